	.target	sm_90a

	.elftype	@"ET_EXEC"


//--------------------- .note.nv.tkinfo           --------------------------
	.section	.note.nv.tkinfo,"",@"SHT_NOTE"
	.sectionflags	@"SHF_NOTE_NV_TKINFO"
	.tkinfo
        /*0018*/ 	.word	0x00000002
        /*0030*/ 	.string	""
        /*0030*/ 	.string	"ptxas"
        /*0030*/ 	.string	"Cuda compilation tools, release 13.0, V13.0.88"
        /*0030*/ 	.string	"Build cuda_13.0.r13.0/compiler.36424714_0"
        /*0030*/ 	.string	"-arch sm_90a -m 64 "



//--------------------- .note.nv.cuinfo           --------------------------
	.section	.note.nv.cuinfo,"",@"SHT_NOTE"
	.sectionflags	@"SHF_NOTE_NV_CUINFO"
        /*0018*/ 	.short	0x0002
        /*001a*/ 	.short	0x005a
        /*001c*/ 	.short	0x0082
	.zero		2


//--------------------- .nv.info                  --------------------------
	.section	.nv.info,"",@"SHT_CUDA_INFO"
	.align	4


	//----- nvinfo : EIATTR_REGCOUNT
	.align		4
        /*0000*/ 	.byte	0x04, 0x2f
        /*0002*/ 	.short	(.L_55 - .L_54)
	.align		4
.L_54:
        /*0004*/ 	.word	index@(_ZN2at6native29vectorized_elementwise_kernelILi8ENS0_13BinaryFunctorIhhhNS0_15binary_internal10MulFunctorIhEEEESt5arrayIPcLm3EEEEviT0_T1_)
        /*0008*/ 	.word	0x00000020


	//----- nvinfo : EIATTR_FRAME_SIZE
	.align		4
.L_55:
        /*000c*/ 	.byte	0x04, 0x11
        /*000e*/ 	.short	(.L_57 - .L_56)
	.align		4
.L_56:
        /*0010*/ 	.word	index@(_ZN2at6native29vectorized_elementwise_kernelILi8ENS0_13BinaryFunctorIhhhNS0_15binary_internal10MulFunctorIhEEEESt5arrayIPcLm3EEEEviT0_T1_)
        /*0014*/ 	.word	0x00000000


	//----- nvinfo : EIATTR_REGCOUNT
	.align		4
.L_57:
        /*0018*/ 	.byte	0x04, 0x2f
        /*001a*/ 	.short	(.L_59 - .L_58)
	.align		4
.L_58:
        /*001c*/ 	.word	index@(_ZN2at6native29vectorized_elementwise_kernelILi4ENS0_13BinaryFunctorIhhhNS0_15binary_internal10MulFunctorIhEEEESt5arrayIPcLm3EEEEviT0_T1_)
        /*0020*/ 	.word	0x00000020


	//----- nvinfo : EIATTR_FRAME_SIZE
	.align		4
.L_59:
        /*0024*/ 	.byte	0x04, 0x11
        /*0026*/ 	.short	(.L_61 - .L_60)
	.align		4
.L_60:
        /*0028*/ 	.word	index@(_ZN2at6native29vectorized_elementwise_kernelILi4ENS0_13BinaryFunctorIhhhNS0_15binary_internal10MulFunctorIhEEEESt5arrayIPcLm3EEEEviT0_T1_)
        /*002c*/ 	.word	0x00000000


	//----- nvinfo : EIATTR_REGCOUNT
	.align		4
.L_61:
        /*0030*/ 	.byte	0x04, 0x2f
        /*0032*/ 	.short	(.L_63 - .L_62)
	.align		4
.L_62:
        /*0034*/ 	.word	index@(_ZN2at6native29vectorized_elementwise_kernelILi2ENS0_13BinaryFunctorIhhhNS0_15binary_internal10MulFunctorIhEEEESt5arrayIPcLm3EEEEviT0_T1_)
        /*0038*/ 	.word	0x00000020


	//----- nvinfo : EIATTR_FRAME_SIZE
	.align		4
.L_63:
        /*003c*/ 	.byte	0x04, 0x11
        /*003e*/ 	.short	(.L_65 - .L_64)
	.align		4
.L_64:
        /*0040*/ 	.word	index@(_ZN2at6native29vectorized_elementwise_kernelILi2ENS0_13BinaryFunctorIhhhNS0_15binary_internal10MulFunctorIhEEEESt5arrayIPcLm3EEEEviT0_T1_)
        /*0044*/ 	.word	0x00000000


	//----- nvinfo : EIATTR_REGCOUNT
	.align		4
.L_65:
        /*0048*/ 	.byte	0x04, 0x2f
        /*004a*/ 	.short	(.L_67 - .L_66)
	.align		4
.L_66:
        /*004c*/ 	.word	index@(_ZN2at6native27unrolled_elementwise_kernelINS0_13BinaryFunctorIhhhNS0_15binary_internal10MulFunctorIhEEEESt5arrayIPcLm3EELi4E23TrivialOffsetCalculatorILi2EjESA_ILi1EjENS0_6memory15LoadWithoutCastENSD_16StoreWithoutCastEEEviT_T0_T2_T3_T4_T5_)
        /*0050*/ 	.word	0x0000001c


	//----- nvinfo : EIATTR_FRAME_SIZE
	.align		4
.L_67:
        /*0054*/ 	.byte	0x04, 0x11
        /*0056*/ 	.short	(.L_69 - .L_68)
	.align		4
.L_68:
        /*0058*/ 	.word	index@(_ZN2at6native27unrolled_elementwise_kernelINS0_13BinaryFunctorIhhhNS0_15binary_internal10MulFunctorIhEEEESt5arrayIPcLm3EELi4E23TrivialOffsetCalculatorILi2EjESA_ILi1EjENS0_6memory15LoadWithoutCastENSD_16StoreWithoutCastEEEviT_T0_T2_T3_T4_T5_)
        /*005c*/ 	.word	0x00000000


	//----- nvinfo : EIATTR_REGCOUNT
	.align		4
.L_69:
        /*0060*/ 	.byte	0x04, 0x2f
        /*0062*/ 	.short	(.L_71 - .L_70)
	.align		4
.L_70:
        /*0064*/ 	.word	index@(_ZN2at6native18elementwise_kernelILi128ELi4EZNS0_22gpu_kernel_impl_nocastINS0_13BinaryFunctorIhhhNS0_15binary_internal10MulFunctorIhEEEEEEvRNS_18TensorIteratorBaseERKT_EUliE_EEviT1_)
        /*0068*/ 	.word	0x00000012


	//----- nvinfo : EIATTR_FRAME_SIZE
	.align		4
.L_71:
        /*006c*/ 	.byte	0x04, 0x11
        /*006e*/ 	.short	(.L_73 - .L_72)
	.align		4
.L_72:
        /*0070*/ 	.word	index@(_ZN2at6native18elementwise_kernelILi128ELi4EZNS0_22gpu_kernel_impl_nocastINS0_13BinaryFunctorIhhhNS0_15binary_internal10MulFunctorIhEEEEEEvRNS_18TensorIteratorBaseERKT_EUliE_EEviT1_)
        /*0074*/ 	.word	0x00000000


	//----- nvinfo : EIATTR_REGCOUNT
	.align		4
.L_73:
        /*0078*/ 	.byte	0x04, 0x2f
        /*007a*/ 	.short	(.L_75 - .L_74)
	.align		4
.L_74:
        /*007c*/ 	.word	index@(_ZN2at6native27unrolled_elementwise_kernelINS0_13BinaryFunctorIhhhNS0_15binary_internal10MulFunctorIhEEEESt5arrayIPcLm3EELi4E23TrivialOffsetCalculatorILi2EjESA_ILi1EjENS0_6memory12LoadWithCastILi2EEENSD_13StoreWithCastILi1EEEEEviT_T0_T2_T3_T4_T5_)
        /*0080*/ 	.word	0x0000001f


	//----- nvinfo : EIATTR_FRAME_SIZE
	.align		4
.L_75:
        /*0084*/ 	.byte	0x04, 0x11
        /*0086*/ 	.short	(.L_77 - .L_76)
	.align		4
.L_76:
        /*0088*/ 	.word	index@(_ZN2at6native27unrolled_elementwise_kernelINS0_13BinaryFunctorIhhhNS0_15binary_internal10MulFunctorIhEEEESt5arrayIPcLm3EELi4E23TrivialOffsetCalculatorILi2EjESA_ILi1EjENS0_6memory12LoadWithCastILi2EEENSD_13StoreWithCastILi1EEEEEviT_T0_T2_T3_T4_T5_)
        /*008c*/ 	.word	0x00000000


	//----- nvinfo : EIATTR_REGCOUNT
	.align		4
.L_77:
        /*0090*/ 	.byte	0x04, 0x2f
        /*0092*/ 	.short	(.L_79 - .L_78)
	.align		4
.L_78:
        /*0094*/ 	.word	index@(_ZN2at6native18elementwise_kernelILi128ELi4EZNS0_15gpu_kernel_implINS0_13BinaryFunctorIhhhNS0_15binary_internal10MulFunctorIhEEEEEEvRNS_18TensorIteratorBaseERKT_EUliE_EEviT1_)
        /*0098*/ 	.word	0x0000001a


	//----- nvinfo : EIATTR_FRAME_SIZE
	.align		4
.L_79:
        /*009c*/ 	.byte	0x04, 0x11
        /*009e*/ 	.short	(.L_81 - .L_80)
	.align		4
.L_80:
        /*00a0*/ 	.word	index@(_ZN2at6native18elementwise_kernelILi128ELi4EZNS0_15gpu_kernel_implINS0_13BinaryFunctorIhhhNS0_15binary_internal10MulFunctorIhEEEEEEvRNS_18TensorIteratorBaseERKT_EUliE_EEviT1_)
        /*00a4*/ 	.word	0x00000000


	//----- nvinfo : EIATTR_REGCOUNT
	.align		4
.L_81:
        /*00a8*/ 	.byte	0x04, 0x2f
        /*00aa*/ 	.short	(.L_83 - .L_82)
	.align		4
.L_82:
        /*00ac*/ 	.word	index@(_ZN2at6native29vectorized_elementwise_kernelILi8ENS0_13AUnaryFunctorIhhhNS0_15binary_internal10MulFunctorIhEEEESt5arrayIPcLm2EEEEviT0_T1_)
        /*00b0*/ 	.word	0x00000020


	//----- nvinfo : EIATTR_FRAME_SIZE
	.align		4
.L_83:
        /*00b4*/ 	.byte	0x04, 0x11
        /*00b6*/ 	.short	(.L_85 - .L_84)
	.align		4
.L_84:
        /*00b8*/ 	.word	index@(_ZN2at6native29vectorized_elementwise_kernelILi8ENS0_13AUnaryFunctorIhhhNS0_15binary_internal10MulFunctorIhEEEESt5arrayIPcLm2EEEEviT0_T1_)
        /*00bc*/ 	.word	0x00000000


	//----- nvinfo : EIATTR_REGCOUNT
	.align		4
.L_85:
        /*00c0*/ 	.byte	0x04, 0x2f
        /*00c2*/ 	.short	(.L_87 - .L_86)
	.align		4
.L_86:
        /*00c4*/ 	.word	index@(_ZN2at6native29vectorized_elementwise_kernelILi4ENS0_13AUnaryFunctorIhhhNS0_15binary_internal10MulFunctorIhEEEESt5arrayIPcLm2EEEEviT0_T1_)
        /*00c8*/ 	.word	0x00000020


	//----- nvinfo : EIATTR_FRAME_SIZE
	.align		4
.L_87:
        /*00cc*/ 	.byte	0x04, 0x11
        /*00ce*/ 	.short	(.L_89 - .L_88)
	.align		4
.L_88:
        /*00d0*/ 	.word	index@(_ZN2at6native29vectorized_elementwise_kernelILi4ENS0_13AUnaryFunctorIhhhNS0_15binary_internal10MulFunctorIhEEEESt5arrayIPcLm2EEEEviT0_T1_)
        /*00d4*/ 	.word	0x00000000


	//----- nvinfo : EIATTR_REGCOUNT
	.align		4
.L_89:
        /*00d8*/ 	.byte	0x04, 0x2f
        /*00da*/ 	.short	(.L_91 - .L_90)
	.align		4
.L_90:
        /*00dc*/ 	.word	index@(_ZN2at6native29vectorized_elementwise_kernelILi2ENS0_13AUnaryFunctorIhhhNS0_15binary_internal10MulFunctorIhEEEESt5arrayIPcLm2EEEEviT0_T1_)
        /*00e0*/ 	.word	0x00000020


	//----- nvinfo : EIATTR_FRAME_SIZE
	.align		4
.L_91:
        /*00e4*/ 	.byte	0x04, 0x11
        /*00e6*/ 	.short	(.L_93 - .L_92)
	.align		4
.L_92:
        /*00e8*/ 	.word	index@(_ZN2at6native29vectorized_elementwise_kernelILi2ENS0_13AUnaryFunctorIhhhNS0_15binary_internal10MulFunctorIhEEEESt5arrayIPcLm2EEEEviT0_T1_)
        /*00ec*/ 	.word	0x00000000


	//----- nvinfo : EIATTR_REGCOUNT
	.align		4
.L_93:
        /*00f0*/ 	.byte	0x04, 0x2f
        /*00f2*/ 	.short	(.L_95 - .L_94)
	.align		4
.L_94:
        /*00f4*/ 	.word	index@(_ZN2at6native27unrolled_elementwise_kernelINS0_13AUnaryFunctorIhhhNS0_15binary_internal10MulFunctorIhEEEESt5arrayIPcLm2EELi4E23TrivialOffsetCalculatorILi1EjESB_NS0_6memory15LoadWithoutCastENSC_16StoreWithoutCastEEEviT_T0_T2_T3_T4_T5_)
        /*00f8*/ 	.word	0x00000016


	//----- nvinfo : EIATTR_FRAME_SIZE
	.align		4
.L_95:
        /*00fc*/ 	.byte	0x04, 0x11
        /*00fe*/ 	.short	(.L_97 - .L_96)
	.align		4
.L_96:
        /*0100*/ 	.word	index@(_ZN2at6native27unrolled_elementwise_kernelINS0_13AUnaryFunctorIhhhNS0_15binary_internal10MulFunctorIhEEEESt5arrayIPcLm2EELi4E23TrivialOffsetCalculatorILi1EjESB_NS0_6memory15LoadWithoutCastENSC_16StoreWithoutCastEEEviT_T0_T2_T3_T4_T5_)
        /*0104*/ 	.word	0x00000000


	//----- nvinfo : EIATTR_REGCOUNT
	.align		4
.L_97:
        /*0108*/ 	.byte	0x04, 0x2f
        /*010a*/ 	.short	(.L_99 - .L_98)
	.align		4
.L_98:
        /*010c*/ 	.word	index@(_ZN2at6native18elementwise_kernelILi128ELi4EZNS0_22gpu_kernel_impl_nocastINS0_13AUnaryFunctorIhhhNS0_15binary_internal10MulFunctorIhEEEEEEvRNS_18TensorIteratorBaseERKT_EUliE_EEviT1_)
        /*0110*/ 	.word	0x00000012


	//----- nvinfo : EIATTR_FRAME_SIZE
	.align		4
.L_99:
        /*0114*/ 	.byte	0x04, 0x11
        /*0116*/ 	.short	(.L_101 - .L_100)
	.align		4
.L_100:
        /*0118*/ 	.word	index@(_ZN2at6native18elementwise_kernelILi128ELi4EZNS0_22gpu_kernel_impl_nocastINS0_13AUnaryFunctorIhhhNS0_15binary_internal10MulFunctorIhEEEEEEvRNS_18TensorIteratorBaseERKT_EUliE_EEviT1_)
        /*011c*/ 	.word	0x00000000


	//----- nvinfo : EIATTR_REGCOUNT
	.align		4
.L_101:
        /*0120*/ 	.byte	0x04, 0x2f
        /*0122*/ 	.short	(.L_103 - .L_102)
	.align		4
.L_102:
        /*0124*/ 	.word	index@(_ZN2at6native27unrolled_elementwise_kernelINS0_13AUnaryFunctorIhhhNS0_15binary_internal10MulFunctorIhEEEESt5arrayIPcLm2EELi4E23TrivialOffsetCalculatorILi1EjESB_NS0_6memory12LoadWithCastILi1EEENSC_13StoreWithCastILi1EEEEEviT_T0_T2_T3_T4_T5_)
        /*0128*/ 	.word	0x0000001d


	//----- nvinfo : EIATTR_FRAME_SIZE
	.align		4
.L_103:
        /*012c*/ 	.byte	0x04, 0x11
        /*012e*/ 	.short	(.L_105 - .L_104)
	.align		4
.L_104:
        /*0130*/ 	.word	index@(_ZN2at6native27unrolled_elementwise_kernelINS0_13AUnaryFunctorIhhhNS0_15binary_internal10MulFunctorIhEEEESt5arrayIPcLm2EELi4E23TrivialOffsetCalculatorILi1EjESB_NS0_6memory12LoadWithCastILi1EEENSC_13StoreWithCastILi1EEEEEviT_T0_T2_T3_T4_T5_)
        /*0134*/ 	.word	0x00000000


	//----- nvinfo : EIATTR_REGCOUNT
	.align		4
.L_105:
        /*0138*/ 	.byte	0x04, 0x2f
        /*013a*/ 	.short	(.L_107 - .L_106)
	.align		4
.L_106:
        /*013c*/ 	.word	index@(_ZN2at6native18elementwise_kernelILi128ELi4EZNS0_15gpu_kernel_implINS0_13AUnaryFunctorIhhhNS0_15binary_internal10MulFunctorIhEEEEEEvRNS_18TensorIteratorBaseERKT_EUliE_EEviT1_)
        /*0140*/ 	.word	0x0000001a


	//----- nvinfo : EIATTR_FRAME_SIZE
	.align		4
.L_107:
        /*0144*/ 	.byte	0x04, 0x11
        /*0146*/ 	.short	(.L_109 - .L_108)
	.align		4
.L_108:
        /*0148*/ 	.word	index@(_ZN2at6native18elementwise_kernelILi128ELi4EZNS0_15gpu_kernel_implINS0_13AUnaryFunctorIhhhNS0_15binary_internal10MulFunctorIhEEEEEEvRNS_18TensorIteratorBaseERKT_EUliE_EEviT1_)
        /*014c*/ 	.word	0x00000000


	//----- nvinfo : EIATTR_REGCOUNT
	.align		4
.L_109:
        /*0150*/ 	.byte	0x04, 0x2f
        /*0152*/ 	.short	(.L_111 - .L_110)
	.align		4
.L_110:
        /*0154*/ 	.word	index@(_ZN2at6native29vectorized_elementwise_kernelILi8ENS0_13BinaryFunctorIaaaNS0_15binary_internal10MulFunctorIaEEEESt5arrayIPcLm3EEEEviT0_T1_)
        /*0158*/ 	.word	0x00000020


	//----- nvinfo : EIATTR_FRAME_SIZE
	.align		4
.L_111:
        /*015c*/ 	.byte	0x04, 0x11
        /*015e*/ 	.short	(.L_113 - .L_112)
	.align		4
.L_112:
        /*0160*/ 	.word	index@(_ZN2at6native29vectorized_elementwise_kernelILi8ENS0_13BinaryFunctorIaaaNS0_15binary_internal10MulFunctorIaEEEESt5arrayIPcLm3EEEEviT0_T1_)
        /*0164*/ 	.word	0x00000000


	//----- nvinfo : EIATTR_REGCOUNT
	.align		4
.L_113:
        /*0168*/ 	.byte	0x04, 0x2f
        /*016a*/ 	.short	(.L_115 - .L_114)
	.align		4
.L_114:
        /*016c*/ 	.word	index@(_ZN2at6native29vectorized_elementwise_kernelILi4ENS0_13BinaryFunctorIaaaNS0_15binary_internal10MulFunctorIaEEEESt5arrayIPcLm3EEEEviT0_T1_)
        /*0170*/ 	.word	0x00000020


	//----- nvinfo : EIATTR_FRAME_SIZE
	.align		4
.L_115:
        /*0174*/ 	.byte	0x04, 0x11
        /*0176*/ 	.short	(.L_117 - .L_116)
	.align		4
.L_116:
        /*0178*/ 	.word	index@(_ZN2at6native29vectorized_elementwise_kernelILi4ENS0_13BinaryFunctorIaaaNS0_15binary_internal10MulFunctorIaEEEESt5arrayIPcLm3EEEEviT0_T1_)
        /*017c*/ 	.word	0x00000000


	//----- nvinfo : EIATTR_REGCOUNT
	.align		4
.L_117:
        /*0180*/ 	.byte	0x04, 0x2f
        /*0182*/ 	.short	(.L_119 - .L_118)
	.align		4
.L_118:
        /*0184*/ 	.word	index@(_ZN2at6native29vectorized_elementwise_kernelILi2ENS0_13BinaryFunctorIaaaNS0_15binary_internal10MulFunctorIaEEEESt5arrayIPcLm3EEEEviT0_T1_)
        /*0188*/ 	.word	0x00000020


	//----- nvinfo : EIATTR_FRAME_SIZE
	.align		4
.L_119:
        /*018c*/ 	.byte	0x04, 0x11
        /*018e*/ 	.short	(.L_121 - .L_120)
	.align		4
.L_120:
        /*0190*/ 	.word	index@(_ZN2at6native29vectorized_elementwise_kernelILi2ENS0_13BinaryFunctorIaaaNS0_15binary_internal10MulFunctorIaEEEESt5arrayIPcLm3EEEEviT0_T1_)
        /*0194*/ 	.word	0x00000000


	//----- nvinfo : EIATTR_REGCOUNT
	.align		4
.L_121:
        /*0198*/ 	.byte	0x04, 0x2f
        /*019a*/ 	.short	(.L_123 - .L_122)
	.align		4
.L_122:
        /*019c*/ 	.word	index@(_ZN2at6native27unrolled_elementwise_kernelINS0_13BinaryFunctorIaaaNS0_15binary_internal10MulFunctorIaEEEESt5arrayIPcLm3EELi4E23TrivialOffsetCalculatorILi2EjESA_ILi1EjENS0_6memory15LoadWithoutCastENSD_16StoreWithoutCastEEEviT_T0_T2_T3_T4_T5_)
        /*01a0*/ 	.word	0x0000001c


	//----- nvinfo : EIATTR_FRAME_SIZE
	.align		4
.L_123:
        /*01a4*/ 	.byte	0x04, 0x11
        /*01a6*/ 	.short	(.L_125 - .L_124)
	.align		4
.L_124:
        /*01a8*/ 	.word	index@(_ZN2at6native27unrolled_elementwise_kernelINS0_13BinaryFunctorIaaaNS0_15binary_internal10MulFunctorIaEEEESt5arrayIPcLm3EELi4E23TrivialOffsetCalculatorILi2EjESA_ILi1EjENS0_6memory15LoadWithoutCastENSD_16StoreWithoutCastEEEviT_T0_T2_T3_T4_T5_)
        /*01ac*/ 	.word	0x00000000


	//----- nvinfo : EIATTR_REGCOUNT
	.align		4
.L_125:
        /*01b0*/ 	.byte	0x04, 0x2f
        /*01b2*/ 	.short	(.L_127 - .L_126)
	.align		4
.L_126:
        /*01b4*/ 	.word	index@(_ZN2at6native18elementwise_kernelILi128ELi4EZNS0_22gpu_kernel_impl_nocastINS0_13BinaryFunctorIaaaNS0_15binary_internal10MulFunctorIaEEEEEEvRNS_18TensorIteratorBaseERKT_EUliE_EEviT1_)
        /*01b8*/ 	.word	0x00000012


	//----- nvinfo : EIATTR_FRAME_SIZE
	.align		4
.L_127:
        /*01bc*/ 	.byte	0x04, 0x11
        /*01be*/ 	.short	(.L_129 - .L_128)
	.align		4
.L_128:
        /*01c0*/ 	.word	index@(_ZN2at6native18elementwise_kernelILi128ELi4EZNS0_22gpu_kernel_impl_nocastINS0_13BinaryFunctorIaaaNS0_15binary_internal10MulFunctorIaEEEEEEvRNS_18TensorIteratorBaseERKT_EUliE_EEviT1_)
        /*01c4*/ 	.word	0x00000000


	//----- nvinfo : EIATTR_REGCOUNT
	.align		4
.L_129:
        /*01c8*/ 	.byte	0x04, 0x2f
        /*01ca*/ 	.short	(.L_131 - .L_130)
	.align		4
.L_130:
        /*01cc*/ 	.word	index@(_ZN2at6native27unrolled_elementwise_kernelINS0_13BinaryFunctorIaaaNS0_15binary_internal10MulFunctorIaEEEESt5arrayIPcLm3EELi4E23TrivialOffsetCalculatorILi2EjESA_ILi1EjENS0_6memory12LoadWithCastILi2EEENSD_13StoreWithCastILi1EEEEEviT_T0_T2_T3_T4_T5_)
        /*01d0*/ 	.word	0x0000001f


	//----- nvinfo : EIATTR_FRAME_SIZE
	.align		4
.L_131:
        /*01d4*/ 	.byte	0x04, 0x11
        /*01d6*/ 	.short	(.L_133 - .L_132)
	.align		4
.L_132:
        /*01d8*/ 	.word	index@(_ZN2at6native27unrolled_elementwise_kernelINS0_13BinaryFunctorIaaaNS0_15binary_internal10MulFunctorIaEEEESt5arrayIPcLm3EELi4E23TrivialOffsetCalculatorILi2EjESA_ILi1EjENS0_6memory12LoadWithCastILi2EEENSD_13StoreWithCastILi1EEEEEviT_T0_T2_T3_T4_T5_)
        /*01dc*/ 	.word	0x00000000


	//----- nvinfo : EIATTR_REGCOUNT
	.align		4
.L_133:
        /*01e0*/ 	.byte	0x04, 0x2f
        /*01e2*/ 	.short	(.L_135 - .L_134)
	.align		4
.L_134:
        /*01e4*/ 	.word	index@(_ZN2at6native18elementwise_kernelILi128ELi4EZNS0_15gpu_kernel_implINS0_13BinaryFunctorIaaaNS0_15binary_internal10MulFunctorIaEEEEEEvRNS_18TensorIteratorBaseERKT_EUliE_EEviT1_)
        /*01e8*/ 	.word	0x0000001a


	//----- nvinfo : EIATTR_FRAME_SIZE
	.align		4
.L_135:
        /*01ec*/ 	.byte	0x04, 0x11
        /*01ee*/ 	.short	(.L_137 - .L_136)
	.align		4
.L_136:
        /*01f0*/ 	.word	index@(_ZN2at6native18elementwise_kernelILi128ELi4EZNS0_15gpu_kernel_implINS0_13BinaryFunctorIaaaNS0_15binary_internal10MulFunctorIaEEEEEEvRNS_18TensorIteratorBaseERKT_EUliE_EEviT1_)
        /*01f4*/ 	.word	0x00000000


	//----- nvinfo : EIATTR_REGCOUNT
	.align		4
.L_137:
        /*01f8*/ 	.byte	0x04, 0x2f
        /*01fa*/ 	.short	(.L_139 - .L_138)
	.align		4
.L_138:
        /*01fc*/ 	.word	index@(_ZN2at6native29vectorized_elementwise_kernelILi8ENS0_13AUnaryFunctorIaaaNS0_15binary_internal10MulFunctorIaEEEESt5arrayIPcLm2EEEEviT0_T1_)
        /*0200*/ 	.word	0x00000020


	//----- nvinfo : EIATTR_FRAME_SIZE
	.align		4
.L_139:
        /*0204*/ 	.byte	0x04, 0x11
        /*0206*/ 	.short	(.L_141 - .L_140)
	.align		4
.L_140:
        /*0208*/ 	.word	index@(_ZN2at6native29vectorized_elementwise_kernelILi8ENS0_13AUnaryFunctorIaaaNS0_15binary_internal10MulFunctorIaEEEESt5arrayIPcLm2EEEEviT0_T1_)
        /*020c*/ 	.word	0x00000000


	//----- nvinfo : EIATTR_REGCOUNT
	.align		4
.L_141:
        /*0210*/ 	.byte	0x04, 0x2f
        /*0212*/ 	.short	(.L_143 - .L_142)
	.align		4
.L_142:
        /*0214*/ 	.word	index@(_ZN2at6native29vectorized_elementwise_kernelILi4ENS0_13AUnaryFunctorIaaaNS0_15binary_internal10MulFunctorIaEEEESt5arrayIPcLm2EEEEviT0_T1_)
        /*0218*/ 	.word	0x00000020


	//----- nvinfo : EIATTR_FRAME_SIZE
	.align		4
.L_143:
        /*021c*/ 	.byte	0x04, 0x11
        /*021e*/ 	.short	(.L_145 - .L_144)
	.align		4
.L_144:
        /*0220*/ 	.word	index@(_ZN2at6native29vectorized_elementwise_kernelILi4ENS0_13AUnaryFunctorIaaaNS0_15binary_internal10MulFunctorIaEEEESt5arrayIPcLm2EEEEviT0_T1_)
        /*0224*/ 	.word	0x00000000


	//----- nvinfo : EIATTR_REGCOUNT
	.align		4
.L_145:
        /*0228*/ 	.byte	0x04, 0x2f
        /*022a*/ 	.short	(.L_147 - .L_146)
	.align		4
.L_146:
        /*022c*/ 	.word	index@(_ZN2at6native29vectorized_elementwise_kernelILi2ENS0_13AUnaryFunctorIaaaNS0_15binary_internal10MulFunctorIaEEEESt5arrayIPcLm2EEEEviT0_T1_)
        /*0230*/ 	.word	0x00000020


	//----- nvinfo : EIATTR_FRAME_SIZE
	.align		4
.L_147:
        /*0234*/ 	.byte	0x04, 0x11
        /*0236*/ 	.short	(.L_149 - .L_148)
	.align		4
.L_148:
        /*0238*/ 	.word	index@(_ZN2at6native29vectorized_elementwise_kernelILi2ENS0_13AUnaryFunctorIaaaNS0_15binary_internal10MulFunctorIaEEEESt5arrayIPcLm2EEEEviT0_T1_)
        /*023c*/ 	.word	0x00000000


	//----- nvinfo : EIATTR_REGCOUNT
	.align		4
.L_149:
        /*0240*/ 	.byte	0x04, 0x2f
        /*0242*/ 	.short	(.L_151 - .L_150)
	.align		4
.L_150:
        /*0244*/ 	.word	index@(_ZN2at6native27unrolled_elementwise_kernelINS0_13AUnaryFunctorIaaaNS0_15binary_internal10MulFunctorIaEEEESt5arrayIPcLm2EELi4E23TrivialOffsetCalculatorILi1EjESB_NS0_6memory15LoadWithoutCastENSC_16StoreWithoutCastEEEviT_T0_T2_T3_T4_T5_)
        /*0248*/ 	.word	0x00000016


	//----- nvinfo : EIATTR_FRAME_SIZE
	.align		4
.L_151:
        /*024c*/ 	.byte	0x04, 0x11
        /*024e*/ 	.short	(.L_153 - .L_152)
	.align		4
.L_152:
        /*0250*/ 	.word	index@(_ZN2at6native27unrolled_elementwise_kernelINS0_13AUnaryFunctorIaaaNS0_15binary_internal10MulFunctorIaEEEESt5arrayIPcLm2EELi4E23TrivialOffsetCalculatorILi1EjESB_NS0_6memory15LoadWithoutCastENSC_16StoreWithoutCastEEEviT_T0_T2_T3_T4_T5_)
        /*0254*/ 	.word	0x00000000


	//----- nvinfo : EIATTR_REGCOUNT
	.align		4
.L_153:
        /*0258*/ 	.byte	0x04, 0x2f
        /*025a*/ 	.short	(.L_155 - .L_154)
	.align		4
.L_154:
        /*025c*/ 	.word	index@(_ZN2at6native18elementwise_kernelILi128ELi4EZNS0_22gpu_kernel_impl_nocastINS0_13AUnaryFunctorIaaaNS0_15binary_internal10MulFunctorIaEEEEEEvRNS_18TensorIteratorBaseERKT_EUliE_EEviT1_)
        /*0260*/ 	.word	0x00000012


	//----- nvinfo : EIATTR_FRAME_SIZE
	.align		4
.L_155:
        /*0264*/ 	.byte	0x04, 0x11
        /*0266*/ 	.short	(.L_157 - .L_156)
	.align		4
.L_156:
        /*0268*/ 	.word	index@(_ZN2at6native18elementwise_kernelILi128ELi4EZNS0_22gpu_kernel_impl_nocastINS0_13AUnaryFunctorIaaaNS0_15binary_internal10MulFunctorIaEEEEEEvRNS_18TensorIteratorBaseERKT_EUliE_EEviT1_)
        /*026c*/ 	.word	0x00000000


	//----- nvinfo : EIATTR_REGCOUNT
	.align		4
.L_157:
        /*0270*/ 	.byte	0x04, 0x2f
        /*0272*/ 	.short	(.L_159 - .L_158)
	.align		4
.L_158:
        /*0274*/ 	.word	index@(_ZN2at6native27unrolled_elementwise_kernelINS0_13AUnaryFunctorIaaaNS0_15binary_internal10MulFunctorIaEEEESt5arrayIPcLm2EELi4E23TrivialOffsetCalculatorILi1EjESB_NS0_6memory12LoadWithCastILi1EEENSC_13StoreWithCastILi1EEEEEviT_T0_T2_T3_T4_T5_)
        /*0278*/ 	.word	0x0000001d


	//----- nvinfo : EIATTR_FRAME_SIZE
	.align		4
.L_159:
        /*027c*/ 	.byte	0x04, 0x11
        /*027e*/ 	.short	(.L_161 - .L_160)
	.align		4
.L_160:
        /*0280*/ 	.word	index@(_ZN2at6native27unrolled_elementwise_kernelINS0_13AUnaryFunctorIaaaNS0_15binary_internal10MulFunctorIaEEEESt5arrayIPcLm2EELi4E23TrivialOffsetCalculatorILi1EjESB_NS0_6memory12LoadWithCastILi1EEENSC_13StoreWithCastILi1EEEEEviT_T0_T2_T3_T4_T5_)
        /*0284*/ 	.word	0x00000000


	//----- nvinfo : EIATTR_REGCOUNT
	.align		4
.L_161:
        /*0288*/ 	.byte	0x04, 0x2f
        /*028a*/ 	.short	(.L_163 - .L_162)
	.align		4
.L_162:
        /*028c*/ 	.word	index@(_ZN2at6native18elementwise_kernelILi128ELi4EZNS0_15gpu_kernel_implINS0_13AUnaryFunctorIaaaNS0_15binary_internal10MulFunctorIaEEEEEEvRNS_18TensorIteratorBaseERKT_EUliE_EEviT1_)
        /*0290*/ 	.word	0x0000001a


	//----- nvinfo : EIATTR_FRAME_SIZE
	.align		4
.L_163:
        /*0294*/ 	.byte	0x04, 0x11
        /*0296*/ 	.short	(.L_165 - .L_164)
	.align		4
.L_164:
        /*0298*/ 	.word	index@(_ZN2at6native18elementwise_kernelILi128ELi4EZNS0_15gpu_kernel_implINS0_13AUnaryFunctorIaaaNS0_15binary_internal10MulFunctorIaEEEEEEvRNS_18TensorIteratorBaseERKT_EUliE_EEviT1_)
        /*029c*/ 	.word	0x00000000


	//----- nvinfo : EIATTR_REGCOUNT
	.align		4
.L_165:
        /*02a0*/ 	.byte	0x04, 0x2f
        /*02a2*/ 	.short	(.L_167 - .L_166)
	.align		4
.L_166:
        /*02a4*/ 	.word	index@(_ZN2at6native29vectorized_elementwise_kernelILi8ENS0_13BinaryFunctorIiiiNS0_15binary_internal10MulFunctorIiEEEESt5arrayIPcLm3EEEEviT0_T1_)
        /*02a8*/ 	.word	0x00000020


	//----- nvinfo : EIATTR_FRAME_SIZE
	.align		4
.L_167:
        /*02ac*/ 	.byte	0x04, 0x11
        /*02ae*/ 	.short	(.L_169 - .L_168)
	.align		4
.L_168:
        /*02b0*/ 	.word	index@(_ZN2at6native29vectorized_elementwise_kernelILi8ENS0_13BinaryFunctorIiiiNS0_15binary_internal10MulFunctorIiEEEESt5arrayIPcLm3EEEEviT0_T1_)
        /*02b4*/ 	.word	0x00000000


	//----- nvinfo : EIATTR_REGCOUNT
	.align		4
.L_169:
        /*02b8*/ 	.byte	0x04, 0x2f
        /*02ba*/ 	.short	(.L_171 - .L_170)
	.align		4
.L_170:
        /*02bc*/ 	.word	index@(_ZN2at6native29vectorized_elementwise_kernelILi4ENS0_13BinaryFunctorIiiiNS0_15binary_internal10MulFunctorIiEEEESt5arrayIPcLm3EEEEviT0_T1_)
        /*02c0*/ 	.word	0x00000020


	//----- nvinfo : EIATTR_FRAME_SIZE
	.align		4
.L_171:
        /*02c4*/ 	.byte	0x04, 0x11
        /*02c6*/ 	.short	(.L_173 - .L_172)
	.align		4
.L_172:
        /*02c8*/ 	.word	index@(_ZN2at6native29vectorized_elementwise_kernelILi4ENS0_13BinaryFunctorIiiiNS0_15binary_internal10MulFunctorIiEEEESt5arrayIPcLm3EEEEviT0_T1_)
        /*02cc*/ 	.word	0x00000000


	//----- nvinfo : EIATTR_REGCOUNT
	.align		4
.L_173:
        /*02d0*/ 	.byte	0x04, 0x2f
        /*02d2*/ 	.short	(.L_175 - .L_174)
	.align		4
.L_174:
        /*02d4*/ 	.word	index@(_ZN2at6native29vectorized_elementwise_kernelILi2ENS0_13BinaryFunctorIiiiNS0_15binary_internal10MulFunctorIiEEEESt5arrayIPcLm3EEEEviT0_T1_)
        /*02d8*/ 	.word	0x00000020


	//----- nvinfo : EIATTR_FRAME_SIZE
	.align		4
.L_175:
        /*02dc*/ 	.byte	0x04, 0x11
        /*02de*/ 	.short	(.L_177 - .L_176)
	.align		4
.L_176:
        /*02e0*/ 	.word	index@(_ZN2at6native29vectorized_elementwise_kernelILi2ENS0_13BinaryFunctorIiiiNS0_15binary_internal10MulFunctorIiEEEESt5arrayIPcLm3EEEEviT0_T1_)
        /*02e4*/ 	.word	0x00000000


	//----- nvinfo : EIATTR_REGCOUNT
	.align		4
.L_177:
        /*02e8*/ 	.byte	0x04, 0x2f
        /*02ea*/ 	.short	(.L_179 - .L_178)
	.align		4
.L_178:
        /*02ec*/ 	.word	index@(_ZN2at6native27unrolled_elementwise_kernelINS0_13BinaryFunctorIiiiNS0_15binary_internal10MulFunctorIiEEEESt5arrayIPcLm3EELi4E23TrivialOffsetCalculatorILi2EjESA_ILi1EjENS0_6memory15LoadWithoutCastENSD_16StoreWithoutCastEEEviT_T0_T2_T3_T4_T5_)
        /*02f0*/ 	.word	0x0000001a


	//----- nvinfo : EIATTR_FRAME_SIZE
	.align		4
.L_179:
        /*02f4*/ 	.byte	0x04, 0x11
        /*02f6*/ 	.short	(.L_181 - .L_180)
	.align		4
.L_180:
        /*02f8*/ 	.word	index@(_ZN2at6native27unrolled_elementwise_kernelINS0_13BinaryFunctorIiiiNS0_15binary_internal10MulFunctorIiEEEESt5arrayIPcLm3EELi4E23TrivialOffsetCalculatorILi2EjESA_ILi1EjENS0_6memory15LoadWithoutCastENSD_16StoreWithoutCastEEEviT_T0_T2_T3_T4_T5_)
        /*02fc*/ 	.word	0x00000000


	//----- nvinfo : EIATTR_REGCOUNT
	.align		4
.L_181:
        /*0300*/ 	.byte	0x04, 0x2f
        /*0302*/ 	.short	(.L_183 - .L_182)
	.align		4
.L_182:
        /*0304*/ 	.word	index@(_ZN2at6native18elementwise_kernelILi128ELi2EZNS0_22gpu_kernel_impl_nocastINS0_13BinaryFunctorIiiiNS0_15binary_internal10MulFunctorIiEEEEEEvRNS_18TensorIteratorBaseERKT_EUliE_EEviT1_)
        /*0308*/ 	.word	0x00000012


	//----- nvinfo : EIATTR_FRAME_SIZE
	.align		4
.L_183:
        /*030c*/ 	.byte	0x04, 0x11
        /*030e*/ 	.short	(.L_185 - .L_184)
	.align		4
.L_184:
        /*0310*/ 	.word	index@(_ZN2at6native18elementwise_kernelILi128ELi2EZNS0_22gpu_kernel_impl_nocastINS0_13BinaryFunctorIiiiNS0_15binary_internal10MulFunctorIiEEEEEEvRNS_18TensorIteratorBaseERKT_EUliE_EEviT1_)
        /*0314*/ 	.word	0x00000000


	//----- nvinfo : EIATTR_REGCOUNT
	.align		4
.L_185:
        /*0318*/ 	.byte	0x04, 0x2f
        /*031a*/ 	.short	(.L_187 - .L_186)
	.align		4
.L_186:
        /*031c*/ 	.word	index@(_ZN2at6native27unrolled_elementwise_kernelINS0_13BinaryFunctorIiiiNS0_15binary_internal10MulFunctorIiEEEESt5arrayIPcLm3EELi4E23TrivialOffsetCalculatorILi2EjESA_ILi1EjENS0_6memory12LoadWithCastILi2EEENSD_13StoreWithCastILi1EEEEEviT_T0_T2_T3_T4_T5_)
        /*0320*/ 	.word	0x00000020


	//----- nvinfo : EIATTR_FRAME_SIZE
	.align		4
.L_187:
        /*0324*/ 	.byte	0x04, 0x11
        /*0326*/ 	.short	(.L_189 - .L_188)
	.align		4
.L_188:
        /*0328*/ 	.word	index@(_ZN2at6native27unrolled_elementwise_kernelINS0_13BinaryFunctorIiiiNS0_15binary_internal10MulFunctorIiEEEESt5arrayIPcLm3EELi4E23TrivialOffsetCalculatorILi2EjESA_ILi1EjENS0_6memory12LoadWithCastILi2EEENSD_13StoreWithCastILi1EEEEEviT_T0_T2_T3_T4_T5_)
        /*032c*/ 	.word	0x00000000


	//----- nvinfo : EIATTR_REGCOUNT
	.align		4
.L_189:
        /*0330*/ 	.byte	0x04, 0x2f
        /*0332*/ 	.short	(.L_191 - .L_190)
	.align		4
.L_190:
        /*0334*/ 	.word	index@(_ZN2at6native18elementwise_kernelILi128ELi4EZNS0_15gpu_kernel_implINS0_13BinaryFunctorIiiiNS0_15binary_internal10MulFunctorIiEEEEEEvRNS_18TensorIteratorBaseERKT_EUliE_EEviT1_)
        /*0338*/ 	.word	0x0000001a


	//----- nvinfo : EIATTR_FRAME_SIZE
	.align		4
.L_191:
        /*033c*/ 	.byte	0x04, 0x11
        /*033e*/ 	.short	(.L_193 - .L_192)
	.align		4
.L_192:
        /*0340*/ 	.word	index@(_ZN2at6native18elementwise_kernelILi128ELi4EZNS0_15gpu_kernel_implINS0_13BinaryFunctorIiiiNS0_15binary_internal10MulFunctorIiEEEEEEvRNS_18TensorIteratorBaseERKT_EUliE_EEviT1_)
        /*0344*/ 	.word	0x00000000


	//----- nvinfo : EIATTR_REGCOUNT
	.align		4
.L_193:
        /*0348*/ 	.byte	0x04, 0x2f
        /*034a*/ 	.short	(.L_195 - .L_194)
	.align		4
.L_194:
        /*034c*/ 	.word	index@(_ZN2at6native29vectorized_elementwise_kernelILi8ENS0_13AUnaryFunctorIiiiNS0_15binary_internal10MulFunctorIiEEEESt5arrayIPcLm2EEEEviT0_T1_)
        /*0350*/ 	.word	0x00000020


	//----- nvinfo : EIATTR_FRAME_SIZE
	.align		4
.L_195:
        /*0354*/ 	.byte	0x04, 0x11
        /*0356*/ 	.short	(.L_197 - .L_196)
	.align		4
.L_196:
        /*0358*/ 	.word	index@(_ZN2at6native29vectorized_elementwise_kernelILi8ENS0_13AUnaryFunctorIiiiNS0_15binary_internal10MulFunctorIiEEEESt5arrayIPcLm2EEEEviT0_T1_)
        /*035c*/ 	.word	0x00000000


	//----- nvinfo : EIATTR_REGCOUNT
	.align		4
.L_197:
        /*0360*/ 	.byte	0x04, 0x2f
        /*0362*/ 	.short	(.L_199 - .L_198)
	.align		4
.L_198:
        /*0364*/ 	.word	index@(_ZN2at6native29vectorized_elementwise_kernelILi4ENS0_13AUnaryFunctorIiiiNS0_15binary_internal10MulFunctorIiEEEESt5arrayIPcLm2EEEEviT0_T1_)
        /*0368*/ 	.word	0x00000020


	//----- nvinfo : EIATTR_FRAME_SIZE
	.align		4
.L_199:
        /*036c*/ 	.byte	0x04, 0x11
        /*036e*/ 	.short	(.L_201 - .L_200)
	.align		4
.L_200:
        /*0370*/ 	.word	index@(_ZN2at6native29vectorized_elementwise_kernelILi4ENS0_13AUnaryFunctorIiiiNS0_15binary_internal10MulFunctorIiEEEESt5arrayIPcLm2EEEEviT0_T1_)
        /*0374*/ 	.word	0x00000000


	//----- nvinfo : EIATTR_REGCOUNT
	.align		4
.L_201:
        /*0378*/ 	.byte	0x04, 0x2f
        /*037a*/ 	.short	(.L_203 - .L_202)
	.align		4
.L_202:
        /*037c*/ 	.word	index@(_ZN2at6native29vectorized_elementwise_kernelILi2ENS0_13AUnaryFunctorIiiiNS0_15binary_internal10MulFunctorIiEEEESt5arrayIPcLm2EEEEviT0_T1_)
        /*0380*/ 	.word	0x00000020


	//----- nvinfo : EIATTR_FRAME_SIZE
	.align		4
.L_203:
        /*0384*/ 	.byte	0x04, 0x11
        /*0386*/ 	.short	(.L_205 - .L_204)
	.align		4
.L_204:
        /*0388*/ 	.word	index@(_ZN2at6native29vectorized_elementwise_kernelILi2ENS0_13AUnaryFunctorIiiiNS0_15binary_internal10MulFunctorIiEEEESt5arrayIPcLm2EEEEviT0_T1_)
        /*038c*/ 	.word	0x00000000


	//----- nvinfo : EIATTR_REGCOUNT
	.align		4
.L_205:
        /*0390*/ 	.byte	0x04, 0x2f
        /*0392*/ 	.short	(.L_207 - .L_206)
	.align		4
.L_206:
        /*0394*/ 	.word	index@(_ZN2at6native27unrolled_elementwise_kernelINS0_13AUnaryFunctorIiiiNS0_15binary_internal10MulFunctorIiEEEESt5arrayIPcLm2EELi4E23TrivialOffsetCalculatorILi1EjESB_NS0_6memory15LoadWithoutCastENSC_16StoreWithoutCastEEEviT_T0_T2_T3_T4_T5_)
        /*0398*/ 	.word	0x00000018


	//----- nvinfo : EIATTR_FRAME_SIZE
	.align		4
.L_207:
        /*039c*/ 	.byte	0x04, 0x11
        /*039e*/ 	.short	(.L_209 - .L_208)
	.align		4
.L_208:
        /*03a0*/ 	.word	index@(_ZN2at6native27unrolled_elementwise_kernelINS0_13AUnaryFunctorIiiiNS0_15binary_internal10MulFunctorIiEEEESt5arrayIPcLm2EELi4E23TrivialOffsetCalculatorILi1EjESB_NS0_6memory15LoadWithoutCastENSC_16StoreWithoutCastEEEviT_T0_T2_T3_T4_T5_)
        /*03a4*/ 	.word	0x00000000


	//----- nvinfo : EIATTR_REGCOUNT
	.align		4
.L_209:
        /*03a8*/ 	.byte	0x04, 0x2f
        /*03aa*/ 	.short	(.L_211 - .L_210)
	.align		4
.L_210:
        /*03ac*/ 	.word	index@(_ZN2at6native18elementwise_kernelILi128ELi2EZNS0_22gpu_kernel_impl_nocastINS0_13AUnaryFunctorIiiiNS0_15binary_internal10MulFunctorIiEEEEEEvRNS_18TensorIteratorBaseERKT_EUliE_EEviT1_)
        /*03b0*/ 	.word	0x00000012


	//----- nvinfo : EIATTR_FRAME_SIZE
	.align		4
.L_211:
        /*03b4*/ 	.byte	0x04, 0x11
        /*03b6*/ 	.short	(.L_213 - .L_212)
	.align		4
.L_212:
        /*03b8*/ 	.word	index@(_ZN2at6native18elementwise_kernelILi128ELi2EZNS0_22gpu_kernel_impl_nocastINS0_13AUnaryFunctorIiiiNS0_15binary_internal10MulFunctorIiEEEEEEvRNS_18TensorIteratorBaseERKT_EUliE_EEviT1_)
        /*03bc*/ 	.word	0x00000000


	//----- nvinfo : EIATTR_REGCOUNT
	.align		4
.L_213:
        /*03c0*/ 	.byte	0x04, 0x2f
        /*03c2*/ 	.short	(.L_215 - .L_214)
	.align		4
.L_214:
        /*03c4*/ 	.word	index@(_ZN2at6native27unrolled_elementwise_kernelINS0_13AUnaryFunctorIiiiNS0_15binary_internal10MulFunctorIiEEEESt5arrayIPcLm2EELi4E23TrivialOffsetCalculatorILi1EjESB_NS0_6memory12LoadWithCastILi1EEENSC_13StoreWithCastILi1EEEEEviT_T0_T2_T3_T4_T5_)
        /*03c8*/ 	.word	0x0000001d


	//----- nvinfo : EIATTR_FRAME_SIZE
	.align		4
.L_215:
        /*03cc*/ 	.byte	0x04, 0x11
        /*03ce*/ 	.short	(.L_217 - .L_216)
	.align		4
.L_216:
        /*03d0*/ 	.word	index@(_ZN2at6native27unrolled_elementwise_kernelINS0_13AUnaryFunctorIiiiNS0_15binary_internal10MulFunctorIiEEEESt5arrayIPcLm2EELi4E23TrivialOffsetCalculatorILi1EjESB_NS0_6memory12LoadWithCastILi1EEENSC_13StoreWithCastILi1EEEEEviT_T0_T2_T3_T4_T5_)
        /*03d4*/ 	.word	0x00000000


	//----- nvinfo : EIATTR_REGCOUNT
	.align		4
.L_217:
        /*03d8*/ 	.byte	0x04, 0x2f
        /*03da*/ 	.short	(.L_219 - .L_218)
	.align		4
.L_218:
        /*03dc*/ 	.word	index@(_ZN2at6native18elementwise_kernelILi128ELi4EZNS0_15gpu_kernel_implINS0_13AUnaryFunctorIiiiNS0_15binary_internal10MulFunctorIiEEEEEEvRNS_18TensorIteratorBaseERKT_EUliE_EEviT1_)
        /*03e0*/ 	.word	0x0000001a


	//----- nvinfo : EIATTR_FRAME_SIZE
	.align		4
.L_219:
        /*03e4*/ 	.byte	0x04, 0x11
        /*03e6*/ 	.short	(.L_221 - .L_220)
	.align		4
.L_220:
        /*03e8*/ 	.word	index@(_ZN2at6native18elementwise_kernelILi128ELi4EZNS0_15gpu_kernel_implINS0_13AUnaryFunctorIiiiNS0_15binary_internal10MulFunctorIiEEEEEEvRNS_18TensorIteratorBaseERKT_EUliE_EEviT1_)
        /*03ec*/ 	.word	0x00000000


	//----- nvinfo : EIATTR_REGCOUNT
	.align		4
.L_221:
        /*03f0*/ 	.byte	0x04, 0x2f
        /*03f2*/ 	.short	(.L_223 - .L_222)
	.align		4
.L_222:
        /*03f4*/ 	.word	index@(_ZN2at6native29vectorized_elementwise_kernelILi8ENS0_13BinaryFunctorIlllNS0_15binary_internal10MulFunctorIlEEEESt5arrayIPcLm3EEEEviT0_T1_)
        /*03f8*/ 	.word	0x00000028


	//----- nvinfo : EIATTR_FRAME_SIZE
	.align		4
.L_223:
        /*03fc*/ 	.byte	0x04, 0x11
        /*03fe*/ 	.short	(.L_225 - .L_224)
	.align		4
.L_224:
        /*0400*/ 	.word	index@(_ZN2at6native29vectorized_elementwise_kernelILi8ENS0_13BinaryFunctorIlllNS0_15binary_internal10MulFunctorIlEEEESt5arrayIPcLm3EEEEviT0_T1_)
        /*0404*/ 	.word	0x00000000


	//----- nvinfo : EIATTR_REGCOUNT
	.align		4
.L_225:
        /*0408*/ 	.byte	0x04, 0x2f
        /*040a*/ 	.short	(.L_227 - .L_226)
	.align		4
.L_226:
        /*040c*/ 	.word	index@(_ZN2at6native29vectorized_elementwise_kernelILi4ENS0_13BinaryFunctorIlllNS0_15binary_internal10MulFunctorIlEEEESt5arrayIPcLm3EEEEviT0_T1_)
        /*0410*/ 	.word	0x00000028


	//----- nvinfo : EIATTR_FRAME_SIZE
	.align		4
.L_227:
        /*0414*/ 	.byte	0x04, 0x11
        /*0416*/ 	.short	(.L_229 - .L_228)
	.align		4
.L_228:
        /*0418*/ 	.word	index@(_ZN2at6native29vectorized_elementwise_kernelILi4ENS0_13BinaryFunctorIlllNS0_15binary_internal10MulFunctorIlEEEESt5arrayIPcLm3EEEEviT0_T1_)
        /*041c*/ 	.word	0x00000000


	//----- nvinfo : EIATTR_REGCOUNT
	.align		4
.L_229:
        /*0420*/ 	.byte	0x04, 0x2f
        /*0422*/ 	.short	(.L_231 - .L_230)
	.align		4
.L_230:
        /*0424*/ 	.word	index@(_ZN2at6native29vectorized_elementwise_kernelILi2ENS0_13BinaryFunctorIlllNS0_15binary_internal10MulFunctorIlEEEESt5arrayIPcLm3EEEEviT0_T1_)
        /*0428*/ 	.word	0x00000028


	//----- nvinfo : EIATTR_FRAME_SIZE
	.align		4
.L_231:
        /*042c*/ 	.byte	0x04, 0x11
        /*042e*/ 	.short	(.L_233 - .L_232)
	.align		4
.L_232:
        /*0430*/ 	.word	index@(_ZN2at6native29vectorized_elementwise_kernelILi2ENS0_13BinaryFunctorIlllNS0_15binary_internal10MulFunctorIlEEEESt5arrayIPcLm3EEEEviT0_T1_)
        /*0434*/ 	.word	0x00000000


	//----- nvinfo : EIATTR_REGCOUNT
	.align		4
.L_233:
        /*0438*/ 	.byte	0x04, 0x2f
        /*043a*/ 	.short	(.L_235 - .L_234)
	.align		4
.L_234:
        /*043c*/ 	.word	index@(_ZN2at6native27unrolled_elementwise_kernelINS0_13BinaryFunctorIlllNS0_15binary_internal10MulFunctorIlEEEESt5arrayIPcLm3EELi4E23TrivialOffsetCalculatorILi2EjESA_ILi1EjENS0_6memory15LoadWithoutCastENSD_16StoreWithoutCastEEEviT_T0_T2_T3_T4_T5_)
        /*0440*/ 	.word	0x00000020


	//----- nvinfo : EIATTR_FRAME_SIZE
	.align		4
.L_235:
        /*0444*/ 	.byte	0x04, 0x11
        /*0446*/ 	.short	(.L_237 - .L_236)
	.align		4
.L_236:
        /*0448*/ 	.word	index@(_ZN2at6native27unrolled_elementwise_kernelINS0_13BinaryFunctorIlllNS0_15binary_internal10MulFunctorIlEEEESt5arrayIPcLm3EELi4E23TrivialOffsetCalculatorILi2EjESA_ILi1EjENS0_6memory15LoadWithoutCastENSD_16StoreWithoutCastEEEviT_T0_T2_T3_T4_T5_)
        /*044c*/ 	.word	0x00000000


	//----- nvinfo : EIATTR_REGCOUNT
	.align		4
.L_237:
        /*0450*/ 	.byte	0x04, 0x2f
        /*0452*/ 	.short	(.L_239 - .L_238)
	.align		4
.L_238:
        /*0454*/ 	.word	index@(_ZN2at6native18elementwise_kernelILi128ELi2EZNS0_22gpu_kernel_impl_nocastINS0_13BinaryFunctorIlllNS0_15binary_internal10MulFunctorIlEEEEEEvRNS_18TensorIteratorBaseERKT_EUliE_EEviT1_)
        /*0458*/ 	.word	0x00000012


	//----- nvinfo : EIATTR_FRAME_SIZE
	.align		4
.L_239:
        /*045c*/ 	.byte	0x04, 0x11
        /*045e*/ 	.short	(.L_241 - .L_240)
	.align		4
.L_240:
        /*0460*/ 	.word	index@(_ZN2at6native18elementwise_kernelILi128ELi2EZNS0_22gpu_kernel_impl_nocastINS0_13BinaryFunctorIlllNS0_15binary_internal10MulFunctorIlEEEEEEvRNS_18TensorIteratorBaseERKT_EUliE_EEviT1_)
        /*0464*/ 	.word	0x00000000


	//----- nvinfo : EIATTR_REGCOUNT
	.align		4
.L_241:
        /*0468*/ 	.byte	0x04, 0x2f
        /*046a*/ 	.short	(.L_243 - .L_242)
	.align		4
.L_242:
        /*046c*/ 	.word	index@(_ZN2at6native27unrolled_elementwise_kernelINS0_13BinaryFunctorIlllNS0_15binary_internal10MulFunctorIlEEEESt5arrayIPcLm3EELi4E23TrivialOffsetCalculatorILi2EjESA_ILi1EjENS0_6memory12LoadWithCastILi2EEENSD_13StoreWithCastILi1EEEEEviT_T0_T2_T3_T4_T5_)
        /*0470*/ 	.word	0x00000028


	//----- nvinfo : EIATTR_FRAME_SIZE
	.align		4
.L_243:
        /*0474*/ 	.byte	0x04, 0x11
        /*0476*/ 	.short	(.L_245 - .L_244)
	.align		4
.L_244:
        /*0478*/ 	.word	index@(_ZN2at6native27unrolled_elementwise_kernelINS0_13BinaryFunctorIlllNS0_15binary_internal10MulFunctorIlEEEESt5arrayIPcLm3EELi4E23TrivialOffsetCalculatorILi2EjESA_ILi1EjENS0_6memory12LoadWithCastILi2EEENSD_13StoreWithCastILi1EEEEEviT_T0_T2_T3_T4_T5_)
        /*047c*/ 	.word	0x00000000


	//----- nvinfo : EIATTR_REGCOUNT
	.align		4
.L_245:
        /*0480*/ 	.byte	0x04, 0x2f
        /*0482*/ 	.short	(.L_247 - .L_246)
	.align		4
.L_246:
        /*0484*/ 	.word	index@(_ZN2at6native18elementwise_kernelILi128ELi4EZNS0_15gpu_kernel_implINS0_13BinaryFunctorIlllNS0_15binary_internal10MulFunctorIlEEEEEEvRNS_18TensorIteratorBaseERKT_EUliE_EEviT1_)
        /*0488*/ 	.word	0x0000001c


	//----- nvinfo : EIATTR_FRAME_SIZE
	.align		4
.L_247:
        /*048c*/ 	.byte	0x04, 0x11
        /*048e*/ 	.short	(.L_249 - .L_248)
	.align		4
.L_248:
        /*0490*/ 	.word	index@(_ZN2at6native18elementwise_kernelILi128ELi4EZNS0_15gpu_kernel_implINS0_13BinaryFunctorIlllNS0_15binary_internal10MulFunctorIlEEEEEEvRNS_18TensorIteratorBaseERKT_EUliE_EEviT1_)
        /*0494*/ 	.word	0x00000000


	//----- nvinfo : EIATTR_REGCOUNT
	.align		4
.L_249:
        /*0498*/ 	.byte	0x04, 0x2f
        /*049a*/ 	.short	(.L_251 - .L_250)
	.align		4
.L_250:
        /*049c*/ 	.word	index@(_ZN2at6native29vectorized_elementwise_kernelILi8ENS0_13AUnaryFunctorIlllNS0_15binary_internal10MulFunctorIlEEEESt5arrayIPcLm2EEEEviT0_T1_)
        /*04a0*/ 	.word	0x00000026


	//----- nvinfo : EIATTR_FRAME_SIZE
	.align		4
.L_251:
        /*04a4*/ 	.byte	0x04, 0x11
        /*04a6*/ 	.short	(.L_253 - .L_252)
	.align		4
.L_252:
        /*04a8*/ 	.word	index@(_ZN2at6native29vectorized_elementwise_kernelILi8ENS0_13AUnaryFunctorIlllNS0_15binary_internal10MulFunctorIlEEEESt5arrayIPcLm2EEEEviT0_T1_)
        /*04ac*/ 	.word	0x00000000


	//----- nvinfo : EIATTR_REGCOUNT
	.align		4
.L_253:
        /*04b0*/ 	.byte	0x04, 0x2f
        /*04b2*/ 	.short	(.L_255 - .L_254)
	.align		4
.L_254:
        /*04b4*/ 	.word	index@(_ZN2at6native29vectorized_elementwise_kernelILi4ENS0_13AUnaryFunctorIlllNS0_15binary_internal10MulFunctorIlEEEESt5arrayIPcLm2EEEEviT0_T1_)
        /*04b8*/ 	.word	0x00000026


	//----- nvinfo : EIATTR_FRAME_SIZE
	.align		4
.L_255:
        /*04bc*/ 	.byte	0x04, 0x11
        /*04be*/ 	.short	(.L_257 - .L_256)
	.align		4
.L_256:
        /*04c0*/ 	.word	index@(_ZN2at6native29vectorized_elementwise_kernelILi4ENS0_13AUnaryFunctorIlllNS0_15binary_internal10MulFunctorIlEEEESt5arrayIPcLm2EEEEviT0_T1_)
        /*04c4*/ 	.word	0x00000000


	//----- nvinfo : EIATTR_REGCOUNT
	.align		4
.L_257:
        /*04c8*/ 	.byte	0x04, 0x2f
        /*04ca*/ 	.short	(.L_259 - .L_258)
	.align		4
.L_258:
        /*04cc*/ 	.word	index@(_ZN2at6native29vectorized_elementwise_kernelILi2ENS0_13AUnaryFunctorIlllNS0_15binary_internal10MulFunctorIlEEEESt5arrayIPcLm2EEEEviT0_T1_)
        /*04d0*/ 	.word	0x00000026


	//----- nvinfo : EIATTR_FRAME_SIZE
	.align		4
.L_259:
        /*04d4*/ 	.byte	0x04, 0x11
        /*04d6*/ 	.short	(.L_261 - .L_260)
	.align		4
.L_260:
        /*04d8*/ 	.word	index@(_ZN2at6native29vectorized_elementwise_kernelILi2ENS0_13AUnaryFunctorIlllNS0_15binary_internal10MulFunctorIlEEEESt5arrayIPcLm2EEEEviT0_T1_)
        /*04dc*/ 	.word	0x00000000


	//----- nvinfo : EIATTR_REGCOUNT
	.align		4
.L_261:
        /*04e0*/ 	.byte	0x04, 0x2f
        /*04e2*/ 	.short	(.L_263 - .L_262)
	.align		4
.L_262:
        /*04e4*/ 	.word	index@(_ZN2at6native27unrolled_elementwise_kernelINS0_13AUnaryFunctorIlllNS0_15binary_internal10MulFunctorIlEEEESt5arrayIPcLm2EELi4E23TrivialOffsetCalculatorILi1EjESB_NS0_6memory15LoadWithoutCastENSC_16StoreWithoutCastEEEviT_T0_T2_T3_T4_T5_)
        /*04e8*/ 	.word	0x00000018


	//----- nvinfo : EIATTR_FRAME_SIZE
	.align		4
.L_263:
        /*04ec*/ 	.byte	0x04, 0x11
        /*04ee*/ 	.short	(.L_265 - .L_264)
	.align		4
.L_264:
        /*04f0*/ 	.word	index@(_ZN2at6native27unrolled_elementwise_kernelINS0_13AUnaryFunctorIlllNS0_15binary_internal10MulFunctorIlEEEESt5arrayIPcLm2EELi4E23TrivialOffsetCalculatorILi1EjESB_NS0_6memory15LoadWithoutCastENSC_16StoreWithoutCastEEEviT_T0_T2_T3_T4_T5_)
        /*04f4*/ 	.word	0x00000000


	//----- nvinfo : EIATTR_REGCOUNT
	.align		4
.L_265:
        /*04f8*/ 	.byte	0x04, 0x2f
        /*04fa*/ 	.short	(.L_267 - .L_266)
	.align		4
.L_266:
        /*04fc*/ 	.word	index@(_ZN2at6native18elementwise_kernelILi128ELi2EZNS0_22gpu_kernel_impl_nocastINS0_13AUnaryFunctorIlllNS0_15binary_internal10MulFunctorIlEEEEEEvRNS_18TensorIteratorBaseERKT_EUliE_EEviT1_)
        /*0500*/ 	.word	0x00000012


	//----- nvinfo : EIATTR_FRAME_SIZE
	.align		4
.L_267:
        /*0504*/ 	.byte	0x04, 0x11
        /*0506*/ 	.short	(.L_269 - .L_268)
	.align		4
.L_268:
        /*0508*/ 	.word	index@(_ZN2at6native18elementwise_kernelILi128ELi2EZNS0_22gpu_kernel_impl_nocastINS0_13AUnaryFunctorIlllNS0_15binary_internal10MulFunctorIlEEEEEEvRNS_18TensorIteratorBaseERKT_EUliE_EEviT1_)
        /*050c*/ 	.word	0x00000000


	//----- nvinfo : EIATTR_REGCOUNT
	.align		4
.L_269:
        /*0510*/ 	.byte	0x04, 0x2f
        /*0512*/ 	.short	(.L_271 - .L_270)
	.align		4
.L_270:
        /*0514*/ 	.word	index@(_ZN2at6native27unrolled_elementwise_kernelINS0_13AUnaryFunctorIlllNS0_15binary_internal10MulFunctorIlEEEESt5arrayIPcLm2EELi4E23TrivialOffsetCalculatorILi1EjESB_NS0_6memory12LoadWithCastILi1EEENSC_13StoreWithCastILi1EEEEEviT_T0_T2_T3_T4_T5_)
        /*0518*/ 	.word	0x00000024


	//----- nvinfo : EIATTR_FRAME_SIZE
	.align		4
.L_271:
        /*051c*/ 	.byte	0x04, 0x11
        /*051e*/ 	.short	(.L_273 - .L_272)
	.align		4
.L_272:
        /*0520*/ 	.word	index@(_ZN2at6native27unrolled_elementwise_kernelINS0_13AUnaryFunctorIlllNS0_15binary_internal10MulFunctorIlEEEESt5arrayIPcLm2EELi4E23TrivialOffsetCalculatorILi1EjESB_NS0_6memory12LoadWithCastILi1EEENSC_13StoreWithCastILi1EEEEEviT_T0_T2_T3_T4_T5_)
        /*0524*/ 	.word	0x00000000


	//----- nvinfo : EIATTR_REGCOUNT
	.align		4
.L_273:
        /*0528*/ 	.byte	0x04, 0x2f
        /*052a*/ 	.short	(.L_275 - .L_274)
	.align		4
.L_274:
        /*052c*/ 	.word	index@(_ZN2at6native18elementwise_kernelILi128ELi4EZNS0_15gpu_kernel_implINS0_13AUnaryFunctorIlllNS0_15binary_internal10MulFunctorIlEEEEEEvRNS_18TensorIteratorBaseERKT_EUliE_EEviT1_)
        /*0530*/ 	.word	0x0000001a


	//----- nvinfo : EIATTR_FRAME_SIZE
	.align		4
.L_275:
        /*0534*/ 	.byte	0x04, 0x11
        /*0536*/ 	.short	(.L_277 - .L_276)
	.align		4
.L_276:
        /*0538*/ 	.word	index@(_ZN2at6native18elementwise_kernelILi128ELi4EZNS0_15gpu_kernel_implINS0_13AUnaryFunctorIlllNS0_15binary_internal10MulFunctorIlEEEEEEvRNS_18TensorIteratorBaseERKT_EUliE_EEviT1_)
        /*053c*/ 	.word	0x00000000


	//----- nvinfo : EIATTR_REGCOUNT
	.align		4
.L_277:
        /*0540*/ 	.byte	0x04, 0x2f
        /*0542*/ 	.short	(.L_279 - .L_278)
	.align		4
.L_278:
        /*0544*/ 	.word	index@(_ZN2at6native29vectorized_elementwise_kernelILi8ENS0_13BinaryFunctorIsssNS0_15binary_internal10MulFunctorIsEEEESt5arrayIPcLm3EEEEviT0_T1_)
        /*0548*/ 	.word	0x00000020


	//----- nvinfo : EIATTR_FRAME_SIZE
	.align		4
.L_279:
        /*054c*/ 	.byte	0x04, 0x11
        /*054e*/ 	.short	(.L_281 - .L_280)
	.align		4
.L_280:
        /*0550*/ 	.word	index@(_ZN2at6native29vectorized_elementwise_kernelILi8ENS0_13BinaryFunctorIsssNS0_15binary_internal10MulFunctorIsEEEESt5arrayIPcLm3EEEEviT0_T1_)
        /*0554*/ 	.word	0x00000000


	//----- nvinfo : EIATTR_REGCOUNT
	.align		4
.L_281:
        /*0558*/ 	.byte	0x04, 0x2f
        /*055a*/ 	.short	(.L_283 - .L_282)
	.align		4
.L_282:
        /*055c*/ 	.word	index@(_ZN2at6native29vectorized_elementwise_kernelILi4ENS0_13BinaryFunctorIsssNS0_15binary_internal10MulFunctorIsEEEESt5arrayIPcLm3EEEEviT0_T1_)
        /*0560*/ 	.word	0x00000020


	//----- nvinfo : EIATTR_FRAME_SIZE
	.align		4
.L_283:
        /*0564*/ 	.byte	0x04, 0x11
        /*0566*/ 	.short	(.L_285 - .L_284)
	.align		4
.L_284:
        /*0568*/ 	.word	index@(_ZN2at6native29vectorized_elementwise_kernelILi4ENS0_13BinaryFunctorIsssNS0_15binary_internal10MulFunctorIsEEEESt5arrayIPcLm3EEEEviT0_T1_)
        /*056c*/ 	.word	0x00000000


	//----- nvinfo : EIATTR_REGCOUNT
	.align		4
.L_285:
        /*0570*/ 	.byte	0x04, 0x2f
        /*0572*/ 	.short	(.L_287 - .L_286)
	.align		4
.L_286:
        /*0574*/ 	.word	index@(_ZN2at6native29vectorized_elementwise_kernelILi2ENS0_13BinaryFunctorIsssNS0_15binary_internal10MulFunctorIsEEEESt5arrayIPcLm3EEEEviT0_T1_)
        /*0578*/ 	.word	0x00000020


	//----- nvinfo : EIATTR_FRAME_SIZE
	.align		4
.L_287:
        /*057c*/ 	.byte	0x04, 0x11
        /*057e*/ 	.short	(.L_289 - .L_288)
	.align		4
.L_288:
        /*0580*/ 	.word	index@(_ZN2at6native29vectorized_elementwise_kernelILi2ENS0_13BinaryFunctorIsssNS0_15binary_internal10MulFunctorIsEEEESt5arrayIPcLm3EEEEviT0_T1_)
        /*0584*/ 	.word	0x00000000


	//----- nvinfo : EIATTR_REGCOUNT
	.align		4
.L_289:
        /*0588*/ 	.byte	0x04, 0x2f
        /*058a*/ 	.short	(.L_291 - .L_290)
	.align		4
.L_290:
        /*058c*/ 	.word	index@(_ZN2at6native27unrolled_elementwise_kernelINS0_13BinaryFunctorIsssNS0_15binary_internal10MulFunctorIsEEEESt5arrayIPcLm3EELi4E23TrivialOffsetCalculatorILi2EjESA_ILi1EjENS0_6memory15LoadWithoutCastENSD_16StoreWithoutCastEEEviT_T0_T2_T3_T4_T5_)
        /*0590*/ 	.word	0x0000001a


	//----- nvinfo : EIATTR_FRAME_SIZE
	.align		4
.L_291:
        /*0594*/ 	.byte	0x04, 0x11
        /*0596*/ 	.short	(.L_293 - .L_292)
	.align		4
.L_292:
        /*0598*/ 	.word	index@(_ZN2at6native27unrolled_elementwise_kernelINS0_13BinaryFunctorIsssNS0_15binary_internal10MulFunctorIsEEEESt5arrayIPcLm3EELi4E23TrivialOffsetCalculatorILi2EjESA_ILi1EjENS0_6memory15LoadWithoutCastENSD_16StoreWithoutCastEEEviT_T0_T2_T3_T4_T5_)
        /*059c*/ 	.word	0x00000000


	//----- nvinfo : EIATTR_REGCOUNT
	.align		4
.L_293:
        /*05a0*/ 	.byte	0x04, 0x2f
        /*05a2*/ 	.short	(.L_295 - .L_294)
	.align		4
.L_294:
        /*05a4*/ 	.word	index@(_ZN2at6native18elementwise_kernelILi128ELi4EZNS0_22gpu_kernel_impl_nocastINS0_13BinaryFunctorIsssNS0_15binary_internal10MulFunctorIsEEEEEEvRNS_18TensorIteratorBaseERKT_EUliE_EEviT1_)
        /*05a8*/ 	.word	0x00000012


	//----- nvinfo : EIATTR_FRAME_SIZE
	.align		4
.L_295:
        /*05ac*/ 	.byte	0x04, 0x11
        /*05ae*/ 	.short	(.L_297 - .L_296)
	.align		4
.L_296:
        /*05b0*/ 	.word	index@(_ZN2at6native18elementwise_kernelILi128ELi4EZNS0_22gpu_kernel_impl_nocastINS0_13BinaryFunctorIsssNS0_15binary_internal10MulFunctorIsEEEEEEvRNS_18TensorIteratorBaseERKT_EUliE_EEviT1_)
        /*05b4*/ 	.word	0x00000000


	//----- nvinfo : EIATTR_REGCOUNT
	.align		4
.L_297:
        /*05b8*/ 	.byte	0x04, 0x2f
        /*05ba*/ 	.short	(.L_299 - .L_298)
	.align		4
.L_298:
        /*05bc*/ 	.word	index@(_ZN2at6native27unrolled_elementwise_kernelINS0_13BinaryFunctorIsssNS0_15binary_internal10MulFunctorIsEEEESt5arrayIPcLm3EELi4E23TrivialOffsetCalculatorILi2EjESA_ILi1EjENS0_6memory12LoadWithCastILi2EEENSD_13StoreWithCastILi1EEEEEviT_T0_T2_T3_T4_T5_)
        /*05c0*/ 	.word	0x0000001f


	//----- nvinfo : EIATTR_FRAME_SIZE
	.align		4
.L_299:
        /*05c4*/ 	.byte	0x04, 0x11
        /*05c6*/ 	.short	(.L_301 - .L_300)
	.align		4
.L_300:
        /*05c8*/ 	.word	index@(_ZN2at6native27unrolled_elementwise_kernelINS0_13BinaryFunctorIsssNS0_15binary_internal10MulFunctorIsEEEESt5arrayIPcLm3EELi4E23TrivialOffsetCalculatorILi2EjESA_ILi1EjENS0_6memory12LoadWithCastILi2EEENSD_13StoreWithCastILi1EEEEEviT_T0_T2_T3_T4_T5_)
        /*05cc*/ 	.word	0x00000000


	//----- nvinfo : EIATTR_REGCOUNT
	.align		4
.L_301:
        /*05d0*/ 	.byte	0x04, 0x2f
        /*05d2*/ 	.short	(.L_303 - .L_302)
	.align		4
.L_302:
        /*05d4*/ 	.word	index@(_ZN2at6native18elementwise_kernelILi128ELi4EZNS0_15gpu_kernel_implINS0_13BinaryFunctorIsssNS0_15binary_internal10MulFunctorIsEEEEEEvRNS_18TensorIteratorBaseERKT_EUliE_EEviT1_)
        /*05d8*/ 	.word	0x0000001a


	//----- nvinfo : EIATTR_FRAME_SIZE
	.align		4
.L_303:
        /*05dc*/ 	.byte	0x04, 0x11
        /*05de*/ 	.short	(.L_305 - .L_304)
	.align		4
.L_304:
        /*05e0*/ 	.word	index@(_ZN2at6native18elementwise_kernelILi128ELi4EZNS0_15gpu_kernel_implINS0_13BinaryFunctorIsssNS0_15binary_internal10MulFunctorIsEEEEEEvRNS_18TensorIteratorBaseERKT_EUliE_EEviT1_)
        /*05e4*/ 	.word	0x00000000


	//----- nvinfo : EIATTR_REGCOUNT
	.align		4
.L_305:
        /*05e8*/ 	.byte	0x04, 0x2f
        /*05ea*/ 	.short	(.L_307 - .L_306)
	.align		4
.L_306:
        /*05ec*/ 	.word	index@(_ZN2at6native29vectorized_elementwise_kernelILi8ENS0_13AUnaryFunctorIsssNS0_15binary_internal10MulFunctorIsEEEESt5arrayIPcLm2EEEEviT0_T1_)
        /*05f0*/ 	.word	0x00000020


	//----- nvinfo : EIATTR_FRAME_SIZE
	.align		4
.L_307:
        /*05f4*/ 	.byte	0x04, 0x11
        /*05f6*/ 	.short	(.L_309 - .L_308)
	.align		4
.L_308:
        /*05f8*/ 	.word	index@(_ZN2at6native29vectorized_elementwise_kernelILi8ENS0_13AUnaryFunctorIsssNS0_15binary_internal10MulFunctorIsEEEESt5arrayIPcLm2EEEEviT0_T1_)
        /*05fc*/ 	.word	0x00000000


	//----- nvinfo : EIATTR_REGCOUNT
	.align		4
.L_309:
        /*0600*/ 	.byte	0x04, 0x2f
        /*0602*/ 	.short	(.L_311 - .L_310)
	.align		4
.L_310:
        /*0604*/ 	.word	index@(_ZN2at6native29vectorized_elementwise_kernelILi4ENS0_13AUnaryFunctorIsssNS0_15binary_internal10MulFunctorIsEEEESt5arrayIPcLm2EEEEviT0_T1_)
        /*0608*/ 	.word	0x00000020


	//----- nvinfo : EIATTR_FRAME_SIZE
	.align		4
.L_311:
        /*060c*/ 	.byte	0x04, 0x11
        /*060e*/ 	.short	(.L_313 - .L_312)
	.align		4
.L_312:
        /*0610*/ 	.word	index@(_ZN2at6native29vectorized_elementwise_kernelILi4ENS0_13AUnaryFunctorIsssNS0_15binary_internal10MulFunctorIsEEEESt5arrayIPcLm2EEEEviT0_T1_)
        /*0614*/ 	.word	0x00000000


	//----- nvinfo : EIATTR_REGCOUNT
	.align		4
.L_313:
        /*0618*/ 	.byte	0x04, 0x2f
        /*061a*/ 	.short	(.L_315 - .L_314)
	.align		4
.L_314:
        /*061c*/ 	.word	index@(_ZN2at6native29vectorized_elementwise_kernelILi2ENS0_13AUnaryFunctorIsssNS0_15binary_internal10MulFunctorIsEEEESt5arrayIPcLm2EEEEviT0_T1_)
        /*0620*/ 	.word	0x00000020


	//----- nvinfo : EIATTR_FRAME_SIZE
	.align		4
.L_315:
        /*0624*/ 	.byte	0x04, 0x11
        /*0626*/ 	.short	(.L_317 - .L_316)
	.align		4
.L_316:
        /*0628*/ 	.word	index@(_ZN2at6native29vectorized_elementwise_kernelILi2ENS0_13AUnaryFunctorIsssNS0_15binary_internal10MulFunctorIsEEEESt5arrayIPcLm2EEEEviT0_T1_)
        /*062c*/ 	.word	0x00000000


	//----- nvinfo : EIATTR_REGCOUNT
	.align		4
.L_317:
        /*0630*/ 	.byte	0x04, 0x2f
        /*0632*/ 	.short	(.L_319 - .L_318)
	.align		4
.L_318:
        /*0634*/ 	.word	index@(_ZN2at6native27unrolled_elementwise_kernelINS0_13AUnaryFunctorIsssNS0_15binary_internal10MulFunctorIsEEEESt5arrayIPcLm2EELi4E23TrivialOffsetCalculatorILi1EjESB_NS0_6memory15LoadWithoutCastENSC_16StoreWithoutCastEEEviT_T0_T2_T3_T4_T5_)
        /*0638*/ 	.word	0x00000018


	//----- nvinfo : EIATTR_FRAME_SIZE
	.align		4
.L_319:
        /*063c*/ 	.byte	0x04, 0x11
        /*063e*/ 	.short	(.L_321 - .L_320)
	.align		4
.L_320:
        /*0640*/ 	.word	index@(_ZN2at6native27unrolled_elementwise_kernelINS0_13AUnaryFunctorIsssNS0_15binary_internal10MulFunctorIsEEEESt5arrayIPcLm2EELi4E23TrivialOffsetCalculatorILi1EjESB_NS0_6memory15LoadWithoutCastENSC_16StoreWithoutCastEEEviT_T0_T2_T3_T4_T5_)
        /*0644*/ 	.word	0x00000000


	//----- nvinfo : EIATTR_REGCOUNT
	.align		4
.L_321:
        /*0648*/ 	.byte	0x04, 0x2f
        /*064a*/ 	.short	(.L_323 - .L_322)
	.align		4
.L_322:
        /*064c*/ 	.word	index@(_ZN2at6native18elementwise_kernelILi128ELi4EZNS0_22gpu_kernel_impl_nocastINS0_13AUnaryFunctorIsssNS0_15binary_internal10MulFunctorIsEEEEEEvRNS_18TensorIteratorBaseERKT_EUliE_EEviT1_)
        /*0650*/ 	.word	0x00000012


	//----- nvinfo : EIATTR_FRAME_SIZE
	.align		4
.L_323:
        /*0654*/ 	.byte	0x04, 0x11
        /*0656*/ 	.short	(.L_325 - .L_324)
	.align		4
.L_324:
        /*0658*/ 	.word	index@(_ZN2at6native18elementwise_kernelILi128ELi4EZNS0_22gpu_kernel_impl_nocastINS0_13AUnaryFunctorIsssNS0_15binary_internal10MulFunctorIsEEEEEEvRNS_18TensorIteratorBaseERKT_EUliE_EEviT1_)
        /*065c*/ 	.word	0x00000000


	//----- nvinfo : EIATTR_REGCOUNT
	.align		4
.L_325:
        /*0660*/ 	.byte	0x04, 0x2f
        /*0662*/ 	.short	(.L_327 - .L_326)
	.align		4
.L_326:
        /*0664*/ 	.word	index@(_ZN2at6native27unrolled_elementwise_kernelINS0_13AUnaryFunctorIsssNS0_15binary_internal10MulFunctorIsEEEESt5arrayIPcLm2EELi4E23TrivialOffsetCalculatorILi1EjESB_NS0_6memory12LoadWithCastILi1EEENSC_13StoreWithCastILi1EEEEEviT_T0_T2_T3_T4_T5_)
        /*0668*/ 	.word	0x0000001c


	//----- nvinfo : EIATTR_FRAME_SIZE
	.align		4
.L_327:
        /*066c*/ 	.byte	0x04, 0x11
        /*066e*/ 	.short	(.L_329 - .L_328)
	.align		4
.L_328:
        /*0670*/ 	.word	index@(_ZN2at6native27unrolled_elementwise_kernelINS0_13AUnaryFunctorIsssNS0_15binary_internal10MulFunctorIsEEEESt5arrayIPcLm2EELi4E23TrivialOffsetCalculatorILi1EjESB_NS0_6memory12LoadWithCastILi1EEENSC_13StoreWithCastILi1EEEEEviT_T0_T2_T3_T4_T5_)
        /*0674*/ 	.word	0x00000000


	//----- nvinfo : EIATTR_REGCOUNT
	.align		4
.L_329:
        /*0678*/ 	.byte	0x04, 0x2f
        /*067a*/ 	.short	(.L_331 - .L_330)
	.align		4
.L_330:
        /*067c*/ 	.word	index@(_ZN2at6native18elementwise_kernelILi128ELi4EZNS0_15gpu_kernel_implINS0_13AUnaryFunctorIsssNS0_15binary_internal10MulFunctorIsEEEEEEvRNS_18TensorIteratorBaseERKT_EUliE_EEviT1_)
        /*0680*/ 	.word	0x0000001a


	//----- nvinfo : EIATTR_FRAME_SIZE
	.align		4
.L_331:
        /*0684*/ 	.byte	0x04, 0x11
        /*0686*/ 	.short	(.L_333 - .L_332)
	.align		4
.L_332:
        /*0688*/ 	.word	index@(_ZN2at6native18elementwise_kernelILi128ELi4EZNS0_15gpu_kernel_implINS0_13AUnaryFunctorIsssNS0_15binary_internal10MulFunctorIsEEEEEEvRNS_18TensorIteratorBaseERKT_EUliE_EEviT1_)
        /*068c*/ 	.word	0x00000000


	//----- nvinfo : EIATTR_REGCOUNT
	.align		4
.L_333:
        /*0690*/ 	.byte	0x04, 0x2f
        /*0692*/ 	.short	(.L_335 - .L_334)
	.align		4
.L_334:
        /*0694*/ 	.word	index@(_ZN2at6native29vectorized_elementwise_kernelILi8ENS0_13BinaryFunctorIdddNS0_15binary_internal10MulFunctorIdEEEESt5arrayIPcLm3EEEEviT0_T1_)
        /*0698*/ 	.word	0x00000020


	//----- nvinfo : EIATTR_FRAME_SIZE
	.align		4
.L_335:
        /*069c*/ 	.byte	0x04, 0x11
        /*069e*/ 	.short	(.L_337 - .L_336)
	.align		4
.L_336:
        /*06a0*/ 	.word	index@(_ZN2at6native29vectorized_elementwise_kernelILi8ENS0_13BinaryFunctorIdddNS0_15binary_internal10MulFunctorIdEEEESt5arrayIPcLm3EEEEviT0_T1_)
        /*06a4*/ 	.word	0x00000000


	//----- nvinfo : EIATTR_REGCOUNT
	.align		4
.L_337:
        /*06a8*/ 	.byte	0x04, 0x2f
        /*06aa*/ 	.short	(.L_339 - .L_338)
	.align		4
.L_338:
        /*06ac*/ 	.word	index@(_ZN2at6native29vectorized_elementwise_kernelILi4ENS0_13BinaryFunctorIdddNS0_15binary_internal10MulFunctorIdEEEESt5arrayIPcLm3EEEEviT0_T1_)
        /*06b0*/ 	.word	0x00000020


	//----- nvinfo : EIATTR_FRAME_SIZE
	.align		4
.L_339:
        /*06b4*/ 	.byte	0x04, 0x11
        /*06b6*/ 	.short	(.L_341 - .L_340)
	.align		4
.L_340:
        /*06b8*/ 	.word	index@(_ZN2at6native29vectorized_elementwise_kernelILi4ENS0_13BinaryFunctorIdddNS0_15binary_internal10MulFunctorIdEEEESt5arrayIPcLm3EEEEviT0_T1_)
        /*06bc*/ 	.word	0x00000000


	//----- nvinfo : EIATTR_REGCOUNT
	.align		4
.L_341:
        /*06c0*/ 	.byte	0x04, 0x2f
        /*06c2*/ 	.short	(.L_343 - .L_342)
	.align		4
.L_342:
        /*06c4*/ 	.word	index@(_ZN2at6native29vectorized_elementwise_kernelILi2ENS0_13BinaryFunctorIdddNS0_15binary_internal10MulFunctorIdEEEESt5arrayIPcLm3EEEEviT0_T1_)
        /*06c8*/ 	.word	0x00000020


	//----- nvinfo : EIATTR_FRAME_SIZE
	.align		4
.L_343:
        /*06cc*/ 	.byte	0x04, 0x11
        /*06ce*/ 	.short	(.L_345 - .L_344)
	.align		4
.L_344:
        /*06d0*/ 	.word	index@(_ZN2at6native29vectorized_elementwise_kernelILi2ENS0_13BinaryFunctorIdddNS0_15binary_internal10MulFunctorIdEEEESt5arrayIPcLm3EEEEviT0_T1_)
        /*06d4*/ 	.word	0x00000000


	//----- nvinfo : EIATTR_REGCOUNT
	.align		4
.L_345:
        /*06d8*/ 	.byte	0x04, 0x2f
        /*06da*/ 	.short	(.L_347 - .L_346)
	.align		4
.L_346:
        /*06dc*/ 	.word	index@(_ZN2at6native27unrolled_elementwise_kernelINS0_13BinaryFunctorIdddNS0_15binary_internal10MulFunctorIdEEEESt5arrayIPcLm3EELi4E23TrivialOffsetCalculatorILi2EjESA_ILi1EjENS0_6memory15LoadWithoutCastENSD_16StoreWithoutCastEEEviT_T0_T2_T3_T4_T5_)
        /*06e0*/ 	.word	0x00000020


	//----- nvinfo : EIATTR_FRAME_SIZE
	.align		4
.L_347:
        /*06e4*/ 	.byte	0x04, 0x11
        /*06e6*/ 	.short	(.L_349 - .L_348)
	.align		4
.L_348:
        /*06e8*/ 	.word	index@(_ZN2at6native27unrolled_elementwise_kernelINS0_13BinaryFunctorIdddNS0_15binary_internal10MulFunctorIdEEEESt5arrayIPcLm3EELi4E23TrivialOffsetCalculatorILi2EjESA_ILi1EjENS0_6memory15LoadWithoutCastENSD_16StoreWithoutCastEEEviT_T0_T2_T3_T4_T5_)
        /*06ec*/ 	.word	0x00000000


	//----- nvinfo : EIATTR_REGCOUNT
	.align		4
.L_349:
        /*06f0*/ 	.byte	0x04, 0x2f
        /*06f2*/ 	.short	(.L_351 - .L_350)
	.align		4
.L_350:
        /*06f4*/ 	.word	index@(_ZN2at6native18elementwise_kernelILi128ELi2EZNS0_22gpu_kernel_impl_nocastINS0_13BinaryFunctorIdddNS0_15binary_internal10MulFunctorIdEEEEEEvRNS_18TensorIteratorBaseERKT_EUliE_EEviT1_)
        /*06f8*/ 	.word	0x00000012


	//----- nvinfo : EIATTR_FRAME_SIZE
	.align		4
.L_351:
        /*06fc*/ 	.byte	0x04, 0x11
        /*06fe*/ 	.short	(.L_353 - .L_352)
	.align		4
.L_352:
        /*0700*/ 	.word	index@(_ZN2at6native18elementwise_kernelILi128ELi2EZNS0_22gpu_kernel_impl_nocastINS0_13BinaryFunctorIdddNS0_15binary_internal10MulFunctorIdEEEEEEvRNS_18TensorIteratorBaseERKT_EUliE_EEviT1_)
        /*0704*/ 	.word	0x00000000


	//----- nvinfo : EIATTR_REGCOUNT
	.align		4
.L_353:
        /*0708*/ 	.byte	0x04, 0x2f
        /*070a*/ 	.short	(.L_355 - .L_354)
	.align		4
.L_354:
        /*070c*/ 	.word	index@(_ZN2at6native27unrolled_elementwise_kernelINS0_13BinaryFunctorIdddNS0_15binary_internal10MulFunctorIdEEEESt5arrayIPcLm3EELi4E23TrivialOffsetCalculatorILi2EjESA_ILi1EjENS0_6memory12LoadWithCastILi2EEENSD_13StoreWithCastILi1EEEEEviT_T0_T2_T3_T4_T5_)
        /*0710*/ 	.word	0x00000028


	//----- nvinfo : EIATTR_FRAME_SIZE
	.align		4
.L_355:
        /*0714*/ 	.byte	0x04, 0x11
        /*0716*/ 	.short	(.L_357 - .L_356)
	.align		4
.L_356:
        /*0718*/ 	.word	index@(_ZN2at6native27unrolled_elementwise_kernelINS0_13BinaryFunctorIdddNS0_15binary_internal10MulFunctorIdEEEESt5arrayIPcLm3EELi4E23TrivialOffsetCalculatorILi2EjESA_ILi1EjENS0_6memory12LoadWithCastILi2EEENSD_13StoreWithCastILi1EEEEEviT_T0_T2_T3_T4_T5_)
        /*071c*/ 	.word	0x00000000


	//----- nvinfo : EIATTR_REGCOUNT
	.align		4
.L_357:
        /*0720*/ 	.byte	0x04, 0x2f
        /*0722*/ 	.short	(.L_359 - .L_358)
	.align		4
.L_358:
        /*0724*/ 	.word	index@(_ZN2at6native18elementwise_kernelILi128ELi4EZNS0_15gpu_kernel_implINS0_13BinaryFunctorIdddNS0_15binary_internal10MulFunctorIdEEEEEEvRNS_18TensorIteratorBaseERKT_EUliE_EEviT1_)
        /*0728*/ 	.word	0x0000001c


	//----- nvinfo : EIATTR_FRAME_SIZE
	.align		4
.L_359:
        /*072c*/ 	.byte	0x04, 0x11
        /*072e*/ 	.short	(.L_361 - .L_360)
	.align		4
.L_360:
        /*0730*/ 	.word	index@(_ZN2at6native18elementwise_kernelILi128ELi4EZNS0_15gpu_kernel_implINS0_13BinaryFunctorIdddNS0_15binary_internal10MulFunctorIdEEEEEEvRNS_18TensorIteratorBaseERKT_EUliE_EEviT1_)
        /*0734*/ 	.word	0x00000000


	//----- nvinfo : EIATTR_REGCOUNT
	.align		4
.L_361:
        /*0738*/ 	.byte	0x04, 0x2f
        /*073a*/ 	.short	(.L_363 - .L_362)
	.align		4
.L_362:
        /*073c*/ 	.word	index@(_ZN2at6native29vectorized_elementwise_kernelILi8ENS0_13AUnaryFunctorIdddNS0_15binary_internal10MulFunctorIdEEEESt5arrayIPcLm2EEEEviT0_T1_)
        /*0740*/ 	.word	0x00000020


	//----- nvinfo : EIATTR_FRAME_SIZE
	.align		4
.L_363:
        /*0744*/ 	.byte	0x04, 0x11
        /*0746*/ 	.short	(.L_365 - .L_364)
	.align		4
.L_364:
        /*0748*/ 	.word	index@(_ZN2at6native29vectorized_elementwise_kernelILi8ENS0_13AUnaryFunctorIdddNS0_15binary_internal10MulFunctorIdEEEESt5arrayIPcLm2EEEEviT0_T1_)
        /*074c*/ 	.word	0x00000000


	//----- nvinfo : EIATTR_REGCOUNT
	.align		4
.L_365:
        /*0750*/ 	.byte	0x04, 0x2f
        /*0752*/ 	.short	(.L_367 - .L_366)
	.align		4
.L_366:
        /*0754*/ 	.word	index@(_ZN2at6native29vectorized_elementwise_kernelILi4ENS0_13AUnaryFunctorIdddNS0_15binary_internal10MulFunctorIdEEEESt5arrayIPcLm2EEEEviT0_T1_)
        /*0758*/ 	.word	0x00000020


	//----- nvinfo : EIATTR_FRAME_SIZE
	.align		4
.L_367:
        /*075c*/ 	.byte	0x04, 0x11
        /*075e*/ 	.short	(.L_369 - .L_368)
	.align		4
.L_368:
        /*0760*/ 	.word	index@(_ZN2at6native29vectorized_elementwise_kernelILi4ENS0_13AUnaryFunctorIdddNS0_15binary_internal10MulFunctorIdEEEESt5arrayIPcLm2EEEEviT0_T1_)
        /*0764*/ 	.word	0x00000000


	//----- nvinfo : EIATTR_REGCOUNT
	.align		4
.L_369:
        /*0768*/ 	.byte	0x04, 0x2f
        /*076a*/ 	.short	(.L_371 - .L_370)
	.align		4
.L_370:
        /*076c*/ 	.word	index@(_ZN2at6native29vectorized_elementwise_kernelILi2ENS0_13AUnaryFunctorIdddNS0_15binary_internal10MulFunctorIdEEEESt5arrayIPcLm2EEEEviT0_T1_)
        /*0770*/ 	.word	0x00000020


	//----- nvinfo : EIATTR_FRAME_SIZE
	.align		4
.L_371:
        /*0774*/ 	.byte	0x04, 0x11
        /*0776*/ 	.short	(.L_373 - .L_372)
	.align		4
.L_372:
        /*0778*/ 	.word	index@(_ZN2at6native29vectorized_elementwise_kernelILi2ENS0_13AUnaryFunctorIdddNS0_15binary_internal10MulFunctorIdEEEESt5arrayIPcLm2EEEEviT0_T1_)
        /*077c*/ 	.word	0x00000000


	//----- nvinfo : EIATTR_REGCOUNT
	.align		4
.L_373:
        /*0780*/ 	.byte	0x04, 0x2f
        /*0782*/ 	.short	(.L_375 - .L_374)
	.align		4
.L_374:
        /*0784*/ 	.word	index@(_ZN2at6native27unrolled_elementwise_kernelINS0_13AUnaryFunctorIdddNS0_15binary_internal10MulFunctorIdEEEESt5arrayIPcLm2EELi4E23TrivialOffsetCalculatorILi1EjESB_NS0_6memory15LoadWithoutCastENSC_16StoreWithoutCastEEEviT_T0_T2_T3_T4_T5_)
        /*0788*/ 	.word	0x0000001a


	//----- nvinfo : EIATTR_FRAME_SIZE
	.align		4
.L_375:
        /*078c*/ 	.byte	0x04, 0x11
        /*078e*/ 	.short	(.L_377 - .L_376)
	.align		4
.L_376:
        /*0790*/ 	.word	index@(_ZN2at6native27unrolled_elementwise_kernelINS0_13AUnaryFunctorIdddNS0_15binary_internal10MulFunctorIdEEEESt5arrayIPcLm2EELi4E23TrivialOffsetCalculatorILi1EjESB_NS0_6memory15LoadWithoutCastENSC_16StoreWithoutCastEEEviT_T0_T2_T3_T4_T5_)
        /*0794*/ 	.word	0x00000000


	//----- nvinfo : EIATTR_REGCOUNT
	.align		4
.L_377:
        /*0798*/ 	.byte	0x04, 0x2f
        /*079a*/ 	.short	(.L_379 - .L_378)
	.align		4
.L_378:
        /*079c*/ 	.word	index@(_ZN2at6native18elementwise_kernelILi128ELi2EZNS0_22gpu_kernel_impl_nocastINS0_13AUnaryFunctorIdddNS0_15binary_internal10MulFunctorIdEEEEEEvRNS_18TensorIteratorBaseERKT_EUliE_EEviT1_)
        /*07a0*/ 	.word	0x00000012


	//----- nvinfo : EIATTR_FRAME_SIZE
	.align		4
.L_379:
        /*07a4*/ 	.byte	0x04, 0x11
        /*07a6*/ 	.short	(.L_381 - .L_380)
	.align		4
.L_380:
        /*07a8*/ 	.word	index@(_ZN2at6native18elementwise_kernelILi128ELi2EZNS0_22gpu_kernel_impl_nocastINS0_13AUnaryFunctorIdddNS0_15binary_internal10MulFunctorIdEEEEEEvRNS_18TensorIteratorBaseERKT_EUliE_EEviT1_)
        /*07ac*/ 	.word	0x00000000


	//----- nvinfo : EIATTR_REGCOUNT
	.align		4
.L_381:
        /*07b0*/ 	.byte	0x04, 0x2f
        /*07b2*/ 	.short	(.L_383 - .L_382)
	.align		4
.L_382:
        /*07b4*/ 	.word	index@(_ZN2at6native27unrolled_elementwise_kernelINS0_13AUnaryFunctorIdddNS0_15binary_internal10MulFunctorIdEEEESt5arrayIPcLm2EELi4E23TrivialOffsetCalculatorILi1EjESB_NS0_6memory12LoadWithCastILi1EEENSC_13StoreWithCastILi1EEEEEviT_T0_T2_T3_T4_T5_)
        /*07b8*/ 	.word	0x00000022


	//----- nvinfo : EIATTR_FRAME_SIZE
	.align		4
.L_383:
        /*07bc*/ 	.byte	0x04, 0x11
        /*07be*/ 	.short	(.L_385 - .L_384)
	.align		4
.L_384:
        /*07c0*/ 	.word	index@(_ZN2at6native27unrolled_elementwise_kernelINS0_13AUnaryFunctorIdddNS0_15binary_internal10MulFunctorIdEEEESt5arrayIPcLm2EELi4E23TrivialOffsetCalculatorILi1EjESB_NS0_6memory12LoadWithCastILi1EEENSC_13StoreWithCastILi1EEEEEviT_T0_T2_T3_T4_T5_)
        /*07c4*/ 	.word	0x00000000


	//----- nvinfo : EIATTR_REGCOUNT
	.align		4
.L_385:
        /*07c8*/ 	.byte	0x04, 0x2f
        /*07ca*/ 	.short	(.L_387 - .L_386)
	.align		4
.L_386:
        /*07cc*/ 	.word	index@(_ZN2at6native18elementwise_kernelILi128ELi4EZNS0_15gpu_kernel_implINS0_13AUnaryFunctorIdddNS0_15binary_internal10MulFunctorIdEEEEEEvRNS_18TensorIteratorBaseERKT_EUliE_EEviT1_)
        /*07d0*/ 	.word	0x0000001a


	//----- nvinfo : EIATTR_FRAME_SIZE
	.align		4
.L_387:
        /*07d4*/ 	.byte	0x04, 0x11
        /*07d6*/ 	.short	(.L_389 - .L_388)
	.align		4
.L_388:
        /*07d8*/ 	.word	index@(_ZN2at6native18elementwise_kernelILi128ELi4EZNS0_15gpu_kernel_implINS0_13AUnaryFunctorIdddNS0_15binary_internal10MulFunctorIdEEEEEEvRNS_18TensorIteratorBaseERKT_EUliE_EEviT1_)
        /*07dc*/ 	.word	0x00000000


	//----- nvinfo : EIATTR_REGCOUNT
	.align		4
.L_389:
        /*07e0*/ 	.byte	0x04, 0x2f
        /*07e2*/ 	.short	(.L_391 - .L_390)
	.align		4
.L_390:
        /*07e4*/ 	.word	index@(_ZN2at6native29vectorized_elementwise_kernelILi8ENS0_13BinaryFunctorIfffNS0_15binary_internal10MulFunctorIfEEEESt5arrayIPcLm3EEEEviT0_T1_)
        /*07e8*/ 	.word	0x00000020


	//----- nvinfo : EIATTR_FRAME_SIZE
	.align		4
.L_391:
        /*07ec*/ 	.byte	0x04, 0x11
        /*07ee*/ 	.short	(.L_393 - .L_392)
	.align		4
.L_392:
        /*07f0*/ 	.word	index@(_ZN2at6native29vectorized_elementwise_kernelILi8ENS0_13BinaryFunctorIfffNS0_15binary_internal10MulFunctorIfEEEESt5arrayIPcLm3EEEEviT0_T1_)
        /*07f4*/ 	.word	0x00000000


	//----- nvinfo : EIATTR_REGCOUNT
	.align		4
.L_393:
        /*07f8*/ 	.byte	0x04, 0x2f
        /*07fa*/ 	.short	(.L_395 - .L_394)
	.align		4
.L_394:
        /*07fc*/ 	.word	index@(_ZN2at6native29vectorized_elementwise_kernelILi4ENS0_13BinaryFunctorIfffNS0_15binary_internal10MulFunctorIfEEEESt5arrayIPcLm3EEEEviT0_T1_)
        /*0800*/ 	.word	0x00000020


	//----- nvinfo : EIATTR_FRAME_SIZE
	.align		4
.L_395:
        /*0804*/ 	.byte	0x04, 0x11
        /*0806*/ 	.short	(.L_397 - .L_396)
	.align		4
.L_396:
        /*0808*/ 	.word	index@(_ZN2at6native29vectorized_elementwise_kernelILi4ENS0_13BinaryFunctorIfffNS0_15binary_internal10MulFunctorIfEEEESt5arrayIPcLm3EEEEviT0_T1_)
        /*080c*/ 	.word	0x00000000


	//----- nvinfo : EIATTR_REGCOUNT
	.align		4
.L_397:
        /*0810*/ 	.byte	0x04, 0x2f
        /*0812*/ 	.short	(.L_399 - .L_398)
	.align		4
.L_398:
        /*0814*/ 	.word	index@(_ZN2at6native29vectorized_elementwise_kernelILi2ENS0_13BinaryFunctorIfffNS0_15binary_internal10MulFunctorIfEEEESt5arrayIPcLm3EEEEviT0_T1_)
        /*0818*/ 	.word	0x00000020


	//----- nvinfo : EIATTR_FRAME_SIZE
	.align		4
.L_399:
        /*081c*/ 	.byte	0x04, 0x11
        /*081e*/ 	.short	(.L_401 - .L_400)
	.align		4
.L_400:
        /*0820*/ 	.word	index@(_ZN2at6native29vectorized_elementwise_kernelILi2ENS0_13BinaryFunctorIfffNS0_15binary_internal10MulFunctorIfEEEESt5arrayIPcLm3EEEEviT0_T1_)
        /*0824*/ 	.word	0x00000000


	//----- nvinfo : EIATTR_REGCOUNT
	.align		4
.L_401:
        /*0828*/ 	.byte	0x04, 0x2f
        /*082a*/ 	.short	(.L_403 - .L_402)
	.align		4
.L_402:
        /*082c*/ 	.word	index@(_ZN2at6native27unrolled_elementwise_kernelINS0_13BinaryFunctorIfffNS0_15binary_internal10MulFunctorIfEEEESt5arrayIPcLm3EELi4E23TrivialOffsetCalculatorILi2EjESA_ILi1EjENS0_6memory15LoadWithoutCastENSD_16StoreWithoutCastEEEviT_T0_T2_T3_T4_T5_)
        /*0830*/ 	.word	0x0000001a


	//----- nvinfo : EIATTR_FRAME_SIZE
	.align		4
.L_403:
        /*0834*/ 	.byte	0x04, 0x11
        /*0836*/ 	.short	(.L_405 - .L_404)
	.align		4
.L_404:
        /*0838*/ 	.word	index@(_ZN2at6native27unrolled_elementwise_kernelINS0_13BinaryFunctorIfffNS0_15binary_internal10MulFunctorIfEEEESt5arrayIPcLm3EELi4E23TrivialOffsetCalculatorILi2EjESA_ILi1EjENS0_6memory15LoadWithoutCastENSD_16StoreWithoutCastEEEviT_T0_T2_T3_T4_T5_)
        /*083c*/ 	.word	0x00000000


	//----- nvinfo : EIATTR_REGCOUNT
	.align		4
.L_405:
        /*0840*/ 	.byte	0x04, 0x2f
        /*0842*/ 	.short	(.L_407 - .L_406)
	.align		4
.L_406:
        /*0844*/ 	.word	index@(_ZN2at6native18elementwise_kernelILi128ELi2EZNS0_22gpu_kernel_impl_nocastINS0_13BinaryFunctorIfffNS0_15binary_internal10MulFunctorIfEEEEEEvRNS_18TensorIteratorBaseERKT_EUliE_EEviT1_)
        /*0848*/ 	.word	0x00000012


	//----- nvinfo : EIATTR_FRAME_SIZE
	.align		4
.L_407:
        /*084c*/ 	.byte	0x04, 0x11
        /*084e*/ 	.short	(.L_409 - .L_408)
	.align		4
.L_408:
        /*0850*/ 	.word	index@(_ZN2at6native18elementwise_kernelILi128ELi2EZNS0_22gpu_kernel_impl_nocastINS0_13BinaryFunctorIfffNS0_15binary_internal10MulFunctorIfEEEEEEvRNS_18TensorIteratorBaseERKT_EUliE_EEviT1_)
        /*0854*/ 	.word	0x00000000


	//----- nvinfo : EIATTR_REGCOUNT
	.align		4
.L_409:
        /*0858*/ 	.byte	0x04, 0x2f
        /*085a*/ 	.short	(.L_411 - .L_410)
	.align		4
.L_410:
        /*085c*/ 	.word	index@(_ZN2at6native27unrolled_elementwise_kernelINS0_13BinaryFunctorIfffNS0_15binary_internal10MulFunctorIfEEEESt5arrayIPcLm3EELi4E23TrivialOffsetCalculatorILi2EjESA_ILi1EjENS0_6memory12LoadWithCastILi2EEENSD_13StoreWithCastILi1EEEEEviT_T0_T2_T3_T4_T5_)
        /*0860*/ 	.word	0x00000020


	//----- nvinfo : EIATTR_FRAME_SIZE
	.align		4
.L_411:
        /*0864*/ 	.byte	0x04, 0x11
        /*0866*/ 	.short	(.L_413 - .L_412)
	.align		4
.L_412:
        /*0868*/ 	.word	index@(_ZN2at6native27unrolled_elementwise_kernelINS0_13BinaryFunctorIfffNS0_15binary_internal10MulFunctorIfEEEESt5arrayIPcLm3EELi4E23TrivialOffsetCalculatorILi2EjESA_ILi1EjENS0_6memory12LoadWithCastILi2EEENSD_13StoreWithCastILi1EEEEEviT_T0_T2_T3_T4_T5_)
        /*086c*/ 	.word	0x00000000


	//----- nvinfo : EIATTR_REGCOUNT
	.align		4
.L_413:
        /*0870*/ 	.byte	0x04, 0x2f
        /*0872*/ 	.short	(.L_415 - .L_414)
	.align		4
.L_414:
        /*0874*/ 	.word	index@(_ZN2at6native18elementwise_kernelILi128ELi4EZNS0_15gpu_kernel_implINS0_13BinaryFunctorIfffNS0_15binary_internal10MulFunctorIfEEEEEEvRNS_18TensorIteratorBaseERKT_EUliE_EEviT1_)
        /*0878*/ 	.word	0x0000001a


	//----- nvinfo : EIATTR_FRAME_SIZE
	.align		4
.L_415:
        /*087c*/ 	.byte	0x04, 0x11
        /*087e*/ 	.short	(.L_417 - .L_416)
	.align		4
.L_416:
        /*0880*/ 	.word	index@(_ZN2at6native18elementwise_kernelILi128ELi4EZNS0_15gpu_kernel_implINS0_13BinaryFunctorIfffNS0_15binary_internal10MulFunctorIfEEEEEEvRNS_18TensorIteratorBaseERKT_EUliE_EEviT1_)
        /*0884*/ 	.word	0x00000000


	//----- nvinfo : EIATTR_REGCOUNT
	.align		4
.L_417:
        /*0888*/ 	.byte	0x04, 0x2f
        /*088a*/ 	.short	(.L_419 - .L_418)
	.align		4
.L_418:
        /*088c*/ 	.word	index@(_ZN2at6native29vectorized_elementwise_kernelILi8ENS0_13AUnaryFunctorIfffNS0_15binary_internal10MulFunctorIfEEEESt5arrayIPcLm2EEEEviT0_T1_)
        /*0890*/ 	.word	0x00000020


	//----- nvinfo : EIATTR_FRAME_SIZE
	.align		4
.L_419:
        /*0894*/ 	.byte	0x04, 0x11
        /*0896*/ 	.short	(.L_421 - .L_420)
	.align		4
.L_420:
        /*0898*/ 	.word	index@(_ZN2at6native29vectorized_elementwise_kernelILi8ENS0_13AUnaryFunctorIfffNS0_15binary_internal10MulFunctorIfEEEESt5arrayIPcLm2EEEEviT0_T1_)
        /*089c*/ 	.word	0x00000000


	//----- nvinfo : EIATTR_REGCOUNT
	.align		4
.L_421:
        /*08a0*/ 	.byte	0x04, 0x2f
        /*08a2*/ 	.short	(.L_423 - .L_422)
	.align		4
.L_422:
        /*08a4*/ 	.word	index@(_ZN2at6native29vectorized_elementwise_kernelILi4ENS0_13AUnaryFunctorIfffNS0_15binary_internal10MulFunctorIfEEEESt5arrayIPcLm2EEEEviT0_T1_)
        /*08a8*/ 	.word	0x00000020


	//----- nvinfo : EIATTR_FRAME_SIZE
	.align		4
.L_423:
        /*08ac*/ 	.byte	0x04, 0x11
        /*08ae*/ 	.short	(.L_425 - .L_424)
	.align		4
.L_424:
        /*08b0*/ 	.word	index@(_ZN2at6native29vectorized_elementwise_kernelILi4ENS0_13AUnaryFunctorIfffNS0_15binary_internal10MulFunctorIfEEEESt5arrayIPcLm2EEEEviT0_T1_)
        /*08b4*/ 	.word	0x00000000


	//----- nvinfo : EIATTR_REGCOUNT
	.align		4
.L_425:
        /*08b8*/ 	.byte	0x04, 0x2f
        /*08ba*/ 	.short	(.L_427 - .L_426)
	.align		4
.L_426:
        /*08bc*/ 	.word	index@(_ZN2at6native29vectorized_elementwise_kernelILi2ENS0_13AUnaryFunctorIfffNS0_15binary_internal10MulFunctorIfEEEESt5arrayIPcLm2EEEEviT0_T1_)
        /*08c0*/ 	.word	0x00000020


	//----- nvinfo : EIATTR_FRAME_SIZE
	.align		4
.L_427:
        /*08c4*/ 	.byte	0x04, 0x11
        /*08c6*/ 	.short	(.L_429 - .L_428)
	.align		4
.L_428:
        /*08c8*/ 	.word	index@(_ZN2at6native29vectorized_elementwise_kernelILi2ENS0_13AUnaryFunctorIfffNS0_15binary_internal10MulFunctorIfEEEESt5arrayIPcLm2EEEEviT0_T1_)
        /*08cc*/ 	.word	0x00000000


	//----- nvinfo : EIATTR_REGCOUNT
	.align		4
.L_429:
        /*08d0*/ 	.byte	0x04, 0x2f
        /*08d2*/ 	.short	(.L_431 - .L_430)
	.align		4
.L_430:
        /*08d4*/ 	.word	index@(_ZN2at6native27unrolled_elementwise_kernelINS0_13AUnaryFunctorIfffNS0_15binary_internal10MulFunctorIfEEEESt5arrayIPcLm2EELi4E23TrivialOffsetCalculatorILi1EjESB_NS0_6memory15LoadWithoutCastENSC_16StoreWithoutCastEEEviT_T0_T2_T3_T4_T5_)
        /*08d8*/ 	.word	0x00000018


	//----- nvinfo : EIATTR_FRAME_SIZE
	.align		4
.L_431:
        /*08dc*/ 	.byte	0x04, 0x11
        /*08de*/ 	.short	(.L_433 - .L_432)
	.align		4
.L_432:
        /*08e0*/ 	.word	index@(_ZN2at6native27unrolled_elementwise_kernelINS0_13AUnaryFunctorIfffNS0_15binary_internal10MulFunctorIfEEEESt5arrayIPcLm2EELi4E23TrivialOffsetCalculatorILi1EjESB_NS0_6memory15LoadWithoutCastENSC_16StoreWithoutCastEEEviT_T0_T2_T3_T4_T5_)
        /*08e4*/ 	.word	0x00000000


	//----- nvinfo : EIATTR_REGCOUNT
	.align		4
.L_433:
        /*08e8*/ 	.byte	0x04, 0x2f
        /*08ea*/ 	.short	(.L_435 - .L_434)
	.align		4
.L_434:
        /*08ec*/ 	.word	index@(_ZN2at6native18elementwise_kernelILi128ELi2EZNS0_22gpu_kernel_impl_nocastINS0_13AUnaryFunctorIfffNS0_15binary_internal10MulFunctorIfEEEEEEvRNS_18TensorIteratorBaseERKT_EUliE_EEviT1_)
        /*08f0*/ 	.word	0x00000012


	//----- nvinfo : EIATTR_FRAME_SIZE
	.align		4
.L_435:
        /*08f4*/ 	.byte	0x04, 0x11
        /*08f6*/ 	.short	(.L_437 - .L_436)
	.align		4
.L_436:
        /*08f8*/ 	.word	index@(_ZN2at6native18elementwise_kernelILi128ELi2EZNS0_22gpu_kernel_impl_nocastINS0_13AUnaryFunctorIfffNS0_15binary_internal10MulFunctorIfEEEEEEvRNS_18TensorIteratorBaseERKT_EUliE_EEviT1_)
        /*08fc*/ 	.word	0x00000000


	//----- nvinfo : EIATTR_REGCOUNT
	.align		4
.L_437:
        /*0900*/ 	.byte	0x04, 0x2f
        /*0902*/ 	.short	(.L_439 - .L_438)
	.align		4
.L_438:
        /*0904*/ 	.word	index@(_ZN2at6native27unrolled_elementwise_kernelINS0_13AUnaryFunctorIfffNS0_15binary_internal10MulFunctorIfEEEESt5arrayIPcLm2EELi4E23TrivialOffsetCalculatorILi1EjESB_NS0_6memory12LoadWithCastILi1EEENSC_13StoreWithCastILi1EEEEEviT_T0_T2_T3_T4_T5_)
        /*0908*/ 	.word	0x0000001c


	//----- nvinfo : EIATTR_FRAME_SIZE
	.align		4
.L_439:
        /*090c*/ 	.byte	0x04, 0x11
        /*090e*/ 	.short	(.L_441 - .L_440)
	.align		4
.L_440:
        /*0910*/ 	.word	index@(_ZN2at6native27unrolled_elementwise_kernelINS0_13AUnaryFunctorIfffNS0_15binary_internal10MulFunctorIfEEEESt5arrayIPcLm2EELi4E23TrivialOffsetCalculatorILi1EjESB_NS0_6memory12LoadWithCastILi1EEENSC_13StoreWithCastILi1EEEEEviT_T0_T2_T3_T4_T5_)
        /*0914*/ 	.word	0x00000000


	//----- nvinfo : EIATTR_REGCOUNT
	.align		4
.L_441:
        /*0918*/ 	.byte	0x04, 0x2f
        /*091a*/ 	.short	(.L_443 - .L_442)
	.align		4
.L_442:
        /*091c*/ 	.word	index@(_ZN2at6native18elementwise_kernelILi128ELi4EZNS0_15gpu_kernel_implINS0_13AUnaryFunctorIfffNS0_15binary_internal10MulFunctorIfEEEEEEvRNS_18TensorIteratorBaseERKT_EUliE_EEviT1_)
        /*0920*/ 	.word	0x0000001a


	//----- nvinfo : EIATTR_FRAME_SIZE
	.align		4
.L_443:
        /*0924*/ 	.byte	0x04, 0x11
        /*0926*/ 	.short	(.L_445 - .L_444)
	.align		4
.L_444:
        /*0928*/ 	.word	index@(_ZN2at6native18elementwise_kernelILi128ELi4EZNS0_15gpu_kernel_implINS0_13AUnaryFunctorIfffNS0_15binary_internal10MulFunctorIfEEEEEEvRNS_18TensorIteratorBaseERKT_EUliE_EEviT1_)
        /*092c*/ 	.word	0x00000000


	//----- nvinfo : EIATTR_REGCOUNT
	.align		4
.L_445:
        /*0930*/ 	.byte	0x04, 0x2f
        /*0932*/ 	.short	(.L_447 - .L_446)
	.align		4
.L_446:
        /*0934*/ 	.word	index@(_ZN2at6native29vectorized_elementwise_kernelILi8ENS0_13BinaryFunctorIN3c107complexIdEES5_S5_NS0_15binary_internal10MulFunctorIS5_EEEESt5arrayIPcLm3EEEEviT0_T1_)
        /*0938*/ 	.word	0x00000042


	//----- nvinfo : EIATTR_FRAME_SIZE
	.align		4
.L_447:
        /*093c*/ 	.byte	0x04, 0x11
        /*093e*/ 	.short	(.L_449 - .L_448)
	.align		4
.L_448:
        /*0940*/ 	.word	index@(_ZN2at6native29vectorized_elementwise_kernelILi8ENS0_13BinaryFunctorIN3c107complexIdEES5_S5_NS0_15binary_internal10MulFunctorIS5_EEEESt5arrayIPcLm3EEEEviT0_T1_)
        /*0944*/ 	.word	0x00000000


	//----- nvinfo : EIATTR_REGCOUNT
	.align		4
.L_449:
        /*0948*/ 	.byte	0x04, 0x2f
        /*094a*/ 	.short	(.L_451 - .L_450)
	.align		4
.L_450:
        /*094c*/ 	.word	index@(_ZN2at6native29vectorized_elementwise_kernelILi4ENS0_13BinaryFunctorIN3c107complexIdEES5_S5_NS0_15binary_internal10MulFunctorIS5_EEEESt5arrayIPcLm3EEEEviT0_T1_)
        /*0950*/ 	.word	0x00000040


	//----- nvinfo : EIATTR_FRAME_SIZE
	.align		4
.L_451:
        /*0954*/ 	.byte	0x04, 0x11
        /*0956*/ 	.short	(.L_453 - .L_452)
	.align		4
.L_452:
        /*0958*/ 	.word	index@(_ZN2at6native29vectorized_elementwise_kernelILi4ENS0_13BinaryFunctorIN3c107complexIdEES5_S5_NS0_15binary_internal10MulFunctorIS5_EEEESt5arrayIPcLm3EEEEviT0_T1_)
        /*095c*/ 	.word	0x00000000


	//----- nvinfo : EIATTR_REGCOUNT
	.align		4
.L_453:
        /*0960*/ 	.byte	0x04, 0x2f
        /*0962*/ 	.short	(.L_455 - .L_454)
	.align		4
.L_454:
        /*0964*/ 	.word	index@(_ZN2at6native29vectorized_elementwise_kernelILi2ENS0_13BinaryFunctorIN3c107complexIdEES5_S5_NS0_15binary_internal10MulFunctorIS5_EEEESt5arrayIPcLm3EEEEviT0_T1_)
        /*0968*/ 	.word	0x00000040


	//----- nvinfo : EIATTR_FRAME_SIZE
	.align		4
.L_455:
        /*096c*/ 	.byte	0x04, 0x11
        /*096e*/ 	.short	(.L_457 - .L_456)
	.align		4
.L_456:
        /*0970*/ 	.word	index@(_ZN2at6native29vectorized_elementwise_kernelILi2ENS0_13BinaryFunctorIN3c107complexIdEES5_S5_NS0_15binary_internal10MulFunctorIS5_EEEESt5arrayIPcLm3EEEEviT0_T1_)
        /*0974*/ 	.word	0x00000000


	//----- nvinfo : EIATTR_REGCOUNT
	.align		4
.L_457:
        /*0978*/ 	.byte	0x04, 0x2f
        /*097a*/ 	.short	(.L_459 - .L_458)
	.align		4
.L_458:
        /*097c*/ 	.word	index@(_ZN2at6native27unrolled_elementwise_kernelINS0_13BinaryFunctorIN3c107complexIdEES5_S5_NS0_15binary_internal10MulFunctorIS5_EEEESt5arrayIPcLm3EELi4E23TrivialOffsetCalculatorILi2EjESD_ILi1EjENS0_6memory15LoadWithoutCastENSG_16StoreWithoutCastEEEviT_T0_T2_T3_T4_T5_)
        /*0980*/ 	.word	0x00000020


	//----- nvinfo : EIATTR_FRAME_SIZE
	.align		4
.L_459:
        /*0984*/ 	.byte	0x04, 0x11
        /*0986*/ 	.short	(.L_461 - .L_460)
	.align		4
.L_460:
        /*0988*/ 	.word	index@(_ZN2at6native27unrolled_elementwise_kernelINS0_13BinaryFunctorIN3c107complexIdEES5_S5_NS0_15binary_internal10MulFunctorIS5_EEEESt5arrayIPcLm3EELi4E23TrivialOffsetCalculatorILi2EjESD_ILi1EjENS0_6memory15LoadWithoutCastENSG_16StoreWithoutCastEEEviT_T0_T2_T3_T4_T5_)
        /*098c*/ 	.word	0x00000000


	//----- nvinfo : EIATTR_REGCOUNT
	.align		4
.L_461:
        /*0990*/ 	.byte	0x04, 0x2f
        /*0992*/ 	.short	(.L_463 - .L_462)
	.align		4
.L_462:
        /*0994*/ 	.word	index@(_ZN2at6native18elementwise_kernelILi128ELi2EZNS0_22gpu_kernel_impl_nocastINS0_13BinaryFunctorIN3c107complexIdEES6_S6_NS0_15binary_internal10MulFunctorIS6_EEEEEEvRNS_18TensorIteratorBaseERKT_EUliE_EEviT1_)
        /*0998*/ 	.word	0x00000012


	//----- nvinfo : EIATTR_FRAME_SIZE
	.align		4
.L_463:
        /*099c*/ 	.byte	0x04, 0x11
        /*099e*/ 	.short	(.L_465 - .L_464)
	.align		4
.L_464:
        /*09a0*/ 	.word	index@(_ZN2at6native18elementwise_kernelILi128ELi2EZNS0_22gpu_kernel_impl_nocastINS0_13BinaryFunctorIN3c107complexIdEES6_S6_NS0_15binary_internal10MulFunctorIS6_EEEEEEvRNS_18TensorIteratorBaseERKT_EUliE_EEviT1_)
        /*09a4*/ 	.word	0x00000000


	//----- nvinfo : EIATTR_REGCOUNT
	.align		4
.L_465:
        /*09a8*/ 	.byte	0x04, 0x2f
        /*09aa*/ 	.short	(.L_467 - .L_466)
	.align		4
.L_466:
        /*09ac*/ 	.word	index@(_ZN2at6native27unrolled_elementwise_kernelINS0_13BinaryFunctorIN3c107complexIdEES5_S5_NS0_15binary_internal10MulFunctorIS5_EEEESt5arrayIPcLm3EELi4E23TrivialOffsetCalculatorILi2EjESD_ILi1EjENS0_6memory12LoadWithCastILi2EEENSG_13StoreWithCastILi1EEEEEviT_T0_T2_T3_T4_T5_)
        /*09b0*/ 	.word	0x00000033


	//----- nvinfo : EIATTR_FRAME_SIZE
	.align		4
.L_467:
        /*09b4*/ 	.byte	0x04, 0x11
        /*09b6*/ 	.short	(.L_469 - .L_468)
	.align		4
.L_468:
        /*09b8*/ 	.word	index@(_ZN2at6native27unrolled_elementwise_kernelINS0_13BinaryFunctorIN3c107complexIdEES5_S5_NS0_15binary_internal10MulFunctorIS5_EEEESt5arrayIPcLm3EELi4E23TrivialOffsetCalculatorILi2EjESD_ILi1EjENS0_6memory12LoadWithCastILi2EEENSG_13StoreWithCastILi1EEEEEviT_T0_T2_T3_T4_T5_)
        /*09bc*/ 	.word	0x00000000


	//----- nvinfo : EIATTR_REGCOUNT
	.align		4
.L_469:
        /*09c0*/ 	.byte	0x04, 0x2f
        /*09c2*/ 	.short	(.L_471 - .L_470)
	.align		4
.L_470:
        /*09c4*/ 	.word	index@(_ZN2at6native18elementwise_kernelILi128ELi4EZNS0_15gpu_kernel_implINS0_13BinaryFunctorIN3c107complexIdEES6_S6_NS0_15binary_internal10MulFunctorIS6_EEEEEEvRNS_18TensorIteratorBaseERKT_EUliE_EEviT1_)
        /*09c8*/ 	.word	0x0000001e


	//----- nvinfo : EIATTR_FRAME_SIZE
	.align		4
.L_471:
        /*09cc*/ 	.byte	0x04, 0x11
        /*09ce*/ 	.short	(.L_473 - .L_472)
	.align		4
.L_472:
        /*09d0*/ 	.word	index@(_ZN2at6native18elementwise_kernelILi128ELi4EZNS0_15gpu_kernel_implINS0_13BinaryFunctorIN3c107complexIdEES6_S6_NS0_15binary_internal10MulFunctorIS6_EEEEEEvRNS_18TensorIteratorBaseERKT_EUliE_EEviT1_)
        /*09d4*/ 	.word	0x00000000


	//----- nvinfo : EIATTR_REGCOUNT
	.align		4
.L_473:
        /*09d8*/ 	.byte	0x04, 0x2f
        /*09da*/ 	.short	(.L_475 - .L_474)
	.align		4
.L_474:
        /*09dc*/ 	.word	index@(_ZN2at6native29vectorized_elementwise_kernelILi8ENS0_13AUnaryFunctorIN3c107complexIdEES5_S5_NS0_15binary_internal10MulFunctorIS5_EEEESt5arrayIPcLm2EEEEviT0_T1_)
        /*09e0*/ 	.word	0x00000030


	//----- nvinfo : EIATTR_FRAME_SIZE
	.align		4
.L_475:
        /*09e4*/ 	.byte	0x04, 0x11
        /*09e6*/ 	.short	(.L_477 - .L_476)
	.align		4
.L_476:
        /*09e8*/ 	.word	index@(_ZN2at6native29vectorized_elementwise_kernelILi8ENS0_13AUnaryFunctorIN3c107complexIdEES5_S5_NS0_15binary_internal10MulFunctorIS5_EEEESt5arrayIPcLm2EEEEviT0_T1_)
        /*09ec*/ 	.word	0x00000000


	//----- nvinfo : EIATTR_REGCOUNT
	.align		4
.L_477:
        /*09f0*/ 	.byte	0x04, 0x2f
        /*09f2*/ 	.short	(.L_479 - .L_478)
	.align		4
.L_478:
        /*09f4*/ 	.word	index@(_ZN2at6native29vectorized_elementwise_kernelILi4ENS0_13AUnaryFunctorIN3c107complexIdEES5_S5_NS0_15binary_internal10MulFunctorIS5_EEEESt5arrayIPcLm2EEEEviT0_T1_)
        /*09f8*/ 	.word	0x00000030


	//----- nvinfo : EIATTR_FRAME_SIZE
	.align		4
.L_479:
        /*09fc*/ 	.byte	0x04, 0x11
        /*09fe*/ 	.short	(.L_481 - .L_480)
	.align		4
.L_480:
        /*0a00*/ 	.word	index@(_ZN2at6native29vectorized_elementwise_kernelILi4ENS0_13AUnaryFunctorIN3c107complexIdEES5_S5_NS0_15binary_internal10MulFunctorIS5_EEEESt5arrayIPcLm2EEEEviT0_T1_)
        /*0a04*/ 	.word	0x00000000


	//----- nvinfo : EIATTR_REGCOUNT
	.align		4
.L_481:
        /*0a08*/ 	.byte	0x04, 0x2f
        /*0a0a*/ 	.short	(.L_483 - .L_482)
	.align		4
.L_482:
        /*0a0c*/ 	.word	index@(_ZN2at6native29vectorized_elementwise_kernelILi2ENS0_13AUnaryFunctorIN3c107complexIdEES5_S5_NS0_15binary_internal10MulFunctorIS5_EEEESt5arrayIPcLm2EEEEviT0_T1_)
        /*0a10*/ 	.word	0x00000030


	//----- nvinfo : EIATTR_FRAME_SIZE
	.align		4
.L_483:
        /*0a14*/ 	.byte	0x04, 0x11
        /*0a16*/ 	.short	(.L_485 - .L_484)
	.align		4
.L_484:
        /*0a18*/ 	.word	index@(_ZN2at6native29vectorized_elementwise_kernelILi2ENS0_13AUnaryFunctorIN3c107complexIdEES5_S5_NS0_15binary_internal10MulFunctorIS5_EEEESt5arrayIPcLm2EEEEviT0_T1_)
        /*0a1c*/ 	.word	0x00000000


	//----- nvinfo : EIATTR_REGCOUNT
	.align		4
.L_485:
        /*0a20*/ 	.byte	0x04, 0x2f
        /*0a22*/ 	.short	(.L_487 - .L_486)
	.align		4
.L_486:
        /*0a24*/ 	.word	index@(_ZN2at6native27unrolled_elementwise_kernelINS0_13AUnaryFunctorIN3c107complexIdEES5_S5_NS0_15binary_internal10MulFunctorIS5_EEEESt5arrayIPcLm2EELi4E23TrivialOffsetCalculatorILi1EjESE_NS0_6memory15LoadWithoutCastENSF_16StoreWithoutCastEEEviT_T0_T2_T3_T4_T5_)
        /*0a28*/ 	.word	0x0000001e


	//----- nvinfo : EIATTR_FRAME_SIZE
	.align		4
.L_487:
        /*0a2c*/ 	.byte	0x04, 0x11
        /*0a2e*/ 	.short	(.L_489 - .L_488)
	.align		4
.L_488:
        /*0a30*/ 	.word	index@(_ZN2at6native27unrolled_elementwise_kernelINS0_13AUnaryFunctorIN3c107complexIdEES5_S5_NS0_15binary_internal10MulFunctorIS5_EEEESt5arrayIPcLm2EELi4E23TrivialOffsetCalculatorILi1EjESE_NS0_6memory15LoadWithoutCastENSF_16StoreWithoutCastEEEviT_T0_T2_T3_T4_T5_)
        /*0a34*/ 	.word	0x00000000


	//----- nvinfo : EIATTR_REGCOUNT
	.align		4
.L_489:
        /*0a38*/ 	.byte	0x04, 0x2f
        /*0a3a*/ 	.short	(.L_491 - .L_490)
	.align		4
.L_490:
        /*0a3c*/ 	.word	index@(_ZN2at6native18elementwise_kernelILi128ELi2EZNS0_22gpu_kernel_impl_nocastINS0_13AUnaryFunctorIN3c107complexIdEES6_S6_NS0_15binary_internal10MulFunctorIS6_EEEEEEvRNS_18TensorIteratorBaseERKT_EUliE_EEviT1_)
        /*0a40*/ 	.word	0x00000012


	//----- nvinfo : EIATTR_FRAME_SIZE
	.align		4
.L_491:
        /*0a44*/ 	.byte	0x04, 0x11
        /*0a46*/ 	.short	(.L_493 - .L_492)
	.align		4
.L_492:
        /*0a48*/ 	.word	index@(_ZN2at6native18elementwise_kernelILi128ELi2EZNS0_22gpu_kernel_impl_nocastINS0_13AUnaryFunctorIN3c107complexIdEES6_S6_NS0_15binary_internal10MulFunctorIS6_EEEEEEvRNS_18TensorIteratorBaseERKT_EUliE_EEviT1_)
        /*0a4c*/ 	.word	0x00000000


	//----- nvinfo : EIATTR_REGCOUNT
	.align		4
.L_493:
        /*0a50*/ 	.byte	0x04, 0x2f
        /*0a52*/ 	.short	(.L_495 - .L_494)
	.align		4
.L_494:
        /*0a54*/ 	.word	index@(_ZN2at6native27unrolled_elementwise_kernelINS0_13AUnaryFunctorIN3c107complexIdEES5_S5_NS0_15binary_internal10MulFunctorIS5_EEEESt5arrayIPcLm2EELi4E23TrivialOffsetCalculatorILi1EjESE_NS0_6memory12LoadWithCastILi1EEENSF_13StoreWithCastILi1EEEEEviT_T0_T2_T3_T4_T5_)
        /*0a58*/ 	.word	0x00000028


	//----- nvinfo : EIATTR_FRAME_SIZE
	.align		4
.L_495:
        /*0a5c*/ 	.byte	0x04, 0x11
        /*0a5e*/ 	.short	(.L_497 - .L_496)
	.align		4
.L_496:
        /*0a60*/ 	.word	index@(_ZN2at6native27unrolled_elementwise_kernelINS0_13AUnaryFunctorIN3c107complexIdEES5_S5_NS0_15binary_internal10MulFunctorIS5_EEEESt5arrayIPcLm2EELi4E23TrivialOffsetCalculatorILi1EjESE_NS0_6memory12LoadWithCastILi1EEENSF_13StoreWithCastILi1EEEEEviT_T0_T2_T3_T4_T5_)
        /*0a64*/ 	.word	0x00000000


	//----- nvinfo : EIATTR_REGCOUNT
	.align		4
.L_497:
        /*0a68*/ 	.byte	0x04, 0x2f
        /*0a6a*/ 	.short	(.L_499 - .L_498)
	.align		4
.L_498:
        /*0a6c*/ 	.word	index@(_ZN2at6native18elementwise_kernelILi128ELi4EZNS0_15gpu_kernel_implINS0_13AUnaryFunctorIN3c107complexIdEES6_S6_NS0_15binary_internal10MulFunctorIS6_EEEEEEvRNS_18TensorIteratorBaseERKT_EUliE_EEviT1_)
        /*0a70*/ 	.word	0x0000001a


	//----- nvinfo : EIATTR_FRAME_SIZE
	.align		4
.L_499:
        /*0a74*/ 	.byte	0x04, 0x11
        /*0a76*/ 	.short	(.L_501 - .L_500)
	.align		4
.L_500:
        /*0a78*/ 	.word	index@(_ZN2at6native18elementwise_kernelILi128ELi4EZNS0_15gpu_kernel_implINS0_13AUnaryFunctorIN3c107complexIdEES6_S6_NS0_15binary_internal10MulFunctorIS6_EEEEEEvRNS_18TensorIteratorBaseERKT_EUliE_EEviT1_)
        /*0a7c*/ 	.word	0x00000000


	//----- nvinfo : EIATTR_REGCOUNT
	.align		4
.L_501:
        /*0a80*/ 	.byte	0x04, 0x2f
        /*0a82*/ 	.short	(.L_503 - .L_502)
	.align		4
.L_502:
        /*0a84*/ 	.word	index@(_ZN2at6native29vectorized_elementwise_kernelILi8ENS0_13BinaryFunctorIN3c107complexIfEES5_S5_NS0_15binary_internal10MulFunctorIS5_EEEESt5arrayIPcLm3EEEEviT0_T1_)
        /*0a88*/ 	.word	0x00000028


	//----- nvinfo : EIATTR_FRAME_SIZE
	.align		4
.L_503:
        /*0a8c*/ 	.byte	0x04, 0x11
        /*0a8e*/ 	.short	(.L_505 - .L_504)
	.align		4
.L_504:
        /*0a90*/ 	.word	index@(_ZN2at6native29vectorized_elementwise_kernelILi8ENS0_13BinaryFunctorIN3c107complexIfEES5_S5_NS0_15binary_internal10MulFunctorIS5_EEEESt5arrayIPcLm3EEEEviT0_T1_)
        /*0a94*/ 	.word	0x00000000


	//----- nvinfo : EIATTR_REGCOUNT
	.align		4
.L_505:
        /*0a98*/ 	.byte	0x04, 0x2f
        /*0a9a*/ 	.short	(.L_507 - .L_506)
	.align		4
.L_506:
        /*0a9c*/ 	.word	index@(_ZN2at6native29vectorized_elementwise_kernelILi4ENS0_13BinaryFunctorIN3c107complexIfEES5_S5_NS0_15binary_internal10MulFunctorIS5_EEEESt5arrayIPcLm3EEEEviT0_T1_)
        /*0aa0*/ 	.word	0x00000028


	//----- nvinfo : EIATTR_FRAME_SIZE
	.align		4
.L_507:
        /*0aa4*/ 	.byte	0x04, 0x11
        /*0aa6*/ 	.short	(.L_509 - .L_508)
	.align		4
.L_508:
        /*0aa8*/ 	.word	index@(_ZN2at6native29vectorized_elementwise_kernelILi4ENS0_13BinaryFunctorIN3c107complexIfEES5_S5_NS0_15binary_internal10MulFunctorIS5_EEEESt5arrayIPcLm3EEEEviT0_T1_)
        /*0aac*/ 	.word	0x00000000


	//----- nvinfo : EIATTR_REGCOUNT
	.align		4
.L_509:
        /*0ab0*/ 	.byte	0x04, 0x2f
        /*0ab2*/ 	.short	(.L_511 - .L_510)
	.align		4
.L_510:
        /*0ab4*/ 	.word	index@(_ZN2at6native29vectorized_elementwise_kernelILi2ENS0_13BinaryFunctorIN3c107complexIfEES5_S5_NS0_15binary_internal10MulFunctorIS5_EEEESt5arrayIPcLm3EEEEviT0_T1_)
        /*0ab8*/ 	.word	0x00000028


	//----- nvinfo : EIATTR_FRAME_SIZE
	.align		4
.L_511:
        /*0abc*/ 	.byte	0x04, 0x11
        /*0abe*/ 	.short	(.L_513 - .L_512)
	.align		4
.L_512:
        /*0ac0*/ 	.word	index@(_ZN2at6native29vectorized_elementwise_kernelILi2ENS0_13BinaryFunctorIN3c107complexIfEES5_S5_NS0_15binary_internal10MulFunctorIS5_EEEESt5arrayIPcLm3EEEEviT0_T1_)
        /*0ac4*/ 	.word	0x00000000


	//----- nvinfo : EIATTR_REGCOUNT
	.align		4
.L_513:
        /*0ac8*/ 	.byte	0x04, 0x2f
        /*0aca*/ 	.short	(.L_515 - .L_514)
	.align		4
.L_514:
        /*0acc*/ 	.word	index@(_ZN2at6native27unrolled_elementwise_kernelINS0_13BinaryFunctorIN3c107complexIfEES5_S5_NS0_15binary_internal10MulFunctorIS5_EEEESt5arrayIPcLm3EELi4E23TrivialOffsetCalculatorILi2EjESD_ILi1EjENS0_6memory15LoadWithoutCastENSG_16StoreWithoutCastEEEviT_T0_T2_T3_T4_T5_)
        /*0ad0*/ 	.word	0x00000020


	//----- nvinfo : EIATTR_FRAME_SIZE
	.align		4
.L_515:
        /*0ad4*/ 	.byte	0x04, 0x11
        /*0ad6*/ 	.short	(.L_517 - .L_516)
	.align		4
.L_516:
        /*0ad8*/ 	.word	index@(_ZN2at6native27unrolled_elementwise_kernelINS0_13BinaryFunctorIN3c107complexIfEES5_S5_NS0_15binary_internal10MulFunctorIS5_EEEESt5arrayIPcLm3EELi4E23TrivialOffsetCalculatorILi2EjESD_ILi1EjENS0_6memory15LoadWithoutCastENSG_16StoreWithoutCastEEEviT_T0_T2_T3_T4_T5_)
        /*0adc*/ 	.word	0x00000000


	//----- nvinfo : EIATTR_REGCOUNT
	.align		4
.L_517:
        /*0ae0*/ 	.byte	0x04, 0x2f
        /*0ae2*/ 	.short	(.L_519 - .L_518)
	.align		4
.L_518:
        /*0ae4*/ 	.word	index@(_ZN2at6native18elementwise_kernelILi128ELi2EZNS0_22gpu_kernel_impl_nocastINS0_13BinaryFunctorIN3c107complexIfEES6_S6_NS0_15binary_internal10MulFunctorIS6_EEEEEEvRNS_18TensorIteratorBaseERKT_EUliE_EEviT1_)
        /*0ae8*/ 	.word	0x00000012


	//----- nvinfo : EIATTR_FRAME_SIZE
	.align		4
.L_519:
        /*0aec*/ 	.byte	0x04, 0x11
        /*0aee*/ 	.short	(.L_521 - .L_520)
	.align		4
.L_520:
        /*0af0*/ 	.word	index@(_ZN2at6native18elementwise_kernelILi128ELi2EZNS0_22gpu_kernel_impl_nocastINS0_13BinaryFunctorIN3c107complexIfEES6_S6_NS0_15binary_internal10MulFunctorIS6_EEEEEEvRNS_18TensorIteratorBaseERKT_EUliE_EEviT1_)
        /*0af4*/ 	.word	0x00000000


	//----- nvinfo : EIATTR_REGCOUNT
	.align		4
.L_521:
        /*0af8*/ 	.byte	0x04, 0x2f
        /*0afa*/ 	.short	(.L_523 - .L_522)
	.align		4
.L_522:
        /*0afc*/ 	.word	index@(_ZN2at6native27unrolled_elementwise_kernelINS0_13BinaryFunctorIN3c107complexIfEES5_S5_NS0_15binary_internal10MulFunctorIS5_EEEESt5arrayIPcLm3EELi4E23TrivialOffsetCalculatorILi2EjESD_ILi1EjENS0_6memory12LoadWithCastILi2EEENSG_13StoreWithCastILi1EEEEEviT_T0_T2_T3_T4_T5_)
        /*0b00*/ 	.word	0x00000026


	//----- nvinfo : EIATTR_FRAME_SIZE
	.align		4
.L_523:
        /*0b04*/ 	.byte	0x04, 0x11
        /*0b06*/ 	.short	(.L_525 - .L_524)
	.align		4
.L_524:
        /*0b08*/ 	.word	index@(_ZN2at6native27unrolled_elementwise_kernelINS0_13BinaryFunctorIN3c107complexIfEES5_S5_NS0_15binary_internal10MulFunctorIS5_EEEESt5arrayIPcLm3EELi4E23TrivialOffsetCalculatorILi2EjESD_ILi1EjENS0_6memory12LoadWithCastILi2EEENSG_13StoreWithCastILi1EEEEEviT_T0_T2_T3_T4_T5_)
        /*0b0c*/ 	.word	0x00000000


	//----- nvinfo : EIATTR_REGCOUNT
	.align		4
.L_525:
        /*0b10*/ 	.byte	0x04, 0x2f
        /*0b12*/ 	.short	(.L_527 - .L_526)
	.align		4
.L_526:
        /*0b14*/ 	.word	index@(_ZN2at6native18elementwise_kernelILi128ELi4EZNS0_15gpu_kernel_implINS0_13BinaryFunctorIN3c107complexIfEES6_S6_NS0_15binary_internal10MulFunctorIS6_EEEEEEvRNS_18TensorIteratorBaseERKT_EUliE_EEviT1_)
        /*0b18*/ 	.word	0x0000001c


	//----- nvinfo : EIATTR_FRAME_SIZE
	.align		4
.L_527:
        /*0b1c*/ 	.byte	0x04, 0x11
        /*0b1e*/ 	.short	(.L_529 - .L_528)
	.align		4
.L_528:
        /*0b20*/ 	.word	index@(_ZN2at6native18elementwise_kernelILi128ELi4EZNS0_15gpu_kernel_implINS0_13BinaryFunctorIN3c107complexIfEES6_S6_NS0_15binary_internal10MulFunctorIS6_EEEEEEvRNS_18TensorIteratorBaseERKT_EUliE_EEviT1_)
        /*0b24*/ 	.word	0x00000000


	//----- nvinfo : EIATTR_REGCOUNT
	.align		4
.L_529:
        /*0b28*/ 	.byte	0x04, 0x2f
        /*0b2a*/ 	.short	(.L_531 - .L_530)
	.align		4
.L_530:
        /*0b2c*/ 	.word	index@(_ZN2at6native29vectorized_elementwise_kernelILi8ENS0_13AUnaryFunctorIN3c107complexIfEES5_S5_NS0_15binary_internal10MulFunctorIS5_EEEESt5arrayIPcLm2EEEEviT0_T1_)
        /*0b30*/ 	.word	0x00000020


	//----- nvinfo : EIATTR_FRAME_SIZE
	.align		4
.L_531:
        /*0b34*/ 	.byte	0x04, 0x11
        /*0b36*/ 	.short	(.L_533 - .L_532)
	.align		4
.L_532:
        /*0b38*/ 	.word	index@(_ZN2at6native29vectorized_elementwise_kernelILi8ENS0_13AUnaryFunctorIN3c107complexIfEES5_S5_NS0_15binary_internal10MulFunctorIS5_EEEESt5arrayIPcLm2EEEEviT0_T1_)
        /*0b3c*/ 	.word	0x00000000


	//----- nvinfo : EIATTR_REGCOUNT
	.align		4
.L_533:
        /*0b40*/ 	.byte	0x04, 0x2f
        /*0b42*/ 	.short	(.L_535 - .L_534)
	.align		4
.L_534:
        /*0b44*/ 	.word	index@(_ZN2at6native29vectorized_elementwise_kernelILi4ENS0_13AUnaryFunctorIN3c107complexIfEES5_S5_NS0_15binary_internal10MulFunctorIS5_EEEESt5arrayIPcLm2EEEEviT0_T1_)
        /*0b48*/ 	.word	0x00000020


	//----- nvinfo : EIATTR_FRAME_SIZE
	.align		4
.L_535:
        /*0b4c*/ 	.byte	0x04, 0x11
        /*0b4e*/ 	.short	(.L_537 - .L_536)
	.align		4
.L_536:
        /*0b50*/ 	.word	index@(_ZN2at6native29vectorized_elementwise_kernelILi4ENS0_13AUnaryFunctorIN3c107complexIfEES5_S5_NS0_15binary_internal10MulFunctorIS5_EEEESt5arrayIPcLm2EEEEviT0_T1_)
        /*0b54*/ 	.word	0x00000000


	//----- nvinfo : EIATTR_REGCOUNT
	.align		4
.L_537:
        /*0b58*/ 	.byte	0x04, 0x2f
        /*0b5a*/ 	.short	(.L_539 - .L_538)
	.align		4
.L_538:
        /*0b5c*/ 	.word	index@(_ZN2at6native29vectorized_elementwise_kernelILi2ENS0_13AUnaryFunctorIN3c107complexIfEES5_S5_NS0_15binary_internal10MulFunctorIS5_EEEESt5arrayIPcLm2EEEEviT0_T1_)
        /*0b60*/ 	.word	0x00000020


	//----- nvinfo : EIATTR_FRAME_SIZE
	.align		4
.L_539:
        /*0b64*/ 	.byte	0x04, 0x11
        /*0b66*/ 	.short	(.L_541 - .L_540)
	.align		4
.L_540:
        /*0b68*/ 	.word	index@(_ZN2at6native29vectorized_elementwise_kernelILi2ENS0_13AUnaryFunctorIN3c107complexIfEES5_S5_NS0_15binary_internal10MulFunctorIS5_EEEESt5arrayIPcLm2EEEEviT0_T1_)
        /*0b6c*/ 	.word	0x00000000


	//----- nvinfo : EIATTR_REGCOUNT
	.align		4
.L_541:
        /*0b70*/ 	.byte	0x04, 0x2f
        /*0b72*/ 	.short	(.L_543 - .L_542)
	.align		4
.L_542:
        /*0b74*/ 	.word	index@(_ZN2at6native27unrolled_elementwise_kernelINS0_13AUnaryFunctorIN3c107complexIfEES5_S5_NS0_15binary_internal10MulFunctorIS5_EEEESt5arrayIPcLm2EELi4E23TrivialOffsetCalculatorILi1EjESE_NS0_6memory15LoadWithoutCastENSF_16StoreWithoutCastEEEviT_T0_T2_T3_T4_T5_)
        /*0b78*/ 	.word	0x0000001e


	//----- nvinfo : EIATTR_FRAME_SIZE
	.align		4
.L_543:
        /*0b7c*/ 	.byte	0x04, 0x11
        /*0b7e*/ 	.short	(.L_545 - .L_544)
	.align		4
.L_544:
        /*0b80*/ 	.word	index@(_ZN2at6native27unrolled_elementwise_kernelINS0_13AUnaryFunctorIN3c107complexIfEES5_S5_NS0_15binary_internal10MulFunctorIS5_EEEESt5arrayIPcLm2EELi4E23TrivialOffsetCalculatorILi1EjESE_NS0_6memory15LoadWithoutCastENSF_16StoreWithoutCastEEEviT_T0_T2_T3_T4_T5_)
        /*0b84*/ 	.word	0x00000000


	//----- nvinfo : EIATTR_REGCOUNT
	.align		4
.L_545:
        /*0b88*/ 	.byte	0x04, 0x2f
        /*0b8a*/ 	.short	(.L_547 - .L_546)
	.align		4
.L_546:
        /*0b8c*/ 	.word	index@(_ZN2at6native18elementwise_kernelILi128ELi2EZNS0_22gpu_kernel_impl_nocastINS0_13AUnaryFunctorIN3c107complexIfEES6_S6_NS0_15binary_internal10MulFunctorIS6_EEEEEEvRNS_18TensorIteratorBaseERKT_EUliE_EEviT1_)
        /*0b90*/ 	.word	0x00000012


	//----- nvinfo : EIATTR_FRAME_SIZE
	.align		4
.L_547:
        /*0b94*/ 	.byte	0x04, 0x11
        /*0b96*/ 	.short	(.L_549 - .L_548)
	.align		4
.L_548:
        /*0b98*/ 	.word	index@(_ZN2at6native18elementwise_kernelILi128ELi2EZNS0_22gpu_kernel_impl_nocastINS0_13AUnaryFunctorIN3c107complexIfEES6_S6_NS0_15binary_internal10MulFunctorIS6_EEEEEEvRNS_18TensorIteratorBaseERKT_EUliE_EEviT1_)
        /*0b9c*/ 	.word	0x00000000


	//----- nvinfo : EIATTR_REGCOUNT
	.align		4
.L_549:
        /*0ba0*/ 	.byte	0x04, 0x2f
        /*0ba2*/ 	.short	(.L_551 - .L_550)
	.align		4
.L_550:
        /*0ba4*/ 	.word	index@(_ZN2at6native27unrolled_elementwise_kernelINS0_13AUnaryFunctorIN3c107complexIfEES5_S5_NS0_15binary_internal10MulFunctorIS5_EEEESt5arrayIPcLm2EELi4E23TrivialOffsetCalculatorILi1EjESE_NS0_6memory12LoadWithCastILi1EEENSF_13StoreWithCastILi1EEEEEviT_T0_T2_T3_T4_T5_)
        /*0ba8*/ 	.word	0x00000020


	//----- nvinfo : EIATTR_FRAME_SIZE
	.align		4
.L_551:
        /*0bac*/ 	.byte	0x04, 0x11
        /*0bae*/ 	.short	(.L_553 - .L_552)
	.align		4
.L_552:
        /*0bb0*/ 	.word	index@(_ZN2at6native27unrolled_elementwise_kernelINS0_13AUnaryFunctorIN3c107complexIfEES5_S5_NS0_15binary_internal10MulFunctorIS5_EEEESt5arrayIPcLm2EELi4E23TrivialOffsetCalculatorILi1EjESE_NS0_6memory12LoadWithCastILi1EEENSF_13StoreWithCastILi1EEEEEviT_T0_T2_T3_T4_T5_)
        /*0bb4*/ 	.word	0x00000000


	//----- nvinfo : EIATTR_REGCOUNT
	.align		4
.L_553:
        /*0bb8*/ 	.byte	0x04, 0x2f
        /*0bba*/ 	.short	(.L_555 - .L_554)
	.align		4
.L_554:
        /*0bbc*/ 	.word	index@(_ZN2at6native18elementwise_kernelILi128ELi4EZNS0_15gpu_kernel_implINS0_13AUnaryFunctorIN3c107complexIfEES6_S6_NS0_15binary_internal10MulFunctorIS6_EEEEEEvRNS_18TensorIteratorBaseERKT_EUliE_EEviT1_)
        /*0bc0*/ 	.word	0x0000001a


	//----- nvinfo : EIATTR_FRAME_SIZE
	.align		4
.L_555:
        /*0bc4*/ 	.byte	0x04, 0x11
        /*0bc6*/ 	.short	(.L_557 - .L_556)
	.align		4
.L_556:
        /*0bc8*/ 	.word	index@(_ZN2at6native18elementwise_kernelILi128ELi4EZNS0_15gpu_kernel_implINS0_13AUnaryFunctorIN3c107complexIfEES6_S6_NS0_15binary_internal10MulFunctorIS6_EEEEEEvRNS_18TensorIteratorBaseERKT_EUliE_EEviT1_)
        /*0bcc*/ 	.word	0x00000000


	//----- nvinfo : EIATTR_REGCOUNT
	.align		4
.L_557:
        /*0bd0*/ 	.byte	0x04, 0x2f
        /*0bd2*/ 	.short	(.L_559 - .L_558)
	.align		4
.L_558:
        /*0bd4*/ 	.word	index@(_ZN2at6native29vectorized_elementwise_kernelILi8ENS0_13BinaryFunctorIN3c104HalfES4_S4_NS0_15binary_internal10MulFunctorIfEEEESt5arrayIPcLm3EEEEviT0_T1_)
        /*0bd8*/ 	.word	0x00000028


	//----- nvinfo : EIATTR_FRAME_SIZE
	.align		4
.L_559:
        /*0bdc*/ 	.byte	0x04, 0x11
        /*0bde*/ 	.short	(.L_561 - .L_560)
	.align		4
.L_560:
        /*0be0*/ 	.word	index@(_ZN2at6native29vectorized_elementwise_kernelILi8ENS0_13BinaryFunctorIN3c104HalfES4_S4_NS0_15binary_internal10MulFunctorIfEEEESt5arrayIPcLm3EEEEviT0_T1_)
        /*0be4*/ 	.word	0x00000000


	//----- nvinfo : EIATTR_REGCOUNT
	.align		4
.L_561:
        /*0be8*/ 	.byte	0x04, 0x2f
        /*0bea*/ 	.short	(.L_563 - .L_562)
	.align		4
.L_562:
        /*0bec*/ 	.word	index@(_ZN2at6native29vectorized_elementwise_kernelILi4ENS0_13BinaryFunctorIN3c104HalfES4_S4_NS0_15binary_internal10MulFunctorIfEEEESt5arrayIPcLm3EEEEviT0_T1_)
        /*0bf0*/ 	.word	0x00000028


	//----- nvinfo : EIATTR_FRAME_SIZE
	.align		4
.L_563:
        /*0bf4*/ 	.byte	0x04, 0x11
        /*0bf6*/ 	.short	(.L_565 - .L_564)
	.align		4
.L_564:
        /*0bf8*/ 	.word	index@(_ZN2at6native29vectorized_elementwise_kernelILi4ENS0_13BinaryFunctorIN3c104HalfES4_S4_NS0_15binary_internal10MulFunctorIfEEEESt5arrayIPcLm3EEEEviT0_T1_)
        /*0bfc*/ 	.word	0x00000000


	//----- nvinfo : EIATTR_REGCOUNT
	.align		4
.L_565:
        /*0c00*/ 	.byte	0x04, 0x2f
        /*0c02*/ 	.short	(.L_567 - .L_566)
	.align		4
.L_566:
        /*0c04*/ 	.word	index@(_ZN2at6native29vectorized_elementwise_kernelILi2ENS0_13BinaryFunctorIN3c104HalfES4_S4_NS0_15binary_internal10MulFunctorIfEEEESt5arrayIPcLm3EEEEviT0_T1_)
        /*0c08*/ 	.word	0x00000028


	//----- nvinfo : EIATTR_FRAME_SIZE
	.align		4
.L_567:
        /*0c0c*/ 	.byte	0x04, 0x11
        /*0c0e*/ 	.short	(.L_569 - .L_568)
	.align		4
.L_568:
        /*0c10*/ 	.word	index@(_ZN2at6native29vectorized_elementwise_kernelILi2ENS0_13BinaryFunctorIN3c104HalfES4_S4_NS0_15binary_internal10MulFunctorIfEEEESt5arrayIPcLm3EEEEviT0_T1_)
        /*0c14*/ 	.word	0x00000000


	//----- nvinfo : EIATTR_REGCOUNT
	.align		4
.L_569:
        /*0c18*/ 	.byte	0x04, 0x2f
        /*0c1a*/ 	.short	(.L_571 - .L_570)
	.align		4
.L_570:
        /*0c1c*/ 	.word	index@(_ZN2at6native27unrolled_elementwise_kernelINS0_13BinaryFunctorIN3c104HalfES4_S4_NS0_15binary_internal10MulFunctorIfEEEESt5arrayIPcLm3EELi4E23TrivialOffsetCalculatorILi2EjESC_ILi1EjENS0_6memory15LoadWithoutCastENSF_16StoreWithoutCastEEEviT_T0_T2_T3_T4_T5_)
        /*0c20*/ 	.word	0x0000001e


	//----- nvinfo : EIATTR_FRAME_SIZE
	.align		4
.L_571:
        /*0c24*/ 	.byte	0x04, 0x11
        /*0c26*/ 	.short	(.L_573 - .L_572)
	.align		4
.L_572:
        /*0c28*/ 	.word	index@(_ZN2at6native27unrolled_elementwise_kernelINS0_13BinaryFunctorIN3c104HalfES4_S4_NS0_15binary_internal10MulFunctorIfEEEESt5arrayIPcLm3EELi4E23TrivialOffsetCalculatorILi2EjESC_ILi1EjENS0_6memory15LoadWithoutCastENSF_16StoreWithoutCastEEEviT_T0_T2_T3_T4_T5_)
        /*0c2c*/ 	.word	0x00000000


	//----- nvinfo : EIATTR_REGCOUNT
	.align		4
.L_573:
        /*0c30*/ 	.byte	0x04, 0x2f
        /*0c32*/ 	.short	(.L_575 - .L_574)
	.align		4
.L_574:
        /*0c34*/ 	.word	index@(_ZN2at6native18elementwise_kernelILi128ELi4EZNS0_22gpu_kernel_impl_nocastINS0_13BinaryFunctorIN3c104HalfES5_S5_NS0_15binary_internal10MulFunctorIfEEEEEEvRNS_18TensorIteratorBaseERKT_EUliE_EEviT1_)
        /*0c38*/ 	.word	0x00000012


	//----- nvinfo : EIATTR_FRAME_SIZE
	.align		4
.L_575:
        /*0c3c*/ 	.byte	0x04, 0x11
        /*0c3e*/ 	.short	(.L_577 - .L_576)
	.align		4
.L_576:
        /*0c40*/ 	.word	index@(_ZN2at6native18elementwise_kernelILi128ELi4EZNS0_22gpu_kernel_impl_nocastINS0_13BinaryFunctorIN3c104HalfES5_S5_NS0_15binary_internal10MulFunctorIfEEEEEEvRNS_18TensorIteratorBaseERKT_EUliE_EEviT1_)
        /*0c44*/ 	.word	0x00000000


	//----- nvinfo : EIATTR_REGCOUNT
	.align		4
.L_577:
        /*0c48*/ 	.byte	0x04, 0x2f
        /*0c4a*/ 	.short	(.L_579 - .L_578)
	.align		4
.L_578:
        /*0c4c*/ 	.word	index@(_ZN2at6native27unrolled_elementwise_kernelINS0_13BinaryFunctorIN3c104HalfES4_S4_NS0_15binary_internal10MulFunctorIfEEEESt5arrayIPcLm3EELi4E23TrivialOffsetCalculatorILi2EjESC_ILi1EjENS0_6memory12LoadWithCastILi2EEENSF_13StoreWithCastILi1EEEEEviT_T0_T2_T3_T4_T5_)
        /*0c50*/ 	.word	0x0000001f


	//----- nvinfo : EIATTR_FRAME_SIZE
	.align		4
.L_579:
        /*0c54*/ 	.byte	0x04, 0x11
        /*0c56*/ 	.short	(.L_581 - .L_580)
	.align		4
.L_580:
        /*0c58*/ 	.word	index@(_ZN2at6native27unrolled_elementwise_kernelINS0_13BinaryFunctorIN3c104HalfES4_S4_NS0_15binary_internal10MulFunctorIfEEEESt5arrayIPcLm3EELi4E23TrivialOffsetCalculatorILi2EjESC_ILi1EjENS0_6memory12LoadWithCastILi2EEENSF_13StoreWithCastILi1EEEEEviT_T0_T2_T3_T4_T5_)
        /*0c5c*/ 	.word	0x00000000


	//----- nvinfo : EIATTR_REGCOUNT
	.align		4
.L_581:
        /*0c60*/ 	.byte	0x04, 0x2f
        /*0c62*/ 	.short	(.L_583 - .L_582)
	.align		4
.L_582:
        /*0c64*/ 	.word	index@(_ZN2at6native18elementwise_kernelILi128ELi4EZNS0_15gpu_kernel_implINS0_13BinaryFunctorIN3c104HalfES5_S5_NS0_15binary_internal10MulFunctorIfEEEEEEvRNS_18TensorIteratorBaseERKT_EUliE_EEviT1_)
        /*0c68*/ 	.word	0x0000001a


	//----- nvinfo : EIATTR_FRAME_SIZE
	.align		4
.L_583:
        /*0c6c*/ 	.byte	0x04, 0x11
        /*0c6e*/ 	.short	(.L_585 - .L_584)
	.align		4
.L_584:
        /*0c70*/ 	.word	index@(_ZN2at6native18elementwise_kernelILi128ELi4EZNS0_15gpu_kernel_implINS0_13BinaryFunctorIN3c104HalfES5_S5_NS0_15binary_internal10MulFunctorIfEEEEEEvRNS_18TensorIteratorBaseERKT_EUliE_EEviT1_)
        /*0c74*/ 	.word	0x00000000


	//----- nvinfo : EIATTR_REGCOUNT
	.align		4
.L_585:
        /*0c78*/ 	.byte	0x04, 0x2f
        /*0c7a*/ 	.short	(.L_587 - .L_586)
	.align		4
.L_586:
        /*0c7c*/ 	.word	index@(_ZN2at6native29vectorized_elementwise_kernelILi8ENS0_13AUnaryFunctorIN3c104HalfES4_S4_NS0_15binary_internal10MulFunctorIfEEEESt5arrayIPcLm2EEEEviT0_T1_)
        /*0c80*/ 	.word	0x00000020


	//----- nvinfo : EIATTR_FRAME_SIZE
	.align		4
.L_587:
        /*0c84*/ 	.byte	0x04, 0x11
        /*0c86*/ 	.short	(.L_589 - .L_588)
	.align		4
.L_588:
        /*0c88*/ 	.word	index@(_ZN2at6native29vectorized_elementwise_kernelILi8ENS0_13AUnaryFunctorIN3c104HalfES4_S4_NS0_15binary_internal10MulFunctorIfEEEESt5arrayIPcLm2EEEEviT0_T1_)
        /*0c8c*/ 	.word	0x00000000


	//----- nvinfo : EIATTR_REGCOUNT
	.align		4
.L_589:
        /*0c90*/ 	.byte	0x04, 0x2f
        /*0c92*/ 	.short	(.L_591 - .L_590)
	.align		4
.L_590:
        /*0c94*/ 	.word	index@(_ZN2at6native29vectorized_elementwise_kernelILi4ENS0_13AUnaryFunctorIN3c104HalfES4_S4_NS0_15binary_internal10MulFunctorIfEEEESt5arrayIPcLm2EEEEviT0_T1_)
        /*0c98*/ 	.word	0x00000020


	//----- nvinfo : EIATTR_FRAME_SIZE
	.align		4
.L_591:
        /*0c9c*/ 	.byte	0x04, 0x11
        /*0c9e*/ 	.short	(.L_593 - .L_592)
	.align		4
.L_592:
        /*0ca0*/ 	.word	index@(_ZN2at6native29vectorized_elementwise_kernelILi4ENS0_13AUnaryFunctorIN3c104HalfES4_S4_NS0_15binary_internal10MulFunctorIfEEEESt5arrayIPcLm2EEEEviT0_T1_)
        /*0ca4*/ 	.word	0x00000000


	//----- nvinfo : EIATTR_REGCOUNT
	.align		4
.L_593:
        /*0ca8*/ 	.byte	0x04, 0x2f
        /*0caa*/ 	.short	(.L_595 - .L_594)
	.align		4
.L_594:
        /*0cac*/ 	.word	index@(_ZN2at6native29vectorized_elementwise_kernelILi2ENS0_13AUnaryFunctorIN3c104HalfES4_S4_NS0_15binary_internal10MulFunctorIfEEEESt5arrayIPcLm2EEEEviT0_T1_)
        /*0cb0*/ 	.word	0x00000020


	//----- nvinfo : EIATTR_FRAME_SIZE
	.align		4
.L_595:
        /*0cb4*/ 	.byte	0x04, 0x11
        /*0cb6*/ 	.short	(.L_597 - .L_596)
	.align		4
.L_596:
        /*0cb8*/ 	.word	index@(_ZN2at6native29vectorized_elementwise_kernelILi2ENS0_13AUnaryFunctorIN3c104HalfES4_S4_NS0_15binary_internal10MulFunctorIfEEEESt5arrayIPcLm2EEEEviT0_T1_)
        /*0cbc*/ 	.word	0x00000000


	//----- nvinfo : EIATTR_REGCOUNT
	.align		4
.L_597:
        /*0cc0*/ 	.byte	0x04, 0x2f
        /*0cc2*/ 	.short	(.L_599 - .L_598)
	.align		4
.L_598:
        /*0cc4*/ 	.word	index@(_ZN2at6native27unrolled_elementwise_kernelINS0_13AUnaryFunctorIN3c104HalfES4_S4_NS0_15binary_internal10MulFunctorIfEEEESt5arrayIPcLm2EELi4E23TrivialOffsetCalculatorILi1EjESD_NS0_6memory15LoadWithoutCastENSE_16StoreWithoutCastEEEviT_T0_T2_T3_T4_T5_)
        /*0cc8*/ 	.word	0x00000018


	//----- nvinfo : EIATTR_FRAME_SIZE
	.align		4
.L_599:
        /*0ccc*/ 	.byte	0x04, 0x11
        /*0cce*/ 	.short	(.L_601 - .L_600)
	.align		4
.L_600:
        /*0cd0*/ 	.word	index@(_ZN2at6native27unrolled_elementwise_kernelINS0_13AUnaryFunctorIN3c104HalfES4_S4_NS0_15binary_internal10MulFunctorIfEEEESt5arrayIPcLm2EELi4E23TrivialOffsetCalculatorILi1EjESD_NS0_6memory15LoadWithoutCastENSE_16StoreWithoutCastEEEviT_T0_T2_T3_T4_T5_)
        /*0cd4*/ 	.word	0x00000000


	//----- nvinfo : EIATTR_REGCOUNT
	.align		4
.L_601:
        /*0cd8*/ 	.byte	0x04, 0x2f
        /*0cda*/ 	.short	(.L_603 - .L_602)
	.align		4
.L_602:
        /*0cdc*/ 	.word	index@(_ZN2at6native18elementwise_kernelILi128ELi4EZNS0_22gpu_kernel_impl_nocastINS0_13AUnaryFunctorIN3c104HalfES5_S5_NS0_15binary_internal10MulFunctorIfEEEEEEvRNS_18TensorIteratorBaseERKT_EUliE_EEviT1_)
        /*0ce0*/ 	.word	0x00000012


	//----- nvinfo : EIATTR_FRAME_SIZE
	.align		4
.L_603:
        /*0ce4*/ 	.byte	0x04, 0x11
        /*0ce6*/ 	.short	(.L_605 - .L_604)
	.align		4
.L_604:
        /*0ce8*/ 	.word	index@(_ZN2at6native18elementwise_kernelILi128ELi4EZNS0_22gpu_kernel_impl_nocastINS0_13AUnaryFunctorIN3c104HalfES5_S5_NS0_15binary_internal10MulFunctorIfEEEEEEvRNS_18TensorIteratorBaseERKT_EUliE_EEviT1_)
        /*0cec*/ 	.word	0x00000000


	//----- nvinfo : EIATTR_REGCOUNT
	.align		4
.L_605:
        /*0cf0*/ 	.byte	0x04, 0x2f
        /*0cf2*/ 	.short	(.L_607 - .L_606)
	.align		4
.L_606:
        /*0cf4*/ 	.word	index@(_ZN2at6native27unrolled_elementwise_kernelINS0_13AUnaryFunctorIN3c104HalfES4_S4_NS0_15binary_internal10MulFunctorIfEEEESt5arrayIPcLm2EELi4E23TrivialOffsetCalculatorILi1EjESD_NS0_6memory12LoadWithCastILi1EEENSE_13StoreWithCastILi1EEEEEviT_T0_T2_T3_T4_T5_)
        /*0cf8*/ 	.word	0x0000001e


	//----- nvinfo : EIATTR_FRAME_SIZE
	.align		4
.L_607:
        /*0cfc*/ 	.byte	0x04, 0x11
        /*0cfe*/ 	.short	(.L_609 - .L_608)
	.align		4
.L_608:
        /*0d00*/ 	.word	index@(_ZN2at6native27unrolled_elementwise_kernelINS0_13AUnaryFunctorIN3c104HalfES4_S4_NS0_15binary_internal10MulFunctorIfEEEESt5arrayIPcLm2EELi4E23TrivialOffsetCalculatorILi1EjESD_NS0_6memory12LoadWithCastILi1EEENSE_13StoreWithCastILi1EEEEEviT_T0_T2_T3_T4_T5_)
        /*0d04*/ 	.word	0x00000000


	//----- nvinfo : EIATTR_REGCOUNT
	.align		4
.L_609:
        /*0d08*/ 	.byte	0x04, 0x2f
        /*0d0a*/ 	.short	(.L_611 - .L_610)
	.align		4
.L_610:
        /*0d0c*/ 	.word	index@(_ZN2at6native18elementwise_kernelILi128ELi4EZNS0_15gpu_kernel_implINS0_13AUnaryFunctorIN3c104HalfES5_S5_NS0_15binary_internal10MulFunctorIfEEEEEEvRNS_18TensorIteratorBaseERKT_EUliE_EEviT1_)
        /*0d10*/ 	.word	0x0000001a


	//----- nvinfo : EIATTR_FRAME_SIZE
	.align		4
.L_611:
        /*0d14*/ 	.byte	0x04, 0x11
        /*0d16*/ 	.short	(.L_613 - .L_612)
	.align		4
.L_612:
        /*0d18*/ 	.word	index@(_ZN2at6native18elementwise_kernelILi128ELi4EZNS0_15gpu_kernel_implINS0_13AUnaryFunctorIN3c104HalfES5_S5_NS0_15binary_internal10MulFunctorIfEEEEEEvRNS_18TensorIteratorBaseERKT_EUliE_EEviT1_)
        /*0d1c*/ 	.word	0x00000000


	//----- nvinfo : EIATTR_REGCOUNT
	.align		4
.L_613:
        /*0d20*/ 	.byte	0x04, 0x2f
        /*0d22*/ 	.short	(.L_615 - .L_614)
	.align		4
.L_614:
        /*0d24*/ 	.word	index@(_ZN2at6native29vectorized_elementwise_kernelILi8ENS0_13BinaryFunctorIN3c108BFloat16ES4_S4_NS0_15binary_internal10MulFunctorIfEEEESt5arrayIPcLm3EEEEviT0_T1_)
        /*0d28*/ 	.word	0x00000028


	//----- nvinfo : EIATTR_FRAME_SIZE
	.align		4
.L_615:
        /*0d2c*/ 	.byte	0x04, 0x11
        /*0d2e*/ 	.short	(.L_617 - .L_616)
	.align		4
.L_616:
        /*0d30*/ 	.word	index@(_ZN2at6native29vectorized_elementwise_kernelILi8ENS0_13BinaryFunctorIN3c108BFloat16ES4_S4_NS0_15binary_internal10MulFunctorIfEEEESt5arrayIPcLm3EEEEviT0_T1_)
        /*0d34*/ 	.word	0x00000000


	//----- nvinfo : EIATTR_REGCOUNT
	.align		4
.L_617:
        /*0d38*/ 	.byte	0x04, 0x2f
        /*0d3a*/ 	.short	(.L_619 - .L_618)
	.align		4
.L_618:
        /*0d3c*/ 	.word	index@(_ZN2at6native29vectorized_elementwise_kernelILi4ENS0_13BinaryFunctorIN3c108BFloat16ES4_S4_NS0_15binary_internal10MulFunctorIfEEEESt5arrayIPcLm3EEEEviT0_T1_)
        /*0d40*/ 	.word	0x00000028


	//----- nvinfo : EIATTR_FRAME_SIZE
	.align		4
.L_619:
        /*0d44*/ 	.byte	0x04, 0x11
        /*0d46*/ 	.short	(.L_621 - .L_620)
	.align		4
.L_620:
        /*0d48*/ 	.word	index@(_ZN2at6native29vectorized_elementwise_kernelILi4ENS0_13BinaryFunctorIN3c108BFloat16ES4_S4_NS0_15binary_internal10MulFunctorIfEEEESt5arrayIPcLm3EEEEviT0_T1_)
        /*0d4c*/ 	.word	0x00000000


	//----- nvinfo : EIATTR_REGCOUNT
	.align		4
.L_621:
        /*0d50*/ 	.byte	0x04, 0x2f
        /*0d52*/ 	.short	(.L_623 - .L_622)
	.align		4
.L_622:
        /*0d54*/ 	.word	index@(_ZN2at6native29vectorized_elementwise_kernelILi2ENS0_13BinaryFunctorIN3c108BFloat16ES4_S4_NS0_15binary_internal10MulFunctorIfEEEESt5arrayIPcLm3EEEEviT0_T1_)
        /*0d58*/ 	.word	0x00000028


	//----- nvinfo : EIATTR_FRAME_SIZE
	.align		4
.L_623:
        /*0d5c*/ 	.byte	0x04, 0x11
        /*0d5e*/ 	.short	(.L_625 - .L_624)
	.align		4
.L_624:
        /*0d60*/ 	.word	index@(_ZN2at6native29vectorized_elementwise_kernelILi2ENS0_13BinaryFunctorIN3c108BFloat16ES4_S4_NS0_15binary_internal10MulFunctorIfEEEESt5arrayIPcLm3EEEEviT0_T1_)
        /*0d64*/ 	.word	0x00000000


	//----- nvinfo : EIATTR_REGCOUNT
	.align		4
.L_625:
        /*0d68*/ 	.byte	0x04, 0x2f
        /*0d6a*/ 	.short	(.L_627 - .L_626)
	.align		4
.L_626:
        /*0d6c*/ 	.word	index@(_ZN2at6native27unrolled_elementwise_kernelINS0_13BinaryFunctorIN3c108BFloat16ES4_S4_NS0_15binary_internal10MulFunctorIfEEEESt5arrayIPcLm3EELi4E23TrivialOffsetCalculatorILi2EjESC_ILi1EjENS0_6memory15LoadWithoutCastENSF_16StoreWithoutCastEEEviT_T0_T2_T3_T4_T5_)
        /*0d70*/ 	.word	0x0000001e


	//----- nvinfo : EIATTR_FRAME_SIZE
	.align		4
.L_627:
        /*0d74*/ 	.byte	0x04, 0x11
        /*0d76*/ 	.short	(.L_629 - .L_628)
	.align		4
.L_628:
        /*0d78*/ 	.word	index@(_ZN2at6native27unrolled_elementwise_kernelINS0_13BinaryFunctorIN3c108BFloat16ES4_S4_NS0_15binary_internal10MulFunctorIfEEEESt5arrayIPcLm3EELi4E23TrivialOffsetCalculatorILi2EjESC_ILi1EjENS0_6memory15LoadWithoutCastENSF_16StoreWithoutCastEEEviT_T0_T2_T3_T4_T5_)
        /*0d7c*/ 	.word	0x00000000


	//----- nvinfo : EIATTR_REGCOUNT
	.align		4
.L_629:
        /*0d80*/ 	.byte	0x04, 0x2f
        /*0d82*/ 	.short	(.L_631 - .L_630)
	.align		4
.L_630:
        /*0d84*/ 	.word	index@(_ZN2at6native18elementwise_kernelILi128ELi4EZNS0_22gpu_kernel_impl_nocastINS0_13BinaryFunctorIN3c108BFloat16ES5_S5_NS0_15binary_internal10MulFunctorIfEEEEEEvRNS_18TensorIteratorBaseERKT_EUliE_EEviT1_)
        /*0d88*/ 	.word	0x00000012


	//----- nvinfo : EIATTR_FRAME_SIZE
	.align		4
.L_631:
        /*0d8c*/ 	.byte	0x04, 0x11
        /*0d8e*/ 	.short	(.L_633 - .L_632)
	.align		4
.L_632:
        /*0d90*/ 	.word	index@(_ZN2at6native18elementwise_kernelILi128ELi4EZNS0_22gpu_kernel_impl_nocastINS0_13BinaryFunctorIN3c108BFloat16ES5_S5_NS0_15binary_internal10MulFunctorIfEEEEEEvRNS_18TensorIteratorBaseERKT_EUliE_EEviT1_)
        /*0d94*/ 	.word	0x00000000


	//----- nvinfo : EIATTR_REGCOUNT
	.align		4
.L_633:
        /*0d98*/ 	.byte	0x04, 0x2f
        /*0d9a*/ 	.short	(.L_635 - .L_634)
	.align		4
.L_634:
        /*0d9c*/ 	.word	index@(_ZN2at6native27unrolled_elementwise_kernelINS0_13BinaryFunctorIN3c108BFloat16ES4_S4_NS0_15binary_internal10MulFunctorIfEEEESt5arrayIPcLm3EELi4E23TrivialOffsetCalculatorILi2EjESC_ILi1EjENS0_6memory12LoadWithCastILi2EEENSF_13StoreWithCastILi1EEEEEviT_T0_T2_T3_T4_T5_)
        /*0da0*/ 	.word	0x0000001e


	//----- nvinfo : EIATTR_FRAME_SIZE
	.align		4
.L_635:
        /*0da4*/ 	.byte	0x04, 0x11
        /*0da6*/ 	.short	(.L_637 - .L_636)
	.align		4
.L_636:
        /*0da8*/ 	.word	index@(_ZN2at6native27unrolled_elementwise_kernelINS0_13BinaryFunctorIN3c108BFloat16ES4_S4_NS0_15binary_internal10MulFunctorIfEEEESt5arrayIPcLm3EELi4E23TrivialOffsetCalculatorILi2EjESC_ILi1EjENS0_6memory12LoadWithCastILi2EEENSF_13StoreWithCastILi1EEEEEviT_T0_T2_T3_T4_T5_)
        /*0dac*/ 	.word	0x00000000


	//----- nvinfo : EIATTR_REGCOUNT
	.align		4
.L_637:
        /*0db0*/ 	.byte	0x04, 0x2f
        /*0db2*/ 	.short	(.L_639 - .L_638)
	.align		4
.L_638:
        /*0db4*/ 	.word	index@(_ZN2at6native18elementwise_kernelILi128ELi4EZNS0_15gpu_kernel_implINS0_13BinaryFunctorIN3c108BFloat16ES5_S5_NS0_15binary_internal10MulFunctorIfEEEEEEvRNS_18TensorIteratorBaseERKT_EUliE_EEviT1_)
        /*0db8*/ 	.word	0x0000001a


	//----- nvinfo : EIATTR_FRAME_SIZE
	.align		4
.L_639:
        /*0dbc*/ 	.byte	0x04, 0x11
        /*0dbe*/ 	.short	(.L_641 - .L_640)
	.align		4
.L_640:
        /*0dc0*/ 	.word	index@(_ZN2at6native18elementwise_kernelILi128ELi4EZNS0_15gpu_kernel_implINS0_13BinaryFunctorIN3c108BFloat16ES5_S5_NS0_15binary_internal10MulFunctorIfEEEEEEvRNS_18TensorIteratorBaseERKT_EUliE_EEviT1_)
        /*0dc4*/ 	.word	0x00000000


	//----- nvinfo : EIATTR_REGCOUNT
	.align		4
.L_641:
        /*0dc8*/ 	.byte	0x04, 0x2f
        /*0dca*/ 	.short	(.L_643 - .L_642)
	.align		4
.L_642:
        /*0dcc*/ 	.word	index@(_ZN2at6native29vectorized_elementwise_kernelILi8ENS0_13AUnaryFunctorIN3c108BFloat16ES4_S4_NS0_15binary_internal10MulFunctorIfEEEESt5arrayIPcLm2EEEEviT0_T1_)
        /*0dd0*/ 	.word	0x00000020


	//----- nvinfo : EIATTR_FRAME_SIZE
	.align		4
.L_643:
        /*0dd4*/ 	.byte	0x04, 0x11
        /*0dd6*/ 	.short	(.L_645 - .L_644)
	.align		4
.L_644:
        /*0dd8*/ 	.word	index@(_ZN2at6native29vectorized_elementwise_kernelILi8ENS0_13AUnaryFunctorIN3c108BFloat16ES4_S4_NS0_15binary_internal10MulFunctorIfEEEESt5arrayIPcLm2EEEEviT0_T1_)
        /*0ddc*/ 	.word	0x00000000


	//----- nvinfo : EIATTR_REGCOUNT
	.align		4
.L_645:
        /*0de0*/ 	.byte	0x04, 0x2f
        /*0de2*/ 	.short	(.L_647 - .L_646)
	.align		4
.L_646:
        /*0de4*/ 	.word	index@(_ZN2at6native29vectorized_elementwise_kernelILi4ENS0_13AUnaryFunctorIN3c108BFloat16ES4_S4_NS0_15binary_internal10MulFunctorIfEEEESt5arrayIPcLm2EEEEviT0_T1_)
        /*0de8*/ 	.word	0x00000020


	//----- nvinfo : EIATTR_FRAME_SIZE
	.align		4
.L_647:
        /*0dec*/ 	.byte	0x04, 0x11
        /*0dee*/ 	.short	(.L_649 - .L_648)
	.align		4
.L_648:
        /*0df0*/ 	.word	index@(_ZN2at6native29vectorized_elementwise_kernelILi4ENS0_13AUnaryFunctorIN3c108BFloat16ES4_S4_NS0_15binary_internal10MulFunctorIfEEEESt5arrayIPcLm2EEEEviT0_T1_)
        /*0df4*/ 	.word	0x00000000


	//----- nvinfo : EIATTR_REGCOUNT
	.align		4
.L_649:
        /*0df8*/ 	.byte	0x04, 0x2f
        /*0dfa*/ 	.short	(.L_651 - .L_650)
	.align		4
.L_650:
        /*0dfc*/ 	.word	index@(_ZN2at6native29vectorized_elementwise_kernelILi2ENS0_13AUnaryFunctorIN3c108BFloat16ES4_S4_NS0_15binary_internal10MulFunctorIfEEEESt5arrayIPcLm2EEEEviT0_T1_)
        /*0e00*/ 	.word	0x00000020


	//----- nvinfo : EIATTR_FRAME_SIZE
	.align		4
.L_651:
        /*0e04*/ 	.byte	0x04, 0x11
        /*0e06*/ 	.short	(.L_653 - .L_652)
	.align		4
.L_652:
        /*0e08*/ 	.word	index@(_ZN2at6native29vectorized_elementwise_kernelILi2ENS0_13AUnaryFunctorIN3c108BFloat16ES4_S4_NS0_15binary_internal10MulFunctorIfEEEESt5arrayIPcLm2EEEEviT0_T1_)
        /*0e0c*/ 	.word	0x00000000


	//----- nvinfo : EIATTR_REGCOUNT
	.align		4
.L_653:
        /*0e10*/ 	.byte	0x04, 0x2f
        /*0e12*/ 	.short	(.L_655 - .L_654)
	.align		4
.L_654:
        /*0e14*/ 	.word	index@(_ZN2at6native27unrolled_elementwise_kernelINS0_13AUnaryFunctorIN3c108BFloat16ES4_S4_NS0_15binary_internal10MulFunctorIfEEEESt5arrayIPcLm2EELi4E23TrivialOffsetCalculatorILi1EjESD_NS0_6memory15LoadWithoutCastENSE_16StoreWithoutCastEEEviT_T0_T2_T3_T4_T5_)
        /*0e18*/ 	.word	0x00000018


	//----- nvinfo : EIATTR_FRAME_SIZE
	.align		4
.L_655:
        /*0e1c*/ 	.byte	0x04, 0x11
        /*0e1e*/ 	.short	(.L_657 - .L_656)
	.align		4
.L_656:
        /*0e20*/ 	.word	index@(_ZN2at6native27unrolled_elementwise_kernelINS0_13AUnaryFunctorIN3c108BFloat16ES4_S4_NS0_15binary_internal10MulFunctorIfEEEESt5arrayIPcLm2EELi4E23TrivialOffsetCalculatorILi1EjESD_NS0_6memory15LoadWithoutCastENSE_16StoreWithoutCastEEEviT_T0_T2_T3_T4_T5_)
        /*0e24*/ 	.word	0x00000000


	//----- nvinfo : EIATTR_REGCOUNT
	.align		4
.L_657:
        /*0e28*/ 	.byte	0x04, 0x2f
        /*0e2a*/ 	.short	(.L_659 - .L_658)
	.align		4
.L_658:
        /*0e2c*/ 	.word	index@(_ZN2at6native18elementwise_kernelILi128ELi4EZNS0_22gpu_kernel_impl_nocastINS0_13AUnaryFunctorIN3c108BFloat16ES5_S5_NS0_15binary_internal10MulFunctorIfEEEEEEvRNS_18TensorIteratorBaseERKT_EUliE_EEviT1_)
        /*0e30*/ 	.word	0x00000012


	//----- nvinfo : EIATTR_FRAME_SIZE
	.align		4
.L_659:
        /*0e34*/ 	.byte	0x04, 0x11
        /*0e36*/ 	.short	(.L_661 - .L_660)
	.align		4
.L_660:
        /*0e38*/ 	.word	index@(_ZN2at6native18elementwise_kernelILi128ELi4EZNS0_22gpu_kernel_impl_nocastINS0_13AUnaryFunctorIN3c108BFloat16ES5_S5_NS0_15binary_internal10MulFunctorIfEEEEEEvRNS_18TensorIteratorBaseERKT_EUliE_EEviT1_)
        /*0e3c*/ 	.word	0x00000000


	//----- nvinfo : EIATTR_REGCOUNT
	.align		4
.L_661:
        /*0e40*/ 	.byte	0x04, 0x2f
        /*0e42*/ 	.short	(.L_663 - .L_662)
	.align		4
.L_662:
        /*0e44*/ 	.word	index@(_ZN2at6native27unrolled_elementwise_kernelINS0_13AUnaryFunctorIN3c108BFloat16ES4_S4_NS0_15binary_internal10MulFunctorIfEEEESt5arrayIPcLm2EELi4E23TrivialOffsetCalculatorILi1EjESD_NS0_6memory12LoadWithCastILi1EEENSE_13StoreWithCastILi1EEEEEviT_T0_T2_T3_T4_T5_)
        /*0e48*/ 	.word	0x0000001c


	//----- nvinfo : EIATTR_FRAME_SIZE
	.align		4
.L_663:
        /*0e4c*/ 	.byte	0x04, 0x11
        /*0e4e*/ 	.short	(.L_665 - .L_664)
	.align		4
.L_664:
        /*0e50*/ 	.word	index@(_ZN2at6native27unrolled_elementwise_kernelINS0_13AUnaryFunctorIN3c108BFloat16ES4_S4_NS0_15binary_internal10MulFunctorIfEEEESt5arrayIPcLm2EELi4E23TrivialOffsetCalculatorILi1EjESD_NS0_6memory12LoadWithCastILi1EEENSE_13StoreWithCastILi1EEEEEviT_T0_T2_T3_T4_T5_)
        /*0e54*/ 	.word	0x00000000


	//----- nvinfo : EIATTR_REGCOUNT
	.align		4
.L_665:
        /*0e58*/ 	.byte	0x04, 0x2f
        /*0e5a*/ 	.short	(.L_667 - .L_666)
	.align		4
.L_666:
        /*0e5c*/ 	.word	index@(_ZN2at6native18elementwise_kernelILi128ELi4EZNS0_15gpu_kernel_implINS0_13AUnaryFunctorIN3c108BFloat16ES5_S5_NS0_15binary_internal10MulFunctorIfEEEEEEvRNS_18TensorIteratorBaseERKT_EUliE_EEviT1_)
        /*0e60*/ 	.word	0x0000001a


	//----- nvinfo : EIATTR_FRAME_SIZE
	.align		4
.L_667:
        /*0e64*/ 	.byte	0x04, 0x11
        /*0e66*/ 	.short	(.L_669 - .L_668)
	.align		4
.L_668:
        /*0e68*/ 	.word	index@(_ZN2at6native18elementwise_kernelILi128ELi4EZNS0_15gpu_kernel_implINS0_13AUnaryFunctorIN3c108BFloat16ES5_S5_NS0_15binary_internal10MulFunctorIfEEEEEEvRNS_18TensorIteratorBaseERKT_EUliE_EEviT1_)
        /*0e6c*/ 	.word	0x00000000


	//----- nvinfo : EIATTR_REGCOUNT
	.align		4
.L_669:
        /*0e70*/ 	.byte	0x04, 0x2f
        /*0e72*/ 	.short	(.L_671 - .L_670)
	.align		4
.L_670:
        /*0e74*/ 	.word	index@(_ZN2at6native29vectorized_elementwise_kernelILi8ENS0_13BinaryFunctorIbbbNS0_15binary_internal10MulFunctorIbEEEESt5arrayIPcLm3EEEEviT0_T1_)
        /*0e78*/ 	.word	0x00000020


	//----- nvinfo : EIATTR_FRAME_SIZE
	.align		4
.L_671:
        /*0e7c*/ 	.byte	0x04, 0x11
        /*0e7e*/ 	.short	(.L_673 - .L_672)
	.align		4
.L_672:
        /*0e80*/ 	.word	index@(_ZN2at6native29vectorized_elementwise_kernelILi8ENS0_13BinaryFunctorIbbbNS0_15binary_internal10MulFunctorIbEEEESt5arrayIPcLm3EEEEviT0_T1_)
        /*0e84*/ 	.word	0x00000000


	//----- nvinfo : EIATTR_REGCOUNT
	.align		4
.L_673:
        /*0e88*/ 	.byte	0x04, 0x2f
        /*0e8a*/ 	.short	(.L_675 - .L_674)
	.align		4
.L_674:
        /*0e8c*/ 	.word	index@(_ZN2at6native29vectorized_elementwise_kernelILi4ENS0_13BinaryFunctorIbbbNS0_15binary_internal10MulFunctorIbEEEESt5arrayIPcLm3EEEEviT0_T1_)
        /*0e90*/ 	.word	0x00000020


	//----- nvinfo : EIATTR_FRAME_SIZE
	.align		4
.L_675:
        /*0e94*/ 	.byte	0x04, 0x11
        /*0e96*/ 	.short	(.L_677 - .L_676)
	.align		4
.L_676:
        /*0e98*/ 	.word	index@(_ZN2at6native29vectorized_elementwise_kernelILi4ENS0_13BinaryFunctorIbbbNS0_15binary_internal10MulFunctorIbEEEESt5arrayIPcLm3EEEEviT0_T1_)
        /*0e9c*/ 	.word	0x00000000


	//----- nvinfo : EIATTR_REGCOUNT
	.align		4
.L_677:
        /*0ea0*/ 	.byte	0x04, 0x2f
        /*0ea2*/ 	.short	(.L_679 - .L_678)
	.align		4
.L_678:
        /*0ea4*/ 	.word	index@(_ZN2at6native29vectorized_elementwise_kernelILi2ENS0_13BinaryFunctorIbbbNS0_15binary_internal10MulFunctorIbEEEESt5arrayIPcLm3EEEEviT0_T1_)
        /*0ea8*/ 	.word	0x00000020


	//----- nvinfo : EIATTR_FRAME_SIZE
	.align		4
.L_679:
        /*0eac*/ 	.byte	0x04, 0x11
        /*0eae*/ 	.short	(.L_681 - .L_680)
	.align		4
.L_680:
        /*0eb0*/ 	.word	index@(_ZN2at6native29vectorized_elementwise_kernelILi2ENS0_13BinaryFunctorIbbbNS0_15binary_internal10MulFunctorIbEEEESt5arrayIPcLm3EEEEviT0_T1_)
        /*0eb4*/ 	.word	0x00000000


	//----- nvinfo : EIATTR_REGCOUNT
	.align		4
.L_681:
        /*0eb8*/ 	.byte	0x04, 0x2f
        /*0eba*/ 	.short	(.L_683 - .L_682)
	.align		4
.L_682:
        /*0ebc*/ 	.word	index@(_ZN2at6native27unrolled_elementwise_kernelINS0_13BinaryFunctorIbbbNS0_15binary_internal10MulFunctorIbEEEESt5arrayIPcLm3EELi4E23TrivialOffsetCalculatorILi2EjESA_ILi1EjENS0_6memory15LoadWithoutCastENSD_16StoreWithoutCastEEEviT_T0_T2_T3_T4_T5_)
        /*0ec0*/ 	.word	0x0000001a


	//----- nvinfo : EIATTR_FRAME_SIZE
	.align		4
.L_683:
        /*0ec4*/ 	.byte	0x04, 0x11
        /*0ec6*/ 	.short	(.L_685 - .L_684)
	.align		4
.L_684:
        /*0ec8*/ 	.word	index@(_ZN2at6native27unrolled_elementwise_kernelINS0_13BinaryFunctorIbbbNS0_15binary_internal10MulFunctorIbEEEESt5arrayIPcLm3EELi4E23TrivialOffsetCalculatorILi2EjESA_ILi1EjENS0_6memory15LoadWithoutCastENSD_16StoreWithoutCastEEEviT_T0_T2_T3_T4_T5_)
        /*0ecc*/ 	.word	0x00000000


	//----- nvinfo : EIATTR_REGCOUNT
	.align		4
.L_685:
        /*0ed0*/ 	.byte	0x04, 0x2f
        /*0ed2*/ 	.short	(.L_687 - .L_686)
	.align		4
.L_686:
        /*0ed4*/ 	.word	index@(_ZN2at6native18elementwise_kernelILi128ELi4EZNS0_22gpu_kernel_impl_nocastINS0_13BinaryFunctorIbbbNS0_15binary_internal10MulFunctorIbEEEEEEvRNS_18TensorIteratorBaseERKT_EUliE_EEviT1_)
        /*0ed8*/ 	.word	0x00000012


	//----- nvinfo : EIATTR_FRAME_SIZE
	.align		4
.L_687:
        /*0edc*/ 	.byte	0x04, 0x11
        /*0ede*/ 	.short	(.L_689 - .L_688)
	.align		4
.L_688:
        /*0ee0*/ 	.word	index@(_ZN2at6native18elementwise_kernelILi128ELi4EZNS0_22gpu_kernel_impl_nocastINS0_13BinaryFunctorIbbbNS0_15binary_internal10MulFunctorIbEEEEEEvRNS_18TensorIteratorBaseERKT_EUliE_EEviT1_)
        /*0ee4*/ 	.word	0x00000000


	//----- nvinfo : EIATTR_REGCOUNT
	.align		4
.L_689:
        /*0ee8*/ 	.byte	0x04, 0x2f
        /*0eea*/ 	.short	(.L_691 - .L_690)
	.align		4
.L_690:
        /*0eec*/ 	.word	index@(_ZN2at6native27unrolled_elementwise_kernelINS0_13BinaryFunctorIbbbNS0_15binary_internal10MulFunctorIbEEEESt5arrayIPcLm3EELi4E23TrivialOffsetCalculatorILi2EjESA_ILi1EjENS0_6memory12LoadWithCastILi2EEENSD_13StoreWithCastILi1EEEEEviT_T0_T2_T3_T4_T5_)
        /*0ef0*/ 	.word	0x0000001e


	//----- nvinfo : EIATTR_FRAME_SIZE
	.align		4
.L_691:
        /*0ef4*/ 	.byte	0x04, 0x11
        /*0ef6*/ 	.short	(.L_693 - .L_692)
	.align		4
.L_692:
        /*0ef8*/ 	.word	index@(_ZN2at6native27unrolled_elementwise_kernelINS0_13BinaryFunctorIbbbNS0_15binary_internal10MulFunctorIbEEEESt5arrayIPcLm3EELi4E23TrivialOffsetCalculatorILi2EjESA_ILi1EjENS0_6memory12LoadWithCastILi2EEENSD_13StoreWithCastILi1EEEEEviT_T0_T2_T3_T4_T5_)
        /*0efc*/ 	.word	0x00000000


	//----- nvinfo : EIATTR_REGCOUNT
	.align		4
.L_693:
        /*0f00*/ 	.byte	0x04, 0x2f
        /*0f02*/ 	.short	(.L_695 - .L_694)
	.align		4
.L_694:
        /*0f04*/ 	.word	index@(_ZN2at6native18elementwise_kernelILi128ELi4EZNS0_15gpu_kernel_implINS0_13BinaryFunctorIbbbNS0_15binary_internal10MulFunctorIbEEEEEEvRNS_18TensorIteratorBaseERKT_EUliE_EEviT1_)
        /*0f08*/ 	.word	0x0000001a


	//----- nvinfo : EIATTR_FRAME_SIZE
	.align		4
.L_695:
        /*0f0c*/ 	.byte	0x04, 0x11
        /*0f0e*/ 	.short	(.L_697 - .L_696)
	.align		4
.L_696:
        /*0f10*/ 	.word	index@(_ZN2at6native18elementwise_kernelILi128ELi4EZNS0_15gpu_kernel_implINS0_13BinaryFunctorIbbbNS0_15binary_internal10MulFunctorIbEEEEEEvRNS_18TensorIteratorBaseERKT_EUliE_EEviT1_)
        /*0f14*/ 	.word	0x00000000


	//----- nvinfo : EIATTR_REGCOUNT
	.align		4
.L_697:
        /*0f18*/ 	.byte	0x04, 0x2f
        /*0f1a*/ 	.short	(.L_699 - .L_698)
	.align		4
.L_698:
        /*0f1c*/ 	.word	index@(_ZN2at6native29vectorized_elementwise_kernelILi8ENS0_13AUnaryFunctorIbbbNS0_15binary_internal10MulFunctorIbEEEESt5arrayIPcLm2EEEEviT0_T1_)
        /*0f20*/ 	.word	0x0000001a


	//----- nvinfo : EIATTR_FRAME_SIZE
	.align		4
.L_699:
        /*0f24*/ 	.byte	0x04, 0x11
        /*0f26*/ 	.short	(.L_701 - .L_700)
	.align		4
.L_700:
        /*0f28*/ 	.word	index@(_ZN2at6native29vectorized_elementwise_kernelILi8ENS0_13AUnaryFunctorIbbbNS0_15binary_internal10MulFunctorIbEEEESt5arrayIPcLm2EEEEviT0_T1_)
        /*0f2c*/ 	.word	0x00000000


	//----- nvinfo : EIATTR_REGCOUNT
	.align		4
.L_701:
        /*0f30*/ 	.byte	0x04, 0x2f
        /*0f32*/ 	.short	(.L_703 - .L_702)
	.align		4
.L_702:
        /*0f34*/ 	.word	index@(_ZN2at6native29vectorized_elementwise_kernelILi4ENS0_13AUnaryFunctorIbbbNS0_15binary_internal10MulFunctorIbEEEESt5arrayIPcLm2EEEEviT0_T1_)
        /*0f38*/ 	.word	0x0000001a


	//----- nvinfo : EIATTR_FRAME_SIZE
	.align		4
.L_703:
        /*0f3c*/ 	.byte	0x04, 0x11
        /*0f3e*/ 	.short	(.L_705 - .L_704)
	.align		4
.L_704:
        /*0f40*/ 	.word	index@(_ZN2at6native29vectorized_elementwise_kernelILi4ENS0_13AUnaryFunctorIbbbNS0_15binary_internal10MulFunctorIbEEEESt5arrayIPcLm2EEEEviT0_T1_)
        /*0f44*/ 	.word	0x00000000


	//----- nvinfo : EIATTR_REGCOUNT
	.align		4
.L_705:
        /*0f48*/ 	.byte	0x04, 0x2f
        /*0f4a*/ 	.short	(.L_707 - .L_706)
	.align		4
.L_706:
        /*0f4c*/ 	.word	index@(_ZN2at6native29vectorized_elementwise_kernelILi2ENS0_13AUnaryFunctorIbbbNS0_15binary_internal10MulFunctorIbEEEESt5arrayIPcLm2EEEEviT0_T1_)
        /*0f50*/ 	.word	0x0000001a


	//----- nvinfo : EIATTR_FRAME_SIZE
	.align		4
.L_707:
        /*0f54*/ 	.byte	0x04, 0x11
        /*0f56*/ 	.short	(.L_709 - .L_708)
	.align		4
.L_708:
        /*0f58*/ 	.word	index@(_ZN2at6native29vectorized_elementwise_kernelILi2ENS0_13AUnaryFunctorIbbbNS0_15binary_internal10MulFunctorIbEEEESt5arrayIPcLm2EEEEviT0_T1_)
        /*0f5c*/ 	.word	0x00000000


	//----- nvinfo : EIATTR_REGCOUNT
	.align		4
.L_709:
        /*0f60*/ 	.byte	0x04, 0x2f
        /*0f62*/ 	.short	(.L_711 - .L_710)
	.align		4
.L_710:
        /*0f64*/ 	.word	index@(_ZN2at6native27unrolled_elementwise_kernelINS0_13AUnaryFunctorIbbbNS0_15binary_internal10MulFunctorIbEEEESt5arrayIPcLm2EELi4E23TrivialOffsetCalculatorILi1EjESB_NS0_6memory15LoadWithoutCastENSC_16StoreWithoutCastEEEviT_T0_T2_T3_T4_T5_)
        /*0f68*/ 	.word	0x00000014


	//----- nvinfo : EIATTR_FRAME_SIZE
	.align		4
.L_711:
        /*0f6c*/ 	.byte	0x04, 0x11
        /*0f6e*/ 	.short	(.L_713 - .L_712)
	.align		4
.L_712:
        /*0f70*/ 	.word	index@(_ZN2at6native27unrolled_elementwise_kernelINS0_13AUnaryFunctorIbbbNS0_15binary_internal10MulFunctorIbEEEESt5arrayIPcLm2EELi4E23TrivialOffsetCalculatorILi1EjESB_NS0_6memory15LoadWithoutCastENSC_16StoreWithoutCastEEEviT_T0_T2_T3_T4_T5_)
        /*0f74*/ 	.word	0x00000000


	//----- nvinfo : EIATTR_REGCOUNT
	.align		4
.L_713:
        /*0f78*/ 	.byte	0x04, 0x2f
        /*0f7a*/ 	.short	(.L_715 - .L_714)
	.align		4
.L_714:
        /*0f7c*/ 	.word	index@(_ZN2at6native18elementwise_kernelILi128ELi4EZNS0_22gpu_kernel_impl_nocastINS0_13AUnaryFunctorIbbbNS0_15binary_internal10MulFunctorIbEEEEEEvRNS_18TensorIteratorBaseERKT_EUliE_EEviT1_)
        /*0f80*/ 	.word	0x00000012


	//----- nvinfo : EIATTR_FRAME_SIZE
	.align		4
.L_715:
        /*0f84*/ 	.byte	0x04, 0x11
        /*0f86*/ 	.short	(.L_717 - .L_716)
	.align		4
.L_716:
        /*0f88*/ 	.word	index@(_ZN2at6native18elementwise_kernelILi128ELi4EZNS0_22gpu_kernel_impl_nocastINS0_13AUnaryFunctorIbbbNS0_15binary_internal10MulFunctorIbEEEEEEvRNS_18TensorIteratorBaseERKT_EUliE_EEviT1_)
        /*0f8c*/ 	.word	0x00000000


	//----- nvinfo : EIATTR_REGCOUNT
	.align		4
.L_717:
        /*0f90*/ 	.byte	0x04, 0x2f
        /*0f92*/ 	.short	(.L_719 - .L_718)
	.align		4
.L_718:
        /*0f94*/ 	.word	index@(_ZN2at6native27unrolled_elementwise_kernelINS0_13AUnaryFunctorIbbbNS0_15binary_internal10MulFunctorIbEEEESt5arrayIPcLm2EELi4E23TrivialOffsetCalculatorILi1EjESB_NS0_6memory12LoadWithCastILi1EEENSC_13StoreWithCastILi1EEEEEviT_T0_T2_T3_T4_T5_)
        /*0f98*/ 	.word	0x0000001e


	//----- nvinfo : EIATTR_FRAME_SIZE
	.align		4
.L_719:
        /*0f9c*/ 	.byte	0x04, 0x11
        /*0f9e*/ 	.short	(.L_721 - .L_720)
	.align		4
.L_720:
        /*0fa0*/ 	.word	index@(_ZN2at6native27unrolled_elementwise_kernelINS0_13AUnaryFunctorIbbbNS0_15binary_internal10MulFunctorIbEEEESt5arrayIPcLm2EELi4E23TrivialOffsetCalculatorILi1EjESB_NS0_6memory12LoadWithCastILi1EEENSC_13StoreWithCastILi1EEEEEviT_T0_T2_T3_T4_T5_)
        /*0fa4*/ 	.word	0x00000000


	//----- nvinfo : EIATTR_REGCOUNT
	.align		4
.L_721:
        /*0fa8*/ 	.byte	0x04, 0x2f
        /*0faa*/ 	.short	(.L_723 - .L_722)
	.align		4
.L_722:
        /*0fac*/ 	.word	index@(_ZN2at6native18elementwise_kernelILi128ELi4EZNS0_15gpu_kernel_implINS0_13AUnaryFunctorIbbbNS0_15binary_internal10MulFunctorIbEEEEEEvRNS_18TensorIteratorBaseERKT_EUliE_EEviT1_)
        /*0fb0*/ 	.word	0x0000001a


	//----- nvinfo : EIATTR_FRAME_SIZE
	.align		4
.L_723:
        /*0fb4*/ 	.byte	0x04, 0x11
        /*0fb6*/ 	.short	(.L_725 - .L_724)
	.align		4
.L_724:
        /*0fb8*/ 	.word	index@(_ZN2at6native18elementwise_kernelILi128ELi4EZNS0_15gpu_kernel_implINS0_13AUnaryFunctorIbbbNS0_15binary_internal10MulFunctorIbEEEEEEvRNS_18TensorIteratorBaseERKT_EUliE_EEviT1_)
        /*0fbc*/ 	.word	0x00000000


	//----- nvinfo : EIATTR_MIN_STACK_SIZE
	.align		4
.L_725:
        /*0fc0*/ 	.byte	0x04, 0x12
        /*0fc2*/ 	.short	(.L_727 - .L_726)
	.align		4
.L_726:
        /*0fc4*/ 	.word	index@(_ZN2at6native18elementwise_kernelILi128ELi4EZNS0_15gpu_kernel_implINS0_13AUnaryFunctorIbbbNS0_15binary_internal10MulFunctorIbEEEEEEvRNS_18TensorIteratorBaseERKT_EUliE_EEviT1_)
        /*0fc8*/ 	.word	0x00000000


	//----- nvinfo : EIATTR_MIN_STACK_SIZE
	.align		4
.L_727:
        /*0fcc*/ 	.byte	0x04, 0x12
        /*0fce*/ 	.short	(.L_729 - .L_728)
	.align		4
.L_728:
        /*0fd0*/ 	.word	index@(_ZN2at6native27unrolled_elementwise_kernelINS0_13AUnaryFunctorIbbbNS0_15binary_internal10MulFunctorIbEEEESt5arrayIPcLm2EELi4E23TrivialOffsetCalculatorILi1EjESB_NS0_6memory12LoadWithCastILi1EEENSC_13StoreWithCastILi1EEEEEviT_T0_T2_T3_T4_T5_)
        /*0fd4*/ 	.word	0x00000000


	//----- nvinfo : EIATTR_MIN_STACK_SIZE
	.align		4
.L_729:
        /*0fd8*/ 	.byte	0x04, 0x12
        /*0fda*/ 	.short	(.L_731 - .L_730)
	.align		4
.L_730:
        /*0fdc*/ 	.word	index@(_ZN2at6native18elementwise_kernelILi128ELi4EZNS0_22gpu_kernel_impl_nocastINS0_13AUnaryFunctorIbbbNS0_15binary_internal10MulFunctorIbEEEEEEvRNS_18TensorIteratorBaseERKT_EUliE_EEviT1_)
        /*0fe0*/ 	.word	0x00000000


	//----- nvinfo : EIATTR_MIN_STACK_SIZE
	.align		4
.L_731:
        /*0fe4*/ 	.byte	0x04, 0x12
        /*0fe6*/ 	.short	(.L_733 - .L_732)
	.align		4
.L_732:
        /*0fe8*/ 	.word	index@(_ZN2at6native27unrolled_elementwise_kernelINS0_13AUnaryFunctorIbbbNS0_15binary_internal10MulFunctorIbEEEESt5arrayIPcLm2EELi4E23TrivialOffsetCalculatorILi1EjESB_NS0_6memory15LoadWithoutCastENSC_16StoreWithoutCastEEEviT_T0_T2_T3_T4_T5_)
        /*0fec*/ 	.word	0x00000000


	//----- nvinfo : EIATTR_MIN_STACK_SIZE
	.align		4
.L_733:
        /*0ff0*/ 	.byte	0x04, 0x12
        /*0ff2*/ 	.short	(.L_735 - .L_734)
	.align		4
.L_734:
        /*0ff4*/ 	.word	index@(_ZN2at6native29vectorized_elementwise_kernelILi2ENS0_13AUnaryFunctorIbbbNS0_15binary_internal10MulFunctorIbEEEESt5arrayIPcLm2EEEEviT0_T1_)
        /*0ff8*/ 	.word	0x00000000


	//----- nvinfo : EIATTR_MIN_STACK_SIZE
	.align		4
.L_735:
        /*0ffc*/ 	.byte	0x04, 0x12
        /*0ffe*/ 	.short	(.L_737 - .L_736)
	.align		4
.L_736:
        /*1000*/ 	.word	index@(_ZN2at6native29vectorized_elementwise_kernelILi4ENS0_13AUnaryFunctorIbbbNS0_15binary_internal10MulFunctorIbEEEESt5arrayIPcLm2EEEEviT0_T1_)
        /*1004*/ 	.word	0x00000000


	//----- nvinfo : EIATTR_MIN_STACK_SIZE
	.align		4
.L_737:
        /*1008*/ 	.byte	0x04, 0x12
        /*100a*/ 	.short	(.L_739 - .L_738)
	.align		4
.L_738:
        /*100c*/ 	.word	index@(_ZN2at6native29vectorized_elementwise_kernelILi8ENS0_13AUnaryFunctorIbbbNS0_15binary_internal10MulFunctorIbEEEESt5arrayIPcLm2EEEEviT0_T1_)
        /*1010*/ 	.word	0x00000000


	//----- nvinfo : EIATTR_MIN_STACK_SIZE
	.align		4
.L_739:
        /*1014*/ 	.byte	0x04, 0x12
        /*1016*/ 	.short	(.L_741 - .L_740)
	.align		4
.L_740:
        /*1018*/ 	.word	index@(_ZN2at6native18elementwise_kernelILi128ELi4EZNS0_15gpu_kernel_implINS0_13BinaryFunctorIbbbNS0_15binary_internal10MulFunctorIbEEEEEEvRNS_18TensorIteratorBaseERKT_EUliE_EEviT1_)
        /*101c*/ 	.word	0x00000000


	//----- nvinfo : EIATTR_MIN_STACK_SIZE
	.align		4
.L_741:
        /*1020*/ 	.byte	0x04, 0x12
        /*1022*/ 	.short	(.L_743 - .L_742)
	.align		4
.L_742:
        /*1024*/ 	.word	index@(_ZN2at6native27unrolled_elementwise_kernelINS0_13BinaryFunctorIbbbNS0_15binary_internal10MulFunctorIbEEEESt5arrayIPcLm3EELi4E23TrivialOffsetCalculatorILi2EjESA_ILi1EjENS0_6memory12LoadWithCastILi2EEENSD_13StoreWithCastILi1EEEEEviT_T0_T2_T3_T4_T5_)
        /*1028*/ 	.word	0x00000000


	//----- nvinfo : EIATTR_MIN_STACK_SIZE
	.align		4
.L_743:
        /*102c*/ 	.byte	0x04, 0x12
        /*102e*/ 	.short	(.L_745 - .L_744)
	.align		4
.L_744:
        /*1030*/ 	.word	index@(_ZN2at6native18elementwise_kernelILi128ELi4EZNS0_22gpu_kernel_impl_nocastINS0_13BinaryFunctorIbbbNS0_15binary_internal10MulFunctorIbEEEEEEvRNS_18TensorIteratorBaseERKT_EUliE_EEviT1_)
        /*1034*/ 	.word	0x00000000


	//----- nvinfo : EIATTR_MIN_STACK_SIZE
	.align		4
.L_745:
        /*1038*/ 	.byte	0x04, 0x12
        /*103a*/ 	.short	(.L_747 - .L_746)
	.align		4
.L_746:
        /*103c*/ 	.word	index@(_ZN2at6native27unrolled_elementwise_kernelINS0_13BinaryFunctorIbbbNS0_15binary_internal10MulFunctorIbEEEESt5arrayIPcLm3EELi4E23TrivialOffsetCalculatorILi2EjESA_ILi1EjENS0_6memory15LoadWithoutCastENSD_16StoreWithoutCastEEEviT_T0_T2_T3_T4_T5_)
        /*1040*/ 	.word	0x00000000


	//----- nvinfo : EIATTR_MIN_STACK_SIZE
	.align		4
.L_747:
        /*1044*/ 	.byte	0x04, 0x12
        /*1046*/ 	.short	(.L_749 - .L_748)
	.align		4
.L_748:
        /*1048*/ 	.word	index@(_ZN2at6native29vectorized_elementwise_kernelILi2ENS0_13BinaryFunctorIbbbNS0_15binary_internal10MulFunctorIbEEEESt5arrayIPcLm3EEEEviT0_T1_)
        /*104c*/ 	.word	0x00000000


	//----- nvinfo : EIATTR_MIN_STACK_SIZE
	.align		4
.L_749:
        /*1050*/ 	.byte	0x04, 0x12
        /*1052*/ 	.short	(.L_751 - .L_750)
	.align		4
.L_750:
        /*1054*/ 	.word	index@(_ZN2at6native29vectorized_elementwise_kernelILi4ENS0_13BinaryFunctorIbbbNS0_15binary_internal10MulFunctorIbEEEESt5arrayIPcLm3EEEEviT0_T1_)
        /*1058*/ 	.word	0x00000000


	//----- nvinfo : EIATTR_MIN_STACK_SIZE
	.align		4
.L_751:
        /*105c*/ 	.byte	0x04, 0x12
        /*105e*/ 	.short	(.L_753 - .L_752)
	.align		4
.L_752:
        /*1060*/ 	.word	index@(_ZN2at6native29vectorized_elementwise_kernelILi8ENS0_13BinaryFunctorIbbbNS0_15binary_internal10MulFunctorIbEEEESt5arrayIPcLm3EEEEviT0_T1_)
        /*1064*/ 	.word	0x00000000


	//----- nvinfo : EIATTR_MIN_STACK_SIZE
	.align		4
.L_753:
        /*1068*/ 	.byte	0x04, 0x12
        /*106a*/ 	.short	(.L_755 - .L_754)
	.align		4
.L_754:
        /*106c*/ 	.word	index@(_ZN2at6native18elementwise_kernelILi128ELi4EZNS0_15gpu_kernel_implINS0_13AUnaryFunctorIN3c108BFloat16ES5_S5_NS0_15binary_internal10MulFunctorIfEEEEEEvRNS_18TensorIteratorBaseERKT_EUliE_EEviT1_)
        /*1070*/ 	.word	0x00000000


	//----- nvinfo : EIATTR_MIN_STACK_SIZE
	.align		4
.L_755:
        /*1074*/ 	.byte	0x04, 0x12
        /*1076*/ 	.short	(.L_757 - .L_756)
	.align		4
.L_756:
        /*1078*/ 	.word	index@(_ZN2at6native27unrolled_elementwise_kernelINS0_13AUnaryFunctorIN3c108BFloat16ES4_S4_NS0_15binary_internal10MulFunctorIfEEEESt5arrayIPcLm2EELi4E23TrivialOffsetCalculatorILi1EjESD_NS0_6memory12LoadWithCastILi1EEENSE_13StoreWithCastILi1EEEEEviT_T0_T2_T3_T4_T5_)
        /*107c*/ 	.word	0x00000000


	//----- nvinfo : EIATTR_MIN_STACK_SIZE
	.align		4
.L_757:
        /*1080*/ 	.byte	0x04, 0x12
        /*1082*/ 	.short	(.L_759 - .L_758)
	.align		4
.L_758:
        /*1084*/ 	.word	index@(_ZN2at6native18elementwise_kernelILi128ELi4EZNS0_22gpu_kernel_impl_nocastINS0_13AUnaryFunctorIN3c108BFloat16ES5_S5_NS0_15binary_internal10MulFunctorIfEEEEEEvRNS_18TensorIteratorBaseERKT_EUliE_EEviT1_)
        /*1088*/ 	.word	0x00000000


	//----- nvinfo : EIATTR_MIN_STACK_SIZE
	.align		4
.L_759:
        /*108c*/ 	.byte	0x04, 0x12
        /*108e*/ 	.short	(.L_761 - .L_760)
	.align		4
.L_760:
        /*1090*/ 	.word	index@(_ZN2at6native27unrolled_elementwise_kernelINS0_13AUnaryFunctorIN3c108BFloat16ES4_S4_NS0_15binary_internal10MulFunctorIfEEEESt5arrayIPcLm2EELi4E23TrivialOffsetCalculatorILi1EjESD_NS0_6memory15LoadWithoutCastENSE_16StoreWithoutCastEEEviT_T0_T2_T3_T4_T5_)
        /*1094*/ 	.word	0x00000000


	//----- nvinfo : EIATTR_MIN_STACK_SIZE
	.align		4
.L_761:
        /*1098*/ 	.byte	0x04, 0x12
        /*109a*/ 	.short	(.L_763 - .L_762)
	.align		4
.L_762:
        /*109c*/ 	.word	index@(_ZN2at6native29vectorized_elementwise_kernelILi2ENS0_13AUnaryFunctorIN3c108BFloat16ES4_S4_NS0_15binary_internal10MulFunctorIfEEEESt5arrayIPcLm2EEEEviT0_T1_)
        /*10a0*/ 	.word	0x00000000


	//----- nvinfo : EIATTR_MIN_STACK_SIZE
	.align		4
.L_763:
        /*10a4*/ 	.byte	0x04, 0x12
        /*10a6*/ 	.short	(.L_765 - .L_764)
	.align		4
.L_764:
        /*10a8*/ 	.word	index@(_ZN2at6native29vectorized_elementwise_kernelILi4ENS0_13AUnaryFunctorIN3c108BFloat16ES4_S4_NS0_15binary_internal10MulFunctorIfEEEESt5arrayIPcLm2EEEEviT0_T1_)
        /*10ac*/ 	.word	0x00000000


	//----- nvinfo : EIATTR_MIN_STACK_SIZE
	.align		4
.L_765:
        /*10b0*/ 	.byte	0x04, 0x12
        /*10b2*/ 	.short	(.L_767 - .L_766)
	.align		4
.L_766:
        /*10b4*/ 	.word	index@(_ZN2at6native29vectorized_elementwise_kernelILi8ENS0_13AUnaryFunctorIN3c108BFloat16ES4_S4_NS0_15binary_internal10MulFunctorIfEEEESt5arrayIPcLm2EEEEviT0_T1_)
        /*10b8*/ 	.word	0x00000000


	//----- nvinfo : EIATTR_MIN_STACK_SIZE
	.align		4
.L_767:
        /*10bc*/ 	.byte	0x04, 0x12
        /*10be*/ 	.short	(.L_769 - .L_768)
	.align		4
.L_768:
        /*10c0*/ 	.word	index@(_ZN2at6native18elementwise_kernelILi128ELi4EZNS0_15gpu_kernel_implINS0_13BinaryFunctorIN3c108BFloat16ES5_S5_NS0_15binary_internal10MulFunctorIfEEEEEEvRNS_18TensorIteratorBaseERKT_EUliE_EEviT1_)
        /*10c4*/ 	.word	0x00000000


	//----- nvinfo : EIATTR_MIN_STACK_SIZE
	.align		4
.L_769:
        /*10c8*/ 	.byte	0x04, 0x12
        /*10ca*/ 	.short	(.L_771 - .L_770)
	.align		4
.L_770:
        /*10cc*/ 	.word	index@(_ZN2at6native27unrolled_elementwise_kernelINS0_13BinaryFunctorIN3c108BFloat16ES4_S4_NS0_15binary_internal10MulFunctorIfEEEESt5arrayIPcLm3EELi4E23TrivialOffsetCalculatorILi2EjESC_ILi1EjENS0_6memory12LoadWithCastILi2EEENSF_13StoreWithCastILi1EEEEEviT_T0_T2_T3_T4_T5_)
        /*10d0*/ 	.word	0x00000000


	//----- nvinfo : EIATTR_MIN_STACK_SIZE
	.align		4
.L_771:
        /*10d4*/ 	.byte	0x04, 0x12
        /*10d6*/ 	.short	(.L_773 - .L_772)
	.align		4
.L_772:
        /*10d8*/ 	.word	index@(_ZN2at6native18elementwise_kernelILi128ELi4EZNS0_22gpu_kernel_impl_nocastINS0_13BinaryFunctorIN3c108BFloat16ES5_S5_NS0_15binary_internal10MulFunctorIfEEEEEEvRNS_18TensorIteratorBaseERKT_EUliE_EEviT1_)
        /*10dc*/ 	.word	0x00000000


	//----- nvinfo : EIATTR_MIN_STACK_SIZE
	.align		4
.L_773:
        /*10e0*/ 	.byte	0x04, 0x12
        /*10e2*/ 	.short	(.L_775 - .L_774)
	.align		4
.L_774:
        /*10e4*/ 	.word	index@(_ZN2at6native27unrolled_elementwise_kernelINS0_13BinaryFunctorIN3c108BFloat16ES4_S4_NS0_15binary_internal10MulFunctorIfEEEESt5arrayIPcLm3EELi4E23TrivialOffsetCalculatorILi2EjESC_ILi1EjENS0_6memory15LoadWithoutCastENSF_16StoreWithoutCastEEEviT_T0_T2_T3_T4_T5_)
        /*10e8*/ 	.word	0x00000000


	//----- nvinfo : EIATTR_MIN_STACK_SIZE
	.align		4
.L_775:
        /*10ec*/ 	.byte	0x04, 0x12
        /*10ee*/ 	.short	(.L_777 - .L_776)
	.align		4
.L_776:
        /*10f0*/ 	.word	index@(_ZN2at6native29vectorized_elementwise_kernelILi2ENS0_13BinaryFunctorIN3c108BFloat16ES4_S4_NS0_15binary_internal10MulFunctorIfEEEESt5arrayIPcLm3EEEEviT0_T1_)
        /*10f4*/ 	.word	0x00000000


	//----- nvinfo : EIATTR_MIN_STACK_SIZE
	.align		4
.L_777:
        /*10f8*/ 	.byte	0x04, 0x12
        /*10fa*/ 	.short	(.L_779 - .L_778)
	.align		4
.L_778:
        /*10fc*/ 	.word	index@(_ZN2at6native29vectorized_elementwise_kernelILi4ENS0_13BinaryFunctorIN3c108BFloat16ES4_S4_NS0_15binary_internal10MulFunctorIfEEEESt5arrayIPcLm3EEEEviT0_T1_)
        /*1100*/ 	.word	0x00000000


	//----- nvinfo : EIATTR_MIN_STACK_SIZE
	.align		4
.L_779:
        /*1104*/ 	.byte	0x04, 0x12
        /*1106*/ 	.short	(.L_781 - .L_780)
	.align		4
.L_780:
        /*1108*/ 	.word	index@(_ZN2at6native29vectorized_elementwise_kernelILi8ENS0_13BinaryFunctorIN3c108BFloat16ES4_S4_NS0_15binary_internal10MulFunctorIfEEEESt5arrayIPcLm3EEEEviT0_T1_)
        /*110c*/ 	.word	0x00000000


	//----- nvinfo : EIATTR_MIN_STACK_SIZE
	.align		4
.L_781:
        /*1110*/ 	.byte	0x04, 0x12
        /*1112*/ 	.short	(.L_783 - .L_782)
	.align		4
.L_782:
        /*1114*/ 	.word	index@(_ZN2at6native18elementwise_kernelILi128ELi4EZNS0_15gpu_kernel_implINS0_13AUnaryFunctorIN3c104HalfES5_S5_NS0_15binary_internal10MulFunctorIfEEEEEEvRNS_18TensorIteratorBaseERKT_EUliE_EEviT1_)
        /*1118*/ 	.word	0x00000000


	//----- nvinfo : EIATTR_MIN_STACK_SIZE
	.align		4
.L_783:
        /*111c*/ 	.byte	0x04, 0x12
        /*111e*/ 	.short	(.L_785 - .L_784)
	.align		4
.L_784:
        /*1120*/ 	.word	index@(_ZN2at6native27unrolled_elementwise_kernelINS0_13AUnaryFunctorIN3c104HalfES4_S4_NS0_15binary_internal10MulFunctorIfEEEESt5arrayIPcLm2EELi4E23TrivialOffsetCalculatorILi1EjESD_NS0_6memory12LoadWithCastILi1EEENSE_13StoreWithCastILi1EEEEEviT_T0_T2_T3_T4_T5_)
        /*1124*/ 	.word	0x00000000


	//----- nvinfo : EIATTR_MIN_STACK_SIZE
	.align		4
.L_785:
        /*1128*/ 	.byte	0x04, 0x12
        /*112a*/ 	.short	(.L_787 - .L_786)
	.align		4
.L_786:
        /*112c*/ 	.word	index@(_ZN2at6native18elementwise_kernelILi128ELi4EZNS0_22gpu_kernel_impl_nocastINS0_13AUnaryFunctorIN3c104HalfES5_S5_NS0_15binary_internal10MulFunctorIfEEEEEEvRNS_18TensorIteratorBaseERKT_EUliE_EEviT1_)
        /*1130*/ 	.word	0x00000000


	//----- nvinfo : EIATTR_MIN_STACK_SIZE
	.align		4
.L_787:
        /*1134*/ 	.byte	0x04, 0x12
        /*1136*/ 	.short	(.L_789 - .L_788)
	.align		4
.L_788:
        /*1138*/ 	.word	index@(_ZN2at6native27unrolled_elementwise_kernelINS0_13AUnaryFunctorIN3c104HalfES4_S4_NS0_15binary_internal10MulFunctorIfEEEESt5arrayIPcLm2EELi4E23TrivialOffsetCalculatorILi1EjESD_NS0_6memory15LoadWithoutCastENSE_16StoreWithoutCastEEEviT_T0_T2_T3_T4_T5_)
        /*113c*/ 	.word	0x00000000


	//----- nvinfo : EIATTR_MIN_STACK_SIZE
	.align		4
.L_789:
        /*1140*/ 	.byte	0x04, 0x12
        /*1142*/ 	.short	(.L_791 - .L_790)
	.align		4
.L_790:
        /*1144*/ 	.word	index@(_ZN2at6native29vectorized_elementwise_kernelILi2ENS0_13AUnaryFunctorIN3c104HalfES4_S4_NS0_15binary_internal10MulFunctorIfEEEESt5arrayIPcLm2EEEEviT0_T1_)
        /*1148*/ 	.word	0x00000000


	//----- nvinfo : EIATTR_MIN_STACK_SIZE
	.align		4
.L_791:
        /*114c*/ 	.byte	0x04, 0x12
        /*114e*/ 	.short	(.L_793 - .L_792)
	.align		4
.L_792:
        /*1150*/ 	.word	index@(_ZN2at6native29vectorized_elementwise_kernelILi4ENS0_13AUnaryFunctorIN3c104HalfES4_S4_NS0_15binary_internal10MulFunctorIfEEEESt5arrayIPcLm2EEEEviT0_T1_)
        /*1154*/ 	.word	0x00000000


	//----- nvinfo : EIATTR_MIN_STACK_SIZE
	.align		4
.L_793:
        /*1158*/ 	.byte	0x04, 0x12
        /*115a*/ 	.short	(.L_795 - .L_794)
	.align		4
.L_794:
        /*115c*/ 	.word	index@(_ZN2at6native29vectorized_elementwise_kernelILi8ENS0_13AUnaryFunctorIN3c104HalfES4_S4_NS0_15binary_internal10MulFunctorIfEEEESt5arrayIPcLm2EEEEviT0_T1_)
        /*1160*/ 	.word	0x00000000


	//----- nvinfo : EIATTR_MIN_STACK_SIZE
	.align		4
.L_795:
        /*1164*/ 	.byte	0x04, 0x12
        /*1166*/ 	.short	(.L_797 - .L_796)
	.align		4
.L_796:
        /*1168*/ 	.word	index@(_ZN2at6native18elementwise_kernelILi128ELi4EZNS0_15gpu_kernel_implINS0_13BinaryFunctorIN3c104HalfES5_S5_NS0_15binary_internal10MulFunctorIfEEEEEEvRNS_18TensorIteratorBaseERKT_EUliE_EEviT1_)
        /*116c*/ 	.word	0x00000000


	//----- nvinfo : EIATTR_MIN_STACK_SIZE
	.align		4
.L_797:
        /*1170*/ 	.byte	0x04, 0x12
        /*1172*/ 	.short	(.L_799 - .L_798)
	.align		4
.L_798:
        /*1174*/ 	.word	index@(_ZN2at6native27unrolled_elementwise_kernelINS0_13BinaryFunctorIN3c104HalfES4_S4_NS0_15binary_internal10MulFunctorIfEEEESt5arrayIPcLm3EELi4E23TrivialOffsetCalculatorILi2EjESC_ILi1EjENS0_6memory12LoadWithCastILi2EEENSF_13StoreWithCastILi1EEEEEviT_T0_T2_T3_T4_T5_)
        /*1178*/ 	.word	0x00000000


	//----- nvinfo : EIATTR_MIN_STACK_SIZE
	.align		4
.L_799:
        /*117c*/ 	.byte	0x04, 0x12
        /*117e*/ 	.short	(.L_801 - .L_800)
	.align		4
.L_800:
        /*1180*/ 	.word	index@(_ZN2at6native18elementwise_kernelILi128ELi4EZNS0_22gpu_kernel_impl_nocastINS0_13BinaryFunctorIN3c104HalfES5_S5_NS0_15binary_internal10MulFunctorIfEEEEEEvRNS_18TensorIteratorBaseERKT_EUliE_EEviT1_)
        /*1184*/ 	.word	0x00000000


	//----- nvinfo : EIATTR_MIN_STACK_SIZE
	.align		4
.L_801:
        /*1188*/ 	.byte	0x04, 0x12
        /*118a*/ 	.short	(.L_803 - .L_802)
	.align		4
.L_802:
        /*118c*/ 	.word	index@(_ZN2at6native27unrolled_elementwise_kernelINS0_13BinaryFunctorIN3c104HalfES4_S4_NS0_15binary_internal10MulFunctorIfEEEESt5arrayIPcLm3EELi4E23TrivialOffsetCalculatorILi2EjESC_ILi1EjENS0_6memory15LoadWithoutCastENSF_16StoreWithoutCastEEEviT_T0_T2_T3_T4_T5_)
        /*1190*/ 	.word	0x00000000


	//----- nvinfo : EIATTR_MIN_STACK_SIZE
	.align		4
.L_803:
        /*1194*/ 	.byte	0x04, 0x12
        /*1196*/ 	.short	(.L_805 - .L_804)
	.align		4
.L_804:
        /*1198*/ 	.word	index@(_ZN2at6native29vectorized_elementwise_kernelILi2ENS0_13BinaryFunctorIN3c104HalfES4_S4_NS0_15binary_internal10MulFunctorIfEEEESt5arrayIPcLm3EEEEviT0_T1_)
        /*119c*/ 	.word	0x00000000


	//----- nvinfo : EIATTR_MIN_STACK_SIZE
	.align		4
.L_805:
        /*11a0*/ 	.byte	0x04, 0x12
        /*11a2*/ 	.short	(.L_807 - .L_806)
	.align		4
.L_806:
        /*11a4*/ 	.word	index@(_ZN2at6native29vectorized_elementwise_kernelILi4ENS0_13BinaryFunctorIN3c104HalfES4_S4_NS0_15binary_internal10MulFunctorIfEEEESt5arrayIPcLm3EEEEviT0_T1_)
        /*11a8*/ 	.word	0x00000000


	//----- nvinfo : EIATTR_MIN_STACK_SIZE
	.align		4
.L_807:
        /*11ac*/ 	.byte	0x04, 0x12
        /*11ae*/ 	.short	(.L_809 - .L_808)
	.align		4
.L_808:
        /*11b0*/ 	.word	index@(_ZN2at6native29vectorized_elementwise_kernelILi8ENS0_13BinaryFunctorIN3c104HalfES4_S4_NS0_15binary_internal10MulFunctorIfEEEESt5arrayIPcLm3EEEEviT0_T1_)
        /*11b4*/ 	.word	0x00000000


	//----- nvinfo : EIATTR_MIN_STACK_SIZE
	.align		4
.L_809:
        /*11b8*/ 	.byte	0x04, 0x12
        /*11ba*/ 	.short	(.L_811 - .L_810)
	.align		4
.L_810:
        /*11bc*/ 	.word	index@(_ZN2at6native18elementwise_kernelILi128ELi4EZNS0_15gpu_kernel_implINS0_13AUnaryFunctorIN3c107complexIfEES6_S6_NS0_15binary_internal10MulFunctorIS6_EEEEEEvRNS_18TensorIteratorBaseERKT_EUliE_EEviT1_)
        /*11c0*/ 	.word	0x00000000


	//----- nvinfo : EIATTR_MIN_STACK_SIZE
	.align		4
.L_811:
        /*11c4*/ 	.byte	0x04, 0x12
        /*11c6*/ 	.short	(.L_813 - .L_812)
	.align		4
.L_812:
        /*11c8*/ 	.word	index@(_ZN2at6native27unrolled_elementwise_kernelINS0_13AUnaryFunctorIN3c107complexIfEES5_S5_NS0_15binary_internal10MulFunctorIS5_EEEESt5arrayIPcLm2EELi4E23TrivialOffsetCalculatorILi1EjESE_NS0_6memory12LoadWithCastILi1EEENSF_13StoreWithCastILi1EEEEEviT_T0_T2_T3_T4_T5_)
        /*11cc*/ 	.word	0x00000000


	//----- nvinfo : EIATTR_MIN_STACK_SIZE
	.align		4
.L_813:
        /*11d0*/ 	.byte	0x04, 0x12
        /*11d2*/ 	.short	(.L_815 - .L_814)
	.align		4
.L_814:
        /*11d4*/ 	.word	index@(_ZN2at6native18elementwise_kernelILi128ELi2EZNS0_22gpu_kernel_impl_nocastINS0_13AUnaryFunctorIN3c107complexIfEES6_S6_NS0_15binary_internal10MulFunctorIS6_EEEEEEvRNS_18TensorIteratorBaseERKT_EUliE_EEviT1_)
        /*11d8*/ 	.word	0x00000000


	//----- nvinfo : EIATTR_MIN_STACK_SIZE
	.align		4
.L_815:
        /*11dc*/ 	.byte	0x04, 0x12
        /*11de*/ 	.short	(.L_817 - .L_816)
	.align		4
.L_816:
        /*11e0*/ 	.word	index@(_ZN2at6native27unrolled_elementwise_kernelINS0_13AUnaryFunctorIN3c107complexIfEES5_S5_NS0_15binary_internal10MulFunctorIS5_EEEESt5arrayIPcLm2EELi4E23TrivialOffsetCalculatorILi1EjESE_NS0_6memory15LoadWithoutCastENSF_16StoreWithoutCastEEEviT_T0_T2_T3_T4_T5_)
        /*11e4*/ 	.word	0x00000000


	//----- nvinfo : EIATTR_MIN_STACK_SIZE
	.align		4
.L_817:
        /*11e8*/ 	.byte	0x04, 0x12
        /*11ea*/ 	.short	(.L_819 - .L_818)
	.align		4
.L_818:
        /*11ec*/ 	.word	index@(_ZN2at6native29vectorized_elementwise_kernelILi2ENS0_13AUnaryFunctorIN3c107complexIfEES5_S5_NS0_15binary_internal10MulFunctorIS5_EEEESt5arrayIPcLm2EEEEviT0_T1_)
        /*11f0*/ 	.word	0x00000000


	//----- nvinfo : EIATTR_MIN_STACK_SIZE
	.align		4
.L_819:
        /*11f4*/ 	.byte	0x04, 0x12
        /*11f6*/ 	.short	(.L_821 - .L_820)
	.align		4
.L_820:
        /*11f8*/ 	.word	index@(_ZN2at6native29vectorized_elementwise_kernelILi4ENS0_13AUnaryFunctorIN3c107complexIfEES5_S5_NS0_15binary_internal10MulFunctorIS5_EEEESt5arrayIPcLm2EEEEviT0_T1_)
        /*11fc*/ 	.word	0x00000000


	//----- nvinfo : EIATTR_MIN_STACK_SIZE
	.align		4
.L_821:
        /*1200*/ 	.byte	0x04, 0x12
        /*1202*/ 	.short	(.L_823 - .L_822)
	.align		4
.L_822:
        /*1204*/ 	.word	index@(_ZN2at6native29vectorized_elementwise_kernelILi8ENS0_13AUnaryFunctorIN3c107complexIfEES5_S5_NS0_15binary_internal10MulFunctorIS5_EEEESt5arrayIPcLm2EEEEviT0_T1_)
        /*1208*/ 	.word	0x00000000


	//----- nvinfo : EIATTR_MIN_STACK_SIZE
	.align		4
.L_823:
        /*120c*/ 	.byte	0x04, 0x12
        /*120e*/ 	.short	(.L_825 - .L_824)
	.align		4
.L_824:
        /*1210*/ 	.word	index@(_ZN2at6native18elementwise_kernelILi128ELi4EZNS0_15gpu_kernel_implINS0_13BinaryFunctorIN3c107complexIfEES6_S6_NS0_15binary_internal10MulFunctorIS6_EEEEEEvRNS_18TensorIteratorBaseERKT_EUliE_EEviT1_)
        /*1214*/ 	.word	0x00000000


	//----- nvinfo : EIATTR_MIN_STACK_SIZE
	.align		4
.L_825:
        /*1218*/ 	.byte	0x04, 0x12
        /*121a*/ 	.short	(.L_827 - .L_826)
	.align		4
.L_826:
        /*121c*/ 	.word	index@(_ZN2at6native27unrolled_elementwise_kernelINS0_13BinaryFunctorIN3c107complexIfEES5_S5_NS0_15binary_internal10MulFunctorIS5_EEEESt5arrayIPcLm3EELi4E23TrivialOffsetCalculatorILi2EjESD_ILi1EjENS0_6memory12LoadWithCastILi2EEENSG_13StoreWithCastILi1EEEEEviT_T0_T2_T3_T4_T5_)
        /*1220*/ 	.word	0x00000000


	//----- nvinfo : EIATTR_MIN_STACK_SIZE
	.align		4
.L_827:
        /*1224*/ 	.byte	0x04, 0x12
        /*1226*/ 	.short	(.L_829 - .L_828)
	.align		4
.L_828:
        /*1228*/ 	.word	index@(_ZN2at6native18elementwise_kernelILi128ELi2EZNS0_22gpu_kernel_impl_nocastINS0_13BinaryFunctorIN3c107complexIfEES6_S6_NS0_15binary_internal10MulFunctorIS6_EEEEEEvRNS_18TensorIteratorBaseERKT_EUliE_EEviT1_)
        /*122c*/ 	.word	0x00000000


	//----- nvinfo : EIATTR_MIN_STACK_SIZE
	.align		4
.L_829:
        /*1230*/ 	.byte	0x04, 0x12
        /*1232*/ 	.short	(.L_831 - .L_830)
	.align		4
.L_830:
        /*1234*/ 	.word	index@(_ZN2at6native27unrolled_elementwise_kernelINS0_13BinaryFunctorIN3c107complexIfEES5_S5_NS0_15binary_internal10MulFunctorIS5_EEEESt5arrayIPcLm3EELi4E23TrivialOffsetCalculatorILi2EjESD_ILi1EjENS0_6memory15LoadWithoutCastENSG_16StoreWithoutCastEEEviT_T0_T2_T3_T4_T5_)
        /*1238*/ 	.word	0x00000000


	//----- nvinfo : EIATTR_MIN_STACK_SIZE
	.align		4
.L_831:
        /*123c*/ 	.byte	0x04, 0x12
        /*123e*/ 	.short	(.L_833 - .L_832)
	.align		4
.L_832:
        /*1240*/ 	.word	index@(_ZN2at6native29vectorized_elementwise_kernelILi2ENS0_13BinaryFunctorIN3c107complexIfEES5_S5_NS0_15binary_internal10MulFunctorIS5_EEEESt5arrayIPcLm3EEEEviT0_T1_)
        /*1244*/ 	.word	0x00000000


	//----- nvinfo : EIATTR_MIN_STACK_SIZE
	.align		4
.L_833:
        /*1248*/ 	.byte	0x04, 0x12
        /*124a*/ 	.short	(.L_835 - .L_834)
	.align		4
.L_834:
        /*124c*/ 	.word	index@(_ZN2at6native29vectorized_elementwise_kernelILi4ENS0_13BinaryFunctorIN3c107complexIfEES5_S5_NS0_15binary_internal10MulFunctorIS5_EEEESt5arrayIPcLm3EEEEviT0_T1_)
        /*1250*/ 	.word	0x00000000


	//----- nvinfo : EIATTR_MIN_STACK_SIZE
	.align		4
.L_835:
        /*1254*/ 	.byte	0x04, 0x12
        /*1256*/ 	.short	(.L_837 - .L_836)
	.align		4
.L_836:
        /*1258*/ 	.word	index@(_ZN2at6native29vectorized_elementwise_kernelILi8ENS0_13BinaryFunctorIN3c107complexIfEES5_S5_NS0_15binary_internal10MulFunctorIS5_EEEESt5arrayIPcLm3EEEEviT0_T1_)
        /*125c*/ 	.word	0x00000000


	//----- nvinfo : EIATTR_MIN_STACK_SIZE
	.align		4
.L_837:
        /*1260*/ 	.byte	0x04, 0x12
        /*1262*/ 	.short	(.L_839 - .L_838)
	.align		4
.L_838:
        /*1264*/ 	.word	index@(_ZN2at6native18elementwise_kernelILi128ELi4EZNS0_15gpu_kernel_implINS0_13AUnaryFunctorIN3c107complexIdEES6_S6_NS0_15binary_internal10MulFunctorIS6_EEEEEEvRNS_18TensorIteratorBaseERKT_EUliE_EEviT1_)
        /*1268*/ 	.word	0x00000000


	//----- nvinfo : EIATTR_MIN_STACK_SIZE
	.align		4
.L_839:
        /*126c*/ 	.byte	0x04, 0x12
        /*126e*/ 	.short	(.L_841 - .L_840)
	.align		4
.L_840:
        /*1270*/ 	.word	index@(_ZN2at6native27unrolled_elementwise_kernelINS0_13AUnaryFunctorIN3c107complexIdEES5_S5_NS0_15binary_internal10MulFunctorIS5_EEEESt5arrayIPcLm2EELi4E23TrivialOffsetCalculatorILi1EjESE_NS0_6memory12LoadWithCastILi1EEENSF_13StoreWithCastILi1EEEEEviT_T0_T2_T3_T4_T5_)
        /*1274*/ 	.word	0x00000000


	//----- nvinfo : EIATTR_MIN_STACK_SIZE
	.align		4
.L_841:
        /*1278*/ 	.byte	0x04, 0x12
        /*127a*/ 	.short	(.L_843 - .L_842)
	.align		4
.L_842:
        /*127c*/ 	.word	index@(_ZN2at6native18elementwise_kernelILi128ELi2EZNS0_22gpu_kernel_impl_nocastINS0_13AUnaryFunctorIN3c107complexIdEES6_S6_NS0_15binary_internal10MulFunctorIS6_EEEEEEvRNS_18TensorIteratorBaseERKT_EUliE_EEviT1_)
        /*1280*/ 	.word	0x00000000


	//----- nvinfo : EIATTR_MIN_STACK_SIZE
	.align		4
.L_843:
        /*1284*/ 	.byte	0x04, 0x12
        /*1286*/ 	.short	(.L_845 - .L_844)
	.align		4
.L_844:
        /*1288*/ 	.word	index@(_ZN2at6native27unrolled_elementwise_kernelINS0_13AUnaryFunctorIN3c107complexIdEES5_S5_NS0_15binary_internal10MulFunctorIS5_EEEESt5arrayIPcLm2EELi4E23TrivialOffsetCalculatorILi1EjESE_NS0_6memory15LoadWithoutCastENSF_16StoreWithoutCastEEEviT_T0_T2_T3_T4_T5_)
        /*128c*/ 	.word	0x00000000


	//----- nvinfo : EIATTR_MIN_STACK_SIZE
	.align		4
.L_845:
        /*1290*/ 	.byte	0x04, 0x12
        /*1292*/ 	.short	(.L_847 - .L_846)
	.align		4
.L_846:
        /*1294*/ 	.word	index@(_ZN2at6native29vectorized_elementwise_kernelILi2ENS0_13AUnaryFunctorIN3c107complexIdEES5_S5_NS0_15binary_internal10MulFunctorIS5_EEEESt5arrayIPcLm2EEEEviT0_T1_)
        /*1298*/ 	.word	0x00000000


	//----- nvinfo : EIATTR_MIN_STACK_SIZE
	.align		4
.L_847:
        /*129c*/ 	.byte	0x04, 0x12
        /*129e*/ 	.short	(.L_849 - .L_848)
	.align		4
.L_848:
        /*12a0*/ 	.word	index@(_ZN2at6native29vectorized_elementwise_kernelILi4ENS0_13AUnaryFunctorIN3c107complexIdEES5_S5_NS0_15binary_internal10MulFunctorIS5_EEEESt5arrayIPcLm2EEEEviT0_T1_)
        /*12a4*/ 	.word	0x00000000


	//----- nvinfo : EIATTR_MIN_STACK_SIZE
	.align		4
.L_849:
        /*12a8*/ 	.byte	0x04, 0x12
        /*12aa*/ 	.short	(.L_851 - .L_850)
	.align		4
.L_850:
        /*12ac*/ 	.word	index@(_ZN2at6native29vectorized_elementwise_kernelILi8ENS0_13AUnaryFunctorIN3c107complexIdEES5_S5_NS0_15binary_internal10MulFunctorIS5_EEEESt5arrayIPcLm2EEEEviT0_T1_)
        /*12b0*/ 	.word	0x00000000


	//----- nvinfo : EIATTR_MIN_STACK_SIZE
	.align		4
.L_851:
        /*12b4*/ 	.byte	0x04, 0x12
        /*12b6*/ 	.short	(.L_853 - .L_852)
	.align		4
.L_852:
        /*12b8*/ 	.word	index@(_ZN2at6native18elementwise_kernelILi128ELi4EZNS0_15gpu_kernel_implINS0_13BinaryFunctorIN3c107complexIdEES6_S6_NS0_15binary_internal10MulFunctorIS6_EEEEEEvRNS_18TensorIteratorBaseERKT_EUliE_EEviT1_)
        /*12bc*/ 	.word	0x00000000


	//----- nvinfo : EIATTR_MIN_STACK_SIZE
	.align		4
.L_853:
        /*12c0*/ 	.byte	0x04, 0x12
        /*12c2*/ 	.short	(.L_855 - .L_854)
	.align		4
.L_854:
        /*12c4*/ 	.word	index@(_ZN2at6native27unrolled_elementwise_kernelINS0_13BinaryFunctorIN3c107complexIdEES5_S5_NS0_15binary_internal10MulFunctorIS5_EEEESt5arrayIPcLm3EELi4E23TrivialOffsetCalculatorILi2EjESD_ILi1EjENS0_6memory12LoadWithCastILi2EEENSG_13StoreWithCastILi1EEEEEviT_T0_T2_T3_T4_T5_)
        /*12c8*/ 	.word	0x00000000


	//----- nvinfo : EIATTR_MIN_STACK_SIZE
	.align		4
.L_855:
        /*12cc*/ 	.byte	0x04, 0x12
        /*12ce*/ 	.short	(.L_857 - .L_856)
	.align		4
.L_856:
        /*12d0*/ 	.word	index@(_ZN2at6native18elementwise_kernelILi128ELi2EZNS0_22gpu_kernel_impl_nocastINS0_13BinaryFunctorIN3c107complexIdEES6_S6_NS0_15binary_internal10MulFunctorIS6_EEEEEEvRNS_18TensorIteratorBaseERKT_EUliE_EEviT1_)
        /*12d4*/ 	.word	0x00000000


	//----- nvinfo : EIATTR_MIN_STACK_SIZE
	.align		4
.L_857:
        /*12d8*/ 	.byte	0x04, 0x12
        /*12da*/ 	.short	(.L_859 - .L_858)
	.align		4
.L_858:
        /*12dc*/ 	.word	index@(_ZN2at6native27unrolled_elementwise_kernelINS0_13BinaryFunctorIN3c107complexIdEES5_S5_NS0_15binary_internal10MulFunctorIS5_EEEESt5arrayIPcLm3EELi4E23TrivialOffsetCalculatorILi2EjESD_ILi1EjENS0_6memory15LoadWithoutCastENSG_16StoreWithoutCastEEEviT_T0_T2_T3_T4_T5_)
        /*12e0*/ 	.word	0x00000000


	//----- nvinfo : EIATTR_MIN_STACK_SIZE
	.align		4
.L_859:
        /*12e4*/ 	.byte	0x04, 0x12
        /*12e6*/ 	.short	(.L_861 - .L_860)
	.align		4
.L_860:
        /*12e8*/ 	.word	index@(_ZN2at6native29vectorized_elementwise_kernelILi2ENS0_13BinaryFunctorIN3c107complexIdEES5_S5_NS0_15binary_internal10MulFunctorIS5_EEEESt5arrayIPcLm3EEEEviT0_T1_)
        /*12ec*/ 	.word	0x00000000


	//----- nvinfo : EIATTR_MIN_STACK_SIZE
	.align		4
.L_861:
        /*12f0*/ 	.byte	0x04, 0x12
        /*12f2*/ 	.short	(.L_863 - .L_862)
	.align		4
.L_862:
        /*12f4*/ 	.word	index@(_ZN2at6native29vectorized_elementwise_kernelILi4ENS0_13BinaryFunctorIN3c107complexIdEES5_S5_NS0_15binary_internal10MulFunctorIS5_EEEESt5arrayIPcLm3EEEEviT0_T1_)
        /*12f8*/ 	.word	0x00000000


	//----- nvinfo : EIATTR_MIN_STACK_SIZE
	.align		4
.L_863:
        /*12fc*/ 	.byte	0x04, 0x12
        /*12fe*/ 	.short	(.L_865 - .L_864)
	.align		4
.L_864:
        /*1300*/ 	.word	index@(_ZN2at6native29vectorized_elementwise_kernelILi8ENS0_13BinaryFunctorIN3c107complexIdEES5_S5_NS0_15binary_internal10MulFunctorIS5_EEEESt5arrayIPcLm3EEEEviT0_T1_)
        /*1304*/ 	.word	0x00000000


	//----- nvinfo : EIATTR_MIN_STACK_SIZE
	.align		4
.L_865:
        /*1308*/ 	.byte	0x04, 0x12
        /*130a*/ 	.short	(.L_867 - .L_866)
	.align		4
.L_866:
        /*130c*/ 	.word	index@(_ZN2at6native18elementwise_kernelILi128ELi4EZNS0_15gpu_kernel_implINS0_13AUnaryFunctorIfffNS0_15binary_internal10MulFunctorIfEEEEEEvRNS_18TensorIteratorBaseERKT_EUliE_EEviT1_)
        /*1310*/ 	.word	0x00000000


	//----- nvinfo : EIATTR_MIN_STACK_SIZE
	.align		4
.L_867:
        /*1314*/ 	.byte	0x04, 0x12
        /*1316*/ 	.short	(.L_869 - .L_868)
	.align		4
.L_868:
        /*1318*/ 	.word	index@(_ZN2at6native27unrolled_elementwise_kernelINS0_13AUnaryFunctorIfffNS0_15binary_internal10MulFunctorIfEEEESt5arrayIPcLm2EELi4E23TrivialOffsetCalculatorILi1EjESB_NS0_6memory12LoadWithCastILi1EEENSC_13StoreWithCastILi1EEEEEviT_T0_T2_T3_T4_T5_)
        /*131c*/ 	.word	0x00000000


	//----- nvinfo : EIATTR_MIN_STACK_SIZE
	.align		4
.L_869:
        /*1320*/ 	.byte	0x04, 0x12
        /*1322*/ 	.short	(.L_871 - .L_870)
	.align		4
.L_870:
        /*1324*/ 	.word	index@(_ZN2at6native18elementwise_kernelILi128ELi2EZNS0_22gpu_kernel_impl_nocastINS0_13AUnaryFunctorIfffNS0_15binary_internal10MulFunctorIfEEEEEEvRNS_18TensorIteratorBaseERKT_EUliE_EEviT1_)
        /*1328*/ 	.word	0x00000000


	//----- nvinfo : EIATTR_MIN_STACK_SIZE
	.align		4
.L_871:
        /*132c*/ 	.byte	0x04, 0x12
        /*132e*/ 	.short	(.L_873 - .L_872)
	.align		4
.L_872:
        /*1330*/ 	.word	index@(_ZN2at6native27unrolled_elementwise_kernelINS0_13AUnaryFunctorIfffNS0_15binary_internal10MulFunctorIfEEEESt5arrayIPcLm2EELi4E23TrivialOffsetCalculatorILi1EjESB_NS0_6memory15LoadWithoutCastENSC_16StoreWithoutCastEEEviT_T0_T2_T3_T4_T5_)
        /*1334*/ 	.word	0x00000000


	//----- nvinfo : EIATTR_MIN_STACK_SIZE
	.align		4
.L_873:
        /*1338*/ 	.byte	0x04, 0x12
        /*133a*/ 	.short	(.L_875 - .L_874)
	.align		4
.L_874:
        /*133c*/ 	.word	index@(_ZN2at6native29vectorized_elementwise_kernelILi2ENS0_13AUnaryFunctorIfffNS0_15binary_internal10MulFunctorIfEEEESt5arrayIPcLm2EEEEviT0_T1_)
        /*1340*/ 	.word	0x00000000


	//----- nvinfo : EIATTR_MIN_STACK_SIZE
	.align		4
.L_875:
        /*1344*/ 	.byte	0x04, 0x12
        /*1346*/ 	.short	(.L_877 - .L_876)
	.align		4
.L_876:
        /*1348*/ 	.word	index@(_ZN2at6native29vectorized_elementwise_kernelILi4ENS0_13AUnaryFunctorIfffNS0_15binary_internal10MulFunctorIfEEEESt5arrayIPcLm2EEEEviT0_T1_)
        /*134c*/ 	.word	0x00000000


	//----- nvinfo : EIATTR_MIN_STACK_SIZE
	.align		4
.L_877:
        /*1350*/ 	.byte	0x04, 0x12
        /*1352*/ 	.short	(.L_879 - .L_878)
	.align		4
.L_878:
        /*1354*/ 	.word	index@(_ZN2at6native29vectorized_elementwise_kernelILi8ENS0_13AUnaryFunctorIfffNS0_15binary_internal10MulFunctorIfEEEESt5arrayIPcLm2EEEEviT0_T1_)
        /*1358*/ 	.word	0x00000000


	//----- nvinfo : EIATTR_MIN_STACK_SIZE
	.align		4
.L_879:
        /*135c*/ 	.byte	0x04, 0x12
        /*135e*/ 	.short	(.L_881 - .L_880)
	.align		4
.L_880:
        /*1360*/ 	.word	index@(_ZN2at6native18elementwise_kernelILi128ELi4EZNS0_15gpu_kernel_implINS0_13BinaryFunctorIfffNS0_15binary_internal10MulFunctorIfEEEEEEvRNS_18TensorIteratorBaseERKT_EUliE_EEviT1_)
        /*1364*/ 	.word	0x00000000


	//----- nvinfo : EIATTR_MIN_STACK_SIZE
	.align		4
.L_881:
        /*1368*/ 	.byte	0x04, 0x12
        /*136a*/ 	.short	(.L_883 - .L_882)
	.align		4
.L_882:
        /*136c*/ 	.word	index@(_ZN2at6native27unrolled_elementwise_kernelINS0_13BinaryFunctorIfffNS0_15binary_internal10MulFunctorIfEEEESt5arrayIPcLm3EELi4E23TrivialOffsetCalculatorILi2EjESA_ILi1EjENS0_6memory12LoadWithCastILi2EEENSD_13StoreWithCastILi1EEEEEviT_T0_T2_T3_T4_T5_)
        /*1370*/ 	.word	0x00000000


	//----- nvinfo : EIATTR_MIN_STACK_SIZE
	.align		4
.L_883:
        /*1374*/ 	.byte	0x04, 0x12
        /*1376*/ 	.short	(.L_885 - .L_884)
	.align		4
.L_884:
        /*1378*/ 	.word	index@(_ZN2at6native18elementwise_kernelILi128ELi2EZNS0_22gpu_kernel_impl_nocastINS0_13BinaryFunctorIfffNS0_15binary_internal10MulFunctorIfEEEEEEvRNS_18TensorIteratorBaseERKT_EUliE_EEviT1_)
        /*137c*/ 	.word	0x00000000


	//----- nvinfo : EIATTR_MIN_STACK_SIZE
	.align		4
.L_885:
        /*1380*/ 	.byte	0x04, 0x12
        /*1382*/ 	.short	(.L_887 - .L_886)
	.align		4
.L_886:
        /*1384*/ 	.word	index@(_ZN2at6native27unrolled_elementwise_kernelINS0_13BinaryFunctorIfffNS0_15binary_internal10MulFunctorIfEEEESt5arrayIPcLm3EELi4E23TrivialOffsetCalculatorILi2EjESA_ILi1EjENS0_6memory15LoadWithoutCastENSD_16StoreWithoutCastEEEviT_T0_T2_T3_T4_T5_)
        /*1388*/ 	.word	0x00000000


	//----- nvinfo : EIATTR_MIN_STACK_SIZE
	.align		4
.L_887:
        /*138c*/ 	.byte	0x04, 0x12
        /*138e*/ 	.short	(.L_889 - .L_888)
	.align		4
.L_888:
        /*1390*/ 	.word	index@(_ZN2at6native29vectorized_elementwise_kernelILi2ENS0_13BinaryFunctorIfffNS0_15binary_internal10MulFunctorIfEEEESt5arrayIPcLm3EEEEviT0_T1_)
        /*1394*/ 	.word	0x00000000


	//----- nvinfo : EIATTR_MIN_STACK_SIZE
	.align		4
.L_889:
        /*1398*/ 	.byte	0x04, 0x12
        /*139a*/ 	.short	(.L_891 - .L_890)
	.align		4
.L_890:
        /*139c*/ 	.word	index@(_ZN2at6native29vectorized_elementwise_kernelILi4ENS0_13BinaryFunctorIfffNS0_15binary_internal10MulFunctorIfEEEESt5arrayIPcLm3EEEEviT0_T1_)
        /*13a0*/ 	.word	0x00000000


	//----- nvinfo : EIATTR_MIN_STACK_SIZE
	.align		4
.L_891:
        /*13a4*/ 	.byte	0x04, 0x12
        /*13a6*/ 	.short	(.L_893 - .L_892)
	.align		4
.L_892:
        /*13a8*/ 	.word	index@(_ZN2at6native29vectorized_elementwise_kernelILi8ENS0_13BinaryFunctorIfffNS0_15binary_internal10MulFunctorIfEEEESt5arrayIPcLm3EEEEviT0_T1_)
        /*13ac*/ 	.word	0x00000000


	//----- nvinfo : EIATTR_MIN_STACK_SIZE
	.align		4
.L_893:
        /*13b0*/ 	.byte	0x04, 0x12
        /*13b2*/ 	.short	(.L_895 - .L_894)
	.align		4
.L_894:
        /*13b4*/ 	.word	index@(_ZN2at6native18elementwise_kernelILi128ELi4EZNS0_15gpu_kernel_implINS0_13AUnaryFunctorIdddNS0_15binary_internal10MulFunctorIdEEEEEEvRNS_18TensorIteratorBaseERKT_EUliE_EEviT1_)
        /*13b8*/ 	.word	0x00000000


	//----- nvinfo : EIATTR_MIN_STACK_SIZE
	.align		4
.L_895:
        /*13bc*/ 	.byte	0x04, 0x12
        /*13be*/ 	.short	(.L_897 - .L_896)
	.align		4
.L_896:
        /*13c0*/ 	.word	index@(_ZN2at6native27unrolled_elementwise_kernelINS0_13AUnaryFunctorIdddNS0_15binary_internal10MulFunctorIdEEEESt5arrayIPcLm2EELi4E23TrivialOffsetCalculatorILi1EjESB_NS0_6memory12LoadWithCastILi1EEENSC_13StoreWithCastILi1EEEEEviT_T0_T2_T3_T4_T5_)
        /*13c4*/ 	.word	0x00000000


	//----- nvinfo : EIATTR_MIN_STACK_SIZE
	.align		4
.L_897:
        /*13c8*/ 	.byte	0x04, 0x12
        /*13ca*/ 	.short	(.L_899 - .L_898)
	.align		4
.L_898:
        /*13cc*/ 	.word	index@(_ZN2at6native18elementwise_kernelILi128ELi2EZNS0_22gpu_kernel_impl_nocastINS0_13AUnaryFunctorIdddNS0_15binary_internal10MulFunctorIdEEEEEEvRNS_18TensorIteratorBaseERKT_EUliE_EEviT1_)
        /*13d0*/ 	.word	0x00000000


	//----- nvinfo : EIATTR_MIN_STACK_SIZE
	.align		4
.L_899:
        /*13d4*/ 	.byte	0x04, 0x12
        /*13d6*/ 	.short	(.L_901 - .L_900)
	.align		4
.L_900:
        /*13d8*/ 	.word	index@(_ZN2at6native27unrolled_elementwise_kernelINS0_13AUnaryFunctorIdddNS0_15binary_internal10MulFunctorIdEEEESt5arrayIPcLm2EELi4E23TrivialOffsetCalculatorILi1EjESB_NS0_6memory15LoadWithoutCastENSC_16StoreWithoutCastEEEviT_T0_T2_T3_T4_T5_)
        /*13dc*/ 	.word	0x00000000


	//----- nvinfo : EIATTR_MIN_STACK_SIZE
	.align		4
.L_901:
        /*13e0*/ 	.byte	0x04, 0x12
        /*13e2*/ 	.short	(.L_903 - .L_902)
	.align		4
.L_902:
        /*13e4*/ 	.word	index@(_ZN2at6native29vectorized_elementwise_kernelILi2ENS0_13AUnaryFunctorIdddNS0_15binary_internal10MulFunctorIdEEEESt5arrayIPcLm2EEEEviT0_T1_)
        /*13e8*/ 	.word	0x00000000


	//----- nvinfo : EIATTR_MIN_STACK_SIZE
	.align		4
.L_903:
        /*13ec*/ 	.byte	0x04, 0x12
        /*13ee*/ 	.short	(.L_905 - .L_904)
	.align		4
.L_904:
        /*13f0*/ 	.word	index@(_ZN2at6native29vectorized_elementwise_kernelILi4ENS0_13AUnaryFunctorIdddNS0_15binary_internal10MulFunctorIdEEEESt5arrayIPcLm2EEEEviT0_T1_)
        /*13f4*/ 	.word	0x00000000


	//----- nvinfo : EIATTR_MIN_STACK_SIZE
	.align		4
.L_905:
        /*13f8*/ 	.byte	0x04, 0x12
        /*13fa*/ 	.short	(.L_907 - .L_906)
	.align		4
.L_906:
        /*13fc*/ 	.word	index@(_ZN2at6native29vectorized_elementwise_kernelILi8ENS0_13AUnaryFunctorIdddNS0_15binary_internal10MulFunctorIdEEEESt5arrayIPcLm2EEEEviT0_T1_)
        /*1400*/ 	.word	0x00000000


	//----- nvinfo : EIATTR_MIN_STACK_SIZE
	.align		4
.L_907:
        /*1404*/ 	.byte	0x04, 0x12
        /*1406*/ 	.short	(.L_909 - .L_908)
	.align		4
.L_908:
        /*1408*/ 	.word	index@(_ZN2at6native18elementwise_kernelILi128ELi4EZNS0_15gpu_kernel_implINS0_13BinaryFunctorIdddNS0_15binary_internal10MulFunctorIdEEEEEEvRNS_18TensorIteratorBaseERKT_EUliE_EEviT1_)
        /*140c*/ 	.word	0x00000000


	//----- nvinfo : EIATTR_MIN_STACK_SIZE
	.align		4
.L_909:
        /*1410*/ 	.byte	0x04, 0x12
        /*1412*/ 	.short	(.L_911 - .L_910)
	.align		4
.L_910:
        /*1414*/ 	.word	index@(_ZN2at6native27unrolled_elementwise_kernelINS0_13BinaryFunctorIdddNS0_15binary_internal10MulFunctorIdEEEESt5arrayIPcLm3EELi4E23TrivialOffsetCalculatorILi2EjESA_ILi1EjENS0_6memory12LoadWithCastILi2EEENSD_13StoreWithCastILi1EEEEEviT_T0_T2_T3_T4_T5_)
        /*1418*/ 	.word	0x00000000


	//----- nvinfo : EIATTR_MIN_STACK_SIZE
	.align		4
.L_911:
        /*141c*/ 	.byte	0x04, 0x12
        /*141e*/ 	.short	(.L_913 - .L_912)
	.align		4
.L_912:
        /*1420*/ 	.word	index@(_ZN2at6native18elementwise_kernelILi128ELi2EZNS0_22gpu_kernel_impl_nocastINS0_13BinaryFunctorIdddNS0_15binary_internal10MulFunctorIdEEEEEEvRNS_18TensorIteratorBaseERKT_EUliE_EEviT1_)
        /*1424*/ 	.word	0x00000000


	//----- nvinfo : EIATTR_MIN_STACK_SIZE
	.align		4
.L_913:
        /*1428*/ 	.byte	0x04, 0x12
        /*142a*/ 	.short	(.L_915 - .L_914)
	.align		4
.L_914:
        /*142c*/ 	.word	index@(_ZN2at6native27unrolled_elementwise_kernelINS0_13BinaryFunctorIdddNS0_15binary_internal10MulFunctorIdEEEESt5arrayIPcLm3EELi4E23TrivialOffsetCalculatorILi2EjESA_ILi1EjENS0_6memory15LoadWithoutCastENSD_16StoreWithoutCastEEEviT_T0_T2_T3_T4_T5_)
        /*1430*/ 	.word	0x00000000


	//----- nvinfo : EIATTR_MIN_STACK_SIZE
	.align		4
.L_915:
        /*1434*/ 	.byte	0x04, 0x12
        /*1436*/ 	.short	(.L_917 - .L_916)
	.align		4
.L_916:
        /*1438*/ 	.word	index@(_ZN2at6native29vectorized_elementwise_kernelILi2ENS0_13BinaryFunctorIdddNS0_15binary_internal10MulFunctorIdEEEESt5arrayIPcLm3EEEEviT0_T1_)
        /*143c*/ 	.word	0x00000000


	//----- nvinfo : EIATTR_MIN_STACK_SIZE
	.align		4
.L_917:
        /*1440*/ 	.byte	0x04, 0x12
        /*1442*/ 	.short	(.L_919 - .L_918)
	.align		4
.L_918:
        /*1444*/ 	.word	index@(_ZN2at6native29vectorized_elementwise_kernelILi4ENS0_13BinaryFunctorIdddNS0_15binary_internal10MulFunctorIdEEEESt5arrayIPcLm3EEEEviT0_T1_)
        /*1448*/ 	.word	0x00000000


	//----- nvinfo : EIATTR_MIN_STACK_SIZE
	.align		4
.L_919:
        /*144c*/ 	.byte	0x04, 0x12
        /*144e*/ 	.short	(.L_921 - .L_920)
	.align		4
.L_920:
        /*1450*/ 	.word	index@(_ZN2at6native29vectorized_elementwise_kernelILi8ENS0_13BinaryFunctorIdddNS0_15binary_internal10MulFunctorIdEEEESt5arrayIPcLm3EEEEviT0_T1_)
        /*1454*/ 	.word	0x00000000


	//----- nvinfo : EIATTR_MIN_STACK_SIZE
	.align		4
.L_921:
        /*1458*/ 	.byte	0x04, 0x12
        /*145a*/ 	.short	(.L_923 - .L_922)
	.align		4
.L_922:
        /*145c*/ 	.word	index@(_ZN2at6native18elementwise_kernelILi128ELi4EZNS0_15gpu_kernel_implINS0_13AUnaryFunctorIsssNS0_15binary_internal10MulFunctorIsEEEEEEvRNS_18TensorIteratorBaseERKT_EUliE_EEviT1_)
        /*1460*/ 	.word	0x00000000


	//----- nvinfo : EIATTR_MIN_STACK_SIZE
	.align		4
.L_923:
        /*1464*/ 	.byte	0x04, 0x12
        /*1466*/ 	.short	(.L_925 - .L_924)
	.align		4
.L_924:
        /*1468*/ 	.word	index@(_ZN2at6native27unrolled_elementwise_kernelINS0_13AUnaryFunctorIsssNS0_15binary_internal10MulFunctorIsEEEESt5arrayIPcLm2EELi4E23TrivialOffsetCalculatorILi1EjESB_NS0_6memory12LoadWithCastILi1EEENSC_13StoreWithCastILi1EEEEEviT_T0_T2_T3_T4_T5_)
        /*146c*/ 	.word	0x00000000


	//----- nvinfo : EIATTR_MIN_STACK_SIZE
	.align		4
.L_925:
        /*1470*/ 	.byte	0x04, 0x12
        /*1472*/ 	.short	(.L_927 - .L_926)
	.align		4
.L_926:
        /*1474*/ 	.word	index@(_ZN2at6native18elementwise_kernelILi128ELi4EZNS0_22gpu_kernel_impl_nocastINS0_13AUnaryFunctorIsssNS0_15binary_internal10MulFunctorIsEEEEEEvRNS_18TensorIteratorBaseERKT_EUliE_EEviT1_)
        /*1478*/ 	.word	0x00000000


	//----- nvinfo : EIATTR_MIN_STACK_SIZE
	.align		4
.L_927:
        /*147c*/ 	.byte	0x04, 0x12
        /*147e*/ 	.short	(.L_929 - .L_928)
	.align		4
.L_928:
        /*1480*/ 	.word	index@(_ZN2at6native27unrolled_elementwise_kernelINS0_13AUnaryFunctorIsssNS0_15binary_internal10MulFunctorIsEEEESt5arrayIPcLm2EELi4E23TrivialOffsetCalculatorILi1EjESB_NS0_6memory15LoadWithoutCastENSC_16StoreWithoutCastEEEviT_T0_T2_T3_T4_T5_)
        /*1484*/ 	.word	0x00000000


	//----- nvinfo : EIATTR_MIN_STACK_SIZE
	.align		4
.L_929:
        /*1488*/ 	.byte	0x04, 0x12
        /*148a*/ 	.short	(.L_931 - .L_930)
	.align		4
.L_930:
        /*148c*/ 	.word	index@(_ZN2at6native29vectorized_elementwise_kernelILi2ENS0_13AUnaryFunctorIsssNS0_15binary_internal10MulFunctorIsEEEESt5arrayIPcLm2EEEEviT0_T1_)
        /*1490*/ 	.word	0x00000000


	//----- nvinfo : EIATTR_MIN_STACK_SIZE
	.align		4
.L_931:
        /*1494*/ 	.byte	0x04, 0x12
        /*1496*/ 	.short	(.L_933 - .L_932)
	.align		4
.L_932:
        /*1498*/ 	.word	index@(_ZN2at6native29vectorized_elementwise_kernelILi4ENS0_13AUnaryFunctorIsssNS0_15binary_internal10MulFunctorIsEEEESt5arrayIPcLm2EEEEviT0_T1_)
        /*149c*/ 	.word	0x00000000


	//----- nvinfo : EIATTR_MIN_STACK_SIZE
	.align		4
.L_933:
        /*14a0*/ 	.byte	0x04, 0x12
        /*14a2*/ 	.short	(.L_935 - .L_934)
	.align		4
.L_934:
        /*14a4*/ 	.word	index@(_ZN2at6native29vectorized_elementwise_kernelILi8ENS0_13AUnaryFunctorIsssNS0_15binary_internal10MulFunctorIsEEEESt5arrayIPcLm2EEEEviT0_T1_)
        /*14a8*/ 	.word	0x00000000


	//----- nvinfo : EIATTR_MIN_STACK_SIZE
	.align		4
.L_935:
        /*14ac*/ 	.byte	0x04, 0x12
        /*14ae*/ 	.short	(.L_937 - .L_936)
	.align		4
.L_936:
        /*14b0*/ 	.word	index@(_ZN2at6native18elementwise_kernelILi128ELi4EZNS0_15gpu_kernel_implINS0_13BinaryFunctorIsssNS0_15binary_internal10MulFunctorIsEEEEEEvRNS_18TensorIteratorBaseERKT_EUliE_EEviT1_)
        /*14b4*/ 	.word	0x00000000


	//----- nvinfo : EIATTR_MIN_STACK_SIZE
	.align		4
.L_937:
        /*14b8*/ 	.byte	0x04, 0x12
        /*14ba*/ 	.short	(.L_939 - .L_938)
	.align		4
.L_938:
        /*14bc*/ 	.word	index@(_ZN2at6native27unrolled_elementwise_kernelINS0_13BinaryFunctorIsssNS0_15binary_internal10MulFunctorIsEEEESt5arrayIPcLm3EELi4E23TrivialOffsetCalculatorILi2EjESA_ILi1EjENS0_6memory12LoadWithCastILi2EEENSD_13StoreWithCastILi1EEEEEviT_T0_T2_T3_T4_T5_)
        /*14c0*/ 	.word	0x00000000


	//----- nvinfo : EIATTR_MIN_STACK_SIZE
	.align		4
.L_939:
        /*14c4*/ 	.byte	0x04, 0x12
        /*14c6*/ 	.short	(.L_941 - .L_940)
	.align		4
.L_940:
        /*14c8*/ 	.word	index@(_ZN2at6native18elementwise_kernelILi128ELi4EZNS0_22gpu_kernel_impl_nocastINS0_13BinaryFunctorIsssNS0_15binary_internal10MulFunctorIsEEEEEEvRNS_18TensorIteratorBaseERKT_EUliE_EEviT1_)
        /*14cc*/ 	.word	0x00000000


	//----- nvinfo : EIATTR_MIN_STACK_SIZE
	.align		4
.L_941:
        /*14d0*/ 	.byte	0x04, 0x12
        /*14d2*/ 	.short	(.L_943 - .L_942)
	.align		4
.L_942:
        /*14d4*/ 	.word	index@(_ZN2at6native27unrolled_elementwise_kernelINS0_13BinaryFunctorIsssNS0_15binary_internal10MulFunctorIsEEEESt5arrayIPcLm3EELi4E23TrivialOffsetCalculatorILi2EjESA_ILi1EjENS0_6memory15LoadWithoutCastENSD_16StoreWithoutCastEEEviT_T0_T2_T3_T4_T5_)
        /*14d8*/ 	.word	0x00000000


	//----- nvinfo : EIATTR_MIN_STACK_SIZE
	.align		4
.L_943:
        /*14dc*/ 	.byte	0x04, 0x12
        /*14de*/ 	.short	(.L_945 - .L_944)
	.align		4
.L_944:
        /*14e0*/ 	.word	index@(_ZN2at6native29vectorized_elementwise_kernelILi2ENS0_13BinaryFunctorIsssNS0_15binary_internal10MulFunctorIsEEEESt5arrayIPcLm3EEEEviT0_T1_)
        /*14e4*/ 	.word	0x00000000


	//----- nvinfo : EIATTR_MIN_STACK_SIZE
	.align		4
.L_945:
        /*14e8*/ 	.byte	0x04, 0x12
        /*14ea*/ 	.short	(.L_947 - .L_946)
	.align		4
.L_946:
        /*14ec*/ 	.word	index@(_ZN2at6native29vectorized_elementwise_kernelILi4ENS0_13BinaryFunctorIsssNS0_15binary_internal10MulFunctorIsEEEESt5arrayIPcLm3EEEEviT0_T1_)
        /*14f0*/ 	.word	0x00000000


	//----- nvinfo : EIATTR_MIN_STACK_SIZE
	.align		4
.L_947:
        /*14f4*/ 	.byte	0x04, 0x12
        /*14f6*/ 	.short	(.L_949 - .L_948)
	.align		4
.L_948:
        /*14f8*/ 	.word	index@(_ZN2at6native29vectorized_elementwise_kernelILi8ENS0_13BinaryFunctorIsssNS0_15binary_internal10MulFunctorIsEEEESt5arrayIPcLm3EEEEviT0_T1_)
        /*14fc*/ 	.word	0x00000000


	//----- nvinfo : EIATTR_MIN_STACK_SIZE
	.align		4
.L_949:
        /*1500*/ 	.byte	0x04, 0x12
        /*1502*/ 	.short	(.L_951 - .L_950)
	.align		4
.L_950:
        /*1504*/ 	.word	index@(_ZN2at6native18elementwise_kernelILi128ELi4EZNS0_15gpu_kernel_implINS0_13AUnaryFunctorIlllNS0_15binary_internal10MulFunctorIlEEEEEEvRNS_18TensorIteratorBaseERKT_EUliE_EEviT1_)
        /*1508*/ 	.word	0x00000000


	//----- nvinfo : EIATTR_MIN_STACK_SIZE
	.align		4
.L_951:
        /*150c*/ 	.byte	0x04, 0x12
        /*150e*/ 	.short	(.L_953 - .L_952)
	.align		4
.L_952:
        /*1510*/ 	.word	index@(_ZN2at6native27unrolled_elementwise_kernelINS0_13AUnaryFunctorIlllNS0_15binary_internal10MulFunctorIlEEEESt5arrayIPcLm2EELi4E23TrivialOffsetCalculatorILi1EjESB_NS0_6memory12LoadWithCastILi1EEENSC_13StoreWithCastILi1EEEEEviT_T0_T2_T3_T4_T5_)
        /*1514*/ 	.word	0x00000000


	//----- nvinfo : EIATTR_MIN_STACK_SIZE
	.align		4
.L_953:
        /*1518*/ 	.byte	0x04, 0x12
        /*151a*/ 	.short	(.L_955 - .L_954)
	.align		4
.L_954:
        /*151c*/ 	.word	index@(_ZN2at6native18elementwise_kernelILi128ELi2EZNS0_22gpu_kernel_impl_nocastINS0_13AUnaryFunctorIlllNS0_15binary_internal10MulFunctorIlEEEEEEvRNS_18TensorIteratorBaseERKT_EUliE_EEviT1_)
        /*1520*/ 	.word	0x00000000


	//----- nvinfo : EIATTR_MIN_STACK_SIZE
	.align		4
.L_955:
        /*1524*/ 	.byte	0x04, 0x12
        /*1526*/ 	.short	(.L_957 - .L_956)
	.align		4
.L_956:
        /*1528*/ 	.word	index@(_ZN2at6native27unrolled_elementwise_kernelINS0_13AUnaryFunctorIlllNS0_15binary_internal10MulFunctorIlEEEESt5arrayIPcLm2EELi4E23TrivialOffsetCalculatorILi1EjESB_NS0_6memory15LoadWithoutCastENSC_16StoreWithoutCastEEEviT_T0_T2_T3_T4_T5_)
        /*152c*/ 	.word	0x00000000


	//----- nvinfo : EIATTR_MIN_STACK_SIZE
	.align		4
.L_957:
        /*1530*/ 	.byte	0x04, 0x12
        /*1532*/ 	.short	(.L_959 - .L_958)
	.align		4
.L_958:
        /*1534*/ 	.word	index@(_ZN2at6native29vectorized_elementwise_kernelILi2ENS0_13AUnaryFunctorIlllNS0_15binary_internal10MulFunctorIlEEEESt5arrayIPcLm2EEEEviT0_T1_)
        /*1538*/ 	.word	0x00000000


	//----- nvinfo : EIATTR_MIN_STACK_SIZE
	.align		4
.L_959:
        /*153c*/ 	.byte	0x04, 0x12
        /*153e*/ 	.short	(.L_961 - .L_960)
	.align		4
.L_960:
        /*1540*/ 	.word	index@(_ZN2at6native29vectorized_elementwise_kernelILi4ENS0_13AUnaryFunctorIlllNS0_15binary_internal10MulFunctorIlEEEESt5arrayIPcLm2EEEEviT0_T1_)
        /*1544*/ 	.word	0x00000000


	//----- nvinfo : EIATTR_MIN_STACK_SIZE
	.align		4
.L_961:
        /*1548*/ 	.byte	0x04, 0x12
        /*154a*/ 	.short	(.L_963 - .L_962)
	.align		4
.L_962:
        /*154c*/ 	.word	index@(_ZN2at6native29vectorized_elementwise_kernelILi8ENS0_13AUnaryFunctorIlllNS0_15binary_internal10MulFunctorIlEEEESt5arrayIPcLm2EEEEviT0_T1_)
        /*1550*/ 	.word	0x00000000


	//----- nvinfo : EIATTR_MIN_STACK_SIZE
	.align		4
.L_963:
        /*1554*/ 	.byte	0x04, 0x12
        /*1556*/ 	.short	(.L_965 - .L_964)
	.align		4
.L_964:
        /*1558*/ 	.word	index@(_ZN2at6native18elementwise_kernelILi128ELi4EZNS0_15gpu_kernel_implINS0_13BinaryFunctorIlllNS0_15binary_internal10MulFunctorIlEEEEEEvRNS_18TensorIteratorBaseERKT_EUliE_EEviT1_)
        /*155c*/ 	.word	0x00000000


	//----- nvinfo : EIATTR_MIN_STACK_SIZE
	.align		4
.L_965:
        /*1560*/ 	.byte	0x04, 0x12
        /*1562*/ 	.short	(.L_967 - .L_966)
	.align		4
.L_966:
        /*1564*/ 	.word	index@(_ZN2at6native27unrolled_elementwise_kernelINS0_13BinaryFunctorIlllNS0_15binary_internal10MulFunctorIlEEEESt5arrayIPcLm3EELi4E23TrivialOffsetCalculatorILi2EjESA_ILi1EjENS0_6memory12LoadWithCastILi2EEENSD_13StoreWithCastILi1EEEEEviT_T0_T2_T3_T4_T5_)
        /*1568*/ 	.word	0x00000000


	//----- nvinfo : EIATTR_MIN_STACK_SIZE
	.align		4
.L_967:
        /*156c*/ 	.byte	0x04, 0x12
        /*156e*/ 	.short	(.L_969 - .L_968)
	.align		4
.L_968:
        /*1570*/ 	.word	index@(_ZN2at6native18elementwise_kernelILi128ELi2EZNS0_22gpu_kernel_impl_nocastINS0_13BinaryFunctorIlllNS0_15binary_internal10MulFunctorIlEEEEEEvRNS_18TensorIteratorBaseERKT_EUliE_EEviT1_)
        /*1574*/ 	.word	0x00000000


	//----- nvinfo : EIATTR_MIN_STACK_SIZE
	.align		4
.L_969:
        /*1578*/ 	.byte	0x04, 0x12
        /*157a*/ 	.short	(.L_971 - .L_970)
	.align		4
.L_970:
        /*157c*/ 	.word	index@(_ZN2at6native27unrolled_elementwise_kernelINS0_13BinaryFunctorIlllNS0_15binary_internal10MulFunctorIlEEEESt5arrayIPcLm3EELi4E23TrivialOffsetCalculatorILi2EjESA_ILi1EjENS0_6memory15LoadWithoutCastENSD_16StoreWithoutCastEEEviT_T0_T2_T3_T4_T5_)
        /*1580*/ 	.word	0x00000000


	//----- nvinfo : EIATTR_MIN_STACK_SIZE
	.align		4
.L_971:
        /*1584*/ 	.byte	0x04, 0x12
        /*1586*/ 	.short	(.L_973 - .L_972)
	.align		4
.L_972:
        /*1588*/ 	.word	index@(_ZN2at6native29vectorized_elementwise_kernelILi2ENS0_13BinaryFunctorIlllNS0_15binary_internal10MulFunctorIlEEEESt5arrayIPcLm3EEEEviT0_T1_)
        /*158c*/ 	.word	0x00000000


	//----- nvinfo : EIATTR_MIN_STACK_SIZE
	.align		4
.L_973:
        /*1590*/ 	.byte	0x04, 0x12
        /*1592*/ 	.short	(.L_975 - .L_974)
	.align		4
.L_974:
        /*1594*/ 	.word	index@(_ZN2at6native29vectorized_elementwise_kernelILi4ENS0_13BinaryFunctorIlllNS0_15binary_internal10MulFunctorIlEEEESt5arrayIPcLm3EEEEviT0_T1_)
        /*1598*/ 	.word	0x00000000


	//----- nvinfo : EIATTR_MIN_STACK_SIZE
	.align		4
.L_975:
        /*159c*/ 	.byte	0x04, 0x12
        /*159e*/ 	.short	(.L_977 - .L_976)
	.align		4
.L_976:
        /*15a0*/ 	.word	index@(_ZN2at6native29vectorized_elementwise_kernelILi8ENS0_13BinaryFunctorIlllNS0_15binary_internal10MulFunctorIlEEEESt5arrayIPcLm3EEEEviT0_T1_)
        /*15a4*/ 	.word	0x00000000


	//----- nvinfo : EIATTR_MIN_STACK_SIZE
	.align		4
.L_977:
        /*15a8*/ 	.byte	0x04, 0x12
        /*15aa*/ 	.short	(.L_979 - .L_978)
	.align		4
.L_978:
        /*15ac*/ 	.word	index@(_ZN2at6native18elementwise_kernelILi128ELi4EZNS0_15gpu_kernel_implINS0_13AUnaryFunctorIiiiNS0_15binary_internal10MulFunctorIiEEEEEEvRNS_18TensorIteratorBaseERKT_EUliE_EEviT1_)
        /*15b0*/ 	.word	0x00000000


	//----- nvinfo : EIATTR_MIN_STACK_SIZE
	.align		4
.L_979:
        /*15b4*/ 	.byte	0x04, 0x12
        /*15b6*/ 	.short	(.L_981 - .L_980)
	.align		4
.L_980:
        /*15b8*/ 	.word	index@(_ZN2at6native27unrolled_elementwise_kernelINS0_13AUnaryFunctorIiiiNS0_15binary_internal10MulFunctorIiEEEESt5arrayIPcLm2EELi4E23TrivialOffsetCalculatorILi1EjESB_NS0_6memory12LoadWithCastILi1EEENSC_13StoreWithCastILi1EEEEEviT_T0_T2_T3_T4_T5_)
        /*15bc*/ 	.word	0x00000000


	//----- nvinfo : EIATTR_MIN_STACK_SIZE
	.align		4
.L_981:
        /*15c0*/ 	.byte	0x04, 0x12
        /*15c2*/ 	.short	(.L_983 - .L_982)
	.align		4
.L_982:
        /*15c4*/ 	.word	index@(_ZN2at6native18elementwise_kernelILi128ELi2EZNS0_22gpu_kernel_impl_nocastINS0_13AUnaryFunctorIiiiNS0_15binary_internal10MulFunctorIiEEEEEEvRNS_18TensorIteratorBaseERKT_EUliE_EEviT1_)
        /*15c8*/ 	.word	0x00000000


	//----- nvinfo : EIATTR_MIN_STACK_SIZE
	.align		4
.L_983:
        /*15cc*/ 	.byte	0x04, 0x12
        /*15ce*/ 	.short	(.L_985 - .L_984)
	.align		4
.L_984:
        /*15d0*/ 	.word	index@(_ZN2at6native27unrolled_elementwise_kernelINS0_13AUnaryFunctorIiiiNS0_15binary_internal10MulFunctorIiEEEESt5arrayIPcLm2EELi4E23TrivialOffsetCalculatorILi1EjESB_NS0_6memory15LoadWithoutCastENSC_16StoreWithoutCastEEEviT_T0_T2_T3_T4_T5_)
        /*15d4*/ 	.word	0x00000000


	//----- nvinfo : EIATTR_MIN_STACK_SIZE
	.align		4
.L_985:
        /*15d8*/ 	.byte	0x04, 0x12
        /*15da*/ 	.short	(.L_987 - .L_986)
	.align		4
.L_986:
        /*15dc*/ 	.word	index@(_ZN2at6native29vectorized_elementwise_kernelILi2ENS0_13AUnaryFunctorIiiiNS0_15binary_internal10MulFunctorIiEEEESt5arrayIPcLm2EEEEviT0_T1_)
        /*15e0*/ 	.word	0x00000000


	//----- nvinfo : EIATTR_MIN_STACK_SIZE
	.align		4
.L_987:
        /*15e4*/ 	.byte	0x04, 0x12
        /*15e6*/ 	.short	(.L_989 - .L_988)
	.align		4
.L_988:
        /*15e8*/ 	.word	index@(_ZN2at6native29vectorized_elementwise_kernelILi4ENS0_13AUnaryFunctorIiiiNS0_15binary_internal10MulFunctorIiEEEESt5arrayIPcLm2EEEEviT0_T1_)
        /*15ec*/ 	.word	0x00000000


	//----- nvinfo : EIATTR_MIN_STACK_SIZE
	.align		4
.L_989:
        /*15f0*/ 	.byte	0x04, 0x12
        /*15f2*/ 	.short	(.L_991 - .L_990)
	.align		4
.L_990:
        /*15f4*/ 	.word	index@(_ZN2at6native29vectorized_elementwise_kernelILi8ENS0_13AUnaryFunctorIiiiNS0_15binary_internal10MulFunctorIiEEEESt5arrayIPcLm2EEEEviT0_T1_)
        /*15f8*/ 	.word	0x00000000


	//----- nvinfo : EIATTR_MIN_STACK_SIZE
	.align		4
.L_991:
        /*15fc*/ 	.byte	0x04, 0x12
        /*15fe*/ 	.short	(.L_993 - .L_992)
	.align		4
.L_992:
        /*1600*/ 	.word	index@(_ZN2at6native18elementwise_kernelILi128ELi4EZNS0_15gpu_kernel_implINS0_13BinaryFunctorIiiiNS0_15binary_internal10MulFunctorIiEEEEEEvRNS_18TensorIteratorBaseERKT_EUliE_EEviT1_)
        /*1604*/ 	.word	0x00000000


	//----- nvinfo : EIATTR_MIN_STACK_SIZE
	.align		4
.L_993:
        /*1608*/ 	.byte	0x04, 0x12
        /*160a*/ 	.short	(.L_995 - .L_994)
	.align		4
.L_994:
        /*160c*/ 	.word	index@(_ZN2at6native27unrolled_elementwise_kernelINS0_13BinaryFunctorIiiiNS0_15binary_internal10MulFunctorIiEEEESt5arrayIPcLm3EELi4E23TrivialOffsetCalculatorILi2EjESA_ILi1EjENS0_6memory12LoadWithCastILi2EEENSD_13StoreWithCastILi1EEEEEviT_T0_T2_T3_T4_T5_)
        /*1610*/ 	.word	0x00000000


	//----- nvinfo : EIATTR_MIN_STACK_SIZE
	.align		4
.L_995:
        /*1614*/ 	.byte	0x04, 0x12
        /*1616*/ 	.short	(.L_997 - .L_996)
	.align		4
.L_996:
        /*1618*/ 	.word	index@(_ZN2at6native18elementwise_kernelILi128ELi2EZNS0_22gpu_kernel_impl_nocastINS0_13BinaryFunctorIiiiNS0_15binary_internal10MulFunctorIiEEEEEEvRNS_18TensorIteratorBaseERKT_EUliE_EEviT1_)
        /*161c*/ 	.word	0x00000000


	//----- nvinfo : EIATTR_MIN_STACK_SIZE
	.align		4
.L_997:
        /*1620*/ 	.byte	0x04, 0x12
        /*1622*/ 	.short	(.L_999 - .L_998)
	.align		4
.L_998:
        /*1624*/ 	.word	index@(_ZN2at6native27unrolled_elementwise_kernelINS0_13BinaryFunctorIiiiNS0_15binary_internal10MulFunctorIiEEEESt5arrayIPcLm3EELi4E23TrivialOffsetCalculatorILi2EjESA_ILi1EjENS0_6memory15LoadWithoutCastENSD_16StoreWithoutCastEEEviT_T0_T2_T3_T4_T5_)
        /*1628*/ 	.word	0x00000000


	//----- nvinfo : EIATTR_MIN_STACK_SIZE
	.align		4
.L_999:
        /*162c*/ 	.byte	0x04, 0x12
        /*162e*/ 	.short	(.L_1001 - .L_1000)
	.align		4
.L_1000:
        /*1630*/ 	.word	index@(_ZN2at6native29vectorized_elementwise_kernelILi2ENS0_13BinaryFunctorIiiiNS0_15binary_internal10MulFunctorIiEEEESt5arrayIPcLm3EEEEviT0_T1_)
        /*1634*/ 	.word	0x00000000


	//----- nvinfo : EIATTR_MIN_STACK_SIZE
	.align		4
.L_1001:
        /*1638*/ 	.byte	0x04, 0x12
        /*163a*/ 	.short	(.L_1003 - .L_1002)
	.align		4
.L_1002:
        /*163c*/ 	.word	index@(_ZN2at6native29vectorized_elementwise_kernelILi4ENS0_13BinaryFunctorIiiiNS0_15binary_internal10MulFunctorIiEEEESt5arrayIPcLm3EEEEviT0_T1_)
        /*1640*/ 	.word	0x00000000


	//----- nvinfo : EIATTR_MIN_STACK_SIZE
	.align		4
.L_1003:
        /*1644*/ 	.byte	0x04, 0x12
        /*1646*/ 	.short	(.L_1005 - .L_1004)
	.align		4
.L_1004:
        /*1648*/ 	.word	index@(_ZN2at6native29vectorized_elementwise_kernelILi8ENS0_13BinaryFunctorIiiiNS0_15binary_internal10MulFunctorIiEEEESt5arrayIPcLm3EEEEviT0_T1_)
        /*164c*/ 	.word	0x00000000


	//----- nvinfo : EIATTR_MIN_STACK_SIZE
	.align		4
.L_1005:
        /*1650*/ 	.byte	0x04, 0x12
        /*1652*/ 	.short	(.L_1007 - .L_1006)
	.align		4
.L_1006:
        /*1654*/ 	.word	index@(_ZN2at6native18elementwise_kernelILi128ELi4EZNS0_15gpu_kernel_implINS0_13AUnaryFunctorIaaaNS0_15binary_internal10MulFunctorIaEEEEEEvRNS_18TensorIteratorBaseERKT_EUliE_EEviT1_)
        /*1658*/ 	.word	0x00000000


	//----- nvinfo : EIATTR_MIN_STACK_SIZE
	.align		4
.L_1007:
        /*165c*/ 	.byte	0x04, 0x12
        /*165e*/ 	.short	(.L_1009 - .L_1008)
	.align		4
.L_1008:
        /*1660*/ 	.word	index@(_ZN2at6native27unrolled_elementwise_kernelINS0_13AUnaryFunctorIaaaNS0_15binary_internal10MulFunctorIaEEEESt5arrayIPcLm2EELi4E23TrivialOffsetCalculatorILi1EjESB_NS0_6memory12LoadWithCastILi1EEENSC_13StoreWithCastILi1EEEEEviT_T0_T2_T3_T4_T5_)
        /*1664*/ 	.word	0x00000000


	//----- nvinfo : EIATTR_MIN_STACK_SIZE
	.align		4
.L_1009:
        /*1668*/ 	.byte	0x04, 0x12
        /*166a*/ 	.short	(.L_1011 - .L_1010)
	.align		4
.L_1010:
        /*166c*/ 	.word	index@(_ZN2at6native18elementwise_kernelILi128ELi4EZNS0_22gpu_kernel_impl_nocastINS0_13AUnaryFunctorIaaaNS0_15binary_internal10MulFunctorIaEEEEEEvRNS_18TensorIteratorBaseERKT_EUliE_EEviT1_)
        /*1670*/ 	.word	0x00000000


	//----- nvinfo : EIATTR_MIN_STACK_SIZE
	.align		4
.L_1011:
        /*1674*/ 	.byte	0x04, 0x12
        /*1676*/ 	.short	(.L_1013 - .L_1012)
	.align		4
.L_1012:
        /*1678*/ 	.word	index@(_ZN2at6native27unrolled_elementwise_kernelINS0_13AUnaryFunctorIaaaNS0_15binary_internal10MulFunctorIaEEEESt5arrayIPcLm2EELi4E23TrivialOffsetCalculatorILi1EjESB_NS0_6memory15LoadWithoutCastENSC_16StoreWithoutCastEEEviT_T0_T2_T3_T4_T5_)
        /*167c*/ 	.word	0x00000000


	//----- nvinfo : EIATTR_MIN_STACK_SIZE
	.align		4
.L_1013:
        /*1680*/ 	.byte	0x04, 0x12
        /*1682*/ 	.short	(.L_1015 - .L_1014)
	.align		4
.L_1014:
        /*1684*/ 	.word	index@(_ZN2at6native29vectorized_elementwise_kernelILi2ENS0_13AUnaryFunctorIaaaNS0_15binary_internal10MulFunctorIaEEEESt5arrayIPcLm2EEEEviT0_T1_)
        /*1688*/ 	.word	0x00000000


	//----- nvinfo : EIATTR_MIN_STACK_SIZE
	.align		4
.L_1015:
        /*168c*/ 	.byte	0x04, 0x12
        /*168e*/ 	.short	(.L_1017 - .L_1016)
	.align		4
.L_1016:
        /*1690*/ 	.word	index@(_ZN2at6native29vectorized_elementwise_kernelILi4ENS0_13AUnaryFunctorIaaaNS0_15binary_internal10MulFunctorIaEEEESt5arrayIPcLm2EEEEviT0_T1_)
        /*1694*/ 	.word	0x00000000


	//----- nvinfo : EIATTR_MIN_STACK_SIZE
	.align		4
.L_1017:
        /*1698*/ 	.byte	0x04, 0x12
        /*169a*/ 	.short	(.L_1019 - .L_1018)
	.align		4
.L_1018:
        /*169c*/ 	.word	index@(_ZN2at6native29vectorized_elementwise_kernelILi8ENS0_13AUnaryFunctorIaaaNS0_15binary_internal10MulFunctorIaEEEESt5arrayIPcLm2EEEEviT0_T1_)
        /*16a0*/ 	.word	0x00000000


	//----- nvinfo : EIATTR_MIN_STACK_SIZE
	.align		4
.L_1019:
        /*16a4*/ 	.byte	0x04, 0x12
        /*16a6*/ 	.short	(.L_1021 - .L_1020)
	.align		4
.L_1020:
        /*16a8*/ 	.word	index@(_ZN2at6native18elementwise_kernelILi128ELi4EZNS0_15gpu_kernel_implINS0_13BinaryFunctorIaaaNS0_15binary_internal10MulFunctorIaEEEEEEvRNS_18TensorIteratorBaseERKT_EUliE_EEviT1_)
        /*16ac*/ 	.word	0x00000000


	//----- nvinfo : EIATTR_MIN_STACK_SIZE
	.align		4
.L_1021:
        /*16b0*/ 	.byte	0x04, 0x12
        /*16b2*/ 	.short	(.L_1023 - .L_1022)
	.align		4
.L_1022:
        /*16b4*/ 	.word	index@(_ZN2at6native27unrolled_elementwise_kernelINS0_13BinaryFunctorIaaaNS0_15binary_internal10MulFunctorIaEEEESt5arrayIPcLm3EELi4E23TrivialOffsetCalculatorILi2EjESA_ILi1EjENS0_6memory12LoadWithCastILi2EEENSD_13StoreWithCastILi1EEEEEviT_T0_T2_T3_T4_T5_)
        /*16b8*/ 	.word	0x00000000


	//----- nvinfo : EIATTR_MIN_STACK_SIZE
	.align		4
.L_1023:
        /*16bc*/ 	.byte	0x04, 0x12
        /*16be*/ 	.short	(.L_1025 - .L_1024)
	.align		4
.L_1024:
        /*16c0*/ 	.word	index@(_ZN2at6native18elementwise_kernelILi128ELi4EZNS0_22gpu_kernel_impl_nocastINS0_13BinaryFunctorIaaaNS0_15binary_internal10MulFunctorIaEEEEEEvRNS_18TensorIteratorBaseERKT_EUliE_EEviT1_)
        /*16c4*/ 	.word	0x00000000


	//----- nvinfo : EIATTR_MIN_STACK_SIZE
	.align		4
.L_1025:
        /*16c8*/ 	.byte	0x04, 0x12
        /*16ca*/ 	.short	(.L_1027 - .L_1026)
	.align		4
.L_1026:
        /*16cc*/ 	.word	index@(_ZN2at6native27unrolled_elementwise_kernelINS0_13BinaryFunctorIaaaNS0_15binary_internal10MulFunctorIaEEEESt5arrayIPcLm3EELi4E23TrivialOffsetCalculatorILi2EjESA_ILi1EjENS0_6memory15LoadWithoutCastENSD_16StoreWithoutCastEEEviT_T0_T2_T3_T4_T5_)
        /*16d0*/ 	.word	0x00000000


	//----- nvinfo : EIATTR_MIN_STACK_SIZE
	.align		4
.L_1027:
        /*16d4*/ 	.byte	0x04, 0x12
        /*16d6*/ 	.short	(.L_1029 - .L_1028)
	.align		4
.L_1028:
        /*16d8*/ 	.word	index@(_ZN2at6native29vectorized_elementwise_kernelILi2ENS0_13BinaryFunctorIaaaNS0_15binary_internal10MulFunctorIaEEEESt5arrayIPcLm3EEEEviT0_T1_)
        /*16dc*/ 	.word	0x00000000


	//----- nvinfo : EIATTR_MIN_STACK_SIZE
	.align		4
.L_1029:
        /*16e0*/ 	.byte	0x04, 0x12
        /*16e2*/ 	.short	(.L_1031 - .L_1030)
	.align		4
.L_1030:
        /*16e4*/ 	.word	index@(_ZN2at6native29vectorized_elementwise_kernelILi4ENS0_13BinaryFunctorIaaaNS0_15binary_internal10MulFunctorIaEEEESt5arrayIPcLm3EEEEviT0_T1_)
        /*16e8*/ 	.word	0x00000000


	//----- nvinfo : EIATTR_MIN_STACK_SIZE
	.align		4
.L_1031:
        /*16ec*/ 	.byte	0x04, 0x12
        /*16ee*/ 	.short	(.L_1033 - .L_1032)
	.align		4
.L_1032:
        /*16f0*/ 	.word	index@(_ZN2at6native29vectorized_elementwise_kernelILi8ENS0_13BinaryFunctorIaaaNS0_15binary_internal10MulFunctorIaEEEESt5arrayIPcLm3EEEEviT0_T1_)
        /*16f4*/ 	.word	0x00000000


	//----- nvinfo : EIATTR_MIN_STACK_SIZE
	.align		4
.L_1033:
        /*16f8*/ 	.byte	0x04, 0x12
        /*16fa*/ 	.short	(.L_1035 - .L_1034)
	.align		4
.L_1034:
        /*16fc*/ 	.word	index@(_ZN2at6native18elementwise_kernelILi128ELi4EZNS0_15gpu_kernel_implINS0_13AUnaryFunctorIhhhNS0_15binary_internal10MulFunctorIhEEEEEEvRNS_18TensorIteratorBaseERKT_EUliE_EEviT1_)
        /*1700*/ 	.word	0x00000000


	//----- nvinfo : EIATTR_MIN_STACK_SIZE
	.align		4
.L_1035:
        /*1704*/ 	.byte	0x04, 0x12
        /*1706*/ 	.short	(.L_1037 - .L_1036)
	.align		4
.L_1036:
        /*1708*/ 	.word	index@(_ZN2at6native27unrolled_elementwise_kernelINS0_13AUnaryFunctorIhhhNS0_15binary_internal10MulFunctorIhEEEESt5arrayIPcLm2EELi4E23TrivialOffsetCalculatorILi1EjESB_NS0_6memory12LoadWithCastILi1EEENSC_13StoreWithCastILi1EEEEEviT_T0_T2_T3_T4_T5_)
        /*170c*/ 	.word	0x00000000


	//----- nvinfo : EIATTR_MIN_STACK_SIZE
	.align		4
.L_1037:
        /*1710*/ 	.byte	0x04, 0x12
        /*1712*/ 	.short	(.L_1039 - .L_1038)
	.align		4
.L_1038:
        /*1714*/ 	.word	index@(_ZN2at6native18elementwise_kernelILi128ELi4EZNS0_22gpu_kernel_impl_nocastINS0_13AUnaryFunctorIhhhNS0_15binary_internal10MulFunctorIhEEEEEEvRNS_18TensorIteratorBaseERKT_EUliE_EEviT1_)
        /*1718*/ 	.word	0x00000000


	//----- nvinfo : EIATTR_MIN_STACK_SIZE
	.align		4
.L_1039:
        /*171c*/ 	.byte	0x04, 0x12
        /*171e*/ 	.short	(.L_1041 - .L_1040)
	.align		4
.L_1040:
        /*1720*/ 	.word	index@(_ZN2at6native27unrolled_elementwise_kernelINS0_13AUnaryFunctorIhhhNS0_15binary_internal10MulFunctorIhEEEESt5arrayIPcLm2EELi4E23TrivialOffsetCalculatorILi1EjESB_NS0_6memory15LoadWithoutCastENSC_16StoreWithoutCastEEEviT_T0_T2_T3_T4_T5_)
        /*1724*/ 	.word	0x00000000


	//----- nvinfo : EIATTR_MIN_STACK_SIZE
	.align		4
.L_1041:
        /*1728*/ 	.byte	0x04, 0x12
        /*172a*/ 	.short	(.L_1043 - .L_1042)
	.align		4
.L_1042:
        /*172c*/ 	.word	index@(_ZN2at6native29vectorized_elementwise_kernelILi2ENS0_13AUnaryFunctorIhhhNS0_15binary_internal10MulFunctorIhEEEESt5arrayIPcLm2EEEEviT0_T1_)
        /*1730*/ 	.word	0x00000000


	//----- nvinfo : EIATTR_MIN_STACK_SIZE
	.align		4
.L_1043:
        /*1734*/ 	.byte	0x04, 0x12
        /*1736*/ 	.short	(.L_1045 - .L_1044)
	.align		4
.L_1044:
        /*1738*/ 	.word	index@(_ZN2at6native29vectorized_elementwise_kernelILi4ENS0_13AUnaryFunctorIhhhNS0_15binary_internal10MulFunctorIhEEEESt5arrayIPcLm2EEEEviT0_T1_)
        /*173c*/ 	.word	0x00000000


	//----- nvinfo : EIATTR_MIN_STACK_SIZE
	.align		4
.L_1045:
        /*1740*/ 	.byte	0x04, 0x12
        /*1742*/ 	.short	(.L_1047 - .L_1046)
	.align		4
.L_1046:
        /*1744*/ 	.word	index@(_ZN2at6native29vectorized_elementwise_kernelILi8ENS0_13AUnaryFunctorIhhhNS0_15binary_internal10MulFunctorIhEEEESt5arrayIPcLm2EEEEviT0_T1_)
        /*1748*/ 	.word	0x00000000


	//----- nvinfo : EIATTR_MIN_STACK_SIZE
	.align		4
.L_1047:
        /*174c*/ 	.byte	0x04, 0x12
        /*174e*/ 	.short	(.L_1049 - .L_1048)
	.align		4
.L_1048:
        /*1750*/ 	.word	index@(_ZN2at6native18elementwise_kernelILi128ELi4EZNS0_15gpu_kernel_implINS0_13BinaryFunctorIhhhNS0_15binary_internal10MulFunctorIhEEEEEEvRNS_18TensorIteratorBaseERKT_EUliE_EEviT1_)
        /*1754*/ 	.word	0x00000000


	//----- nvinfo : EIATTR_MIN_STACK_SIZE
	.align		4
.L_1049:
        /*1758*/ 	.byte	0x04, 0x12
        /*175a*/ 	.short	(.L_1051 - .L_1050)
	.align		4
.L_1050:
        /*175c*/ 	.word	index@(_ZN2at6native27unrolled_elementwise_kernelINS0_13BinaryFunctorIhhhNS0_15binary_internal10MulFunctorIhEEEESt5arrayIPcLm3EELi4E23TrivialOffsetCalculatorILi2EjESA_ILi1EjENS0_6memory12LoadWithCastILi2EEENSD_13StoreWithCastILi1EEEEEviT_T0_T2_T3_T4_T5_)
        /*1760*/ 	.word	0x00000000


	//----- nvinfo : EIATTR_MIN_STACK_SIZE
	.align		4
.L_1051:
        /*1764*/ 	.byte	0x04, 0x12
        /*1766*/ 	.short	(.L_1053 - .L_1052)
	.align		4
.L_1052:
        /*1768*/ 	.word	index@(_ZN2at6native18elementwise_kernelILi128ELi4EZNS0_22gpu_kernel_impl_nocastINS0_13BinaryFunctorIhhhNS0_15binary_internal10MulFunctorIhEEEEEEvRNS_18TensorIteratorBaseERKT_EUliE_EEviT1_)
        /*176c*/ 	.word	0x00000000


	//----- nvinfo : EIATTR_MIN_STACK_SIZE
	.align		4
.L_1053:
        /*1770*/ 	.byte	0x04, 0x12
        /*1772*/ 	.short	(.L_1055 - .L_1054)
	.align		4
.L_1054:
        /*1774*/ 	.word	index@(_ZN2at6native27unrolled_elementwise_kernelINS0_13BinaryFunctorIhhhNS0_15binary_internal10MulFunctorIhEEEESt5arrayIPcLm3EELi4E23TrivialOffsetCalculatorILi2EjESA_ILi1EjENS0_6memory15LoadWithoutCastENSD_16StoreWithoutCastEEEviT_T0_T2_T3_T4_T5_)
        /*1778*/ 	.word	0x00000000


	//----- nvinfo : EIATTR_MIN_STACK_SIZE
	.align		4
.L_1055:
        /*177c*/ 	.byte	0x04, 0x12
        /*177e*/ 	.short	(.L_1057 - .L_1056)
	.align		4
.L_1056:
        /*1780*/ 	.word	index@(_ZN2at6native29vectorized_elementwise_kernelILi2ENS0_13BinaryFunctorIhhhNS0_15binary_internal10MulFunctorIhEEEESt5arrayIPcLm3EEEEviT0_T1_)
        /*1784*/ 	.word	0x00000000


	//----- nvinfo : EIATTR_MIN_STACK_SIZE
	.align		4
.L_1057:
        /*1788*/ 	.byte	0x04, 0x12
        /*178a*/ 	.short	(.L_1059 - .L_1058)
	.align		4
.L_1058:
        /*178c*/ 	.word	index@(_ZN2at6native29vectorized_elementwise_kernelILi4ENS0_13BinaryFunctorIhhhNS0_15binary_internal10MulFunctorIhEEEESt5arrayIPcLm3EEEEviT0_T1_)
        /*1790*/ 	.word	0x00000000


	//----- nvinfo : EIATTR_MIN_STACK_SIZE
	.align		4
.L_1059:
        /*1794*/ 	.byte	0x04, 0x12
        /*1796*/ 	.short	(.L_1061 - .L_1060)
	.align		4
.L_1060:
        /*1798*/ 	.word	index@(_ZN2at6native29vectorized_elementwise_kernelILi8ENS0_13BinaryFunctorIhhhNS0_15binary_internal10MulFunctorIhEEEESt5arrayIPcLm3EEEEviT0_T1_)
        /*179c*/ 	.word	0x00000000
.L_1061:


//--------------------- .nv.compat                --------------------------
	.section	.nv.compat,"",@"SHT_CUDA_COMPAT_INFO"
	.align	4
        /*0000*/ 	.byte	0x02, 0x09, 0x01, 0x00, 0x02, 0x02, 0x01, 0x00, 0x02, 0x05, 0x05, 0x00, 0x03, 0x07, 0x01, 0x01
        /*0010*/ 	.byte	0x02, 0x03, 0x00, 0x00, 0x02, 0x06, 0x01, 0x00, 0x04, 0x0b, 0x08, 0x00, 0x00, 0x00, 0x00, 0x00
        /*0020*/ 	.byte	0x00, 0x00, 0x00, 0x00


//--------------------- .nv.info._ZN2at6native18elementwise_kernelILi128ELi4EZNS0_15gpu_kernel_implINS0_13AUnaryFunctorIbbbNS0_15binary_internal10MulFunctorIbEEEEEEvRNS_18TensorIteratorBaseERKT_EUliE_EEviT1_ --------------------------
	.section	.nv.info._ZN2at6native18elementwise_kernelILi128ELi4EZNS0_15gpu_kernel_implINS0_13AUnaryFunctorIbbbNS0_15binary_internal10MulFunctorIbEEEEEEvRNS_18TensorIteratorBaseERKT_EUliE_EEviT1_,"",@"SHT_CUDA_INFO"
	.sectionflags	@""
	.align	4


	//----- nvinfo : EIATTR_CUDA_API_VERSION
	.align		4
        /*0000*/ 	.byte	0x04, 0x37
        /*0002*/ 	.short	(.L_1063 - .L_1062)
.L_1062:
        /*0004*/ 	.word	0x00000082


	//----- nvinfo : EIATTR_KPARAM_INFO
	.align		4
.L_1063:
        /*0008*/ 	.byte	0x04, 0x17
        /*000a*/ 	.short	(.L_1065 - .L_1064)
.L_1064:
        /*000c*/ 	.word	0x00000000
        /*0010*/ 	.short	0x0001
        /*0012*/ 	.short	0x0008
        /*0014*/ 	.byte	0x00, 0xf0, 0x61, 0x08


	//----- nvinfo : EIATTR_KPARAM_INFO
	.align		4
.L_1065:
        /*0018*/ 	.byte	0x04, 0x17
        /*001a*/ 	.short	(.L_1067 - .L_1066)
.L_1066:
        /*001c*/ 	.word	0x00000000
        /*0020*/ 	.short	0x0000
        /*0022*/ 	.short	0x0000
        /*0024*/ 	.byte	0x00, 0xf0, 0x11, 0x00


	//----- nvinfo : EIATTR_SPARSE_MMA_MASK
	.align		4
.L_1067:
        /*0028*/ 	.byte	0x03, 0x50
        /*002a*/ 	.short	0x0000


	//----- nvinfo : EIATTR_MAXREG_COUNT
	.align		4
        /*002c*/ 	.byte	0x03, 0x1b
        /*002e*/ 	.short	0x0080


	//----- nvinfo : EIATTR_EXTERNS
	.align		4
        /*0030*/ 	.byte	0x04, 0x0f
        /*0032*/ 	.short	(.L_1069 - .L_1068)


	//   ....[0]....
	.align		4
.L_1068:
        /*0034*/ 	.word	index@(__assertfail)


	//----- nvinfo : EIATTR_MERCURY_ISA_VERSION
	.align		4
.L_1069:
        /*0038*/ 	.byte	0x03, 0x5f
        /*003a*/ 	.short	0x0101


	//----- nvinfo : EIATTR_SYSCALL_OFFSETS
	.align		4
        /*003c*/ 	.byte	0x04, 0x46
        /*003e*/ 	.short	(.L_1071 - .L_1070)


	//   ....[0]....
.L_1070:
        /*0040*/ 	.word	0x00002260


	//   ....[1]....
        /*0044*/ 	.word	0x000030e0


	//   ....[2]....
        /*0048*/ 	.word	0x00005360


	//   ....[3]....
        /*004c*/ 	.word	0x000061e0


	//   ....[4]....
        /*0050*/ 	.word	0x00008450


	//   ....[5]....
        /*0054*/ 	.word	0x000092d0


	//   ....[6]....
        /*0058*/ 	.word	0x0000b530


	//   ....[7]....
        /*005c*/ 	.word	0x0000c3b0


	//----- nvinfo : EIATTR_EXIT_INSTR_OFFSETS
	.align		4
.L_1071:
        /*0060*/ 	.byte	0x04, 0x1c
        /*0062*/ 	.short	(.L_1073 - .L_1072)


	//   ....[0]....
.L_1072:
        /*0064*/ 	.word	0x00009370


	//   ....[1]....
        /*0068*/ 	.word	0x0000b6c0


	//   ....[2]....
        /*006c*/ 	.word	0x0000b6e0


	//   ....[3]....
        /*0070*/ 	.word	0x0000b770


	//   ....[4]....
        /*0074*/ 	.word	0x0000b790


	//   ....[5]....
        /*0078*/ 	.word	0x0000b7b0


	//   ....[6]....
        /*007c*/ 	.word	0x0000b840


	//   ....[7]....
        /*0080*/ 	.word	0x0000b880


	//   ....[8]....
        /*0084*/ 	.word	0x0000b920


	//   ....[9]....
        /*0088*/ 	.word	0x0000b970


	//   ....[10]....
        /*008c*/ 	.word	0x0000b9a0


	//   ....[11]....
        /*0090*/ 	.word	0x0000ba40


	//   ....[12]....
        /*0094*/ 	.word	0x0000ba80


	//   ....[13]....
        /*0098*/ 	.word	0x0000bc10


	//   ....[14]....
        /*009c*/ 	.word	0x0000bd70


	//   ....[15]....
        /*00a0*/ 	.word	0x0000bdb0


	//   ....[16]....
        /*00a4*/ 	.word	0x0000be50


	//   ....[17]....
        /*00a8*/ 	.word	0x0000bfd0


	//   ....[18]....
        /*00ac*/ 	.word	0x0000c150


	//   ....[19]....
        /*00b0*/ 	.word	0x0000c2b0


	//   ....[20]....
        /*00b4*/ 	.word	0x0000c3c0


	//   ....[21]....
        /*00b8*/ 	.word	0x0000c3f0


	//   ....[22]....
        /*00bc*/ 	.word	0x0000c410


	//----- nvinfo : EIATTR_MAX_THREADS
	.align		4
.L_1073:
        /*00c0*/ 	.byte	0x04, 0x05
        /*00c2*/ 	.short	(.L_1075 - .L_1074)
.L_1074:
        /*00c4*/ 	.word	0x00000080
        /*00c8*/ 	.word	0x00000001
        /*00cc*/ 	.word	0x00000001


	//----- nvinfo : EIATTR_CRS_STACK_SIZE
	.align		4
.L_1075:
        /*00d0*/ 	.byte	0x04, 0x1e
        /*00d2*/ 	.short	(.L_1077 - .L_1076)
.L_1076:
        /*00d4*/ 	.word	0x00000000


	//----- nvinfo : EIATTR_CBANK_PARAM_SIZE
	.align		4
.L_1077:
        /*00d8*/ 	.byte	0x03, 0x19
        /*00da*/ 	.short	0x0220


	//----- nvinfo : EIATTR_PARAM_CBANK
	.align		4
        /*00dc*/ 	.byte	0x04, 0x0a
        /*00de*/ 	.short	(.L_1079 - .L_1078)
	.align		4
.L_1078:
        /*00e0*/ 	.word	index@(.nv.constant0._ZN2at6native18elementwise_kernelILi128ELi4EZNS0_15gpu_kernel_implINS0_13AUnaryFunctorIbbbNS0_15binary_internal10MulFunctorIbEEEEEEvRNS_18TensorIteratorBaseERKT_EUliE_EEviT1_)
        /*00e4*/ 	.short	0x0210
        /*00e6*/ 	.short	0x0220


	//----- nvinfo : EIATTR_SW_WAR
	.align		4
.L_1079:
        /*00e8*/ 	.byte	0x04, 0x36
        /*00ea*/ 	.short	(.L_1081 - .L_1080)
.L_1080:
        /*00ec*/ 	.word	0x00000008
.L_1081:


//--------------------- .nv.info._ZN2at6native27unrolled_elementwise_kernelINS0_13AUnaryFunctorIbbbNS0_15binary_internal10MulFunctorIbEEEESt5arrayIPcLm2EELi4E23TrivialOffsetCalculatorILi1EjESB_NS0_6memory12LoadWithCastILi1EEENSC_13StoreWithCastILi1EEEEEviT_T0_T2_T3_T4_T5_ --------------------------
	.section	.nv.info._ZN2at6native27unrolled_elementwise_kernelINS0_13AUnaryFunctorIbbbNS0_15binary_internal10MulFunctorIbEEEESt5arrayIPcLm2EELi4E23TrivialOffsetCalculatorILi1EjESB_NS0_6memory12LoadWithCastILi1EEENSC_13StoreWithCastILi1EEEEEviT_T0_T2_T3_T4_T5_,"",@"SHT_CUDA_INFO"
	.sectionflags	@""
	.align	4


	//----- nvinfo : EIATTR_CUDA_API_VERSION
	.align		4
        /*0000*/ 	.byte	0x04, 0x37
        /*0002*/ 	.short	(.L_1083 - .L_1082)
.L_1082:
        /*0004*/ 	.word	0x00000082


	//----- nvinfo : EIATTR_KPARAM_INFO
	.align		4
.L_1083:
        /*0008*/ 	.byte	0x04, 0x17
        /*000a*/ 	.short	(.L_1085 - .L_1084)
.L_1084:
        /*000c*/ 	.word	0x00000000
        /*0010*/ 	.short	0x0006
        /*0012*/ 	.short	0x0024
        /*0014*/ 	.byte	0x00, 0xf0, 0x21, 0x00


	//----- nvinfo : EIATTR_KPARAM_INFO
	.align		4
.L_1085:
        /*0018*/ 	.byte	0x04, 0x17
        /*001a*/ 	.short	(.L_1087 - .L_1086)
.L_1086:
        /*001c*/ 	.word	0x00000000
        /*0020*/ 	.short	0x0005
        /*0022*/ 	.short	0x001c
        /*0024*/ 	.byte	0x00, 0xf0, 0x21, 0x00


	//----- nvinfo : EIATTR_KPARAM_INFO
	.align		4
.L_1087:
        /*0028*/ 	.byte	0x04, 0x17
        /*002a*/ 	.short	(.L_1089 - .L_1088)
.L_1088:
        /*002c*/ 	.word	0x00000000
        /*0030*/ 	.short	0x0004
        /*0032*/ 	.short	0x0019
        /*0034*/ 	.byte	0x00, 0xf0, 0x05, 0x00


	//----- nvinfo : EIATTR_KPARAM_INFO
	.align		4
.L_1089:
        /*0038*/ 	.byte	0x04, 0x17
        /*003a*/ 	.short	(.L_1091 - .L_1090)
.L_1090:
        /*003c*/ 	.word	0x00000000
        /*0040*/ 	.short	0x0003
        /*0042*/ 	.short	0x0018
        /*0044*/ 	.byte	0x00, 0xf0, 0x05, 0x00


	//----- nvinfo : EIATTR_KPARAM_INFO
	.align		4
.L_1091:
        /*0048*/ 	.byte	0x04, 0x17
        /*004a*/ 	.short	(.L_1093 - .L_1092)
.L_1092:
        /*004c*/ 	.word	0x00000000
        /*0050*/ 	.short	0x0002
        /*0052*/ 	.short	0x0008
        /*0054*/ 	.byte	0x00, 0xf0, 0x41, 0x00


	//----- nvinfo : EIATTR_KPARAM_INFO
	.align		4
.L_1093:
        /*0058*/ 	.byte	0x04, 0x17
        /*005a*/ 	.short	(.L_1095 - .L_1094)
.L_1094:
        /*005c*/ 	.word	0x00000000
        /*0060*/ 	.short	0x0001
        /*0062*/ 	.short	0x0004
        /*0064*/ 	.byte	0x00, 0xf0, 0x09, 0x00


	//----- nvinfo : EIATTR_KPARAM_INFO
	.align		4
.L_1095:
        /*0068*/ 	.byte	0x04, 0x17
        /*006a*/ 	.short	(.L_1097 - .L_1096)
.L_1096:
        /*006c*/ 	.word	0x00000000
        /*0070*/ 	.short	0x0000
        /*0072*/ 	.short	0x0000
        /*0074*/ 	.byte	0x00, 0xf0, 0x11, 0x00


	//----- nvinfo : EIATTR_SPARSE_MMA_MASK
	.align		4
.L_1097:
        /*0078*/ 	.byte	0x03, 0x50
        /*007a*/ 	.short	0x0000


	//----- nvinfo : EIATTR_MAXREG_COUNT
	.align		4
        /*007c*/ 	.byte	0x03, 0x1b
        /*007e*/ 	.short	0x00ff


	//----- nvinfo : EIATTR_EXTERNS
	.align		4
        /*0080*/ 	.byte	0x04, 0x0f
        /*0082*/ 	.short	(.L_1099 - .L_1098)


	//   ....[0]....
	.align		4
.L_1098:
        /*0084*/ 	.word	index@(__assertfail)


	//----- nvinfo : EIATTR_MERCURY_ISA_VERSION
	.align		4
.L_1099:
        /*0088*/ 	.byte	0x03, 0x5f
        /*008a*/ 	.short	0x0101


	//----- nvinfo : EIATTR_SYSCALL_OFFSETS
	.align		4
        /*008c*/ 	.byte	0x04, 0x46
        /*008e*/ 	.short	(.L_1101 - .L_1100)


	//   ....[0]....
.L_1100:
        /*0090*/ 	.word	0x00000f80


	//   ....[1]....
        /*0094*/ 	.word	0x00001f40


	//   ....[2]....
        /*0098*/ 	.word	0x00002f10


	//   ....[3]....
        /*009c*/ 	.word	0x00003ec0


	//   ....[4]....
        /*00a0*/ 	.word	0x00004ef0


	//   ....[5]....
        /*00a4*/ 	.word	0x00005dc0


	//   ....[6]....
        /*00a8*/ 	.word	0x00006c70


	//   ....[7]....
        /*00ac*/ 	.word	0x00007b20


	//----- nvinfo : EIATTR_EXIT_INSTR_OFFSETS
	.align		4
.L_1101:
        /*00b0*/ 	.byte	0x04, 0x1c
        /*00b2*/ 	.short	(.L_1103 - .L_1102)


	//   ....[0]....
.L_1102:
        /*00b4*/ 	.word	0x00006d00


	//   ....[1]....
        /*00b8*/ 	.word	0x00006e30


	//   ....[2]....
        /*00bc*/ 	.word	0x00006e50


	//   ....[3]....
        /*00c0*/ 	.word	0x00006ee0


	//   ....[4]....
        /*00c4*/ 	.word	0x00006f00


	//   ....[5]....
        /*00c8*/ 	.word	0x00006f20


	//   ....[6]....
        /*00cc*/ 	.word	0x00006fb0


	//   ....[7]....
        /*00d0*/ 	.word	0x00006ff0


	//   ....[8]....
        /*00d4*/ 	.word	0x00007090


	//   ....[9]....
        /*00d8*/ 	.word	0x000070e0


	//   ....[10]....
        /*00dc*/ 	.word	0x00007110


	//   ....[11]....
        /*00e0*/ 	.word	0x000071b0


	//   ....[12]....
        /*00e4*/ 	.word	0x000071f0


	//   ....[13]....
        /*00e8*/ 	.word	0x00007380


	//   ....[14]....
        /*00ec*/ 	.word	0x000074e0


	//   ....[15]....
        /*00f0*/ 	.word	0x00007520


	//   ....[16]....
        /*00f4*/ 	.word	0x000075c0


	//   ....[17]....
        /*00f8*/ 	.word	0x00007740


	//   ....[18]....
        /*00fc*/ 	.word	0x000078c0


	//   ....[19]....
        /*0100*/ 	.word	0x00007a20


	//   ....[20]....
        /*0104*/ 	.word	0x00007b30


	//   ....[21]....
        /*0108*/ 	.word	0x00007b60


	//   ....[22]....
        /*010c*/ 	.word	0x00007b80


	//----- nvinfo : EIATTR_MAX_THREADS
	.align		4
.L_1103:
        /*0110*/ 	.byte	0x04, 0x05
        /*0112*/ 	.short	(.L_1105 - .L_1104)
.L_1104:
        /*0114*/ 	.word	0x00000080
        /*0118*/ 	.word	0x00000001
        /*011c*/ 	.word	0x00000001


	//----- nvinfo : EIATTR_CRS_STACK_SIZE
	.align		4
.L_1105:
        /*0120*/ 	.byte	0x04, 0x1e
        /*0122*/ 	.short	(.L_1107 - .L_1106)
.L_1106:
        /*0124*/ 	.word	0x00000000


	//----- nvinfo : EIATTR_CBANK_PARAM_SIZE
	.align		4
.L_1107:
        /*0128*/ 	.byte	0x03, 0x19
        /*012a*/ 	.short	0x002c


	//----- nvinfo : EIATTR_PARAM_CBANK
	.align		4
        /*012c*/ 	.byte	0x04, 0x0a
        /*012e*/ 	.short	(.L_1109 - .L_1108)
	.align		4
.L_1108:
        /*0130*/ 	.word	index@(.nv.constant0._ZN2at6native27unrolled_elementwise_kernelINS0_13AUnaryFunctorIbbbNS0_15binary_internal10MulFunctorIbEEEESt5arrayIPcLm2EELi4E23TrivialOffsetCalculatorILi1EjESB_NS0_6memory12LoadWithCastILi1EEENSC_13StoreWithCastILi1EEEEEviT_T0_T2_T3_T4_T5_)
        /*0134*/ 	.short	0x0210
        /*0136*/ 	.short	0x002c


	//----- nvinfo : EIATTR_SW_WAR
	.align		4
.L_1109:
        /*0138*/ 	.byte	0x04, 0x36
        /*013a*/ 	.short	(.L_1111 - .L_1110)
.L_1110:
        /*013c*/ 	.word	0x00000008
.L_1111:


//--------------------- .nv.info._ZN2at6native18elementwise_kernelILi128ELi4EZNS0_22gpu_kernel_impl_nocastINS0_13AUnaryFunctorIbbbNS0_15binary_internal10MulFunctorIbEEEEEEvRNS_18TensorIteratorBaseERKT_EUliE_EEviT1_ --------------------------
	.section	.nv.info._ZN2at6native18elementwise_kernelILi128ELi4EZNS0_22gpu_kernel_impl_nocastINS0_13AUnaryFunctorIbbbNS0_15binary_internal10MulFunctorIbEEEEEEvRNS_18TensorIteratorBaseERKT_EUliE_EEviT1_,"",@"SHT_CUDA_INFO"
	.sectionflags	@""
	.align	4


	//----- nvinfo : EIATTR_CUDA_API_VERSION
	.align		4
        /*0000*/ 	.byte	0x04, 0x37
        /*0002*/ 	.short	(.L_1113 - .L_1112)
.L_1112:
        /*0004*/ 	.word	0x00000082


	//----- nvinfo : EIATTR_KPARAM_INFO
	.align		4
.L_1113:
        /*0008*/ 	.byte	0x04, 0x17
        /*000a*/ 	.short	(.L_1115 - .L_1114)
.L_1114:
        /*000c*/ 	.word	0x00000000
        /*0010*/ 	.short	0x0001
        /*0012*/ 	.short	0x0008
        /*0014*/ 	.byte	0x00, 0xf0, 0x61, 0x08


	//----- nvinfo : EIATTR_KPARAM_INFO
	.align		4
.L_1115:
        /*0018*/ 	.byte	0x04, 0x17
        /*001a*/ 	.short	(.L_1117 - .L_1116)
.L_1116:
        /*001c*/ 	.word	0x00000000
        /*0020*/ 	.short	0x0000
        /*0022*/ 	.short	0x0000
        /*0024*/ 	.byte	0x00, 0xf0, 0x11, 0x00


	//----- nvinfo : EIATTR_SPARSE_MMA_MASK
	.align		4
.L_1117:
        /*0028*/ 	.byte	0x03, 0x50
        /*002a*/ 	.short	0x0000


	//----- nvinfo : EIATTR_MAXREG_COUNT
	.align		4
        /*002c*/ 	.byte	0x03, 0x1b
        /*002e*/ 	.short	0x0080


	//----- nvinfo : EIATTR_MERCURY_ISA_VERSION
	.align		4
        /*0030*/ 	.byte	0x03, 0x5f
        /*0032*/ 	.short	0x0101


	//----- nvinfo : EIATTR_EXIT_INSTR_OFFSETS
	.align		4
        /*0034*/ 	.byte	0x04, 0x1c
        /*0036*/ 	.short	(.L_1119 - .L_1118)


	//   ....[0]....
.L_1118:
        /*0038*/ 	.word	0x00003c00


	//   ....[1]....
        /*003c*/ 	.word	0x00004fa0


	//----- nvinfo : EIATTR_MAX_THREADS
	.align		4
.L_1119:
        /*0040*/ 	.byte	0x04, 0x05
        /*0042*/ 	.short	(.L_1121 - .L_1120)
.L_1120:
        /*0044*/ 	.word	0x00000080
        /*0048*/ 	.word	0x00000001
        /*004c*/ 	.word	0x00000001


	//----- nvinfo : EIATTR_CRS_STACK_SIZE
	.align		4
.L_1121:
        /*0050*/ 	.byte	0x04, 0x1e
        /*0052*/ 	.short	(.L_1123 - .L_1122)
.L_1122:
        /*0054*/ 	.word	0x00000000


	//----- nvinfo : EIATTR_CBANK_PARAM_SIZE
	.align		4
.L_1123:
        /*0058*/ 	.byte	0x03, 0x19
        /*005a*/ 	.short	0x0220


	//----- nvinfo : EIATTR_PARAM_CBANK
	.align		4
        /*005c*/ 	.byte	0x04, 0x0a
        /*005e*/ 	.short	(.L_1125 - .L_1124)
	.align		4
.L_1124:
        /*0060*/ 	.word	index@(.nv.constant0._ZN2at6native18elementwise_kernelILi128ELi4EZNS0_22gpu_kernel_impl_nocastINS0_13AUnaryFunctorIbbbNS0_15binary_internal10MulFunctorIbEEEEEEvRNS_18TensorIteratorBaseERKT_EUliE_EEviT1_)
        /*0064*/ 	.short	0x0210
        /*0066*/ 	.short	0x0220


	//----- nvinfo : EIATTR_SW_WAR
	.align		4
.L_1125:
        /*0068*/ 	.byte	0x04, 0x36
        /*006a*/ 	.short	(.L_1127 - .L_1126)
.L_1126:
        /*006c*/ 	.word	0x00000008
.L_1127:


//--------------------- .nv.info._ZN2at6native27unrolled_elementwise_kernelINS0_13AUnaryFunctorIbbbNS0_15binary_internal10MulFunctorIbEEEESt5arrayIPcLm2EELi4E23TrivialOffsetCalculatorILi1EjESB_NS0_6memory15LoadWithoutCastENSC_16StoreWithoutCastEEEviT_T0_T2_T3_T4_T5_ --------------------------
	.section	.nv.info._ZN2at6native27unrolled_elementwise_kernelINS0_13AUnaryFunctorIbbbNS0_15binary_internal10MulFunctorIbEEEESt5arrayIPcLm2EELi4E23TrivialOffsetCalculatorILi1EjESB_NS0_6memory15LoadWithoutCastENSC_16StoreWithoutCastEEEviT_T0_T2_T3_T4_T5_,"",@"SHT_CUDA_INFO"
	.sectionflags	@""
	.align	4


	//----- nvinfo : EIATTR_CUDA_API_VERSION
	.align		4
        /*0000*/ 	.byte	0x04, 0x37
        /*0002*/ 	.short	(.L_1129 - .L_1128)
.L_1128:
        /*0004*/ 	.word	0x00000082


	//----- nvinfo : EIATTR_KPARAM_INFO
	.align		4
.L_1129:
        /*0008*/ 	.byte	0x04, 0x17
        /*000a*/ 	.short	(.L_1131 - .L_1130)
.L_1130:
        /*000c*/ 	.word	0x00000000
        /*0010*/ 	.short	0x0006
        /*0012*/ 	.short	0x001b
        /*0014*/ 	.byte	0x00, 0xf0, 0x05, 0x00


	//----- nvinfo : EIATTR_KPARAM_INFO
	.align		4
.L_1131:
        /*0018*/ 	.byte	0x04, 0x17
        /*001a*/ 	.short	(.L_1133 - .L_1132)
.L_1132:
        /*001c*/ 	.word	0x00000000
        /*0020*/ 	.short	0x0005
        /*0022*/ 	.short	0x001a
        /*0024*/ 	.byte	0x00, 0xf0, 0x05, 0x00


	//----- nvinfo : EIATTR_KPARAM_INFO
	.align		4
.L_1133:
        /*0028*/ 	.byte	0x04, 0x17
        /*002a*/ 	.short	(.L_1135 - .L_1134)
.L_1134:
        /*002c*/ 	.word	0x00000000
        /*0030*/ 	.short	0x0004
        /*0032*/ 	.short	0x0019
        /*0034*/ 	.byte	0x00, 0xf0, 0x05, 0x00


	//----- nvinfo : EIATTR_KPARAM_INFO
	.align		4
.L_1135:
        /*0038*/ 	.byte	0x04, 0x17
        /*003a*/ 	.short	(.L_1137 - .L_1136)
.L_1136:
        /*003c*/ 	.word	0x00000000
        /*0040*/ 	.short	0x0003
        /*0042*/ 	.short	0x0018
        /*0044*/ 	.byte	0x00, 0xf0, 0x05, 0x00


	//----- nvinfo : EIATTR_KPARAM_INFO
	.align		4
.L_1137:
        /*0048*/ 	.byte	0x04, 0x17
        /*004a*/ 	.short	(.L_1139 - .L_1138)
.L_1138:
        /*004c*/ 	.word	0x00000000
        /*0050*/ 	.short	0x0002
        /*0052*/ 	.short	0x0008
        /*0054*/ 	.byte	0x00, 0xf0, 0x41, 0x00


	//----- nvinfo : EIATTR_KPARAM_INFO
	.align		4
.L_1139:
        /*0058*/ 	.byte	0x04, 0x17
        /*005a*/ 	.short	(.L_1141 - .L_1140)
.L_1140:
        /*005c*/ 	.word	0x00000000
        /*0060*/ 	.short	0x0001
        /*0062*/ 	.short	0x0004
        /*0064*/ 	.byte	0x00, 0xf0, 0x09, 0x00


	//----- nvinfo : EIATTR_KPARAM_INFO
	.align		4
.L_1141:
        /*0068*/ 	.byte	0x04, 0x17
        /*006a*/ 	.short	(.L_1143 - .L_1142)
.L_1142:
        /*006c*/ 	.word	0x00000000
        /*0070*/ 	.short	0x0000
        /*0072*/ 	.short	0x0000
        /*0074*/ 	.byte	0x00, 0xf0, 0x11, 0x00


	//----- nvinfo : EIATTR_SPARSE_MMA_MASK
	.align		4
.L_1143:
        /*0078*/ 	.byte	0x03, 0x50
        /*007a*/ 	.short	0x0000


	//----- nvinfo : EIATTR_MAXREG_COUNT
	.align		4
        /*007c*/ 	.byte	0x03, 0x1b
        /*007e*/ 	.short	0x00ff


	//----- nvinfo : EIATTR_MERCURY_ISA_VERSION
	.align		4
        /*0080*/ 	.byte	0x03, 0x5f
        /*0082*/ 	.short	0x0101


	//----- nvinfo : EIATTR_EXIT_INSTR_OFFSETS
	.align		4
        /*0084*/ 	.byte	0x04, 0x1c
        /*0086*/ 	.short	(.L_1145 - .L_1144)


	//   ....[0]....
.L_1144:
        /*0088*/ 	.word	0x00000520


	//   ....[1]....
        /*008c*/ 	.word	0x00000590


	//----- nvinfo : EIATTR_MAX_THREADS
	.align		4
.L_1145:
        /*0090*/ 	.byte	0x04, 0x05
        /*0092*/ 	.short	(.L_1147 - .L_1146)
.L_1146:
        /*0094*/ 	.word	0x00000080
        /*0098*/ 	.word	0x00000001
        /*009c*/ 	.word	0x00000001


	//----- nvinfo : EIATTR_CRS_STACK_SIZE
	.align		4
.L_1147:
        /*00a0*/ 	.byte	0x04, 0x1e
        /*00a2*/ 	.short	(.L_1149 - .L_1148)
.L_1148:
        /*00a4*/ 	.word	0x00000000


	//----- nvinfo : EIATTR_CBANK_PARAM_SIZE
	.align		4
.L_1149:
        /*00a8*/ 	.byte	0x03, 0x19
        /*00aa*/ 	.short	0x001c


	//----- nvinfo : EIATTR_PARAM_CBANK
	.align		4
        /*00ac*/ 	.byte	0x04, 0x0a
        /*00ae*/ 	.short	(.L_1151 - .L_1150)
	.align		4
.L_1150:
        /*00b0*/ 	.word	index@(.nv.constant0._ZN2at6native27unrolled_elementwise_kernelINS0_13AUnaryFunctorIbbbNS0_15binary_internal10MulFunctorIbEEEESt5arrayIPcLm2EELi4E23TrivialOffsetCalculatorILi1EjESB_NS0_6memory15LoadWithoutCastENSC_16StoreWithoutCastEEEviT_T0_T2_T3_T4_T5_)
        /*00b4*/ 	.short	0x0210
        /*00b6*/ 	.short	0x001c


	//----- nvinfo : EIATTR_SW_WAR
	.align		4
.L_1151:
        /*00b8*/ 	.byte	0x04, 0x36
        /*00ba*/ 	.short	(.L_1153 - .L_1152)
.L_1152:
        /*00bc*/ 	.word	0x00000008
.L_1153:


//--------------------- .nv.info._ZN2at6native29vectorized_elementwise_kernelILi2ENS0_13AUnaryFunctorIbbbNS0_15binary_internal10MulFunctorIbEEEESt5arrayIPcLm2EEEEviT0_T1_ --------------------------
	.section	.nv.info._ZN2at6native29vectorized_elementwise_kernelILi2ENS0_13AUnaryFunctorIbbbNS0_15binary_internal10MulFunctorIbEEEESt5arrayIPcLm2EEEEviT0_T1_,"",@"SHT_CUDA_INFO"
	.sectionflags	@""
	.align	4


	//----- nvinfo : EIATTR_CUDA_API_VERSION
	.align		4
        /*0000*/ 	.byte	0x04, 0x37
        /*0002*/ 	.short	(.L_1155 - .L_1154)
.L_1154:
        /*0004*/ 	.word	0x00000082


	//----- nvinfo : EIATTR_KPARAM_INFO
	.align		4
.L_1155:
        /*0008*/ 	.byte	0x04, 0x17
        /*000a*/ 	.short	(.L_1157 - .L_1156)
.L_1156:
        /*000c*/ 	.word	0x00000000
        /*0010*/ 	.short	0x0002
        /*0012*/ 	.short	0x0008
        /*0014*/ 	.byte	0x00, 0xf0, 0x41, 0x00


	//----- nvinfo : EIATTR_KPARAM_INFO
	.align		4
.L_1157:
        /*0018*/ 	.byte	0x04, 0x17
        /*001a*/ 	.short	(.L_1159 - .L_1158)
.L_1158:
        /*001c*/ 	.word	0x00000000
        /*0020*/ 	.short	0x0001
        /*0022*/ 	.short	0x0004
        /*0024*/ 	.byte	0x00, 0xf0, 0x09, 0x00


	//----- nvinfo : EIATTR_KPARAM_INFO
	.align		4
.L_1159:
        /*0028*/ 	.byte	0x04, 0x17
        /*002a*/ 	.short	(.L_1161 - .L_1160)
.L_1160:
        /*002c*/ 	.word	0x00000000
        /*0030*/ 	.short	0x0000
        /*0032*/ 	.short	0x0000
        /*0034*/ 	.byte	0x00, 0xf0, 0x11, 0x00


	//----- nvinfo : EIATTR_SPARSE_MMA_MASK
	.align		4
.L_1161:
        /*0038*/ 	.byte	0x03, 0x50
        /*003a*/ 	.short	0x0000


	//----- nvinfo : EIATTR_MAXREG_COUNT
	.align		4
        /*003c*/ 	.byte	0x03, 0x1b
        /*003e*/ 	.short	0x00ff


	//----- nvinfo : EIATTR_MERCURY_ISA_VERSION
	.align		4
        /*0040*/ 	.byte	0x03, 0x5f
        /*0042*/ 	.short	0x0101


	//----- nvinfo : EIATTR_EXIT_INSTR_OFFSETS
	.align		4
        /*0044*/ 	.byte	0x04, 0x1c
        /*0046*/ 	.short	(.L_1163 - .L_1162)


	//   ....[0]....
.L_1162:
        /*0048*/ 	.word	0x000003b0


	//   ....[1]....
        /*004c*/ 	.word	0x00000e20


	//   ....[2]....
        /*0050*/ 	.word	0x00000e90


	//----- nvinfo : EIATTR_MAX_THREADS
	.align		4
.L_1163:
        /*0054*/ 	.byte	0x04, 0x05
        /*0056*/ 	.short	(.L_1165 - .L_1164)
.L_1164:
        /*0058*/ 	.word	0x00000080
        /*005c*/ 	.word	0x00000001
        /*0060*/ 	.word	0x00000001


	//----- nvinfo : EIATTR_CRS_STACK_SIZE
	.align		4
.L_1165:
        /*0064*/ 	.byte	0x04, 0x1e
        /*0066*/ 	.short	(.L_1167 - .L_1166)
.L_1166:
        /*0068*/ 	.word	0x00000000


	//----- nvinfo : EIATTR_CBANK_PARAM_SIZE
	.align		4
.L_1167:
        /*006c*/ 	.byte	0x03, 0x19
        /*006e*/ 	.short	0x0018


	//----- nvinfo : EIATTR_PARAM_CBANK
	.align		4
        /*0070*/ 	.byte	0x04, 0x0a
        /*0072*/ 	.short	(.L_1169 - .L_1168)
	.align		4
.L_1168:
        /*0074*/ 	.word	index@(.nv.constant0._ZN2at6native29vectorized_elementwise_kernelILi2ENS0_13AUnaryFunctorIbbbNS0_15binary_internal10MulFunctorIbEEEESt5arrayIPcLm2EEEEviT0_T1_)
        /*0078*/ 	.short	0x0210
        /*007a*/ 	.short	0x0018


	//----- nvinfo : EIATTR_SW_WAR
	.align		4
.L_1169:
        /*007c*/ 	.byte	0x04, 0x36
        /*007e*/ 	.short	(.L_1171 - .L_1170)
.L_1170:
        /*0080*/ 	.word	0x00000008
.L_1171:


//--------------------- .nv.info._ZN2at6native29vectorized_elementwise_kernelILi4ENS0_13AUnaryFunctorIbbbNS0_15binary_internal10MulFunctorIbEEEESt5arrayIPcLm2EEEEviT0_T1_ --------------------------
	.section	.nv.info._ZN2at6native29vectorized_elementwise_kernelILi4ENS0_13AUnaryFunctorIbbbNS0_15binary_internal10MulFunctorIbEEEESt5arrayIPcLm2EEEEviT0_T1_,"",@"SHT_CUDA_INFO"
	.sectionflags	@""
	.align	4


	//----- nvinfo : EIATTR_CUDA_API_VERSION
	.align		4
        /*0000*/ 	.byte	0x04, 0x37
        /*0002*/ 	.short	(.L_1173 - .L_1172)
.L_1172:
        /*0004*/ 	.word	0x00000082


	//----- nvinfo : EIATTR_KPARAM_INFO
	.align		4
.L_1173:
        /*0008*/ 	.byte	0x04, 0x17
        /*000a*/ 	.short	(.L_1175 - .L_1174)
.L_1174:
        /*000c*/ 	.word	0x00000000
        /*0010*/ 	.short	0x0002
        /*0012*/ 	.short	0x0008
        /*0014*/ 	.byte	0x00, 0xf0, 0x41, 0x00


	//----- nvinfo : EIATTR_KPARAM_INFO
	.align		4
.L_1175:
        /*0018*/ 	.byte	0x04, 0x17
        /*001a*/ 	.short	(.L_1177 - .L_1176)
.L_1176:
        /*001c*/ 	.word	0x00000000
        /*0020*/ 	.short	0x0001
        /*0022*/ 	.short	0x0004
        /*0024*/ 	.byte	0x00, 0xf0, 0x09, 0x00


	//----- nvinfo : EIATTR_KPARAM_INFO
	.align		4
.L_1177:
        /*0028*/ 	.byte	0x04, 0x17
        /*002a*/ 	.short	(.L_1179 - .L_1178)
.L_1178:
        /*002c*/ 	.word	0x00000000
        /*0030*/ 	.short	0x0000
        /*0032*/ 	.short	0x0000
        /*0034*/ 	.byte	0x00, 0xf0, 0x11, 0x00


	//----- nvinfo : EIATTR_SPARSE_MMA_MASK
	.align		4
.L_1179:
        /*0038*/ 	.byte	0x03, 0x50
        /*003a*/ 	.short	0x0000


	//----- nvinfo : EIATTR_MAXREG_COUNT
	.align		4
        /*003c*/ 	.byte	0x03, 0x1b
        /*003e*/ 	.short	0x00ff


	//----- nvinfo : EIATTR_MERCURY_ISA_VERSION
	.align		4
        /*0040*/ 	.byte	0x03, 0x5f
        /*0042*/ 	.short	0x0101


	//----- nvinfo : EIATTR_EXIT_INSTR_OFFSETS
	.align		4
        /*0044*/ 	.byte	0x04, 0x1c
        /*0046*/ 	.short	(.L_1181 - .L_1180)


	//   ....[0]....
.L_1180:
        /*0048*/ 	.word	0x00000390


	//   ....[1]....
        /*004c*/ 	.word	0x00000e00


	//   ....[2]....
        /*0050*/ 	.word	0x00000e70


	//----- nvinfo : EIATTR_MAX_THREADS
	.align		4
.L_1181:
        /*0054*/ 	.byte	0x04, 0x05
        /*0056*/ 	.short	(.L_1183 - .L_1182)
.L_1182:
        /*0058*/ 	.word	0x00000080
        /*005c*/ 	.word	0x00000001
        /*0060*/ 	.word	0x00000001


	//----- nvinfo : EIATTR_CRS_STACK_SIZE
	.align		4
.L_1183:
        /*0064*/ 	.byte	0x04, 0x1e
        /*0066*/ 	.short	(.L_1185 - .L_1184)
.L_1184:
        /*0068*/ 	.word	0x00000000


	//----- nvinfo : EIATTR_CBANK_PARAM_SIZE
	.align		4
.L_1185:
        /*006c*/ 	.byte	0x03, 0x19
        /*006e*/ 	.short	0x0018


	//----- nvinfo : EIATTR_PARAM_CBANK
	.align		4
        /*0070*/ 	.byte	0x04, 0x0a
        /*0072*/ 	.short	(.L_1187 - .L_1186)
	.align		4
.L_1186:
        /*0074*/ 	.word	index@(.nv.constant0._ZN2at6native29vectorized_elementwise_kernelILi4ENS0_13AUnaryFunctorIbbbNS0_15binary_internal10MulFunctorIbEEEESt5arrayIPcLm2EEEEviT0_T1_)
        /*0078*/ 	.short	0x0210
        /*007a*/ 	.short	0x0018


	//----- nvinfo : EIATTR_SW_WAR
	.align		4
.L_1187:
        /*007c*/ 	.byte	0x04, 0x36
        /*007e*/ 	.short	(.L_1189 - .L_1188)
.L_1188:
        /*0080*/ 	.word	0x00000008
.L_1189:


//--------------------- .nv.info._ZN2at6native29vectorized_elementwise_kernelILi8ENS0_13AUnaryFunctorIbbbNS0_15binary_internal10MulFunctorIbEEEESt5arrayIPcLm2EEEEviT0_T1_ --------------------------
	.section	.nv.info._ZN2at6native29vectorized_elementwise_kernelILi8ENS0_13AUnaryFunctorIbbbNS0_15binary_internal10MulFunctorIbEEEESt5arrayIPcLm2EEEEviT0_T1_,"",@"SHT_CUDA_INFO"
	.sectionflags	@""
	.align	4


	//----- nvinfo : EIATTR_CUDA_API_VERSION
	.align		4
        /*0000*/ 	.byte	0x04, 0x37
        /*0002*/ 	.short	(.L_1191 - .L_1190)
.L_1190:
        /*0004*/ 	.word	0x00000082


	//----- nvinfo : EIATTR_KPARAM_INFO
	.align		4
.L_1191:
        /*0008*/ 	.byte	0x04, 0x17
        /*000a*/ 	.short	(.L_1193 - .L_1192)
.L_1192:
        /*000c*/ 	.word	0x00000000
        /*0010*/ 	.short	0x0002
        /*0012*/ 	.short	0x0008
        /*0014*/ 	.byte	0x00, 0xf0, 0x41, 0x00


	//----- nvinfo : EIATTR_KPARAM_INFO
	.align		4
.L_1193:
        /*0018*/ 	.byte	0x04, 0x17
        /*001a*/ 	.short	(.L_1195 - .L_1194)
.L_1194:
        /*001c*/ 	.word	0x00000000
        /*0020*/ 	.short	0x0001
        /*0022*/ 	.short	0x0004
        /*0024*/ 	.byte	0x00, 0xf0, 0x09, 0x00


	//----- nvinfo : EIATTR_KPARAM_INFO
	.align		4
.L_1195:
        /*0028*/ 	.byte	0x04, 0x17
        /*002a*/ 	.short	(.L_1197 - .L_1196)
.L_1196:
        /*002c*/ 	.word	0x00000000
        /*0030*/ 	.short	0x0000
        /*0032*/ 	.short	0x0000
        /*0034*/ 	.byte	0x00, 0xf0, 0x11, 0x00


	//----- nvinfo : EIATTR_SPARSE_MMA_MASK
	.align		4
.L_1197:
        /*0038*/ 	.byte	0x03, 0x50
        /*003a*/ 	.short	0x0000


	//----- nvinfo : EIATTR_MAXREG_COUNT
	.align		4
        /*003c*/ 	.byte	0x03, 0x1b
        /*003e*/ 	.short	0x00ff


	//----- nvinfo : EIATTR_MERCURY_ISA_VERSION
	.align		4
        /*0040*/ 	.byte	0x03, 0x5f
        /*0042*/ 	.short	0x0101


	//----- nvinfo : EIATTR_EXIT_INSTR_OFFSETS
	.align		4
        /*0044*/ 	.byte	0x04, 0x1c
        /*0046*/ 	.short	(.L_1199 - .L_1198)


	//   ....[0]....
.L_1198:
        /*0048*/ 	.word	0x00000460


	//   ....[1]....
        /*004c*/ 	.word	0x00000ed0


	//   ....[2]....
        /*0050*/ 	.word	0x00000f40


	//----- nvinfo : EIATTR_MAX_THREADS
	.align		4
.L_1199:
        /*0054*/ 	.byte	0x04, 0x05
        /*0056*/ 	.short	(.L_1201 - .L_1200)
.L_1200:
        /*0058*/ 	.word	0x00000080
        /*005c*/ 	.word	0x00000001
        /*0060*/ 	.word	0x00000001


	//----- nvinfo : EIATTR_CRS_STACK_SIZE
	.align		4
.L_1201:
        /*0064*/ 	.byte	0x04, 0x1e
        /*0066*/ 	.short	(.L_1203 - .L_1202)
.L_1202:
        /*0068*/ 	.word	0x00000000


	//----- nvinfo : EIATTR_CBANK_PARAM_SIZE
	.align		4
.L_1203:
        /*006c*/ 	.byte	0x03, 0x19
        /*006e*/ 	.short	0x0018


	//----- nvinfo : EIATTR_PARAM_CBANK
	.align		4
        /*0070*/ 	.byte	0x04, 0x0a
        /*0072*/ 	.short	(.L_1205 - .L_1204)
	.align		4
.L_1204:
        /*0074*/ 	.word	index@(.nv.constant0._ZN2at6native29vectorized_elementwise_kernelILi8ENS0_13AUnaryFunctorIbbbNS0_15binary_internal10MulFunctorIbEEEESt5arrayIPcLm2EEEEviT0_T1_)
        /*0078*/ 	.short	0x0210
        /*007a*/ 	.short	0x0018


	//----- nvinfo : EIATTR_SW_WAR
	.align		4
.L_1205:
        /*007c*/ 	.byte	0x04, 0x36
        /*007e*/ 	.short	(.L_1207 - .L_1206)
.L_1206:
        /*0080*/ 	.word	0x00000008
.L_1207:


//--------------------- .nv.info._ZN2at6native18elementwise_kernelILi128ELi4EZNS0_15gpu_kernel_implINS0_13BinaryFunctorIbbbNS0_15binary_internal10MulFunctorIbEEEEEEvRNS_18TensorIteratorBaseERKT_EUliE_EEviT1_ --------------------------
	.section	.nv.info._ZN2at6native18elementwise_kernelILi128ELi4EZNS0_15gpu_kernel_implINS0_13BinaryFunctorIbbbNS0_15binary_internal10MulFunctorIbEEEEEEvRNS_18TensorIteratorBaseERKT_EUliE_EEviT1_,"",@"SHT_CUDA_INFO"
	.sectionflags	@""
	.align	4


	//----- nvinfo : EIATTR_CUDA_API_VERSION
	.align		4
        /*0000*/ 	.byte	0x04, 0x37
        /*0002*/ 	.short	(.L_1209 - .L_1208)
.L_1208:
        /*0004*/ 	.word	0x00000082


	//----- nvinfo : EIATTR_KPARAM_INFO
	.align		4
.L_1209:
        /*0008*/ 	.byte	0x04, 0x17
        /*000a*/ 	.short	(.L_1211 - .L_1210)
.L_1210:
        /*000c*/ 	.word	0x00000000
        /*0010*/ 	.short	0x0001
        /*0012*/ 	.short	0x0008
        /*0014*/ 	.byte	0x00, 0xf0, 0x21, 0x0a


	//----- nvinfo : EIATTR_KPARAM_INFO
	.align		4
.L_1211:
        /*0018*/ 	.byte	0x04, 0x17
        /*001a*/ 	.short	(.L_1213 - .L_1212)
.L_1212:
        /*001c*/ 	.word	0x00000000
        /*0020*/ 	.short	0x0000
        /*0022*/ 	.short	0x0000
        /*0024*/ 	.byte	0x00, 0xf0, 0x11, 0x00


	//----- nvinfo : EIATTR_SPARSE_MMA_MASK
	.align		4
.L_1213:
        /*0028*/ 	.byte	0x03, 0x50
        /*002a*/ 	.short	0x0000


	//----- nvinfo : EIATTR_MAXREG_COUNT
	.align		4
        /*002c*/ 	.byte	0x03, 0x1b
        /*002e*/ 	.short	0x0080


	//----- nvinfo : EIATTR_EXTERNS
	.align		4
        /*0030*/ 	.byte	0x04, 0x0f
        /*0032*/ 	.short	(.L_1215 - .L_1214)


	//   ....[0]....
	.align		4
.L_1214:
        /*0034*/ 	.word	index@(__assertfail)


	//----- nvinfo : EIATTR_MERCURY_ISA_VERSION
	.align		4
.L_1215:
        /*0038*/ 	.byte	0x03, 0x5f
        /*003a*/ 	.short	0x0101


	//----- nvinfo : EIATTR_SYSCALL_OFFSETS
	.align		4
        /*003c*/ 	.byte	0x04, 0x46
        /*003e*/ 	.short	(.L_1217 - .L_1216)


	//   ....[0]....
.L_1216:
        /*0040*/ 	.word	0x000026c0


	//   ....[1]....
        /*0044*/ 	.word	0x00003610


	//   ....[2]....
        /*0048*/ 	.word	0x00004490


	//   ....[3]....
        /*004c*/ 	.word	0x00006b70


	//   ....[4]....
        /*0050*/ 	.word	0x00007ac0


	//   ....[5]....
        /*0054*/ 	.word	0x00008940


	//   ....[6]....
        /*0058*/ 	.word	0x0000b010


	//   ....[7]....
        /*005c*/ 	.word	0x0000bf60


	//   ....[8]....
        /*0060*/ 	.word	0x0000cde0


	//   ....[9]....
        /*0064*/ 	.word	0x0000f4a0


	//   ....[10]....
        /*0068*/ 	.word	0x000103f0


	//   ....[11]....
        /*006c*/ 	.word	0x00011270


	//----- nvinfo : EIATTR_EXIT_INSTR_OFFSETS
	.align		4
.L_1217:
        /*0070*/ 	.byte	0x04, 0x1c
        /*0072*/ 	.short	(.L_1219 - .L_1218)


	//   ....[0]....
.L_1218:
        /*0074*/ 	.word	0x0000ce80


	//   ....[1]....
        /*0078*/ 	.word	0x00010580


	//   ....[2]....
        /*007c*/ 	.word	0x000105a0


	//   ....[3]....
        /*0080*/ 	.word	0x00010630


	//   ....[4]....
        /*0084*/ 	.word	0x00010650


	//   ....[5]....
        /*0088*/ 	.word	0x00010670


	//   ....[6]....
        /*008c*/ 	.word	0x00010700


	//   ....[7]....
        /*0090*/ 	.word	0x00010740


	//   ....[8]....
        /*0094*/ 	.word	0x000107e0


	//   ....[9]....
        /*0098*/ 	.word	0x00010830


	//   ....[10]....
        /*009c*/ 	.word	0x00010860


	//   ....[11]....
        /*00a0*/ 	.word	0x00010900


	//   ....[12]....
        /*00a4*/ 	.word	0x00010940


	//   ....[13]....
        /*00a8*/ 	.word	0x00010ad0


	//   ....[14]....
        /*00ac*/ 	.word	0x00010c30


	//   ....[15]....
        /*00b0*/ 	.word	0x00010c70


	//   ....[16]....
        /*00b4*/ 	.word	0x00010d10


	//   ....[17]....
        /*00b8*/ 	.word	0x00010e90


	//   ....[18]....
        /*00bc*/ 	.word	0x00011010


	//   ....[19]....
        /*00c0*/ 	.word	0x00011170


	//   ....[20]....
        /*00c4*/ 	.word	0x00011280


	//   ....[21]....
        /*00c8*/ 	.word	0x000112b0


	//   ....[22]....
        /*00cc*/ 	.word	0x000112d0


	//----- nvinfo : EIATTR_MAX_THREADS
	.align		4
.L_1219:
        /*00d0*/ 	.byte	0x04, 0x05
        /*00d2*/ 	.short	(.L_1221 - .L_1220)
.L_1220:
        /*00d4*/ 	.word	0x00000080
        /*00d8*/ 	.word	0x00000001
        /*00dc*/ 	.word	0x00000001


	//----- nvinfo : EIATTR_CRS_STACK_SIZE
	.align		4
.L_1221:
        /*00e0*/ 	.byte	0x04, 0x1e
        /*00e2*/ 	.short	(.L_1223 - .L_1222)
.L_1222:
        /*00e4*/ 	.word	0x00000000


	//----- nvinfo : EIATTR_CBANK_PARAM_SIZE
	.align		4
.L_1223:
        /*00e8*/ 	.byte	0x03, 0x19
        /*00ea*/ 	.short	0x0290


	//----- nvinfo : EIATTR_PARAM_CBANK
	.align		4
        /*00ec*/ 	.byte	0x04, 0x0a
        /*00ee*/ 	.short	(.L_1225 - .L_1224)
	.align		4
.L_1224:
        /*00f0*/ 	.word	index@(.nv.constant0._ZN2at6native18elementwise_kernelILi128ELi4EZNS0_15gpu_kernel_implINS0_13BinaryFunctorIbbbNS0_15binary_internal10MulFunctorIbEEEEEEvRNS_18TensorIteratorBaseERKT_EUliE_EEviT1_)
        /*00f4*/ 	.short	0x0210
        /*00f6*/ 	.short	0x0290


	//----- nvinfo : EIATTR_SW_WAR
	.align		4
.L_1225:
        /*00f8*/ 	.byte	0x04, 0x36
        /*00fa*/ 	.short	(.L_1227 - .L_1226)
.L_1226:
        /*00fc*/ 	.word	0x00000008
.L_1227:


//--------------------- .nv.info._ZN2at6native27unrolled_elementwise_kernelINS0_13BinaryFunctorIbbbNS0_15binary_internal10MulFunctorIbEEEESt5arrayIPcLm3EELi4E23TrivialOffsetCalculatorILi2EjESA_ILi1EjENS0_6memory12LoadWithCastILi2EEENSD_13StoreWithCastILi1EEEEEviT_T0_T2_T3_T4_T5_ --------------------------
	.section	.nv.info._ZN2at6native27unrolled_elementwise_kernelINS0_13BinaryFunctorIbbbNS0_15binary_internal10MulFunctorIbEEEESt5arrayIPcLm3EELi4E23TrivialOffsetCalculatorILi2EjESA_ILi1EjENS0_6memory12LoadWithCastILi2EEENSD_13StoreWithCastILi1EEEEEviT_T0_T2_T3_T4_T5_,"",@"SHT_CUDA_INFO"
	.sectionflags	@""
	.align	4


	//----- nvinfo : EIATTR_CUDA_API_VERSION
	.align		4
        /*0000*/ 	.byte	0x04, 0x37
        /*0002*/ 	.short	(.L_1229 - .L_1228)
.L_1228:
        /*0004*/ 	.word	0x00000082


	//----- nvinfo : EIATTR_KPARAM_INFO
	.align		4
.L_1229:
        /*0008*/ 	.byte	0x04, 0x17
        /*000a*/ 	.short	(.L_1231 - .L_1230)
.L_1230:
        /*000c*/ 	.word	0x00000000
        /*0010*/ 	.short	0x0006
        /*0012*/ 	.short	0x0030
        /*0014*/ 	.byte	0x00, 0xf0, 0x21, 0x00


	//----- nvinfo : EIATTR_KPARAM_INFO
	.align		4
.L_1231:
        /*0018*/ 	.byte	0x04, 0x17
        /*001a*/ 	.short	(.L_1233 - .L_1232)
.L_1232:
        /*001c*/ 	.word	0x00000000
        /*0020*/ 	.short	0x0005
        /*0022*/ 	.short	0x0024
        /*0024*/ 	.byte	0x00, 0xf0, 0x31, 0x00


	//----- nvinfo : EIATTR_KPARAM_INFO
	.align		4
.L_1233:
        /*0028*/ 	.byte	0x04, 0x17
        /*002a*/ 	.short	(.L_1235 - .L_1234)
.L_1234:
        /*002c*/ 	.word	0x00000000
        /*0030*/ 	.short	0x0004
        /*0032*/ 	.short	0x0021
        /*0034*/ 	.byte	0x00, 0xf0, 0x05, 0x00


	//----- nvinfo : EIATTR_KPARAM_INFO
	.align		4
.L_1235:
        /*0038*/ 	.byte	0x04, 0x17
        /*003a*/ 	.short	(.L_1237 - .L_1236)
.L_1236:
        /*003c*/ 	.word	0x00000000
        /*0040*/ 	.short	0x0003
        /*0042*/ 	.short	0x0020
        /*0044*/ 	.byte	0x00, 0xf0, 0x05, 0x00


	//----- nvinfo : EIATTR_KPARAM_INFO
	.align		4
.L_1237:
        /*0048*/ 	.byte	0x04, 0x17
        /*004a*/ 	.short	(.L_1239 - .L_1238)
.L_1238:
        /*004c*/ 	.word	0x00000000
        /*0050*/ 	.short	0x0002
        /*0052*/ 	.short	0x0008
        /*0054*/ 	.byte	0x00, 0xf0, 0x61, 0x00


	//----- nvinfo : EIATTR_KPARAM_INFO
	.align		4
.L_1239:
        /*0058*/ 	.byte	0x04, 0x17
        /*005a*/ 	.short	(.L_1241 - .L_1240)
.L_1240:
        /*005c*/ 	.word	0x00000000
        /*0060*/ 	.short	0x0001
        /*0062*/ 	.short	0x0004
        /*0064*/ 	.byte	0x00, 0xf0, 0x05, 0x00


	//----- nvinfo : EIATTR_KPARAM_INFO
	.align		4
.L_1241:
        /*0068*/ 	.byte	0x04, 0x17
        /*006a*/ 	.short	(.L_1243 - .L_1242)
.L_1242:
        /*006c*/ 	.word	0x00000000
        /*0070*/ 	.short	0x0000
        /*0072*/ 	.short	0x0000
        /*0074*/ 	.byte	0x00, 0xf0, 0x11, 0x00


	//----- nvinfo : EIATTR_SPARSE_MMA_MASK
	.align		4
.L_1243:
        /*0078*/ 	.byte	0x03, 0x50
        /*007a*/ 	.short	0x0000


	//----- nvinfo : EIATTR_MAXREG_COUNT
	.align		4
        /*007c*/ 	.byte	0x03, 0x1b
        /*007e*/ 	.short	0x00ff


	//----- nvinfo : EIATTR_EXTERNS
	.align		4
        /*0080*/ 	.byte	0x04, 0x0f
        /*0082*/ 	.short	(.L_1245 - .L_1244)


	//   ....[0]....
	.align		4
.L_1244:
        /*0084*/ 	.word	index@(__assertfail)


	//----- nvinfo : EIATTR_MERCURY_ISA_VERSION
	.align		4
.L_1245:
        /*0088*/ 	.byte	0x03, 0x5f
        /*008a*/ 	.short	0x0101


	//----- nvinfo : EIATTR_SYSCALL_OFFSETS
	.align		4
        /*008c*/ 	.byte	0x04, 0x46
        /*008e*/ 	.short	(.L_1247 - .L_1246)


	//   ....[0]....
.L_1246:
        /*0090*/ 	.word	0x000010c0


	//   ....[1]....
        /*0094*/ 	.word	0x00002020


	//   ....[2]....
        /*0098*/ 	.word	0x00003130


	//   ....[3]....
        /*009c*/ 	.word	0x00004090


	//   ....[4]....
        /*00a0*/ 	.word	0x000051b0


	//   ....[5]....
        /*00a4*/ 	.word	0x00006120


	//   ....[6]....
        /*00a8*/ 	.word	0x00007220


	//   ....[7]....
        /*00ac*/ 	.word	0x00008190


	//   ....[8]....
        /*00b0*/ 	.word	0x00009250


	//   ....[9]....
        /*00b4*/ 	.word	0x0000a120


	//   ....[10]....
        /*00b8*/ 	.word	0x0000afd0


	//   ....[11]....
        /*00bc*/ 	.word	0x0000be80


	//----- nvinfo : EIATTR_EXIT_INSTR_OFFSETS
	.align		4
.L_1247:
        /*00c0*/ 	.byte	0x04, 0x1c
        /*00c2*/ 	.short	(.L_1249 - .L_1248)


	//   ....[0]....
.L_1248:
        /*00c4*/ 	.word	0x0000b060


	//   ....[1]....
        /*00c8*/ 	.word	0x0000b190


	//   ....[2]....
        /*00cc*/ 	.word	0x0000b1b0


	//   ....[3]....
        /*00d0*/ 	.word	0x0000b240


	//   ....[4]....
        /*00d4*/ 	.word	0x0000b260


	//   ....[5]....
        /*00d8*/ 	.word	0x0000b280


	//   ....[6]....
        /*00dc*/ 	.word	0x0000b310


	//   ....[7]....
        /*00e0*/ 	.word	0x0000b350


	//   ....[8]....
        /*00e4*/ 	.word	0x0000b3f0


	//   ....[9]....
        /*00e8*/ 	.word	0x0000b440


	//   ....[10]....
        /*00ec*/ 	.word	0x0000b470


	//   ....[11]....
        /*00f0*/ 	.word	0x0000b510


	//   ....[12]....
        /*00f4*/ 	.word	0x0000b550


	//   ....[13]....
        /*00f8*/ 	.word	0x0000b6e0


	//   ....[14]....
        /*00fc*/ 	.word	0x0000b840


	//   ....[15]....
        /*0100*/ 	.word	0x0000b880


	//   ....[16]....
        /*0104*/ 	.word	0x0000b920


	//   ....[17]....
        /*0108*/ 	.word	0x0000baa0


	//   ....[18]....
        /*010c*/ 	.word	0x0000bc20


	//   ....[19]....
        /*0110*/ 	.word	0x0000bd80


	//   ....[20]....
        /*0114*/ 	.word	0x0000be90


	//   ....[21]....
        /*0118*/ 	.word	0x0000bec0


	//   ....[22]....
        /*011c*/ 	.word	0x0000bee0


	//----- nvinfo : EIATTR_MAX_THREADS
	.align		4
.L_1249:
        /*0120*/ 	.byte	0x04, 0x05
        /*0122*/ 	.short	(.L_1251 - .L_1250)
.L_1250:
        /*0124*/ 	.word	0x00000080
        /*0128*/ 	.word	0x00000001
        /*012c*/ 	.word	0x00000001


	//----- nvinfo : EIATTR_CRS_STACK_SIZE
	.align		4
.L_1251:
        /*0130*/ 	.byte	0x04, 0x1e
        /*0132*/ 	.short	(.L_1253 - .L_1252)
.L_1252:
        /*0134*/ 	.word	0x00000000


	//----- nvinfo : EIATTR_CBANK_PARAM_SIZE
	.align		4
.L_1253:
        /*0138*/ 	.byte	0x03, 0x19
        /*013a*/ 	.short	0x0038


	//----- nvinfo : EIATTR_PARAM_CBANK
	.align		4
        /*013c*/ 	.byte	0x04, 0x0a
        /*013e*/ 	.short	(.L_1255 - .L_1254)
	.align		4
.L_1254:
        /*0140*/ 	.word	index@(.nv.constant0._ZN2at6native27unrolled_elementwise_kernelINS0_13BinaryFunctorIbbbNS0_15binary_internal10MulFunctorIbEEEESt5arrayIPcLm3EELi4E23TrivialOffsetCalculatorILi2EjESA_ILi1EjENS0_6memory12LoadWithCastILi2EEENSD_13StoreWithCastILi1EEEEEviT_T0_T2_T3_T4_T5_)
        /*0144*/ 	.short	0x0210
        /*0146*/ 	.short	0x0038


	//----- nvinfo : EIATTR_SW_WAR
	.align		4
.L_1255:
        /*0148*/ 	.byte	0x04, 0x36
        /*014a*/ 	.short	(.L_1257 - .L_1256)
.L_1256:
        /*014c*/ 	.word	0x00000008
.L_1257:


//--------------------- .nv.info._ZN2at6native18elementwise_kernelILi128ELi4EZNS0_22gpu_kernel_impl_nocastINS0_13BinaryFunctorIbbbNS0_15binary_internal10MulFunctorIbEEEEEEvRNS_18TensorIteratorBaseERKT_EUliE_EEviT1_ --------------------------
	.section	.nv.info._ZN2at6native18elementwise_kernelILi128ELi4EZNS0_22gpu_kernel_impl_nocastINS0_13BinaryFunctorIbbbNS0_15binary_internal10MulFunctorIbEEEEEEvRNS_18TensorIteratorBaseERKT_EUliE_EEviT1_,"",@"SHT_CUDA_INFO"
	.sectionflags	@""
	.align	4


	//----- nvinfo : EIATTR_CUDA_API_VERSION
	.align		4
        /*0000*/ 	.byte	0x04, 0x37
        /*0002*/ 	.short	(.L_1259 - .L_1258)
.L_1258:
        /*0004*/ 	.word	0x00000082


	//----- nvinfo : EIATTR_KPARAM_INFO
	.align		4
.L_1259:
        /*0008*/ 	.byte	0x04, 0x17
        /*000a*/ 	.short	(.L_1261 - .L_1260)
.L_1260:
        /*000c*/ 	.word	0x00000000
        /*0010*/ 	.short	0x0001
        /*0012*/ 	.short	0x0008
        /*0014*/ 	.byte	0x00, 0xf0, 0x21, 0x0a


	//----- nvinfo : EIATTR_KPARAM_INFO
	.align		4
.L_1261:
        /*0018*/ 	.byte	0x04, 0x17
        /*001a*/ 	.short	(.L_1263 - .L_1262)
.L_1262:
        /*001c*/ 	.word	0x00000000
        /*0020*/ 	.short	0x0000
        /*0022*/ 	.short	0x0000
        /*0024*/ 	.byte	0x00, 0xf0, 0x11, 0x00


	//----- nvinfo : EIATTR_SPARSE_MMA_MASK
	.align		4
.L_1263:
        /*0028*/ 	.byte	0x03, 0x50
        /*002a*/ 	.short	0x0000


	//----- nvinfo : EIATTR_MAXREG_COUNT
	.align		4
        /*002c*/ 	.byte	0x03, 0x1b
        /*002e*/ 	.short	0x0080


	//----- nvinfo : EIATTR_MERCURY_ISA_VERSION
	.align		4
        /*0030*/ 	.byte	0x03, 0x5f
        /*0032*/ 	.short	0x0101


	//----- nvinfo : EIATTR_EXIT_INSTR_OFFSETS
	.align		4
        /*0034*/ 	.byte	0x04, 0x1c
        /*0036*/ 	.short	(.L_1265 - .L_1264)


	//   ....[0]....
.L_1264:
        /*0038*/ 	.word	0x00004650


	//   ....[1]....
        /*003c*/ 	.word	0x00005d60


	//----- nvinfo : EIATTR_MAX_THREADS
	.align		4
.L_1265:
        /*0040*/ 	.byte	0x04, 0x05
        /*0042*/ 	.short	(.L_1267 - .L_1266)
.L_1266:
        /*0044*/ 	.word	0x00000080
        /*0048*/ 	.word	0x00000001
        /*004c*/ 	.word	0x00000001


	//----- nvinfo : EIATTR_CRS_STACK_SIZE
	.align		4
.L_1267:
        /*0050*/ 	.byte	0x04, 0x1e
        /*0052*/ 	.short	(.L_1269 - .L_1268)
.L_1268:
        /*0054*/ 	.word	0x00000000


	//----- nvinfo : EIATTR_CBANK_PARAM_SIZE
	.align		4
.L_1269:
        /*0058*/ 	.byte	0x03, 0x19
        /*005a*/ 	.short	0x0290


	//----- nvinfo : EIATTR_PARAM_CBANK
	.align		4
        /*005c*/ 	.byte	0x04, 0x0a
        /*005e*/ 	.short	(.L_1271 - .L_1270)
	.align		4
.L_1270:
        /*0060*/ 	.word	index@(.nv.constant0._ZN2at6native18elementwise_kernelILi128ELi4EZNS0_22gpu_kernel_impl_nocastINS0_13BinaryFunctorIbbbNS0_15binary_internal10MulFunctorIbEEEEEEvRNS_18TensorIteratorBaseERKT_EUliE_EEviT1_)
        /*0064*/ 	.short	0x0210
        /*0066*/ 	.short	0x0290


	//----- nvinfo : EIATTR_SW_WAR
	.align		4
.L_1271:
        /*0068*/ 	.byte	0x04, 0x36
        /*006a*/ 	.short	(.L_1273 - .L_1272)
.L_1272:
        /*006c*/ 	.word	0x00000008
.L_1273:


//--------------------- .nv.info._ZN2at6native27unrolled_elementwise_kernelINS0_13BinaryFunctorIbbbNS0_15binary_internal10MulFunctorIbEEEESt5arrayIPcLm3EELi4E23TrivialOffsetCalculatorILi2EjESA_ILi1EjENS0_6memory15LoadWithoutCastENSD_16StoreWithoutCastEEEviT_T0_T2_T3_T4_T5_ --------------------------
	.section	.nv.info._ZN2at6native27unrolled_elementwise_kernelINS0_13BinaryFunctorIbbbNS0_15binary_internal10MulFunctorIbEEEESt5arrayIPcLm3EELi4E23TrivialOffsetCalculatorILi2EjESA_ILi1EjENS0_6memory15LoadWithoutCastENSD_16StoreWithoutCastEEEviT_T0_T2_T3_T4_T5_,"",@"SHT_CUDA_INFO"
	.sectionflags	@""
	.align	4


	//----- nvinfo : EIATTR_CUDA_API_VERSION
	.align		4
        /*0000*/ 	.byte	0x04, 0x37
        /*0002*/ 	.short	(.L_1275 - .L_1274)
.L_1274:
        /*0004*/ 	.word	0x00000082


	//----- nvinfo : EIATTR_KPARAM_INFO
	.align		4
.L_1275:
        /*0008*/ 	.byte	0x04, 0x17
        /*000a*/ 	.short	(.L_1277 - .L_1276)
.L_1276:
        /*000c*/ 	.word	0x00000000
        /*0010*/ 	.short	0x0006
        /*0012*/ 	.short	0x0023
        /*0014*/ 	.byte	0x00, 0xf0, 0x05, 0x00


	//----- nvinfo : EIATTR_KPARAM_INFO
	.align		4
.L_1277:
        /*0018*/ 	.byte	0x04, 0x17
        /*001a*/ 	.short	(.L_1279 - .L_1278)
.L_1278:
        /*001c*/ 	.word	0x00000000
        /*0020*/ 	.short	0x0005
        /*0022*/ 	.short	0x0022
        /*0024*/ 	.byte	0x00, 0xf0, 0x05, 0x00


	//----- nvinfo : EIATTR_KPARAM_INFO
	.align		4
.L_1279:
        /*0028*/ 	.byte	0x04, 0x17
        /*002a*/ 	.short	(.L_1281 - .L_1280)
.L_1280:
        /*002c*/ 	.word	0x00000000
        /*0030*/ 	.short	0x0004
        /*0032*/ 	.short	0x0021
        /*0034*/ 	.byte	0x00, 0xf0, 0x05, 0x00


	//----- nvinfo : EIATTR_KPARAM_INFO
	.align		4
.L_1281:
        /*0038*/ 	.byte	0x04, 0x17
        /*003a*/ 	.short	(.L_1283 - .L_1282)
.L_1282:
        /*003c*/ 	.word	0x00000000
        /*0040*/ 	.short	0x0003
        /*0042*/ 	.short	0x0020
        /*0044*/ 	.byte	0x00, 0xf0, 0x05, 0x00


	//----- nvinfo : EIATTR_KPARAM_INFO
	.align		4
.L_1283:
        /*0048*/ 	.byte	0x04, 0x17
        /*004a*/ 	.short	(.L_1285 - .L_1284)
.L_1284:
        /*004c*/ 	.word	0x00000000
        /*0050*/ 	.short	0x0002
        /*0052*/ 	.short	0x0008
        /*0054*/ 	.byte	0x00, 0xf0, 0x61, 0x00


	//----- nvinfo : EIATTR_KPARAM_INFO
	.align		4
.L_1285:
        /*0058*/ 	.byte	0x04, 0x17
        /*005a*/ 	.short	(.L_1287 - .L_1286)
.L_1286:
        /*005c*/ 	.word	0x00000000
        /*0060*/ 	.short	0x0001
        /*0062*/ 	.short	0x0004
        /*0064*/ 	.byte	0x00, 0xf0, 0x05, 0x00


	//----- nvinfo : EIATTR_KPARAM_INFO
	.align		4
.L_1287:
        /*0068*/ 	.byte	0x04, 0x17
        /*006a*/ 	.short	(.L_1289 - .L_1288)
.L_1288:
        /*006c*/ 	.word	0x00000000
        /*0070*/ 	.short	0x0000
        /*0072*/ 	.short	0x0000
        /*0074*/ 	.byte	0x00, 0xf0, 0x11, 0x00


	//----- nvinfo : EIATTR_SPARSE_MMA_MASK
	.align		4
.L_1289:
        /*0078*/ 	.byte	0x03, 0x50
        /*007a*/ 	.short	0x0000


	//----- nvinfo : EIATTR_MAXREG_COUNT
	.align		4
        /*007c*/ 	.byte	0x03, 0x1b
        /*007e*/ 	.short	0x00ff


	//----- nvinfo : EIATTR_MERCURY_ISA_VERSION
	.align		4
        /*0080*/ 	.byte	0x03, 0x5f
        /*0082*/ 	.short	0x0101


	//----- nvinfo : EIATTR_EXIT_INSTR_OFFSETS
	.align		4
        /*0084*/ 	.byte	0x04, 0x1c
        /*0086*/ 	.short	(.L_1291 - .L_1290)


	//   ....[0]....
.L_1290:
        /*0088*/ 	.word	0x00000700


	//   ....[1]....
        /*008c*/ 	.word	0x00000790


	//----- nvinfo : EIATTR_MAX_THREADS
	.align		4
.L_1291:
        /*0090*/ 	.byte	0x04, 0x05
        /*0092*/ 	.short	(.L_1293 - .L_1292)
.L_1292:
        /*0094*/ 	.word	0x00000080
        /*0098*/ 	.word	0x00000001
        /*009c*/ 	.word	0x00000001


	//----- nvinfo : EIATTR_CRS_STACK_SIZE
	.align		4
.L_1293:
        /*00a0*/ 	.byte	0x04, 0x1e
        /*00a2*/ 	.short	(.L_1295 - .L_1294)
.L_1294:
        /*00a4*/ 	.word	0x00000000


	//----- nvinfo : EIATTR_CBANK_PARAM_SIZE
	.align		4
.L_1295:
        /*00a8*/ 	.byte	0x03, 0x19
        /*00aa*/ 	.short	0x0024


	//----- nvinfo : EIATTR_PARAM_CBANK
	.align		4
        /*00ac*/ 	.byte	0x04, 0x0a
        /*00ae*/ 	.short	(.L_1297 - .L_1296)
	.align		4
.L_1296:
        /*00b0*/ 	.word	index@(.nv.constant0._ZN2at6native27unrolled_elementwise_kernelINS0_13BinaryFunctorIbbbNS0_15binary_internal10MulFunctorIbEEEESt5arrayIPcLm3EELi4E23TrivialOffsetCalculatorILi2EjESA_ILi1EjENS0_6memory15LoadWithoutCastENSD_16StoreWithoutCastEEEviT_T0_T2_T3_T4_T5_)
        /*00b4*/ 	.short	0x0210
        /*00b6*/ 	.short	0x0024


	//----- nvinfo : EIATTR_SW_WAR
	.align		4
.L_1297:
        /*00b8*/ 	.byte	0x04, 0x36
        /*00ba*/ 	.short	(.L_1299 - .L_1298)
.L_1298:
        /*00bc*/ 	.word	0x00000008
.L_1299:


//--------------------- .nv.info._ZN2at6native29vectorized_elementwise_kernelILi2ENS0_13BinaryFunctorIbbbNS0_15binary_internal10MulFunctorIbEEEESt5arrayIPcLm3EEEEviT0_T1_ --------------------------
	.section	.nv.info._ZN2at6native29vectorized_elementwise_kernelILi2ENS0_13BinaryFunctorIbbbNS0_15binary_internal10MulFunctorIbEEEESt5arrayIPcLm3EEEEviT0_T1_,"",@"SHT_CUDA_INFO"
	.sectionflags	@""
	.align	4


	//----- nvinfo : EIATTR_CUDA_API_VERSION
	.align		4
        /*0000*/ 	.byte	0x04, 0x37
        /*0002*/ 	.short	(.L_1301 - .L_1300)
.L_1300:
        /*0004*/ 	.word	0x00000082


	//----- nvinfo : EIATTR_KPARAM_INFO
	.align		4
.L_1301:
        /*0008*/ 	.byte	0x04, 0x17
        /*000a*/ 	.short	(.L_1303 - .L_1302)
.L_1302:
        /*000c*/ 	.word	0x00000000
        /*0010*/ 	.short	0x0002
        /*0012*/ 	.short	0x0008
        /*0014*/ 	.byte	0x00, 0xf0, 0x61, 0x00


	//----- nvinfo : EIATTR_KPARAM_INFO
	.align		4
.L_1303:
        /*0018*/ 	.byte	0x04, 0x17
        /*001a*/ 	.short	(.L_1305 - .L_1304)
.L_1304:
        /*001c*/ 	.word	0x00000000
        /*0020*/ 	.short	0x0001
        /*0022*/ 	.short	0x0004
        /*0024*/ 	.byte	0x00, 0xf0, 0x05, 0x00


	//----- nvinfo : EIATTR_KPARAM_INFO
	.align		4
.L_1305:
        /*0028*/ 	.byte	0x04, 0x17
        /*002a*/ 	.short	(.L_1307 - .L_1306)
.L_1306:
        /*002c*/ 	.word	0x00000000
        /*0030*/ 	.short	0x0000
        /*0032*/ 	.short	0x0000
        /*0034*/ 	.byte	0x00, 0xf0, 0x11, 0x00


	//----- nvinfo : EIATTR_SPARSE_MMA_MASK
	.align		4
.L_1307:
        /*0038*/ 	.byte	0x03, 0x50
        /*003a*/ 	.short	0x0000


	//----- nvinfo : EIATTR_MAXREG_COUNT
	.align		4
        /*003c*/ 	.byte	0x03, 0x1b
        /*003e*/ 	.short	0x00ff


	//----- nvinfo : EIATTR_MERCURY_ISA_VERSION
	.align		4
        /*0040*/ 	.byte	0x03, 0x5f
        /*0042*/ 	.short	0x0101


	//----- nvinfo : EIATTR_EXIT_INSTR_OFFSETS
	.align		4
        /*0044*/ 	.byte	0x04, 0x1c
        /*0046*/ 	.short	(.L_1309 - .L_1308)


	//   ....[0]....
.L_1308:
        /*0048*/ 	.word	0x00000540


	//   ....[1]....
        /*004c*/ 	.word	0x00001410


	//   ....[2]....
        /*0050*/ 	.word	0x00001480


	//----- nvinfo : EIATTR_MAX_THREADS
	.align		4
.L_1309:
        /*0054*/ 	.byte	0x04, 0x05
        /*0056*/ 	.short	(.L_1311 - .L_1310)
.L_1310:
        /*0058*/ 	.word	0x00000080
        /*005c*/ 	.word	0x00000001
        /*0060*/ 	.word	0x00000001


	//----- nvinfo : EIATTR_CRS_STACK_SIZE
	.align		4
.L_1311:
        /*0064*/ 	.byte	0x04, 0x1e
        /*0066*/ 	.short	(.L_1313 - .L_1312)
.L_1312:
        /*0068*/ 	.word	0x00000000


	//----- nvinfo : EIATTR_CBANK_PARAM_SIZE
	.align		4
.L_1313:
        /*006c*/ 	.byte	0x03, 0x19
        /*006e*/ 	.short	0x0020


	//----- nvinfo : EIATTR_PARAM_CBANK
	.align		4
        /*0070*/ 	.byte	0x04, 0x0a
        /*0072*/ 	.short	(.L_1315 - .L_1314)
	.align		4
.L_1314:
        /*0074*/ 	.word	index@(.nv.constant0._ZN2at6native29vectorized_elementwise_kernelILi2ENS0_13BinaryFunctorIbbbNS0_15binary_internal10MulFunctorIbEEEESt5arrayIPcLm3EEEEviT0_T1_)
        /*0078*/ 	.short	0x0210
        /*007a*/ 	.short	0x0020


	//----- nvinfo : EIATTR_SW_WAR
	.align		4
.L_1315:
        /*007c*/ 	.byte	0x04, 0x36
        /*007e*/ 	.short	(.L_1317 - .L_1316)
.L_1316:
        /*0080*/ 	.word	0x00000008
.L_1317:


//--------------------- .nv.info._ZN2at6native29vectorized_elementwise_kernelILi4ENS0_13BinaryFunctorIbbbNS0_15binary_internal10MulFunctorIbEEEESt5arrayIPcLm3EEEEviT0_T1_ --------------------------
	.section	.nv.info._ZN2at6native29vectorized_elementwise_kernelILi4ENS0_13BinaryFunctorIbbbNS0_15binary_internal10MulFunctorIbEEEESt5arrayIPcLm3EEEEviT0_T1_,"",@"SHT_CUDA_INFO"
	.sectionflags	@""
	.align	4


	//----- nvinfo : EIATTR_CUDA_API_VERSION
	.align		4
        /*0000*/ 	.byte	0x04, 0x37
        /*0002*/ 	.short	(.L_1319 - .L_1318)
.L_1318:
        /*0004*/ 	.word	0x00000082


	//----- nvinfo : EIATTR_KPARAM_INFO
	.align		4
.L_1319:
        /*0008*/ 	.byte	0x04, 0x17
        /*000a*/ 	.short	(.L_1321 - .L_1320)
.L_1320:
        /*000c*/ 	.word	0x00000000
        /*0010*/ 	.short	0x0002
        /*0012*/ 	.short	0x0008
        /*0014*/ 	.byte	0x00, 0xf0, 0x61, 0x00


	//----- nvinfo : EIATTR_KPARAM_INFO
	.align		4
.L_1321:
        /*0018*/ 	.byte	0x04, 0x17
        /*001a*/ 	.short	(.L_1323 - .L_1322)
.L_1322:
        /*001c*/ 	.word	0x00000000
        /*0020*/ 	.short	0x0001
        /*0022*/ 	.short	0x0004
        /*0024*/ 	.byte	0x00, 0xf0, 0x05, 0x00


	//----- nvinfo : EIATTR_KPARAM_INFO
	.align		4
.L_1323:
        /*0028*/ 	.byte	0x04, 0x17
        /*002a*/ 	.short	(.L_1325 - .L_1324)
.L_1324:
        /*002c*/ 	.word	0x00000000
        /*0030*/ 	.short	0x0000
        /*0032*/ 	.short	0x0000
        /*0034*/ 	.byte	0x00, 0xf0, 0x11, 0x00


	//----- nvinfo : EIATTR_SPARSE_MMA_MASK
	.align		4
.L_1325:
        /*0038*/ 	.byte	0x03, 0x50
        /*003a*/ 	.short	0x0000


	//----- nvinfo : EIATTR_MAXREG_COUNT
	.align		4
        /*003c*/ 	.byte	0x03, 0x1b
        /*003e*/ 	.short	0x00ff


	//----- nvinfo : EIATTR_MERCURY_ISA_VERSION
	.align		4
        /*0040*/ 	.byte	0x03, 0x5f
        /*0042*/ 	.short	0x0101


	//----- nvinfo : EIATTR_EXIT_INSTR_OFFSETS
	.align		4
        /*0044*/ 	.byte	0x04, 0x1c
        /*0046*/ 	.short	(.L_1327 - .L_1326)


	//   ....[0]....
.L_1326:
        /*0048*/ 	.word	0x00000500


	//   ....[1]....
        /*004c*/ 	.word	0x000013d0


	//   ....[2]....
        /*0050*/ 	.word	0x00001440


	//----- nvinfo : EIATTR_MAX_THREADS
	.align		4
.L_1327:
        /*0054*/ 	.byte	0x04, 0x05
        /*0056*/ 	.short	(.L_1329 - .L_1328)
.L_1328:
        /*0058*/ 	.word	0x00000080
        /*005c*/ 	.word	0x00000001
        /*0060*/ 	.word	0x00000001


	//----- nvinfo : EIATTR_CRS_STACK_SIZE
	.align		4
.L_1329:
        /*0064*/ 	.byte	0x04, 0x1e
        /*0066*/ 	.short	(.L_1331 - .L_1330)
.L_1330:
        /*0068*/ 	.word	0x00000000


	//----- nvinfo : EIATTR_CBANK_PARAM_SIZE
	.align		4
.L_1331:
        /*006c*/ 	.byte	0x03, 0x19
        /*006e*/ 	.short	0x0020


	//----- nvinfo : EIATTR_PARAM_CBANK
	.align		4
        /*0070*/ 	.byte	0x04, 0x0a
        /*0072*/ 	.short	(.L_1333 - .L_1332)
	.align		4
.L_1332:
        /*0074*/ 	.word	index@(.nv.constant0._ZN2at6native29vectorized_elementwise_kernelILi4ENS0_13BinaryFunctorIbbbNS0_15binary_internal10MulFunctorIbEEEESt5arrayIPcLm3EEEEviT0_T1_)
        /*0078*/ 	.short	0x0210
        /*007a*/ 	.short	0x0020


	//----- nvinfo : EIATTR_SW_WAR
	.align		4
.L_1333:
        /*007c*/ 	.byte	0x04, 0x36
        /*007e*/ 	.short	(.L_1335 - .L_1334)
.L_1334:
        /*0080*/ 	.word	0x00000008
.L_1335:


//--------------------- .nv.info._ZN2at6native29vectorized_elementwise_kernelILi8ENS0_13BinaryFunctorIbbbNS0_15binary_internal10MulFunctorIbEEEESt5arrayIPcLm3EEEEviT0_T1_ --------------------------
	.section	.nv.info._ZN2at6native29vectorized_elementwise_kernelILi8ENS0_13BinaryFunctorIbbbNS0_15binary_internal10MulFunctorIbEEEESt5arrayIPcLm3EEEEviT0_T1_,"",@"SHT_CUDA_INFO"
	.sectionflags	@""
	.align	4


	//----- nvinfo : EIATTR_CUDA_API_VERSION
	.align		4
        /*0000*/ 	.byte	0x04, 0x37
        /*0002*/ 	.short	(.L_1337 - .L_1336)
.L_1336:
        /*0004*/ 	.word	0x00000082


	//----- nvinfo : EIATTR_KPARAM_INFO
	.align		4
.L_1337:
        /*0008*/ 	.byte	0x04, 0x17
        /*000a*/ 	.short	(.L_1339 - .L_1338)
.L_1338:
        /*000c*/ 	.word	0x00000000
        /*0010*/ 	.short	0x0002
        /*0012*/ 	.short	0x0008
        /*0014*/ 	.byte	0x00, 0xf0, 0x61, 0x00


	//----- nvinfo : EIATTR_KPARAM_INFO
	.align		4
.L_1339:
        /*0018*/ 	.byte	0x04, 0x17
        /*001a*/ 	.short	(.L_1341 - .L_1340)
.L_1340:
        /*001c*/ 	.word	0x00000000
        /*0020*/ 	.short	0x0001
        /*0022*/ 	.short	0x0004
        /*0024*/ 	.byte	0x00, 0xf0, 0x05, 0x00


	//----- nvinfo : EIATTR_KPARAM_INFO
	.align		4
.L_1341:
        /*0028*/ 	.byte	0x04, 0x17
        /*002a*/ 	.short	(.L_1343 - .L_1342)
.L_1342:
        /*002c*/ 	.word	0x00000000
        /*0030*/ 	.short	0x0000
        /*0032*/ 	.short	0x0000
        /*0034*/ 	.byte	0x00, 0xf0, 0x11, 0x00


	//----- nvinfo : EIATTR_SPARSE_MMA_MASK
	.align		4
.L_1343:
        /*0038*/ 	.byte	0x03, 0x50
        /*003a*/ 	.short	0x0000


	//----- nvinfo : EIATTR_MAXREG_COUNT
	.align		4
        /*003c*/ 	.byte	0x03, 0x1b
        /*003e*/ 	.short	0x00ff


	//----- nvinfo : EIATTR_MERCURY_ISA_VERSION
	.align		4
        /*0040*/ 	.byte	0x03, 0x5f
        /*0042*/ 	.short	0x0101


	//----- nvinfo : EIATTR_EXIT_INSTR_OFFSETS
	.align		4
        /*0044*/ 	.byte	0x04, 0x1c
        /*0046*/ 	.short	(.L_1345 - .L_1344)


	//   ....[0]....
.L_1344:
        /*0048*/ 	.word	0x00000620


	//   ....[1]....
        /*004c*/ 	.word	0x000014f0


	//   ....[2]....
        /*0050*/ 	.word	0x00001560


	//----- nvinfo : EIATTR_MAX_THREADS
	.align		4
.L_1345:
        /*0054*/ 	.byte	0x04, 0x05
        /*0056*/ 	.short	(.L_1347 - .L_1346)
.L_1346:
        /*0058*/ 	.word	0x00000080
        /*005c*/ 	.word	0x00000001
        /*0060*/ 	.word	0x00000001


	//----- nvinfo : EIATTR_CRS_STACK_SIZE
	.align		4
.L_1347:
        /*0064*/ 	.byte	0x04, 0x1e
        /*0066*/ 	.short	(.L_1349 - .L_1348)
.L_1348:
        /*0068*/ 	.word	0x00000000


	//----- nvinfo : EIATTR_CBANK_PARAM_SIZE
	.align		4
.L_1349:
        /*006c*/ 	.byte	0x03, 0x19
        /*006e*/ 	.short	0x0020


	//----- nvinfo : EIATTR_PARAM_CBANK
	.align		4
        /*0070*/ 	.byte	0x04, 0x0a
        /*0072*/ 	.short	(.L_1351 - .L_1350)
	.align		4
.L_1350:
        /*0074*/ 	.word	index@(.nv.constant0._ZN2at6native29vectorized_elementwise_kernelILi8ENS0_13BinaryFunctorIbbbNS0_15binary_internal10MulFunctorIbEEEESt5arrayIPcLm3EEEEviT0_T1_)
        /*0078*/ 	.short	0x0210
        /*007a*/ 	.short	0x0020


	//----- nvinfo : EIATTR_SW_WAR
	.align		4
.L_1351:
        /*007c*/ 	.byte	0x04, 0x36
        /*007e*/ 	.short	(.L_1353 - .L_1352)
.L_1352:
        /*0080*/ 	.word	0x00000008
.L_1353:


//--------------------- .nv.info._ZN2at6native18elementwise_kernelILi128ELi4EZNS0_15gpu_kernel_implINS0_13AUnaryFunctorIN3c108BFloat16ES5_S5_NS0_15binary_internal10MulFunctorIfEEEEEEvRNS_18TensorIteratorBaseERKT_EUliE_EEviT1_ --------------------------
	.section	.nv.info._ZN2at6native18elementwise_kernelILi128ELi4EZNS0_15gpu_kernel_implINS0_13AUnaryFunctorIN3c108BFloat16ES5_S5_NS0_15binary_internal10MulFunctorIfEEEEEEvRNS_18TensorIteratorBaseERKT_EUliE_EEviT1_,"",@"SHT_CUDA_INFO"
	.sectionflags	@""
	.align	4


	//----- nvinfo : EIATTR_CUDA_API_VERSION
	.align		4
        /*0000*/ 	.byte	0x04, 0x37
        /*0002*/ 	.short	(.L_1355 - .L_1354)
.L_1354:
        /*0004*/ 	.word	0x00000082


	//----- nvinfo : EIATTR_KPARAM_INFO
	.align		4
.L_1355:
        /*0008*/ 	.byte	0x04, 0x17
        /*000a*/ 	.short	(.L_1357 - .L_1356)
.L_1356:
        /*000c*/ 	.word	0x00000000
        /*0010*/ 	.short	0x0001
        /*0012*/ 	.short	0x0008
        /*0014*/ 	.byte	0x00, 0xf0, 0x81, 0x08


	//----- nvinfo : EIATTR_KPARAM_INFO
	.align		4
.L_1357:
        /*0018*/ 	.byte	0x04, 0x17
        /*001a*/ 	.short	(.L_1359 - .L_1358)
.L_1358:
        /*001c*/ 	.word	0x00000000
        /*0020*/ 	.short	0x0000
        /*0022*/ 	.short	0x0000
        /*0024*/ 	.byte	0x00, 0xf0, 0x11, 0x00


	//----- nvinfo : EIATTR_SPARSE_MMA_MASK
	.align		4
.L_1359:
        /*0028*/ 	.byte	0x03, 0x50
        /*002a*/ 	.short	0x0000


	//----- nvinfo : EIATTR_MAXREG_COUNT
	.align		4
        /*002c*/ 	.byte	0x03, 0x1b
        /*002e*/ 	.short	0x0080


	//----- nvinfo : EIATTR_EXTERNS
	.align		4
        /*0030*/ 	.byte	0x04, 0x0f
        /*0032*/ 	.short	(.L_1361 - .L_1360)


	//   ....[0]....
	.align		4
.L_1360:
        /*0034*/ 	.word	index@(__assertfail)


	//----- nvinfo : EIATTR_MERCURY_ISA_VERSION
	.align		4
.L_1361:
        /*0038*/ 	.byte	0x03, 0x5f
        /*003a*/ 	.short	0x0101


	//----- nvinfo : EIATTR_SYSCALL_OFFSETS
	.align		4
        /*003c*/ 	.byte	0x04, 0x46
        /*003e*/ 	.short	(.L_1363 - .L_1362)


	//   ....[0]....
.L_1362:
        /*0040*/ 	.word	0x000022e0


	//   ....[1]....
        /*0044*/ 	.word	0x00003280


	//   ....[2]....
        /*0048*/ 	.word	0x000055b0


	//   ....[3]....
        /*004c*/ 	.word	0x00006550


	//   ....[4]....
        /*0050*/ 	.word	0x00008870


	//   ....[5]....
        /*0054*/ 	.word	0x00009810


	//   ....[6]....
        /*0058*/ 	.word	0x0000bb20


	//   ....[7]....
        /*005c*/ 	.word	0x0000cac0


	//----- nvinfo : EIATTR_EXIT_INSTR_OFFSETS
	.align		4
.L_1363:
        /*0060*/ 	.byte	0x04, 0x1c
        /*0062*/ 	.short	(.L_1365 - .L_1364)


	//   ....[0]....
.L_1364:
        /*0064*/ 	.word	0x000098e0


	//   ....[1]....
        /*0068*/ 	.word	0x0000bcf0


	//   ....[2]....
        /*006c*/ 	.word	0x0000bd30


	//   ....[3]....
        /*0070*/ 	.word	0x0000bdd0


	//   ....[4]....
        /*0074*/ 	.word	0x0000be10


	//   ....[5]....
        /*0078*/ 	.word	0x0000be50


	//   ....[6]....
        /*007c*/ 	.word	0x0000bee0


	//   ....[7]....
        /*0080*/ 	.word	0x0000bf20


	//   ....[8]....
        /*0084*/ 	.word	0x0000bfc0


	//   ....[9]....
        /*0088*/ 	.word	0x0000c010


	//   ....[10]....
        /*008c*/ 	.word	0x0000c060


	//   ....[11]....
        /*0090*/ 	.word	0x0000c130


	//   ....[12]....
        /*0094*/ 	.word	0x0000c190


	//   ....[13]....
        /*0098*/ 	.word	0x0000c320


	//   ....[14]....
        /*009c*/ 	.word	0x0000c480


	//   ....[15]....
        /*00a0*/ 	.word	0x0000c4a0


	//   ....[16]....
        /*00a4*/ 	.word	0x0000c560


	//   ....[17]....
        /*00a8*/ 	.word	0x0000c6e0


	//   ....[18]....
        /*00ac*/ 	.word	0x0000c860


	//   ....[19]....
        /*00b0*/ 	.word	0x0000c9c0


	//   ....[20]....
        /*00b4*/ 	.word	0x0000cad0


	//   ....[21]....
        /*00b8*/ 	.word	0x0000cb10


	//   ....[22]....
        /*00bc*/ 	.word	0x0000cb50


	//----- nvinfo : EIATTR_MAX_THREADS
	.align		4
.L_1365:
        /*00c0*/ 	.byte	0x04, 0x05
        /*00c2*/ 	.short	(.L_1367 - .L_1366)
.L_1366:
        /*00c4*/ 	.word	0x00000080
        /*00c8*/ 	.word	0x00000001
        /*00cc*/ 	.word	0x00000001


	//----- nvinfo : EIATTR_CRS_STACK_SIZE
	.align		4
.L_1367:
        /*00d0*/ 	.byte	0x04, 0x1e
        /*00d2*/ 	.short	(.L_1369 - .L_1368)
.L_1368:
        /*00d4*/ 	.word	0x00000000


	//----- nvinfo : EIATTR_CBANK_PARAM_SIZE
	.align		4
.L_1369:
        /*00d8*/ 	.byte	0x03, 0x19
        /*00da*/ 	.short	0x0228


	//----- nvinfo : EIATTR_PARAM_CBANK
	.align		4
        /*00dc*/ 	.byte	0x04, 0x0a
        /*00de*/ 	.short	(.L_1371 - .L_1370)
	.align		4
.L_1370:
        /*00e0*/ 	.word	index@(.nv.constant0._ZN2at6native18elementwise_kernelILi128ELi4EZNS0_15gpu_kernel_implINS0_13AUnaryFunctorIN3c108BFloat16ES5_S5_NS0_15binary_internal10MulFunctorIfEEEEEEvRNS_18TensorIteratorBaseERKT_EUliE_EEviT1_)
        /*00e4*/ 	.short	0x0210
        /*00e6*/ 	.short	0x0228


	//----- nvinfo : EIATTR_SW_WAR
	.align		4
.L_1371:
        /*00e8*/ 	.byte	0x04, 0x36
        /*00ea*/ 	.short	(.L_1373 - .L_1372)
.L_1372:
        /*00ec*/ 	.word	0x00000008
.L_1373:


//--------------------- .nv.info._ZN2at6native27unrolled_elementwise_kernelINS0_13AUnaryFunctorIN3c108BFloat16ES4_S4_NS0_15binary_internal10MulFunctorIfEEEESt5arrayIPcLm2EELi4E23TrivialOffsetCalculatorILi1EjESD_NS0_6memory12LoadWithCastILi1EEENSE_13StoreWithCastILi1EEEEEviT_T0_T2_T3_T4_T5_ --------------------------
	.section	.nv.info._ZN2at6native27unrolled_elementwise_kernelINS0_13AUnaryFunctorIN3c108BFloat16ES4_S4_NS0_15binary_internal10MulFunctorIfEEEESt5arrayIPcLm2EELi4E23TrivialOffsetCalculatorILi1EjESD_NS0_6memory12LoadWithCastILi1EEENSE_13StoreWithCastILi1EEEEEviT_T0_T2_T3_T4_T5_,"",@"SHT_CUDA_INFO"
	.sectionflags	@""
	.align	4


	//----- nvinfo : EIATTR_CUDA_API_VERSION
	.align		4
        /*0000*/ 	.byte	0x04, 0x37
        /*0002*/ 	.short	(.L_1375 - .L_1374)
.L_1374:
        /*0004*/ 	.word	0x00000082


	//----- nvinfo : EIATTR_KPARAM_INFO
	.align		4
.L_1375:
        /*0008*/ 	.byte	0x04, 0x17
        /*000a*/ 	.short	(.L_1377 - .L_1376)
.L_1376:
        /*000c*/ 	.word	0x00000000
        /*0010*/ 	.short	0x0006
        /*0012*/ 	.short	0x002c
        /*0014*/ 	.byte	0x00, 0xf0, 0x21, 0x00


	//----- nvinfo : EIATTR_KPARAM_INFO
	.align		4
.L_1377:
        /*0018*/ 	.byte	0x04, 0x17
        /*001a*/ 	.short	(.L_1379 - .L_1378)
.L_1378:
        /*001c*/ 	.word	0x00000000
        /*0020*/ 	.short	0x0005
        /*0022*/ 	.short	0x0024
        /*0024*/ 	.byte	0x00, 0xf0, 0x21, 0x00


	//----- nvinfo : EIATTR_KPARAM_INFO
	.align		4
.L_1379:
        /*0028*/ 	.byte	0x04, 0x17
        /*002a*/ 	.short	(.L_1381 - .L_1380)
.L_1380:
        /*002c*/ 	.word	0x00000000
        /*0030*/ 	.short	0x0004
        /*0032*/ 	.short	0x0021
        /*0034*/ 	.byte	0x00, 0xf0, 0x05, 0x00


	//----- nvinfo : EIATTR_KPARAM_INFO
	.align		4
.L_1381:
        /*0038*/ 	.byte	0x04, 0x17
        /*003a*/ 	.short	(.L_1383 - .L_1382)
.L_1382:
        /*003c*/ 	.word	0x00000000
        /*0040*/ 	.short	0x0003
        /*0042*/ 	.short	0x0020
        /*0044*/ 	.byte	0x00, 0xf0, 0x05, 0x00


	//----- nvinfo : EIATTR_KPARAM_INFO
	.align		4
.L_1383:
        /*0048*/ 	.byte	0x04, 0x17
        /*004a*/ 	.short	(.L_1385 - .L_1384)
.L_1384:
        /*004c*/ 	.word	0x00000000
        /*0050*/ 	.short	0x0002
        /*0052*/ 	.short	0x0010
        /*0054*/ 	.byte	0x00, 0xf0, 0x41, 0x00


	//----- nvinfo : EIATTR_KPARAM_INFO
	.align		4
.L_1385:
        /*0058*/ 	.byte	0x04, 0x17
        /*005a*/ 	.short	(.L_1387 - .L_1386)
.L_1386:
        /*005c*/ 	.word	0x00000000
        /*0060*/ 	.short	0x0001
        /*0062*/ 	.short	0x0004
        /*0064*/ 	.byte	0x00, 0xf0, 0x21, 0x00


	//----- nvinfo : EIATTR_KPARAM_INFO
	.align		4
.L_1387:
        /*0068*/ 	.byte	0x04, 0x17
        /*006a*/ 	.short	(.L_1389 - .L_1388)
.L_1388:
        /*006c*/ 	.word	0x00000000
        /*0070*/ 	.short	0x0000
        /*0072*/ 	.short	0x0000
        /*0074*/ 	.byte	0x00, 0xf0, 0x11, 0x00


	//----- nvinfo : EIATTR_SPARSE_MMA_MASK
	.align		4
.L_1389:
        /*0078*/ 	.byte	0x03, 0x50
        /*007a*/ 	.short	0x0000


	//----- nvinfo : EIATTR_MAXREG_COUNT
	.align		4
        /*007c*/ 	.byte	0x03, 0x1b
        /*007e*/ 	.short	0x00ff


	//----- nvinfo : EIATTR_EXTERNS
	.align		4
        /*0080*/ 	.byte	0x04, 0x0f
        /*0082*/ 	.short	(.L_1391 - .L_1390)


	//   ....[0]....
	.align		4
.L_1390:
        /*0084*/ 	.word	index@(__assertfail)


	//----- nvinfo : EIATTR_MERCURY_ISA_VERSION
	.align		4
.L_1391:
        /*0088*/ 	.byte	0x03, 0x5f
        /*008a*/ 	.short	0x0101


	//----- nvinfo : EIATTR_SYSCALL_OFFSETS
	.align		4
        /*008c*/ 	.byte	0x04, 0x46
        /*008e*/ 	.short	(.L_1393 - .L_1392)


	//   ....[0]....
.L_1392:
        /*0090*/ 	.word	0x000010e0


	//   ....[1]....
        /*0094*/ 	.word	0x00002220


	//   ....[2]....
        /*0098*/ 	.word	0x00003370


	//   ....[3]....
        /*009c*/ 	.word	0x00004490


	//   ....[4]....
        /*00a0*/ 	.word	0x00005760


	//   ....[5]....
        /*00a4*/ 	.word	0x00006780


	//   ....[6]....
        /*00a8*/ 	.word	0x00007760


	//   ....[7]....
        /*00ac*/ 	.word	0x00008740


	//----- nvinfo : EIATTR_EXIT_INSTR_OFFSETS
	.align		4
.L_1393:
        /*00b0*/ 	.byte	0x04, 0x1c
        /*00b2*/ 	.short	(.L_1395 - .L_1394)


	//   ....[0]....
.L_1394:
        /*00b4*/ 	.word	0x00007820


	//   ....[1]....
        /*00b8*/ 	.word	0x00007970


	//   ....[2]....
        /*00bc*/ 	.word	0x000079b0


	//   ....[3]....
        /*00c0*/ 	.word	0x00007a50


	//   ....[4]....
        /*00c4*/ 	.word	0x00007a90


	//   ....[5]....
        /*00c8*/ 	.word	0x00007ad0


	//   ....[6]....
        /*00cc*/ 	.word	0x00007b60


	//   ....[7]....
        /*00d0*/ 	.word	0x00007ba0


	//   ....[8]....
        /*00d4*/ 	.word	0x00007c40


	//   ....[9]....
        /*00d8*/ 	.word	0x00007c90


	//   ....[10]....
        /*00dc*/ 	.word	0x00007ce0


	//   ....[11]....
        /*00e0*/ 	.word	0x00007db0


	//   ....[12]....
        /*00e4*/ 	.word	0x00007e10


	//   ....[13]....
        /*00e8*/ 	.word	0x00007fa0


	//   ....[14]....
        /*00ec*/ 	.word	0x00008100


	//   ....[15]....
        /*00f0*/ 	.word	0x00008120


	//   ....[16]....
        /*00f4*/ 	.word	0x000081e0


	//   ....[17]....
        /*00f8*/ 	.word	0x00008360


	//   ....[18]....
        /*00fc*/ 	.word	0x000084e0


	//   ....[19]....
        /*0100*/ 	.word	0x00008640


	//   ....[20]....
        /*0104*/ 	.word	0x00008750


	//   ....[21]....
        /*0108*/ 	.word	0x00008790


	//   ....[22]....
        /*010c*/ 	.word	0x000087d0


	//----- nvinfo : EIATTR_MAX_THREADS
	.align		4
.L_1395:
        /*0110*/ 	.byte	0x04, 0x05
        /*0112*/ 	.short	(.L_1397 - .L_1396)
.L_1396:
        /*0114*/ 	.word	0x00000080
        /*0118*/ 	.word	0x00000001
        /*011c*/ 	.word	0x00000001


	//----- nvinfo : EIATTR_CRS_STACK_SIZE
	.align		4
.L_1397:
        /*0120*/ 	.byte	0x04, 0x1e
        /*0122*/ 	.short	(.L_1399 - .L_1398)
.L_1398:
        /*0124*/ 	.word	0x00000000


	//----- nvinfo : EIATTR_CBANK_PARAM_SIZE
	.align		4
.L_1399:
        /*0128*/ 	.byte	0x03, 0x19
        /*012a*/ 	.short	0x0034


	//----- nvinfo : EIATTR_PARAM_CBANK
	.align		4
        /*012c*/ 	.byte	0x04, 0x0a
        /*012e*/ 	.short	(.L_1401 - .L_1400)
	.align		4
.L_1400:
        /*0130*/ 	.word	index@(.nv.constant0._ZN2at6native27unrolled_elementwise_kernelINS0_13AUnaryFunctorIN3c108BFloat16ES4_S4_NS0_15binary_internal10MulFunctorIfEEEESt5arrayIPcLm2EELi4E23TrivialOffsetCalculatorILi1EjESD_NS0_6memory12LoadWithCastILi1EEENSE_13StoreWithCastILi1EEEEEviT_T0_T2_T3_T4_T5_)
        /*0134*/ 	.short	0x0210
        /*0136*/ 	.short	0x0034


	//----- nvinfo : EIATTR_SW_WAR
	.align		4
.L_1401:
        /*0138*/ 	.byte	0x04, 0x36
        /*013a*/ 	.short	(.L_1403 - .L_1402)
.L_1402:
        /*013c*/ 	.word	0x00000008
.L_1403:


//--------------------- .nv.info._ZN2at6native18elementwise_kernelILi128ELi4EZNS0_22gpu_kernel_impl_nocastINS0_13AUnaryFunctorIN3c108BFloat16ES5_S5_NS0_15binary_internal10MulFunctorIfEEEEEEvRNS_18TensorIteratorBaseERKT_EUliE_EEviT1_ --------------------------
	.section	.nv.info._ZN2at6native18elementwise_kernelILi128ELi4EZNS0_22gpu_kernel_impl_nocastINS0_13AUnaryFunctorIN3c108BFloat16ES5_S5_NS0_15binary_internal10MulFunctorIfEEEEEEvRNS_18TensorIteratorBaseERKT_EUliE_EEviT1_,"",@"SHT_CUDA_INFO"
	.sectionflags	@""
	.align	4


	//----- nvinfo : EIATTR_CUDA_API_VERSION
	.align		4
        /*0000*/ 	.byte	0x04, 0x37
        /*0002*/ 	.short	(.L_1405 - .L_1404)
.L_1404:
        /*0004*/ 	.word	0x00000082


	//----- nvinfo : EIATTR_KPARAM_INFO
	.align		4
.L_1405:
        /*0008*/ 	.byte	0x04, 0x17
        /*000a*/ 	.short	(.L_1407 - .L_1406)
.L_1406:
        /*000c*/ 	.word	0x00000000
        /*0010*/ 	.short	0x0001
        /*0012*/ 	.short	0x0008
        /*0014*/ 	.byte	0x00, 0xf0, 0x61, 0x08


	//----- nvinfo : EIATTR_KPARAM_INFO
	.align		4
.L_1407:
        /*0018*/ 	.byte	0x04, 0x17
        /*001a*/ 	.short	(.L_1409 - .L_1408)
.L_1408:
        /*001c*/ 	.word	0x00000000
        /*0020*/ 	.short	0x0000
        /*0022*/ 	.short	0x0000
        /*0024*/ 	.byte	0x00, 0xf0, 0x11, 0x00


	//----- nvinfo : EIATTR_SPARSE_MMA_MASK
	.align		4
.L_1409:
        /*0028*/ 	.byte	0x03, 0x50
        /*002a*/ 	.short	0x0000


	//----- nvinfo : EIATTR_MAXREG_COUNT
	.align		4
        /*002c*/ 	.byte	0x03, 0x1b
        /*002e*/ 	.short	0x0080


	//----- nvinfo : EIATTR_MERCURY_ISA_VERSION
	.align		4
        /*0030*/ 	.byte	0x03, 0x5f
        /*0032*/ 	.short	0x0101


	//----- nvinfo : EIATTR_EXIT_INSTR_OFFSETS
	.align		4
        /*0034*/ 	.byte	0x04, 0x1c
        /*0036*/ 	.short	(.L_1411 - .L_1410)


	//   ....[0]....
.L_1410:
        /*0038*/ 	.word	0x00003c20


	//   ....[1]....
        /*003c*/ 	.word	0x00004fd0


	//----- nvinfo : EIATTR_MAX_THREADS
	.align		4
.L_1411:
        /*0040*/ 	.byte	0x04, 0x05
        /*0042*/ 	.short	(.L_1413 - .L_1412)
.L_1412:
        /*0044*/ 	.word	0x00000080
        /*0048*/ 	.word	0x00000001
        /*004c*/ 	.word	0x00000001


	//----- nvinfo : EIATTR_CRS_STACK_SIZE
	.align		4
.L_1413:
        /*0050*/ 	.byte	0x04, 0x1e
        /*0052*/ 	.short	(.L_1415 - .L_1414)
.L_1414:
        /*0054*/ 	.word	0x00000000


	//----- nvinfo : EIATTR_CBANK_PARAM_SIZE
	.align		4
.L_1415:
        /*0058*/ 	.byte	0x03, 0x19
        /*005a*/ 	.short	0x0220


	//----- nvinfo : EIATTR_PARAM_CBANK
	.align		4
        /*005c*/ 	.byte	0x04, 0x0a
        /*005e*/ 	.short	(.L_1417 - .L_1416)
	.align		4
.L_1416:
        /*0060*/ 	.word	index@(.nv.constant0._ZN2at6native18elementwise_kernelILi128ELi4EZNS0_22gpu_kernel_impl_nocastINS0_13AUnaryFunctorIN3c108BFloat16ES5_S5_NS0_15binary_internal10MulFunctorIfEEEEEEvRNS_18TensorIteratorBaseERKT_EUliE_EEviT1_)
        /*0064*/ 	.short	0x0210
        /*0066*/ 	.short	0x0220


	//----- nvinfo : EIATTR_SW_WAR
	.align		4
.L_1417:
        /*0068*/ 	.byte	0x04, 0x36
        /*006a*/ 	.short	(.L_1419 - .L_1418)
.L_1418:
        /*006c*/ 	.word	0x00000008
.L_1419:


//--------------------- .nv.info._ZN2at6native27unrolled_elementwise_kernelINS0_13AUnaryFunctorIN3c108BFloat16ES4_S4_NS0_15binary_internal10MulFunctorIfEEEESt5arrayIPcLm2EELi4E23TrivialOffsetCalculatorILi1EjESD_NS0_6memory15LoadWithoutCastENSE_16StoreWithoutCastEEEviT_T0_T2_T3_T4_T5_ --------------------------
	.section	.nv.info._ZN2at6native27unrolled_elementwise_kernelINS0_13AUnaryFunctorIN3c108BFloat16ES4_S4_NS0_15binary_internal10MulFunctorIfEEEESt5arrayIPcLm2EELi4E23TrivialOffsetCalculatorILi1EjESD_NS0_6memory15LoadWithoutCastENSE_16StoreWithoutCastEEEviT_T0_T2_T3_T4_T5_,"",@"SHT_CUDA_INFO"
	.sectionflags	@""
	.align	4


	//----- nvinfo : EIATTR_CUDA_API_VERSION
	.align		4
        /*0000*/ 	.byte	0x04, 0x37
        /*0002*/ 	.short	(.L_1421 - .L_1420)
.L_1420:
        /*0004*/ 	.word	0x00000082


	//----- nvinfo : EIATTR_KPARAM_INFO
	.align		4
.L_1421:
        /*0008*/ 	.byte	0x04, 0x17
        /*000a*/ 	.short	(.L_1423 - .L_1422)
.L_1422:
        /*000c*/ 	.word	0x00000000
        /*0010*/ 	.short	0x0006
        /*0012*/ 	.short	0x0023
        /*0014*/ 	.byte	0x00, 0xf0, 0x05, 0x00


	//----- nvinfo : EIATTR_KPARAM_INFO
	.align		4
.L_1423:
        /*0018*/ 	.byte	0x04, 0x17
        /*001a*/ 	.short	(.L_1425 - .L_1424)
.L_1424:
        /*001c*/ 	.word	0x00000000
        /*0020*/ 	.short	0x0005
        /*0022*/ 	.short	0x0022
        /*0024*/ 	.byte	0x00, 0xf0, 0x05, 0x00


	//----- nvinfo : EIATTR_KPARAM_INFO
	.align		4
.L_1425:
        /*0028*/ 	.byte	0x04, 0x17
        /*002a*/ 	.short	(.L_1427 - .L_1426)
.L_1426:
        /*002c*/ 	.word	0x00000000
        /*0030*/ 	.short	0x0004
        /*0032*/ 	.short	0x0021
        /*0034*/ 	.byte	0x00, 0xf0, 0x05, 0x00


	//----- nvinfo : EIATTR_KPARAM_INFO
	.align		4
.L_1427:
        /*0038*/ 	.byte	0x04, 0x17
        /*003a*/ 	.short	(.L_1429 - .L_1428)
.L_1428:
        /*003c*/ 	.word	0x00000000
        /*0040*/ 	.short	0x0003
        /*0042*/ 	.short	0x0020
        /*0044*/ 	.byte	0x00, 0xf0, 0x05, 0x00


	//----- nvinfo : EIATTR_KPARAM_INFO
	.align		4
.L_1429:
        /*0048*/ 	.byte	0x04, 0x17
        /*004a*/ 	.short	(.L_1431 - .L_1430)
.L_1430:
        /*004c*/ 	.word	0x00000000
        /*0050*/ 	.short	0x0002
        /*0052*/ 	.short	0x0010
        /*0054*/ 	.byte	0x00, 0xf0, 0x41, 0x00


	//----- nvinfo : EIATTR_KPARAM_INFO
	.align		4
.L_1431:
        /*0058*/ 	.byte	0x04, 0x17
        /*005a*/ 	.short	(.L_1433 - .L_1432)
.L_1432:
        /*005c*/ 	.word	0x00000000
        /*0060*/ 	.short	0x0001
        /*0062*/ 	.short	0x0004
        /*0064*/ 	.byte	0x00, 0xf0, 0x21, 0x00


	//----- nvinfo : EIATTR_KPARAM_INFO
	.align		4
.L_1433:
        /*0068*/ 	.byte	0x04, 0x17
        /*006a*/ 	.short	(.L_1435 - .L_1434)
.L_1434:
        /*006c*/ 	.word	0x00000000
        /*0070*/ 	.short	0x0000
        /*0072*/ 	.short	0x0000
        /*0074*/ 	.byte	0x00, 0xf0, 0x11, 0x00


	//----- nvinfo : EIATTR_SPARSE_MMA_MASK
	.align		4
.L_1435:
        /*0078*/ 	.byte	0x03, 0x50
        /*007a*/ 	.short	0x0000


	//----- nvinfo : EIATTR_MAXREG_COUNT
	.align		4
        /*007c*/ 	.byte	0x03, 0x1b
        /*007e*/ 	.short	0x00ff


	//----- nvinfo : EIATTR_MERCURY_ISA_VERSION
	.align		4
        /*0080*/ 	.byte	0x03, 0x5f
        /*0082*/ 	.short	0x0101


	//----- nvinfo : EIATTR_EXIT_INSTR_OFFSETS
	.align		4
        /*0084*/ 	.byte	0x04, 0x1c
        /*0086*/ 	.short	(.L_1437 - .L_1436)


	//   ....[0]....
.L_1436:
        /*0088*/ 	.word	0x000004a0


	//   ....[1]....
        /*008c*/ 	.word	0x00000520


	//----- nvinfo : EIATTR_MAX_THREADS
	.align		4
.L_1437:
        /*0090*/ 	.byte	0x04, 0x05
        /*0092*/ 	.short	(.L_1439 - .L_1438)
.L_1438:
        /*0094*/ 	.word	0x00000080
        /*0098*/ 	.word	0x00000001
        /*009c*/ 	.word	0x00000001


	//----- nvinfo : EIATTR_CRS_STACK_SIZE
	.align		4
.L_1439:
        /*00a0*/ 	.byte	0x04, 0x1e
        /*00a2*/ 	.short	(.L_1441 - .L_1440)
.L_1440:
        /*00a4*/ 	.word	0x00000000


	//----- nvinfo : EIATTR_CBANK_PARAM_SIZE
	.align		4
.L_1441:
        /*00a8*/ 	.byte	0x03, 0x19
        /*00aa*/ 	.short	0x0024


	//----- nvinfo : EIATTR_PARAM_CBANK
	.align		4
        /*00ac*/ 	.byte	0x04, 0x0a
        /*00ae*/ 	.short	(.L_1443 - .L_1442)
	.align		4
.L_1442:
        /*00b0*/ 	.word	index@(.nv.constant0._ZN2at6native27unrolled_elementwise_kernelINS0_13AUnaryFunctorIN3c108BFloat16ES4_S4_NS0_15binary_internal10MulFunctorIfEEEESt5arrayIPcLm2EELi4E23TrivialOffsetCalculatorILi1EjESD_NS0_6memory15LoadWithoutCastENSE_16StoreWithoutCastEEEviT_T0_T2_T3_T4_T5_)
        /*00b4*/ 	.short	0x0210
        /*00b6*/ 	.short	0x0024


	//----- nvinfo : EIATTR_SW_WAR
	.align		4
.L_1443:
        /*00b8*/ 	.byte	0x04, 0x36
        /*00ba*/ 	.short	(.L_1445 - .L_1444)
.L_1444:
        /*00bc*/ 	.word	0x00000008
.L_1445:


//--------------------- .nv.info._ZN2at6native29vectorized_elementwise_kernelILi2ENS0_13AUnaryFunctorIN3c108BFloat16ES4_S4_NS0_15binary_internal10MulFunctorIfEEEESt5arrayIPcLm2EEEEviT0_T1_ --------------------------
	.section	.nv.info._ZN2at6native29vectorized_elementwise_kernelILi2ENS0_13AUnaryFunctorIN3c108BFloat16ES4_S4_NS0_15binary_internal10MulFunctorIfEEEESt5arrayIPcLm2EEEEviT0_T1_,"",@"SHT_CUDA_INFO"
	.sectionflags	@""
	.align	4


	//----- nvinfo : EIATTR_CUDA_API_VERSION
	.align		4
        /*0000*/ 	.byte	0x04, 0x37
        /*0002*/ 	.short	(.L_1447 - .L_1446)
.L_1446:
        /*0004*/ 	.word	0x00000082


	//----- nvinfo : EIATTR_KPARAM_INFO
	.align		4
.L_1447:
        /*0008*/ 	.byte	0x04, 0x17
        /*000a*/ 	.short	(.L_1449 - .L_1448)
.L_1448:
        /*000c*/ 	.word	0x00000000
        /*0010*/ 	.short	0x0002
        /*0012*/ 	.short	0x0010
        /*0014*/ 	.byte	0x00, 0xf0, 0x41, 0x00


	//----- nvinfo : EIATTR_KPARAM_INFO
	.align		4
.L_1449:
        /*0018*/ 	.byte	0x04, 0x17
        /*001a*/ 	.short	(.L_1451 - .L_1450)
.L_1450:
        /*001c*/ 	.word	0x00000000
        /*0020*/ 	.short	0x0001
        /*0022*/ 	.short	0x0004
        /*0024*/ 	.byte	0x00, 0xf0, 0x21, 0x00


	//----- nvinfo : EIATTR_KPARAM_INFO
	.align		4
.L_1451:
        /*0028*/ 	.byte	0x04, 0x17
        /*002a*/ 	.short	(.L_1453 - .L_1452)
.L_1452:
        /*002c*/ 	.word	0x00000000
        /*0030*/ 	.short	0x0000
        /*0032*/ 	.short	0x0000
        /*0034*/ 	.byte	0x00, 0xf0, 0x11, 0x00


	//----- nvinfo : EIATTR_SPARSE_MMA_MASK
	.align		4
.L_1453:
        /*0038*/ 	.byte	0x03, 0x50
        /*003a*/ 	.short	0x0000


	//----- nvinfo : EIATTR_MAXREG_COUNT
	.align		4
        /*003c*/ 	.byte	0x03, 0x1b
        /*003e*/ 	.short	0x00ff


	//----- nvinfo : EIATTR_MERCURY_ISA_VERSION
	.align		4
        /*0040*/ 	.byte	0x03, 0x5f
        /*0042*/ 	.short	0x0101


	//----- nvinfo : EIATTR_EXIT_INSTR_OFFSETS
	.align		4
        /*0044*/ 	.byte	0x04, 0x1c
        /*0046*/ 	.short	(.L_1455 - .L_1454)


	//   ....[0]....
.L_1454:
        /*0048*/ 	.word	0x00000300


	//   ....[1]....
        /*004c*/ 	.word	0x00000ce0


	//   ....[2]....
        /*0050*/ 	.word	0x00000d30


	//----- nvinfo : EIATTR_MAX_THREADS
	.align		4
.L_1455:
        /*0054*/ 	.byte	0x04, 0x05
        /*0056*/ 	.short	(.L_1457 - .L_1456)
.L_1456:
        /*0058*/ 	.word	0x00000080
        /*005c*/ 	.word	0x00000001
        /*0060*/ 	.word	0x00000001


	//----- nvinfo : EIATTR_CRS_STACK_SIZE
	.align		4
.L_1457:
        /*0064*/ 	.byte	0x04, 0x1e
        /*0066*/ 	.short	(.L_1459 - .L_1458)
.L_1458:
        /*0068*/ 	.word	0x00000000


	//----- nvinfo : EIATTR_CBANK_PARAM_SIZE
	.align		4
.L_1459:
        /*006c*/ 	.byte	0x03, 0x19
        /*006e*/ 	.short	0x0020


	//----- nvinfo : EIATTR_PARAM_CBANK
	.align		4
        /*0070*/ 	.byte	0x04, 0x0a
        /*0072*/ 	.short	(.L_1461 - .L_1460)
	.align		4
.L_1460:
        /*0074*/ 	.word	index@(.nv.constant0._ZN2at6native29vectorized_elementwise_kernelILi2ENS0_13AUnaryFunctorIN3c108BFloat16ES4_S4_NS0_15binary_internal10MulFunctorIfEEEESt5arrayIPcLm2EEEEviT0_T1_)
        /*0078*/ 	.short	0x0210
        /*007a*/ 	.short	0x0020


	//----- nvinfo : EIATTR_SW_WAR
	.align		4
.L_1461:
        /*007c*/ 	.byte	0x04, 0x36
        /*007e*/ 	.short	(.L_1463 - .L_1462)
.L_1462:
        /*0080*/ 	.word	0x00000008
.L_1463:


//--------------------- .nv.info._ZN2at6native29vectorized_elementwise_kernelILi4ENS0_13AUnaryFunctorIN3c108BFloat16ES4_S4_NS0_15binary_internal10MulFunctorIfEEEESt5arrayIPcLm2EEEEviT0_T1_ --------------------------
	.section	.nv.info._ZN2at6native29vectorized_elementwise_kernelILi4ENS0_13AUnaryFunctorIN3c108BFloat16ES4_S4_NS0_15binary_internal10MulFunctorIfEEEESt5arrayIPcLm2EEEEviT0_T1_,"",@"SHT_CUDA_INFO"
	.sectionflags	@""
	.align	4


	//----- nvinfo : EIATTR_CUDA_API_VERSION
	.align		4
        /*0000*/ 	.byte	0x04, 0x37
        /*0002*/ 	.short	(.L_1465 - .L_1464)
.L_1464:
        /*0004*/ 	.word	0x00000082


	//----- nvinfo : EIATTR_KPARAM_INFO
	.align		4
.L_1465:
        /*0008*/ 	.byte	0x04, 0x17
        /*000a*/ 	.short	(.L_1467 - .L_1466)
.L_1466:
        /*000c*/ 	.word	0x00000000
        /*0010*/ 	.short	0x0002
        /*0012*/ 	.short	0x0010
        /*0014*/ 	.byte	0x00, 0xf0, 0x41, 0x00


	//----- nvinfo : EIATTR_KPARAM_INFO
	.align		4
.L_1467:
        /*0018*/ 	.byte	0x04, 0x17
        /*001a*/ 	.short	(.L_1469 - .L_1468)
.L_1468:
        /*001c*/ 	.word	0x00000000
        /*0020*/ 	.short	0x0001
        /*0022*/ 	.short	0x0004
        /*0024*/ 	.byte	0x00, 0xf0, 0x21, 0x00


	//----- nvinfo : EIATTR_KPARAM_INFO
	.align		4
.L_1469:
        /*0028*/ 	.byte	0x04, 0x17
        /*002a*/ 	.short	(.L_1471 - .L_1470)
.L_1470:
        /*002c*/ 	.word	0x00000000
        /*0030*/ 	.short	0x0000
        /*0032*/ 	.short	0x0000
        /*0034*/ 	.byte	0x00, 0xf0, 0x11, 0x00


	//----- nvinfo : EIATTR_SPARSE_MMA_MASK
	.align		4
.L_1471:
        /*0038*/ 	.byte	0x03, 0x50
        /*003a*/ 	.short	0x0000


	//----- nvinfo : EIATTR_MAXREG_COUNT
	.align		4
        /*003c*/ 	.byte	0x03, 0x1b
        /*003e*/ 	.short	0x00ff


	//----- nvinfo : EIATTR_MERCURY_ISA_VERSION
	.align		4
        /*0040*/ 	.byte	0x03, 0x5f
        /*0042*/ 	.short	0x0101


	//----- nvinfo : EIATTR_EXIT_INSTR_OFFSETS
	.align		4
        /*0044*/ 	.byte	0x04, 0x1c
        /*0046*/ 	.short	(.L_1473 - .L_1472)


	//   ....[0]....
.L_1472:
        /*0048*/ 	.word	0x000002c0


	//   ....[1]....
        /*004c*/ 	.word	0x00000ca0


	//   ....[2]....
        /*0050*/ 	.word	0x00000cf0


	//----- nvinfo : EIATTR_MAX_THREADS
	.align		4
.L_1473:
        /*0054*/ 	.byte	0x04, 0x05
        /*0056*/ 	.short	(.L_1475 - .L_1474)
.L_1474:
        /*0058*/ 	.word	0x00000080
        /*005c*/ 	.word	0x00000001
        /*0060*/ 	.word	0x00000001


	//----- nvinfo : EIATTR_CRS_STACK_SIZE
	.align		4
.L_1475:
        /*0064*/ 	.byte	0x04, 0x1e
        /*0066*/ 	.short	(.L_1477 - .L_1476)
.L_1476:
        /*0068*/ 	.word	0x00000000


	//----- nvinfo : EIATTR_CBANK_PARAM_SIZE
	.align		4
.L_1477:
        /*006c*/ 	.byte	0x03, 0x19
        /*006e*/ 	.short	0x0020


	//----- nvinfo : EIATTR_PARAM_CBANK
	.align		4
        /*0070*/ 	.byte	0x04, 0x0a
        /*0072*/ 	.short	(.L_1479 - .L_1478)
	.align		4
.L_1478:
        /*0074*/ 	.word	index@(.nv.constant0._ZN2at6native29vectorized_elementwise_kernelILi4ENS0_13AUnaryFunctorIN3c108BFloat16ES4_S4_NS0_15binary_internal10MulFunctorIfEEEESt5arrayIPcLm2EEEEviT0_T1_)
        /*0078*/ 	.short	0x0210
        /*007a*/ 	.short	0x0020


	//----- nvinfo : EIATTR_SW_WAR
	.align		4
.L_1479:
        /*007c*/ 	.byte	0x04, 0x36
        /*007e*/ 	.short	(.L_1481 - .L_1480)
.L_1480:
        /*0080*/ 	.word	0x00000008
.L_1481:


//--------------------- .nv.info._ZN2at6native29vectorized_elementwise_kernelILi8ENS0_13AUnaryFunctorIN3c108BFloat16ES4_S4_NS0_15binary_internal10MulFunctorIfEEEESt5arrayIPcLm2EEEEviT0_T1_ --------------------------
	.section	.nv.info._ZN2at6native29vectorized_elementwise_kernelILi8ENS0_13AUnaryFunctorIN3c108BFloat16ES4_S4_NS0_15binary_internal10MulFunctorIfEEEESt5arrayIPcLm2EEEEviT0_T1_,"",@"SHT_CUDA_INFO"
	.sectionflags	@""
	.align	4


	//----- nvinfo : EIATTR_CUDA_API_VERSION
	.align		4
        /*0000*/ 	.byte	0x04, 0x37
        /*0002*/ 	.short	(.L_1483 - .L_1482)
.L_1482:
        /*0004*/ 	.word	0x00000082


	//----- nvinfo : EIATTR_KPARAM_INFO
	.align		4
.L_1483:
        /*0008*/ 	.byte	0x04, 0x17
        /*000a*/ 	.short	(.L_1485 - .L_1484)
.L_1484:
        /*000c*/ 	.word	0x00000000
        /*0010*/ 	.short	0x0002
        /*0012*/ 	.short	0x0010
        /*0014*/ 	.byte	0x00, 0xf0, 0x41, 0x00


	//----- nvinfo : EIATTR_KPARAM_INFO
	.align		4
.L_1485:
        /*0018*/ 	.byte	0x04, 0x17
        /*001a*/ 	.short	(.L_1487 - .L_1486)
.L_1486:
        /*001c*/ 	.word	0x00000000
        /*0020*/ 	.short	0x0001
        /*0022*/ 	.short	0x0004
        /*0024*/ 	.byte	0x00, 0xf0, 0x21, 0x00


	//----- nvinfo : EIATTR_KPARAM_INFO
	.align		4
.L_1487:
        /*0028*/ 	.byte	0x04, 0x17
        /*002a*/ 	.short	(.L_1489 - .L_1488)
.L_1488:
        /*002c*/ 	.word	0x00000000
        /*0030*/ 	.short	0x0000
        /*0032*/ 	.short	0x0000
        /*0034*/ 	.byte	0x00, 0xf0, 0x11, 0x00


	//----- nvinfo : EIATTR_SPARSE_MMA_MASK
	.align		4
.L_1489:
        /*0038*/ 	.byte	0x03, 0x50
        /*003a*/ 	.short	0x0000


	//----- nvinfo : EIATTR_MAXREG_COUNT
	.align		4
        /*003c*/ 	.byte	0x03, 0x1b
        /*003e*/ 	.short	0x00ff


	//----- nvinfo : EIATTR_MERCURY_ISA_VERSION
	.align		4
        /*0040*/ 	.byte	0x03, 0x5f
        /*0042*/ 	.short	0x0101


	//----- nvinfo : EIATTR_EXIT_INSTR_OFFSETS
	.align		4
        /*0044*/ 	.byte	0x04, 0x1c
        /*0046*/ 	.short	(.L_1491 - .L_1490)


	//   ....[0]....
.L_1490:
        /*0048*/ 	.word	0x000002a0


	//   ....[1]....
        /*004c*/ 	.word	0x00000c80


	//   ....[2]....
        /*0050*/ 	.word	0x00000cd0


	//----- nvinfo : EIATTR_MAX_THREADS
	.align		4
.L_1491:
        /*0054*/ 	.byte	0x04, 0x05
        /*0056*/ 	.short	(.L_1493 - .L_1492)
.L_1492:
        /*0058*/ 	.word	0x00000080
        /*005c*/ 	.word	0x00000001
        /*0060*/ 	.word	0x00000001


	//----- nvinfo : EIATTR_CRS_STACK_SIZE
	.align		4
.L_1493:
        /*0064*/ 	.byte	0x04, 0x1e
        /*0066*/ 	.short	(.L_1495 - .L_1494)
.L_1494:
        /*0068*/ 	.word	0x00000000


	//----- nvinfo : EIATTR_CBANK_PARAM_SIZE
	.align		4
.L_1495:
        /*006c*/ 	.byte	0x03, 0x19
        /*006e*/ 	.short	0x0020


	//----- nvinfo : EIATTR_PARAM_CBANK
	.align		4
        /*0070*/ 	.byte	0x04, 0x0a
        /*0072*/ 	.short	(.L_1497 - .L_1496)
	.align		4
.L_1496:
        /*0074*/ 	.word	index@(.nv.constant0._ZN2at6native29vectorized_elementwise_kernelILi8ENS0_13AUnaryFunctorIN3c108BFloat16ES4_S4_NS0_15binary_internal10MulFunctorIfEEEESt5arrayIPcLm2EEEEviT0_T1_)
        /*0078*/ 	.short	0x0210
        /*007a*/ 	.short	0x0020


	//----- nvinfo : EIATTR_SW_WAR
	.align		4
.L_1497:
        /*007c*/ 	.byte	0x04, 0x36
        /*007e*/ 	.short	(.L_1499 - .L_1498)
.L_1498:
        /*0080*/ 	.word	0x00000008
.L_1499:


//--------------------- .nv.info._ZN2at6native18elementwise_kernelILi128ELi4EZNS0_15gpu_kernel_implINS0_13BinaryFunctorIN3c108BFloat16ES5_S5_NS0_15binary_internal10MulFunctorIfEEEEEEvRNS_18TensorIteratorBaseERKT_EUliE_EEviT1_ --------------------------
	.section	.nv.info._ZN2at6native18elementwise_kernelILi128ELi4EZNS0_15gpu_kernel_implINS0_13BinaryFunctorIN3c108BFloat16ES5_S5_NS0_15binary_internal10MulFunctorIfEEEEEEvRNS_18TensorIteratorBaseERKT_EUliE_EEviT1_,"",@"SHT_CUDA_INFO"
	.sectionflags	@""
	.align	4


	//----- nvinfo : EIATTR_CUDA_API_VERSION
	.align		4
        /*0000*/ 	.byte	0x04, 0x37
        /*0002*/ 	.short	(.L_1501 - .L_1500)
.L_1500:
        /*0004*/ 	.word	0x00000082


	//----- nvinfo : EIATTR_KPARAM_INFO
	.align		4
.L_1501:
        /*0008*/ 	.byte	0x04, 0x17
        /*000a*/ 	.short	(.L_1503 - .L_1502)
.L_1502:
        /*000c*/ 	.word	0x00000000
        /*0010*/ 	.short	0x0001
        /*0012*/ 	.short	0x0008
        /*0014*/ 	.byte	0x00, 0xf0, 0x21, 0x0a


	//----- nvinfo : EIATTR_KPARAM_INFO
	.align		4
.L_1503:
        /*0018*/ 	.byte	0x04, 0x17
        /*001a*/ 	.short	(.L_1505 - .L_1504)
.L_1504:
        /*001c*/ 	.word	0x00000000
        /*0020*/ 	.short	0x0000
        /*0022*/ 	.short	0x0000
        /*0024*/ 	.byte	0x00, 0xf0, 0x11, 0x00


	//----- nvinfo : EIATTR_SPARSE_MMA_MASK
	.align		4
.L_1505:
        /*0028*/ 	.byte	0x03, 0x50
        /*002a*/ 	.short	0x0000


	//----- nvinfo : EIATTR_MAXREG_COUNT
	.align		4
        /*002c*/ 	.byte	0x03, 0x1b
        /*002e*/ 	.short	0x0080


	//----- nvinfo : EIATTR_EXTERNS
	.align		4
        /*0030*/ 	.byte	0x04, 0x0f
        /*0032*/ 	.short	(.L_1507 - .L_1506)


	//   ....[0]....
	.align		4
.L_1506:
        /*0034*/ 	.word	index@(__assertfail)


	//----- nvinfo : EIATTR_MERCURY_ISA_VERSION
	.align		4
.L_1507:
        /*0038*/ 	.byte	0x03, 0x5f
        /*003a*/ 	.short	0x0101


	//----- nvinfo : EIATTR_SYSCALL_OFFSETS
	.align		4
        /*003c*/ 	.byte	0x04, 0x46
        /*003e*/ 	.short	(.L_1509 - .L_1508)


	//   ....[0]....
.L_1508:
        /*0040*/ 	.word	0x000026f0


	//   ....[1]....
        /*0044*/ 	.word	0x000036c0


	//   ....[2]....
        /*0048*/ 	.word	0x00004660


	//   ....[3]....
        /*004c*/ 	.word	0x00006da0


	//   ....[4]....
        /*0050*/ 	.word	0x00007d70


	//   ....[5]....
        /*0054*/ 	.word	0x00008d10


	//   ....[6]....
        /*0058*/ 	.word	0x0000b440


	//   ....[7]....
        /*005c*/ 	.word	0x0000c410


	//   ....[8]....
        /*0060*/ 	.word	0x0000d3b0


	//   ....[9]....
        /*0064*/ 	.word	0x0000fad0


	//   ....[10]....
        /*0068*/ 	.word	0x00010aa0


	//   ....[11]....
        /*006c*/ 	.word	0x00011a40


	//----- nvinfo : EIATTR_EXIT_INSTR_OFFSETS
	.align		4
.L_1509:
        /*0070*/ 	.byte	0x04, 0x1c
        /*0072*/ 	.short	(.L_1511 - .L_1510)


	//   ....[0]....
.L_1510:
        /*0074*/ 	.word	0x0000d480


	//   ....[1]....
        /*0078*/ 	.word	0x00010c70


	//   ....[2]....
        /*007c*/ 	.word	0x00010cb0


	//   ....[3]....
        /*0080*/ 	.word	0x00010d50


	//   ....[4]....
        /*0084*/ 	.word	0x00010d90


	//   ....[5]....
        /*0088*/ 	.word	0x00010dd0


	//   ....[6]....
        /*008c*/ 	.word	0x00010e60


	//   ....[7]....
        /*0090*/ 	.word	0x00010ea0


	//   ....[8]....
        /*0094*/ 	.word	0x00010f40


	//   ....[9]....
        /*0098*/ 	.word	0x00010f90


	//   ....[10]....
        /*009c*/ 	.word	0x00010fe0


	//   ....[11]....
        /*00a0*/ 	.word	0x000110b0


	//   ....[12]....
        /*00a4*/ 	.word	0x00011110


	//   ....[13]....
        /*00a8*/ 	.word	0x000112a0


	//   ....[14]....
        /*00ac*/ 	.word	0x00011400


	//   ....[15]....
        /*00b0*/ 	.word	0x00011420


	//   ....[16]....
        /*00b4*/ 	.word	0x000114e0


	//   ....[17]....
        /*00b8*/ 	.word	0x00011660


	//   ....[18]....
        /*00bc*/ 	.word	0x000117e0


	//   ....[19]....
        /*00c0*/ 	.word	0x00011940


	//   ....[20]....
        /*00c4*/ 	.word	0x00011a50


	//   ....[21]....
        /*00c8*/ 	.word	0x00011a90


	//   ....[22]....
        /*00cc*/ 	.word	0x00011ad0


	//----- nvinfo : EIATTR_MAX_THREADS
	.align		4
.L_1511:
        /*00d0*/ 	.byte	0x04, 0x05
        /*00d2*/ 	.short	(.L_1513 - .L_1512)
.L_1512:
        /*00d4*/ 	.word	0x00000080
        /*00d8*/ 	.word	0x00000001
        /*00dc*/ 	.word	0x00000001


	//----- nvinfo : EIATTR_CRS_STACK_SIZE
	.align		4
.L_1513:
        /*00e0*/ 	.byte	0x04, 0x1e
        /*00e2*/ 	.short	(.L_1515 - .L_1514)
.L_1514:
        /*00e4*/ 	.word	0x00000000


	//----- nvinfo : EIATTR_CBANK_PARAM_SIZE
	.align		4
.L_1515:
        /*00e8*/ 	.byte	0x03, 0x19
        /*00ea*/ 	.short	0x0290


	//----- nvinfo : EIATTR_PARAM_CBANK
	.align		4
        /*00ec*/ 	.byte	0x04, 0x0a
        /*00ee*/ 	.short	(.L_1517 - .L_1516)
	.align		4
.L_1516:
        /*00f0*/ 	.word	index@(.nv.constant0._ZN2at6native18elementwise_kernelILi128ELi4EZNS0_15gpu_kernel_implINS0_13BinaryFunctorIN3c108BFloat16ES5_S5_NS0_15binary_internal10MulFunctorIfEEEEEEvRNS_18TensorIteratorBaseERKT_EUliE_EEviT1_)
        /*00f4*/ 	.short	0x0210
        /*00f6*/ 	.short	0x0290


	//----- nvinfo : EIATTR_SW_WAR
	.align		4
.L_1517:
        /*00f8*/ 	.byte	0x04, 0x36
        /*00fa*/ 	.short	(.L_1519 - .L_1518)
.L_1518:
        /*00fc*/ 	.word	0x00000008
.L_1519:


//--------------------- .nv.info._ZN2at6native27unrolled_elementwise_kernelINS0_13BinaryFunctorIN3c108BFloat16ES4_S4_NS0_15binary_internal10MulFunctorIfEEEESt5arrayIPcLm3EELi4E23TrivialOffsetCalculatorILi2EjESC_ILi1EjENS0_6memory12LoadWithCastILi2EEENSF_13StoreWithCastILi1EEEEEviT_T0_T2_T3_T4_T5_ --------------------------
	.section	.nv.info._ZN2at6native27unrolled_elementwise_kernelINS0_13BinaryFunctorIN3c108BFloat16ES4_S4_NS0_15binary_internal10MulFunctorIfEEEESt5arrayIPcLm3EELi4E23TrivialOffsetCalculatorILi2EjESC_ILi1EjENS0_6memory12LoadWithCastILi2EEENSF_13StoreWithCastILi1EEEEEviT_T0_T2_T3_T4_T5_,"",@"SHT_CUDA_INFO"
	.sectionflags	@""
	.align	4


	//----- nvinfo : EIATTR_CUDA_API_VERSION
	.align		4
        /*0000*/ 	.byte	0x04, 0x37
        /*0002*/ 	.short	(.L_1521 - .L_1520)
.L_1520:
        /*0004*/ 	.word	0x00000082


	//----- nvinfo : EIATTR_KPARAM_INFO
	.align		4
.L_1521:
        /*0008*/ 	.byte	0x04, 0x17
        /*000a*/ 	.short	(.L_1523 - .L_1522)
.L_1522:
        /*000c*/ 	.word	0x00000000
        /*0010*/ 	.short	0x0006
        /*0012*/ 	.short	0x0030
        /*0014*/ 	.byte	0x00, 0xf0, 0x21, 0x00


	//----- nvinfo : EIATTR_KPARAM_INFO
	.align		4
.L_1523:
        /*0018*/ 	.byte	0x04, 0x17
        /*001a*/ 	.short	(.L_1525 - .L_1524)
.L_1524:
        /*001c*/ 	.word	0x00000000
        /*0020*/ 	.short	0x0005
        /*0022*/ 	.short	0x0024
        /*0024*/ 	.byte	0x00, 0xf0, 0x31, 0x00


	//----- nvinfo : EIATTR_KPARAM_INFO
	.align		4
.L_1525:
        /*0028*/ 	.byte	0x04, 0x17
        /*002a*/ 	.short	(.L_1527 - .L_1526)
.L_1526:
        /*002c*/ 	.word	0x00000000
        /*0030*/ 	.short	0x0004
        /*0032*/ 	.short	0x0021
        /*0034*/ 	.byte	0x00, 0xf0, 0x05, 0x00


	//----- nvinfo : EIATTR_KPARAM_INFO
	.align		4
.L_1527:
        /*0038*/ 	.byte	0x04, 0x17
        /*003a*/ 	.short	(.L_1529 - .L_1528)
.L_1528:
        /*003c*/ 	.word	0x00000000
        /*0040*/ 	.short	0x0003
        /*0042*/ 	.short	0x0020
        /*0044*/ 	.byte	0x00, 0xf0, 0x05, 0x00


	//----- nvinfo : EIATTR_KPARAM_INFO
	.align		4
.L_1529:
        /*0048*/ 	.byte	0x04, 0x17
        /*004a*/ 	.short	(.L_1531 - .L_1530)
.L_1530:
        /*004c*/ 	.word	0x00000000
        /*0050*/ 	.short	0x0002
        /*0052*/ 	.short	0x0008
        /*0054*/ 	.byte	0x00, 0xf0, 0x61, 0x00


	//----- nvinfo : EIATTR_KPARAM_INFO
	.align		4
.L_1531:
        /*0058*/ 	.byte	0x04, 0x17
        /*005a*/ 	.short	(.L_1533 - .L_1532)
.L_1532:
        /*005c*/ 	.word	0x00000000
        /*0060*/ 	.short	0x0001
        /*0062*/ 	.short	0x0004
        /*0064*/ 	.byte	0x00, 0xf0, 0x05, 0x00


	//----- nvinfo : EIATTR_KPARAM_INFO
	.align		4
.L_1533:
        /*0068*/ 	.byte	0x04, 0x17
        /*006a*/ 	.short	(.L_1535 - .L_1534)
.L_1534:
        /*006c*/ 	.word	0x00000000
        /*0070*/ 	.short	0x0000
        /*0072*/ 	.short	0x0000
        /*0074*/ 	.byte	0x00, 0xf0, 0x11, 0x00


	//----- nvinfo : EIATTR_SPARSE_MMA_MASK
	.align		4
.L_1535:
        /*0078*/ 	.byte	0x03, 0x50
        /*007a*/ 	.short	0x0000


	//----- nvinfo : EIATTR_MAXREG_COUNT
	.align		4
        /*007c*/ 	.byte	0x03, 0x1b
        /*007e*/ 	.short	0x00ff


	//----- nvinfo : EIATTR_EXTERNS
	.align		4
        /*0080*/ 	.byte	0x04, 0x0f
        /*0082*/ 	.short	(.L_1537 - .L_1536)


	//   ....[0]....
	.align		4
.L_1536:
        /*0084*/ 	.word	index@(__assertfail)


	//----- nvinfo : EIATTR_MERCURY_ISA_VERSION
	.align		4
.L_1537:
        /*0088*/ 	.byte	0x03, 0x5f
        /*008a*/ 	.short	0x0101


	//----- nvinfo : EIATTR_SYSCALL_OFFSETS
	.align		4
        /*008c*/ 	.byte	0x04, 0x46
        /*008e*/ 	.short	(.L_1539 - .L_1538)


	//   ....[0]....
.L_1538:
        /*0090*/ 	.word	0x000010f0


	//   ....[1]....
        /*0094*/ 	.word	0x000021b0


	//   ....[2]....
        /*0098*/ 	.word	0x000032f0


	//   ....[3]....
        /*009c*/ 	.word	0x000043b0


	//   ....[4]....
        /*00a0*/ 	.word	0x00005500


	//   ....[5]....
        /*00a4*/ 	.word	0x000065d0


	//   ....[6]....
        /*00a8*/ 	.word	0x00007700


	//   ....[7]....
        /*00ac*/ 	.word	0x000086e0


	//   ....[8]....
        /*00b0*/ 	.word	0x00009980


	//   ....[9]....
        /*00b4*/ 	.word	0x0000a9a0


	//   ....[10]....
        /*00b8*/ 	.word	0x0000b980


	//   ....[11]....
        /*00bc*/ 	.word	0x0000c960


	//----- nvinfo : EIATTR_EXIT_INSTR_OFFSETS
	.align		4
.L_1539:
        /*00c0*/ 	.byte	0x04, 0x1c
        /*00c2*/ 	.short	(.L_1541 - .L_1540)


	//   ....[0]....
.L_1540:
        /*00c4*/ 	.word	0x0000ba40


	//   ....[1]....
        /*00c8*/ 	.word	0x0000bb90


	//   ....[2]....
        /*00cc*/ 	.word	0x0000bbd0


	//   ....[3]....
        /*00d0*/ 	.word	0x0000bc70


	//   ....[4]....
        /*00d4*/ 	.word	0x0000bcb0


	//   ....[5]....
        /*00d8*/ 	.word	0x0000bcf0


	//   ....[6]....
        /*00dc*/ 	.word	0x0000bd80


	//   ....[7]....
        /*00e0*/ 	.word	0x0000bdc0


	//   ....[8]....
        /*00e4*/ 	.word	0x0000be60


	//   ....[9]....
        /*00e8*/ 	.word	0x0000beb0


	//   ....[10]....
        /*00ec*/ 	.word	0x0000bf00


	//   ....[11]....
        /*00f0*/ 	.word	0x0000bfd0


	//   ....[12]....
        /*00f4*/ 	.word	0x0000c030


	//   ....[13]....
        /*00f8*/ 	.word	0x0000c1c0


	//   ....[14]....
        /*00fc*/ 	.word	0x0000c320


	//   ....[15]....
        /*0100*/ 	.word	0x0000c340


	//   ....[16]....
        /*0104*/ 	.word	0x0000c400


	//   ....[17]....
        /*0108*/ 	.word	0x0000c580


	//   ....[18]....
        /*010c*/ 	.word	0x0000c700


	//   ....[19]....
        /*0110*/ 	.word	0x0000c860


	//   ....[20]....
        /*0114*/ 	.word	0x0000c970


	//   ....[21]....
        /*0118*/ 	.word	0x0000c9b0


	//   ....[22]....
        /*011c*/ 	.word	0x0000c9f0


	//----- nvinfo : EIATTR_MAX_THREADS
	.align		4
.L_1541:
        /*0120*/ 	.byte	0x04, 0x05
        /*0122*/ 	.short	(.L_1543 - .L_1542)
.L_1542:
        /*0124*/ 	.word	0x00000080
        /*0128*/ 	.word	0x00000001
        /*012c*/ 	.word	0x00000001


	//----- nvinfo : EIATTR_CRS_STACK_SIZE
	.align		4
.L_1543:
        /*0130*/ 	.byte	0x04, 0x1e
        /*0132*/ 	.short	(.L_1545 - .L_1544)
.L_1544:
        /*0134*/ 	.word	0x00000000


	//----- nvinfo : EIATTR_CBANK_PARAM_SIZE
	.align		4
.L_1545:
        /*0138*/ 	.byte	0x03, 0x19
        /*013a*/ 	.short	0x0038


	//----- nvinfo : EIATTR_PARAM_CBANK
	.align		4
        /*013c*/ 	.byte	0x04, 0x0a
        /*013e*/ 	.short	(.L_1547 - .L_1546)
	.align		4
.L_1546:
        /*0140*/ 	.word	index@(.nv.constant0._ZN2at6native27unrolled_elementwise_kernelINS0_13BinaryFunctorIN3c108BFloat16ES4_S4_NS0_15binary_internal10MulFunctorIfEEEESt5arrayIPcLm3EELi4E23TrivialOffsetCalculatorILi2EjESC_ILi1EjENS0_6memory12LoadWithCastILi2EEENSF_13StoreWithCastILi1EEEEEviT_T0_T2_T3_T4_T5_)
        /*0144*/ 	.short	0x0210
        /*0146*/ 	.short	0x0038


	//----- nvinfo : EIATTR_SW_WAR
	.align		4
.L_1547:
        /*0148*/ 	.byte	0x04, 0x36
        /*014a*/ 	.short	(.L_1549 - .L_1548)
.L_1548:
        /*014c*/ 	.word	0x00000008
.L_1549:


//--------------------- .nv.info._ZN2at6native18elementwise_kernelILi128ELi4EZNS0_22gpu_kernel_impl_nocastINS0_13BinaryFunctorIN3c108BFloat16ES5_S5_NS0_15binary_internal10MulFunctorIfEEEEEEvRNS_18TensorIteratorBaseERKT_EUliE_EEviT1_ --------------------------
	.section	.nv.info._ZN2at6native18elementwise_kernelILi128ELi4EZNS0_22gpu_kernel_impl_nocastINS0_13BinaryFunctorIN3c108BFloat16ES5_S5_NS0_15binary_internal10MulFunctorIfEEEEEEvRNS_18TensorIteratorBaseERKT_EUliE_EEviT1_,"",@"SHT_CUDA_INFO"
	.sectionflags	@""
	.align	4


	//----- nvinfo : EIATTR_CUDA_API_VERSION
	.align		4
        /*0000*/ 	.byte	0x04, 0x37
        /*0002*/ 	.short	(.L_1551 - .L_1550)
.L_1550:
        /*0004*/ 	.word	0x00000082


	//----- nvinfo : EIATTR_KPARAM_INFO
	.align		4
.L_1551:
        /*0008*/ 	.byte	0x04, 0x17
        /*000a*/ 	.short	(.L_1553 - .L_1552)
.L_1552:
        /*000c*/ 	.word	0x00000000
        /*0010*/ 	.short	0x0001
        /*0012*/ 	.short	0x0008
        /*0014*/ 	.byte	0x00, 0xf0, 0x21, 0x0a


	//----- nvinfo : EIATTR_KPARAM_INFO
	.align		4
.L_1553:
        /*0018*/ 	.byte	0x04, 0x17
        /*001a*/ 	.short	(.L_1555 - .L_1554)
.L_1554:
        /*001c*/ 	.word	0x00000000
        /*0020*/ 	.short	0x0000
        /*0022*/ 	.short	0x0000
        /*0024*/ 	.byte	0x00, 0xf0, 0x11, 0x00


	//----- nvinfo : EIATTR_SPARSE_MMA_MASK
	.align		4
.L_1555:
        /*0028*/ 	.byte	0x03, 0x50
        /*002a*/ 	.short	0x0000


	//----- nvinfo : EIATTR_MAXREG_COUNT
	.align		4
        /*002c*/ 	.byte	0x03, 0x1b
        /*002e*/ 	.short	0x0080


	//----- nvinfo : EIATTR_MERCURY_ISA_VERSION
	.align		4
        /*0030*/ 	.byte	0x03, 0x5f
        /*0032*/ 	.short	0x0101


	//----- nvinfo : EIATTR_EXIT_INSTR_OFFSETS
	.align		4
        /*0034*/ 	.byte	0x04, 0x1c
        /*0036*/ 	.short	(.L_1557 - .L_1556)


	//   ....[0]....
.L_1556:
        /*0038*/ 	.word	0x00004680


	//   ....[1]....
        /*003c*/ 	.word	0x00005da0


	//----- nvinfo : EIATTR_MAX_THREADS
	.align		4
.L_1557:
        /*0040*/ 	.byte	0x04, 0x05
        /*0042*/ 	.short	(.L_1559 - .L_1558)
.L_1558:
        /*0044*/ 	.word	0x00000080
        /*0048*/ 	.word	0x00000001
        /*004c*/ 	.word	0x00000001


	//----- nvinfo : EIATTR_CRS_STACK_SIZE
	.align		4
.L_1559:
        /*0050*/ 	.byte	0x04, 0x1e
        /*0052*/ 	.short	(.L_1561 - .L_1560)
.L_1560:
        /*0054*/ 	.word	0x00000000


	//----- nvinfo : EIATTR_CBANK_PARAM_SIZE
	.align		4
.L_1561:
        /*0058*/ 	.byte	0x03, 0x19
        /*005a*/ 	.short	0x0290


	//----- nvinfo : EIATTR_PARAM_CBANK
	.align		4
        /*005c*/ 	.byte	0x04, 0x0a
        /*005e*/ 	.short	(.L_1563 - .L_1562)
	.align		4
.L_1562:
        /*0060*/ 	.word	index@(.nv.constant0._ZN2at6native18elementwise_kernelILi128ELi4EZNS0_22gpu_kernel_impl_nocastINS0_13BinaryFunctorIN3c108BFloat16ES5_S5_NS0_15binary_internal10MulFunctorIfEEEEEEvRNS_18TensorIteratorBaseERKT_EUliE_EEviT1_)
        /*0064*/ 	.short	0x0210
        /*0066*/ 	.short	0x0290


	//----- nvinfo : EIATTR_SW_WAR
	.align		4
.L_1563:
        /*0068*/ 	.byte	0x04, 0x36
        /*006a*/ 	.short	(.L_1565 - .L_1564)
.L_1564:
        /*006c*/ 	.word	0x00000008
.L_1565:


//--------------------- .nv.info._ZN2at6native27unrolled_elementwise_kernelINS0_13BinaryFunctorIN3c108BFloat16ES4_S4_NS0_15binary_internal10MulFunctorIfEEEESt5arrayIPcLm3EELi4E23TrivialOffsetCalculatorILi2EjESC_ILi1EjENS0_6memory15LoadWithoutCastENSF_16StoreWithoutCastEEEviT_T0_T2_T3_T4_T5_ --------------------------
	.section	.nv.info._ZN2at6native27unrolled_elementwise_kernelINS0_13BinaryFunctorIN3c108BFloat16ES4_S4_NS0_15binary_internal10MulFunctorIfEEEESt5arrayIPcLm3EELi4E23TrivialOffsetCalculatorILi2EjESC_ILi1EjENS0_6memory15LoadWithoutCastENSF_16StoreWithoutCastEEEviT_T0_T2_T3_T4_T5_,"",@"SHT_CUDA_INFO"
	.sectionflags	@""
	.align	4


	//----- nvinfo : EIATTR_CUDA_API_VERSION
	.align		4
        /*0000*/ 	.byte	0x04, 0x37
        /*0002*/ 	.short	(.L_1567 - .L_1566)
.L_1566:
        /*0004*/ 	.word	0x00000082


	//----- nvinfo : EIATTR_KPARAM_INFO
	.align		4
.L_1567:
        /*0008*/ 	.byte	0x04, 0x17
        /*000a*/ 	.short	(.L_1569 - .L_1568)
.L_1568:
        /*000c*/ 	.word	0x00000000
        /*0010*/ 	.short	0x0006
        /*0012*/ 	.short	0x0023
        /*0014*/ 	.byte	0x00, 0xf0, 0x05, 0x00


	//----- nvinfo : EIATTR_KPARAM_INFO
	.align		4
.L_1569:
        /*0018*/ 	.byte	0x04, 0x17
        /*001a*/ 	.short	(.L_1571 - .L_1570)
.L_1570:
        /*001c*/ 	.word	0x00000000
        /*0020*/ 	.short	0x0005
        /*0022*/ 	.short	0x0022
        /*0024*/ 	.byte	0x00, 0xf0, 0x05, 0x00


	//----- nvinfo : EIATTR_KPARAM_INFO
	.align		4
.L_1571:
        /*0028*/ 	.byte	0x04, 0x17
        /*002a*/ 	.short	(.L_1573 - .L_1572)
.L_1572:
        /*002c*/ 	.word	0x00000000
        /*0030*/ 	.short	0x0004
        /*0032*/ 	.short	0x0021
        /*0034*/ 	.byte	0x00, 0xf0, 0x05, 0x00


	//----- nvinfo : EIATTR_KPARAM_INFO
	.align		4
.L_1573:
        /*0038*/ 	.byte	0x04, 0x17
        /*003a*/ 	.short	(.L_1575 - .L_1574)
.L_1574:
        /*003c*/ 	.word	0x00000000
        /*0040*/ 	.short	0x0003
        /*0042*/ 	.short	0x0020
        /*0044*/ 	.byte	0x00, 0xf0, 0x05, 0x00


	//----- nvinfo : EIATTR_KPARAM_INFO
	.align		4
.L_1575:
        /*0048*/ 	.byte	0x04, 0x17
        /*004a*/ 	.short	(.L_1577 - .L_1576)
.L_1576:
        /*004c*/ 	.word	0x00000000
        /*0050*/ 	.short	0x0002
        /*0052*/ 	.short	0x0008
        /*0054*/ 	.byte	0x00, 0xf0, 0x61, 0x00


	//----- nvinfo : EIATTR_KPARAM_INFO
	.align		4
.L_1577:
        /*0058*/ 	.byte	0x04, 0x17
        /*005a*/ 	.short	(.L_1579 - .L_1578)
.L_1578:
        /*005c*/ 	.word	0x00000000
        /*0060*/ 	.short	0x0001
        /*0062*/ 	.short	0x0004
        /*0064*/ 	.byte	0x00, 0xf0, 0x05, 0x00


	//----- nvinfo : EIATTR_KPARAM_INFO
	.align		4
.L_1579:
        /*0068*/ 	.byte	0x04, 0x17
        /*006a*/ 	.short	(.L_1581 - .L_1580)
.L_1580:
        /*006c*/ 	.word	0x00000000
        /*0070*/ 	.short	0x0000
        /*0072*/ 	.short	0x0000
        /*0074*/ 	.byte	0x00, 0xf0, 0x11, 0x00


	//----- nvinfo : EIATTR_SPARSE_MMA_MASK
	.align		4
.L_1581:
        /*0078*/ 	.byte	0x03, 0x50
        /*007a*/ 	.short	0x0000


	//----- nvinfo : EIATTR_MAXREG_COUNT
	.align		4
        /*007c*/ 	.byte	0x03, 0x1b
        /*007e*/ 	.short	0x00ff


	//----- nvinfo : EIATTR_MERCURY_ISA_VERSION
	.align		4
        /*0080*/ 	.byte	0x03, 0x5f
        /*0082*/ 	.short	0x0101


	//----- nvinfo : EIATTR_EXIT_INSTR_OFFSETS
	.align		4
        /*0084*/ 	.byte	0x04, 0x1c
        /*0086*/ 	.short	(.L_1583 - .L_1582)


	//   ....[0]....
.L_1582:
        /*0088*/ 	.word	0x00000590


	//   ....[1]....
        /*008c*/ 	.word	0x00000620


	//----- nvinfo : EIATTR_MAX_THREADS
	.align		4
.L_1583:
        /*0090*/ 	.byte	0x04, 0x05
        /*0092*/ 	.short	(.L_1585 - .L_1584)
.L_1584:
        /*0094*/ 	.word	0x00000080
        /*0098*/ 	.word	0x00000001
        /*009c*/ 	.word	0x00000001


	//----- nvinfo : EIATTR_CRS_STACK_SIZE
	.align		4
.L_1585:
        /*00a0*/ 	.byte	0x04, 0x1e
        /*00a2*/ 	.short	(.L_1587 - .L_1586)
.L_1586:
        /*00a4*/ 	.word	0x00000000


	//----- nvinfo : EIATTR_CBANK_PARAM_SIZE
	.align		4
.L_1587:
        /*00a8*/ 	.byte	0x03, 0x19
        /*00aa*/ 	.short	0x0024


	//----- nvinfo : EIATTR_PARAM_CBANK
	.align		4
        /*00ac*/ 	.byte	0x04, 0x0a
        /*00ae*/ 	.short	(.L_1589 - .L_1588)
	.align		4
.L_1588:
        /*00b0*/ 	.word	index@(.nv.constant0._ZN2at6native27unrolled_elementwise_kernelINS0_13BinaryFunctorIN3c108BFloat16ES4_S4_NS0_15binary_internal10MulFunctorIfEEEESt5arrayIPcLm3EELi4E23TrivialOffsetCalculatorILi2EjESC_ILi1EjENS0_6memory15LoadWithoutCastENSF_16StoreWithoutCastEEEviT_T0_T2_T3_T4_T5_)
        /*00b4*/ 	.short	0x0210
        /*00b6*/ 	.short	0x0024


	//----- nvinfo : EIATTR_SW_WAR
	.align		4
.L_1589:
        /*00b8*/ 	.byte	0x04, 0x36
        /*00ba*/ 	.short	(.L_1591 - .L_1590)
.L_1590:
        /*00bc*/ 	.word	0x00000008
.L_1591:


//--------------------- .nv.info._ZN2at6native29vectorized_elementwise_kernelILi2ENS0_13BinaryFunctorIN3c108BFloat16ES4_S4_NS0_15binary_internal10MulFunctorIfEEEESt5arrayIPcLm3EEEEviT0_T1_ --------------------------
	.section	.nv.info._ZN2at6native29vectorized_elementwise_kernelILi2ENS0_13BinaryFunctorIN3c108BFloat16ES4_S4_NS0_15binary_internal10MulFunctorIfEEEESt5arrayIPcLm3EEEEviT0_T1_,"",@"SHT_CUDA_INFO"
	.sectionflags	@""
	.align	4


	//----- nvinfo : EIATTR_CUDA_API_VERSION
	.align		4
        /*0000*/ 	.byte	0x04, 0x37
        /*0002*/ 	.short	(.L_1593 - .L_1592)
.L_1592:
        /*0004*/ 	.word	0x00000082


	//----- nvinfo : EIATTR_KPARAM_INFO
	.align		4
.L_1593:
        /*0008*/ 	.byte	0x04, 0x17
        /*000a*/ 	.short	(.L_1595 - .L_1594)
.L_1594:
        /*000c*/ 	.word	0x00000000
        /*0010*/ 	.short	0x0002
        /*0012*/ 	.short	0x0008
        /*0014*/ 	.byte	0x00, 0xf0, 0x61, 0x00


	//----- nvinfo : EIATTR_KPARAM_INFO
	.align		4
.L_1595:
        /*0018*/ 	.byte	0x04, 0x17
        /*001a*/ 	.short	(.L_1597 - .L_1596)
.L_1596:
        /*001c*/ 	.word	0x00000000
        /*0020*/ 	.short	0x0001
        /*0022*/ 	.short	0x0004
        /*0024*/ 	.byte	0x00, 0xf0, 0x05, 0x00


	//----- nvinfo : EIATTR_KPARAM_INFO
	.align		4
.L_1597:
        /*0028*/ 	.byte	0x04, 0x17
        /*002a*/ 	.short	(.L_1599 - .L_1598)
.L_1598:
        /*002c*/ 	.word	0x00000000
        /*0030*/ 	.short	0x0000
        /*0032*/ 	.short	0x0000
        /*0034*/ 	.byte	0x00, 0xf0, 0x11, 0x00


	//----- nvinfo : EIATTR_SPARSE_MMA_MASK
	.align		4
.L_1599:
        /*0038*/ 	.byte	0x03, 0x50
        /*003a*/ 	.short	0x0000


	//----- nvinfo : EIATTR_MAXREG_COUNT
	.align		4
        /*003c*/ 	.byte	0x03, 0x1b
        /*003e*/ 	.short	0x00ff


	//----- nvinfo : EIATTR_MERCURY_ISA_VERSION
	.align		4
        /*0040*/ 	.byte	0x03, 0x5f
        /*0042*/ 	.short	0x0101


	//----- nvinfo : EIATTR_EXIT_INSTR_OFFSETS
	.align		4
        /*0044*/ 	.byte	0x04, 0x1c
        /*0046*/ 	.short	(.L_1601 - .L_1600)


	//   ....[0]....
.L_1600:
        /*0048*/ 	.word	0x00000420


	//   ....[1]....
        /*004c*/ 	.word	0x00000ff0


	//   ....[2]....
        /*0050*/ 	.word	0x00001040


	//----- nvinfo : EIATTR_MAX_THREADS
	.align		4
.L_1601:
        /*0054*/ 	.byte	0x04, 0x05
        /*0056*/ 	.short	(.L_1603 - .L_1602)
.L_1602:
        /*0058*/ 	.word	0x00000080
        /*005c*/ 	.word	0x00000001
        /*0060*/ 	.word	0x00000001


	//----- nvinfo : EIATTR_CRS_STACK_SIZE
	.align		4
.L_1603:
        /*0064*/ 	.byte	0x04, 0x1e
        /*0066*/ 	.short	(.L_1605 - .L_1604)
.L_1604:
        /*0068*/ 	.word	0x00000000


	//----- nvinfo : EIATTR_CBANK_PARAM_SIZE
	.align		4
.L_1605:
        /*006c*/ 	.byte	0x03, 0x19
        /*006e*/ 	.short	0x0020


	//----- nvinfo : EIATTR_PARAM_CBANK
	.align		4
        /*0070*/ 	.byte	0x04, 0x0a
        /*0072*/ 	.short	(.L_1607 - .L_1606)
	.align		4
.L_1606:
        /*0074*/ 	.word	index@(.nv.constant0._ZN2at6native29vectorized_elementwise_kernelILi2ENS0_13BinaryFunctorIN3c108BFloat16ES4_S4_NS0_15binary_internal10MulFunctorIfEEEESt5arrayIPcLm3EEEEviT0_T1_)
        /*0078*/ 	.short	0x0210
        /*007a*/ 	.short	0x0020


	//----- nvinfo : EIATTR_SW_WAR
	.align		4
.L_1607:
        /*007c*/ 	.byte	0x04, 0x36
        /*007e*/ 	.short	(.L_1609 - .L_1608)
.L_1608:
        /*0080*/ 	.word	0x00000008
.L_1609:


//--------------------- .nv.info._ZN2at6native29vectorized_elementwise_kernelILi4ENS0_13BinaryFunctorIN3c108BFloat16ES4_S4_NS0_15binary_internal10MulFunctorIfEEEESt5arrayIPcLm3EEEEviT0_T1_ --------------------------
	.section	.nv.info._ZN2at6native29vectorized_elementwise_kernelILi4ENS0_13BinaryFunctorIN3c108BFloat16ES4_S4_NS0_15binary_internal10MulFunctorIfEEEESt5arrayIPcLm3EEEEviT0_T1_,"",@"SHT_CUDA_INFO"
	.sectionflags	@""
	.align	4


	//----- nvinfo : EIATTR_CUDA_API_VERSION
	.align		4
        /*0000*/ 	.byte	0x04, 0x37
        /*0002*/ 	.short	(.L_1611 - .L_1610)
.L_1610:
        /*0004*/ 	.word	0x00000082


	//----- nvinfo : EIATTR_KPARAM_INFO
	.align		4
.L_1611:
        /*0008*/ 	.byte	0x04, 0x17
        /*000a*/ 	.short	(.L_1613 - .L_1612)
.L_1612:
        /*000c*/ 	.word	0x00000000
        /*0010*/ 	.short	0x0002
        /*0012*/ 	.short	0x0008
        /*0014*/ 	.byte	0x00, 0xf0, 0x61, 0x00


	//----- nvinfo : EIATTR_KPARAM_INFO
	.align		4
.L_1613:
        /*0018*/ 	.byte	0x04, 0x17
        /*001a*/ 	.short	(.L_1615 - .L_1614)
.L_1614:
        /*001c*/ 	.word	0x00000000
        /*0020*/ 	.short	0x0001
        /*0022*/ 	.short	0x0004
        /*0024*/ 	.byte	0x00, 0xf0, 0x05, 0x00


	//----- nvinfo : EIATTR_KPARAM_INFO
	.align		4
.L_1615:
        /*0028*/ 	.byte	0x04, 0x17
        /*002a*/ 	.short	(.L_1617 - .L_1616)
.L_1616:
        /*002c*/ 	.word	0x00000000
        /*0030*/ 	.short	0x0000
        /*0032*/ 	.short	0x0000
        /*0034*/ 	.byte	0x00, 0xf0, 0x11, 0x00


	//----- nvinfo : EIATTR_SPARSE_MMA_MASK
	.align		4
.L_1617:
        /*0038*/ 	.byte	0x03, 0x50
        /*003a*/ 	.short	0x0000


	//----- nvinfo : EIATTR_MAXREG_COUNT
	.align		4
        /*003c*/ 	.byte	0x03, 0x1b
        /*003e*/ 	.short	0x00ff


	//----- nvinfo : EIATTR_MERCURY_ISA_VERSION
	.align		4
        /*0040*/ 	.byte	0x03, 0x5f
        /*0042*/ 	.short	0x0101


	//----- nvinfo : EIATTR_EXIT_INSTR_OFFSETS
	.align		4
        /*0044*/ 	.byte	0x04, 0x1c
        /*0046*/ 	.short	(.L_1619 - .L_1618)


	//   ....[0]....
.L_1618:
        /*0048*/ 	.word	0x000003c0


	//   ....[1]....
        /*004c*/ 	.word	0x00000f90


	//   ....[2]....
        /*0050*/ 	.word	0x00000fe0


	//----- nvinfo : EIATTR_MAX_THREADS
	.align		4
.L_1619:
        /*0054*/ 	.byte	0x04, 0x05
        /*0056*/ 	.short	(.L_1621 - .L_1620)
.L_1620:
        /*0058*/ 	.word	0x00000080
        /*005c*/ 	.word	0x00000001
        /*0060*/ 	.word	0x00000001


	//----- nvinfo : EIATTR_CRS_STACK_SIZE
	.align		4
.L_1621:
        /*0064*/ 	.byte	0x04, 0x1e
        /*0066*/ 	.short	(.L_1623 - .L_1622)
.L_1622:
        /*0068*/ 	.word	0x00000000


	//----- nvinfo : EIATTR_CBANK_PARAM_SIZE
	.align		4
.L_1623:
        /*006c*/ 	.byte	0x03, 0x19
        /*006e*/ 	.short	0x0020


	//----- nvinfo : EIATTR_PARAM_CBANK
	.align		4
        /*0070*/ 	.byte	0x04, 0x0a
        /*0072*/ 	.short	(.L_1625 - .L_1624)
	.align		4
.L_1624:
        /*0074*/ 	.word	index@(.nv.constant0._ZN2at6native29vectorized_elementwise_kernelILi4ENS0_13BinaryFunctorIN3c108BFloat16ES4_S4_NS0_15binary_internal10MulFunctorIfEEEESt5arrayIPcLm3EEEEviT0_T1_)
        /*0078*/ 	.short	0x0210
        /*007a*/ 	.short	0x0020


	//----- nvinfo : EIATTR_SW_WAR
	.align		4
.L_1625:
        /*007c*/ 	.byte	0x04, 0x36
        /*007e*/ 	.short	(.L_1627 - .L_1626)
.L_1626:
        /*0080*/ 	.word	0x00000008
.L_1627:


//--------------------- .nv.info._ZN2at6native29vectorized_elementwise_kernelILi8ENS0_13BinaryFunctorIN3c108BFloat16ES4_S4_NS0_15binary_internal10MulFunctorIfEEEESt5arrayIPcLm3EEEEviT0_T1_ --------------------------
	.section	.nv.info._ZN2at6native29vectorized_elementwise_kernelILi8ENS0_13BinaryFunctorIN3c108BFloat16ES4_S4_NS0_15binary_internal10MulFunctorIfEEEESt5arrayIPcLm3EEEEviT0_T1_,"",@"SHT_CUDA_INFO"
	.sectionflags	@""
	.align	4


	//----- nvinfo : EIATTR_CUDA_API_VERSION
	.align		4
        /*0000*/ 	.byte	0x04, 0x37
        /*0002*/ 	.short	(.L_1629 - .L_1628)
.L_1628:
        /*0004*/ 	.word	0x00000082


	//----- nvinfo : EIATTR_KPARAM_INFO
	.align		4
.L_1629:
        /*0008*/ 	.byte	0x04, 0x17
        /*000a*/ 	.short	(.L_1631 - .L_1630)
.L_1630:
        /*000c*/ 	.word	0x00000000
        /*0010*/ 	.short	0x0002
        /*0012*/ 	.short	0x0008
        /*0014*/ 	.byte	0x00, 0xf0, 0x61, 0x00


	//----- nvinfo : EIATTR_KPARAM_INFO
	.align		4
.L_1631:
        /*0018*/ 	.byte	0x04, 0x17
        /*001a*/ 	.short	(.L_1633 - .L_1632)
.L_1632:
        /*001c*/ 	.word	0x00000000
        /*0020*/ 	.short	0x0001
        /*0022*/ 	.short	0x0004
        /*0024*/ 	.byte	0x00, 0xf0, 0x05, 0x00


	//----- nvinfo : EIATTR_KPARAM_INFO
	.align		4
.L_1633:
        /*0028*/ 	.byte	0x04, 0x17
        /*002a*/ 	.short	(.L_1635 - .L_1634)
.L_1634:
        /*002c*/ 	.word	0x00000000
        /*0030*/ 	.short	0x0000
        /*0032*/ 	.short	0x0000
        /*0034*/ 	.byte	0x00, 0xf0, 0x11, 0x00


	//----- nvinfo : EIATTR_SPARSE_MMA_MASK
	.align		4
.L_1635:
        /*0038*/ 	.byte	0x03, 0x50
        /*003a*/ 	.short	0x0000


	//----- nvinfo : EIATTR_MAXREG_COUNT
	.align		4
        /*003c*/ 	.byte	0x03, 0x1b
        /*003e*/ 	.short	0x00ff


	//----- nvinfo : EIATTR_MERCURY_ISA_VERSION
	.align		4
        /*0040*/ 	.byte	0x03, 0x5f
        /*0042*/ 	.short	0x0101


	//----- nvinfo : EIATTR_EXIT_INSTR_OFFSETS
	.align		4
        /*0044*/ 	.byte	0x04, 0x1c
        /*0046*/ 	.short	(.L_1637 - .L_1636)


	//   ....[0]....
.L_1636:
        /*0048*/ 	.word	0x00000390


	//   ....[1]....
        /*004c*/ 	.word	0x00000f60


	//   ....[2]....
        /*0050*/ 	.word	0x00000fb0


	//----- nvinfo : EIATTR_MAX_THREADS
	.align		4
.L_1637:
        /*0054*/ 	.byte	0x04, 0x05
        /*0056*/ 	.short	(.L_1639 - .L_1638)
.L_1638:
        /*0058*/ 	.word	0x00000080
        /*005c*/ 	.word	0x00000001
        /*0060*/ 	.word	0x00000001


	//----- nvinfo : EIATTR_CRS_STACK_SIZE
	.align		4
.L_1639:
        /*0064*/ 	.byte	0x04, 0x1e
        /*0066*/ 	.short	(.L_1641 - .L_1640)
.L_1640:
        /*0068*/ 	.word	0x00000000


	//----- nvinfo : EIATTR_CBANK_PARAM_SIZE
	.align		4
.L_1641:
        /*006c*/ 	.byte	0x03, 0x19
        /*006e*/ 	.short	0x0020


	//----- nvinfo : EIATTR_PARAM_CBANK
	.align		4
        /*0070*/ 	.byte	0x04, 0x0a
        /*0072*/ 	.short	(.L_1643 - .L_1642)
	.align		4
.L_1642:
        /*0074*/ 	.word	index@(.nv.constant0._ZN2at6native29vectorized_elementwise_kernelILi8ENS0_13BinaryFunctorIN3c108BFloat16ES4_S4_NS0_15binary_internal10MulFunctorIfEEEESt5arrayIPcLm3EEEEviT0_T1_)
        /*0078*/ 	.short	0x0210
        /*007a*/ 	.short	0x0020


	//----- nvinfo : EIATTR_SW_WAR
	.align		4
.L_1643:
        /*007c*/ 	.byte	0x04, 0x36
        /*007e*/ 	.short	(.L_1645 - .L_1644)
.L_1644:
        /*0080*/ 	.word	0x00000008
.L_1645:


//--------------------- .nv.info._ZN2at6native18elementwise_kernelILi128ELi4EZNS0_15gpu_kernel_implINS0_13AUnaryFunctorIN3c104HalfES5_S5_NS0_15binary_internal10MulFunctorIfEEEEEEvRNS_18TensorIteratorBaseERKT_EUliE_EEviT1_ --------------------------
	.section	.nv.info._ZN2at6native18elementwise_kernelILi128ELi4EZNS0_15gpu_kernel_implINS0_13AUnaryFunctorIN3c104HalfES5_S5_NS0_15binary_internal10MulFunctorIfEEEEEEvRNS_18TensorIteratorBaseERKT_EUliE_EEviT1_,"",@"SHT_CUDA_INFO"
	.sectionflags	@""
	.align	4


	//----- nvinfo : EIATTR_CUDA_API_VERSION
	.align		4
        /*0000*/ 	.byte	0x04, 0x37
        /*0002*/ 	.short	(.L_1647 - .L_1646)
.L_1646:
        /*0004*/ 	.word	0x00000082


	//----- nvinfo : EIATTR_KPARAM_INFO
	.align		4
.L_1647:
        /*0008*/ 	.byte	0x04, 0x17
        /*000a*/ 	.short	(.L_1649 - .L_1648)
.L_1648:
        /*000c*/ 	.word	0x00000000
        /*0010*/ 	.short	0x0001
        /*0012*/ 	.short	0x0008
        /*0014*/ 	.byte	0x00, 0xf0, 0x81, 0x08


	//----- nvinfo : EIATTR_KPARAM_INFO
	.align		4
.L_1649:
        /*0018*/ 	.byte	0x04, 0x17
        /*001a*/ 	.short	(.L_1651 - .L_1650)
.L_1650:
        /*001c*/ 	.word	0x00000000
        /*0020*/ 	.short	0x0000
        /*0022*/ 	.short	0x0000
        /*0024*/ 	.byte	0x00, 0xf0, 0x11, 0x00


	//----- nvinfo : EIATTR_SPARSE_MMA_MASK
	.align		4
.L_1651:
        /*0028*/ 	.byte	0x03, 0x50
        /*002a*/ 	.short	0x0000


	//----- nvinfo : EIATTR_MAXREG_COUNT
	.align		4
        /*002c*/ 	.byte	0x03, 0x1b
        /*002e*/ 	.short	0x0080


	//----- nvinfo : EIATTR_EXTERNS
	.align		4
        /*0030*/ 	.byte	0x04, 0x0f
        /*0032*/ 	.short	(.L_1653 - .L_1652)


	//   ....[0]....
	.align		4
.L_1652:
        /*0034*/ 	.word	index@(__assertfail)


	//----- nvinfo : EIATTR_MERCURY_ISA_VERSION
	.align		4
.L_1653:
        /*0038*/ 	.byte	0x03, 0x5f
        /*003a*/ 	.short	0x0101


	//----- nvinfo : EIATTR_SYSCALL_OFFSETS
	.align		4
        /*003c*/ 	.byte	0x04, 0x46
        /*003e*/ 	.short	(.L_1655 - .L_1654)


	//   ....[0]....
.L_1654:
        /*0040*/ 	.word	0x000022c0


	//   ....[1]....
        /*0044*/ 	.word	0x00003260


	//   ....[2]....
        /*0048*/ 	.word	0x00005570


	//   ....[3]....
        /*004c*/ 	.word	0x00006510


	//   ....[4]....
        /*0050*/ 	.word	0x00008810


	//   ....[5]....
        /*0054*/ 	.word	0x000097b0


	//   ....[6]....
        /*0058*/ 	.word	0x0000baa0


	//   ....[7]....
        /*005c*/ 	.word	0x0000ca40


	//----- nvinfo : EIATTR_EXIT_INSTR_OFFSETS
	.align		4
.L_1655:
        /*0060*/ 	.byte	0x04, 0x1c
        /*0062*/ 	.short	(.L_1657 - .L_1656)


	//   ....[0]....
.L_1656:
        /*0064*/ 	.word	0x00009880


	//   ....[1]....
        /*0068*/ 	.word	0x0000bc70


	//   ....[2]....
        /*006c*/ 	.word	0x0000bcb0


	//   ....[3]....
        /*0070*/ 	.word	0x0000bd50


	//   ....[4]....
        /*0074*/ 	.word	0x0000bd90


	//   ....[5]....
        /*0078*/ 	.word	0x0000bdd0


	//   ....[6]....
        /*007c*/ 	.word	0x0000be60


	//   ....[7]....
        /*0080*/ 	.word	0x0000be80


	//   ....[8]....
        /*0084*/ 	.word	0x0000bf20


	//   ....[9]....
        /*0088*/ 	.word	0x0000bf70


	//   ....[10]....
        /*008c*/ 	.word	0x0000bfc0


	//   ....[11]....
        /*0090*/ 	.word	0x0000c090


	//   ....[12]....
        /*0094*/ 	.word	0x0000c0f0


	//   ....[13]....
        /*0098*/ 	.word	0x0000c280


	//   ....[14]....
        /*009c*/ 	.word	0x0000c3e0


	//   ....[15]....
        /*00a0*/ 	.word	0x0000c420


	//   ....[16]....
        /*00a4*/ 	.word	0x0000c4e0


	//   ....[17]....
        /*00a8*/ 	.word	0x0000c660


	//   ....[18]....
        /*00ac*/ 	.word	0x0000c7e0


	//   ....[19]....
        /*00b0*/ 	.word	0x0000c940


	//   ....[20]....
        /*00b4*/ 	.word	0x0000ca50


	//   ....[21]....
        /*00b8*/ 	.word	0x0000ca90


	//   ....[22]....
        /*00bc*/ 	.word	0x0000cad0


	//----- nvinfo : EIATTR_MAX_THREADS
	.align		4
.L_1657:
        /*00c0*/ 	.byte	0x04, 0x05
        /*00c2*/ 	.short	(.L_1659 - .L_1658)
.L_1658:
        /*00c4*/ 	.word	0x00000080
        /*00c8*/ 	.word	0x00000001
        /*00cc*/ 	.word	0x00000001


	//----- nvinfo : EIATTR_CRS_STACK_SIZE
	.align		4
.L_1659:
        /*00d0*/ 	.byte	0x04, 0x1e
        /*00d2*/ 	.short	(.L_1661 - .L_1660)
.L_1660:
        /*00d4*/ 	.word	0x00000000


	//----- nvinfo : EIATTR_CBANK_PARAM_SIZE
	.align		4
.L_1661:
        /*00d8*/ 	.byte	0x03, 0x19
        /*00da*/ 	.short	0x0228


	//----- nvinfo : EIATTR_PARAM_CBANK
	.align		4
        /*00dc*/ 	.byte	0x04, 0x0a
        /*00de*/ 	.short	(.L_1663 - .L_1662)
	.align		4
.L_1662:
        /*00e0*/ 	.word	index@(.nv.constant0._ZN2at6native18elementwise_kernelILi128ELi4EZNS0_15gpu_kernel_implINS0_13AUnaryFunctorIN3c104HalfES5_S5_NS0_15binary_internal10MulFunctorIfEEEEEEvRNS_18TensorIteratorBaseERKT_EUliE_EEviT1_)
        /*00e4*/ 	.short	0x0210
        /*00e6*/ 	.short	0x0228


	//----- nvinfo : EIATTR_SW_WAR
	.align		4
.L_1663:
        /*00e8*/ 	.byte	0x04, 0x36
        /*00ea*/ 	.short	(.L_1665 - .L_1664)
.L_1664:
        /*00ec*/ 	.word	0x00000008
.L_1665:


//--------------------- .nv.info._ZN2at6native27unrolled_elementwise_kernelINS0_13AUnaryFunctorIN3c104HalfES4_S4_NS0_15binary_internal10MulFunctorIfEEEESt5arrayIPcLm2EELi4E23TrivialOffsetCalculatorILi1EjESD_NS0_6memory12LoadWithCastILi1EEENSE_13StoreWithCastILi1EEEEEviT_T0_T2_T3_T4_T5_ --------------------------
	.section	.nv.info._ZN2at6native27unrolled_elementwise_kernelINS0_13AUnaryFunctorIN3c104HalfES4_S4_NS0_15binary_internal10MulFunctorIfEEEESt5arrayIPcLm2EELi4E23TrivialOffsetCalculatorILi1EjESD_NS0_6memory12LoadWithCastILi1EEENSE_13StoreWithCastILi1EEEEEviT_T0_T2_T3_T4_T5_,"",@"SHT_CUDA_INFO"
	.sectionflags	@""
	.align	4


	//----- nvinfo : EIATTR_CUDA_API_VERSION
	.align		4
        /*0000*/ 	.byte	0x04, 0x37
        /*0002*/ 	.short	(.L_1667 - .L_1666)
.L_1666:
        /*0004*/ 	.word	0x00000082


	//----- nvinfo : EIATTR_KPARAM_INFO
	.align		4
.L_1667:
        /*0008*/ 	.byte	0x04, 0x17
        /*000a*/ 	.short	(.L_1669 - .L_1668)
.L_1668:
        /*000c*/ 	.word	0x00000000
        /*0010*/ 	.short	0x0006
        /*0012*/ 	.short	0x002c
        /*0014*/ 	.byte	0x00, 0xf0, 0x21, 0x00


	//----- nvinfo : EIATTR_KPARAM_INFO
	.align		4
.L_1669:
        /*0018*/ 	.byte	0x04, 0x17
        /*001a*/ 	.short	(.L_1671 - .L_1670)
.L_1670:
        /*001c*/ 	.word	0x00000000
        /*0020*/ 	.short	0x0005
        /*0022*/ 	.short	0x0024
        /*0024*/ 	.byte	0x00, 0xf0, 0x21, 0x00


	//----- nvinfo : EIATTR_KPARAM_INFO
	.align		4
.L_1671:
        /*0028*/ 	.byte	0x04, 0x17
        /*002a*/ 	.short	(.L_1673 - .L_1672)
.L_1672:
        /*002c*/ 	.word	0x00000000
        /*0030*/ 	.short	0x0004
        /*0032*/ 	.short	0x0021
        /*0034*/ 	.byte	0x00, 0xf0, 0x05, 0x00


	//----- nvinfo : EIATTR_KPARAM_INFO
	.align		4
.L_1673:
        /*0038*/ 	.byte	0x04, 0x17
        /*003a*/ 	.short	(.L_1675 - .L_1674)
.L_1674:
        /*003c*/ 	.word	0x00000000
        /*0040*/ 	.short	0x0003
        /*0042*/ 	.short	0x0020
        /*0044*/ 	.byte	0x00, 0xf0, 0x05, 0x00


	//----- nvinfo : EIATTR_KPARAM_INFO
	.align		4
.L_1675:
        /*0048*/ 	.byte	0x04, 0x17
        /*004a*/ 	.short	(.L_1677 - .L_1676)
.L_1676:
        /*004c*/ 	.word	0x00000000
        /*0050*/ 	.short	0x0002
        /*0052*/ 	.short	0x0010
        /*0054*/ 	.byte	0x00, 0xf0, 0x41, 0x00


	//----- nvinfo : EIATTR_KPARAM_INFO
	.align		4
.L_1677:
        /*0058*/ 	.byte	0x04, 0x17
        /*005a*/ 	.short	(.L_1679 - .L_1678)
.L_1678:
        /*005c*/ 	.word	0x00000000
        /*0060*/ 	.short	0x0001
        /*0062*/ 	.short	0x0004
        /*0064*/ 	.byte	0x00, 0xf0, 0x21, 0x00


	//----- nvinfo : EIATTR_KPARAM_INFO
	.align		4
.L_1679:
        /*0068*/ 	.byte	0x04, 0x17
        /*006a*/ 	.short	(.L_1681 - .L_1680)
.L_1680:
        /*006c*/ 	.word	0x00000000
        /*0070*/ 	.short	0x0000
        /*0072*/ 	.short	0x0000
        /*0074*/ 	.byte	0x00, 0xf0, 0x11, 0x00


	//----- nvinfo : EIATTR_SPARSE_MMA_MASK
	.align		4
.L_1681:
        /*0078*/ 	.byte	0x03, 0x50
        /*007a*/ 	.short	0x0000


	//----- nvinfo : EIATTR_MAXREG_COUNT
	.align		4
        /*007c*/ 	.byte	0x03, 0x1b
        /*007e*/ 	.short	0x00ff


	//----- nvinfo : EIATTR_EXTERNS
	.align		4
        /*0080*/ 	.byte	0x04, 0x0f
        /*0082*/ 	.short	(.L_1683 - .L_1682)


	//   ....[0]....
	.align		4
.L_1682:
        /*0084*/ 	.word	index@(__assertfail)


	//----- nvinfo : EIATTR_MERCURY_ISA_VERSION
	.align		4
.L_1683:
        /*0088*/ 	.byte	0x03, 0x5f
        /*008a*/ 	.short	0x0101


	//----- nvinfo : EIATTR_SYSCALL_OFFSETS
	.align		4
        /*008c*/ 	.byte	0x04, 0x46
        /*008e*/ 	.short	(.L_1685 - .L_1684)


	//   ....[0]....
.L_1684:
        /*0090*/ 	.word	0x000010b0


	//   ....[1]....
        /*0094*/ 	.word	0x000021c0


	//   ....[2]....
        /*0098*/ 	.word	0x000032e0


	//   ....[3]....
        /*009c*/ 	.word	0x000043d0


	//   ....[4]....
        /*00a0*/ 	.word	0x000056a0


	//   ....[5]....
        /*00a4*/ 	.word	0x000066c0


	//   ....[6]....
        /*00a8*/ 	.word	0x000076a0


	//   ....[7]....
        /*00ac*/ 	.word	0x00008680


	//----- nvinfo : EIATTR_EXIT_INSTR_OFFSETS
	.align		4
.L_1685:
        /*00b0*/ 	.byte	0x04, 0x1c
        /*00b2*/ 	.short	(.L_1687 - .L_1686)


	//   ....[0]....
.L_1686:
        /*00b4*/ 	.word	0x00007760


	//   ....[1]....
        /*00b8*/ 	.word	0x000078b0


	//   ....[2]....
        /*00bc*/ 	.word	0x000078f0


	//   ....[3]....
        /*00c0*/ 	.word	0x00007990


	//   ....[4]....
        /*00c4*/ 	.word	0x000079d0


	//   ....[5]....
        /*00c8*/ 	.word	0x00007a10


	//   ....[6]....
        /*00cc*/ 	.word	0x00007aa0


	//   ....[7]....
        /*00d0*/ 	.word	0x00007ac0


	//   ....[8]....
        /*00d4*/ 	.word	0x00007b60


	//   ....[9]....
        /*00d8*/ 	.word	0x00007bb0


	//   ....[10]....
        /*00dc*/ 	.word	0x00007c00


	//   ....[11]....
        /*00e0*/ 	.word	0x00007cd0


	//   ....[12]....
        /*00e4*/ 	.word	0x00007d30


	//   ....[13]....
        /*00e8*/ 	.word	0x00007ec0


	//   ....[14]....
        /*00ec*/ 	.word	0x00008020


	//   ....[15]....
        /*00f0*/ 	.word	0x00008060


	//   ....[16]....
        /*00f4*/ 	.word	0x00008120


	//   ....[17]....
        /*00f8*/ 	.word	0x000082a0


	//   ....[18]....
        /*00fc*/ 	.word	0x00008420


	//   ....[19]....
        /*0100*/ 	.word	0x00008580


	//   ....[20]....
        /*0104*/ 	.word	0x00008690


	//   ....[21]....
        /*0108*/ 	.word	0x000086d0


	//   ....[22]....
        /*010c*/ 	.word	0x00008710


	//----- nvinfo : EIATTR_MAX_THREADS
	.align		4
.L_1687:
        /*0110*/ 	.byte	0x04, 0x05
        /*0112*/ 	.short	(.L_1689 - .L_1688)
.L_1688:
        /*0114*/ 	.word	0x00000080
        /*0118*/ 	.word	0x00000001
        /*011c*/ 	.word	0x00000001


	//----- nvinfo : EIATTR_CRS_STACK_SIZE
	.align		4
.L_1689:
        /*0120*/ 	.byte	0x04, 0x1e
        /*0122*/ 	.short	(.L_1691 - .L_1690)
.L_1690:
        /*0124*/ 	.word	0x00000000


	//----- nvinfo : EIATTR_CBANK_PARAM_SIZE
	.align		4
.L_1691:
        /*0128*/ 	.byte	0x03, 0x19
        /*012a*/ 	.short	0x0034


	//----- nvinfo : EIATTR_PARAM_CBANK
	.align		4
        /*012c*/ 	.byte	0x04, 0x0a
        /*012e*/ 	.short	(.L_1693 - .L_1692)
	.align		4
.L_1692:
        /*0130*/ 	.word	index@(.nv.constant0._ZN2at6native27unrolled_elementwise_kernelINS0_13AUnaryFunctorIN3c104HalfES4_S4_NS0_15binary_internal10MulFunctorIfEEEESt5arrayIPcLm2EELi4E23TrivialOffsetCalculatorILi1EjESD_NS0_6memory12LoadWithCastILi1EEENSE_13StoreWithCastILi1EEEEEviT_T0_T2_T3_T4_T5_)
        /*0134*/ 	.short	0x0210
        /*0136*/ 	.short	0x0034


	//----- nvinfo : EIATTR_SW_WAR
	.align		4
.L_1693:
        /*0138*/ 	.byte	0x04, 0x36
        /*013a*/ 	.short	(.L_1695 - .L_1694)
.L_1694:
        /*013c*/ 	.word	0x00000008
.L_1695:


//--------------------- .nv.info._ZN2at6native18elementwise_kernelILi128ELi4EZNS0_22gpu_kernel_impl_nocastINS0_13AUnaryFunctorIN3c104HalfES5_S5_NS0_15binary_internal10MulFunctorIfEEEEEEvRNS_18TensorIteratorBaseERKT_EUliE_EEviT1_ --------------------------
	.section	.nv.info._ZN2at6native18elementwise_kernelILi128ELi4EZNS0_22gpu_kernel_impl_nocastINS0_13AUnaryFunctorIN3c104HalfES5_S5_NS0_15binary_internal10MulFunctorIfEEEEEEvRNS_18TensorIteratorBaseERKT_EUliE_EEviT1_,"",@"SHT_CUDA_INFO"
	.sectionflags	@""
	.align	4


	//----- nvinfo : EIATTR_CUDA_API_VERSION
	.align		4
        /*0000*/ 	.byte	0x04, 0x37
        /*0002*/ 	.short	(.L_1697 - .L_1696)
.L_1696:
        /*0004*/ 	.word	0x00000082


	//----- nvinfo : EIATTR_KPARAM_INFO
	.align		4
.L_1697:
        /*0008*/ 	.byte	0x04, 0x17
        /*000a*/ 	.short	(.L_1699 - .L_1698)
.L_1698:
        /*000c*/ 	.word	0x00000000
        /*0010*/ 	.short	0x0001
        /*0012*/ 	.short	0x0008
        /*0014*/ 	.byte	0x00, 0xf0, 0x61, 0x08


	//----- nvinfo : EIATTR_KPARAM_INFO
	.align		4
.L_1699:
        /*0018*/ 	.byte	0x04, 0x17
        /*001a*/ 	.short	(.L_1701 - .L_1700)
.L_1700:
        /*001c*/ 	.word	0x00000000
        /*0020*/ 	.short	0x0000
        /*0022*/ 	.short	0x0000
        /*0024*/ 	.byte	0x00, 0xf0, 0x11, 0x00


	//----- nvinfo : EIATTR_SPARSE_MMA_MASK
	.align		4
.L_1701:
        /*0028*/ 	.byte	0x03, 0x50
        /*002a*/ 	.short	0x0000


	//----- nvinfo : EIATTR_MAXREG_COUNT
	.align		4
        /*002c*/ 	.byte	0x03, 0x1b
        /*002e*/ 	.short	0x0080


	//----- nvinfo : EIATTR_MERCURY_ISA_VERSION
	.align		4
        /*0030*/ 	.byte	0x03, 0x5f
        /*0032*/ 	.short	0x0101


	//----- nvinfo : EIATTR_EXIT_INSTR_OFFSETS
	.align		4
        /*0034*/ 	.byte	0x04, 0x1c
        /*0036*/ 	.short	(.L_1703 - .L_1702)


	//   ....[0]....
.L_1702:
        /*0038*/ 	.word	0x00003c20


	//   ....[1]....
        /*003c*/ 	.word	0x00004fd0


	//----- nvinfo : EIATTR_MAX_THREADS
	.align		4
.L_1703:
        /*0040*/ 	.byte	0x04, 0x05
        /*0042*/ 	.short	(.L_1705 - .L_1704)
.L_1704:
        /*0044*/ 	.word	0x00000080
        /*0048*/ 	.word	0x00000001
        /*004c*/ 	.word	0x00000001


	//----- nvinfo : EIATTR_CRS_STACK_SIZE
	.align		4
.L_1705:
        /*0050*/ 	.byte	0x04, 0x1e
        /*0052*/ 	.short	(.L_1707 - .L_1706)
.L_1706:
        /*0054*/ 	.word	0x00000000


	//----- nvinfo : EIATTR_CBANK_PARAM_SIZE
	.align		4
.L_1707:
        /*0058*/ 	.byte	0x03, 0x19
        /*005a*/ 	.short	0x0220


	//----- nvinfo : EIATTR_PARAM_CBANK
	.align		4
        /*005c*/ 	.byte	0x04, 0x0a
        /*005e*/ 	.short	(.L_1709 - .L_1708)
	.align		4
.L_1708:
        /*0060*/ 	.word	index@(.nv.constant0._ZN2at6native18elementwise_kernelILi128ELi4EZNS0_22gpu_kernel_impl_nocastINS0_13AUnaryFunctorIN3c104HalfES5_S5_NS0_15binary_internal10MulFunctorIfEEEEEEvRNS_18TensorIteratorBaseERKT_EUliE_EEviT1_)
        /*0064*/ 	.short	0x0210
        /*0066*/ 	.short	0x0220


	//----- nvinfo : EIATTR_SW_WAR
	.align		4
.L_1709:
        /*0068*/ 	.byte	0x04, 0x36
        /*006a*/ 	.short	(.L_1711 - .L_1710)
.L_1710:
        /*006c*/ 	.word	0x00000008
.L_1711:


//--------------------- .nv.info._ZN2at6native27unrolled_elementwise_kernelINS0_13AUnaryFunctorIN3c104HalfES4_S4_NS0_15binary_internal10MulFunctorIfEEEESt5arrayIPcLm2EELi4E23TrivialOffsetCalculatorILi1EjESD_NS0_6memory15LoadWithoutCastENSE_16StoreWithoutCastEEEviT_T0_T2_T3_T4_T5_ --------------------------
	.section	.nv.info._ZN2at6native27unrolled_elementwise_kernelINS0_13AUnaryFunctorIN3c104HalfES4_S4_NS0_15binary_internal10MulFunctorIfEEEESt5arrayIPcLm2EELi4E23TrivialOffsetCalculatorILi1EjESD_NS0_6memory15LoadWithoutCastENSE_16StoreWithoutCastEEEviT_T0_T2_T3_T4_T5_,"",@"SHT_CUDA_INFO"
	.sectionflags	@""
	.align	4


	//----- nvinfo : EIATTR_CUDA_API_VERSION
	.align		4
        /*0000*/ 	.byte	0x04, 0x37
        /*0002*/ 	.short	(.L_1713 - .L_1712)
.L_1712:
        /*0004*/ 	.word	0x00000082


	//----- nvinfo : EIATTR_KPARAM_INFO
	.align		4
.L_1713:
        /*0008*/ 	.byte	0x04, 0x17
        /*000a*/ 	.short	(.L_1715 - .L_1714)
.L_1714:
        /*000c*/ 	.word	0x00000000
        /*0010*/ 	.short	0x0006
        /*0012*/ 	.short	0x0023
        /*0014*/ 	.byte	0x00, 0xf0, 0x05, 0x00


	//----- nvinfo : EIATTR_KPARAM_INFO
	.align		4
.L_1715:
        /*0018*/ 	.byte	0x04, 0x17
        /*001a*/ 	.short	(.L_1717 - .L_1716)
.L_1716:
        /*001c*/ 	.word	0x00000000
        /*0020*/ 	.short	0x0005
        /*0022*/ 	.short	0x0022
        /*0024*/ 	.byte	0x00, 0xf0, 0x05, 0x00


	//----- nvinfo : EIATTR_KPARAM_INFO
	.align		4
.L_1717:
        /*0028*/ 	.byte	0x04, 0x17
        /*002a*/ 	.short	(.L_1719 - .L_1718)
.L_1718:
        /*002c*/ 	.word	0x00000000
        /*0030*/ 	.short	0x0004
        /*0032*/ 	.short	0x0021
        /*0034*/ 	.byte	0x00, 0xf0, 0x05, 0x00


	//----- nvinfo : EIATTR_KPARAM_INFO
	.align		4
.L_1719:
        /*0038*/ 	.byte	0x04, 0x17
        /*003a*/ 	.short	(.L_1721 - .L_1720)
.L_1720:
        /*003c*/ 	.word	0x00000000
        /*0040*/ 	.short	0x0003
        /*0042*/ 	.short	0x0020
        /*0044*/ 	.byte	0x00, 0xf0, 0x05, 0x00


	//----- nvinfo : EIATTR_KPARAM_INFO
	.align		4
.L_1721:
        /*0048*/ 	.byte	0x04, 0x17
        /*004a*/ 	.short	(.L_1723 - .L_1722)
.L_1722:
        /*004c*/ 	.word	0x00000000
        /*0050*/ 	.short	0x0002
        /*0052*/ 	.short	0x0010
        /*0054*/ 	.byte	0x00, 0xf0, 0x41, 0x00


	//----- nvinfo : EIATTR_KPARAM_INFO
	.align		4
.L_1723:
        /*0058*/ 	.byte	0x04, 0x17
        /*005a*/ 	.short	(.L_1725 - .L_1724)
.L_1724:
        /*005c*/ 	.word	0x00000000
        /*0060*/ 	.short	0x0001
        /*0062*/ 	.short	0x0004
        /*0064*/ 	.byte	0x00, 0xf0, 0x21, 0x00


	//----- nvinfo : EIATTR_KPARAM_INFO
	.align		4
.L_1725:
        /*0068*/ 	.byte	0x04, 0x17
        /*006a*/ 	.short	(.L_1727 - .L_1726)
.L_1726:
        /*006c*/ 	.word	0x00000000
        /*0070*/ 	.short	0x0000
        /*0072*/ 	.short	0x0000
        /*0074*/ 	.byte	0x00, 0xf0, 0x11, 0x00


	//----- nvinfo : EIATTR_SPARSE_MMA_MASK
	.align		4
.L_1727:
        /*0078*/ 	.byte	0x03, 0x50
        /*007a*/ 	.short	0x0000


	//----- nvinfo : EIATTR_MAXREG_COUNT
	.align		4
        /*007c*/ 	.byte	0x03, 0x1b
        /*007e*/ 	.short	0x00ff


	//----- nvinfo : EIATTR_MERCURY_ISA_VERSION
	.align		4
        /*0080*/ 	.byte	0x03, 0x5f
        /*0082*/ 	.short	0x0101


	//----- nvinfo : EIATTR_EXIT_INSTR_OFFSETS
	.align		4
        /*0084*/ 	.byte	0x04, 0x1c
        /*0086*/ 	.short	(.L_1729 - .L_1728)


	//   ....[0]....
.L_1728:
        /*0088*/ 	.word	0x000004a0


	//   ....[1]....
        /*008c*/ 	.word	0x00000520


	//----- nvinfo : EIATTR_MAX_THREADS
	.align		4
.L_1729:
        /*0090*/ 	.byte	0x04, 0x05
        /*0092*/ 	.short	(.L_1731 - .L_1730)
.L_1730:
        /*0094*/ 	.word	0x00000080
        /*0098*/ 	.word	0x00000001
        /*009c*/ 	.word	0x00000001


	//----- nvinfo : EIATTR_CRS_STACK_SIZE
	.align		4
.L_1731:
        /*00a0*/ 	.byte	0x04, 0x1e
        /*00a2*/ 	.short	(.L_1733 - .L_1732)
.L_1732:
        /*00a4*/ 	.word	0x00000000


	//----- nvinfo : EIATTR_CBANK_PARAM_SIZE
	.align		4
.L_1733:
        /*00a8*/ 	.byte	0x03, 0x19
        /*00aa*/ 	.short	0x0024


	//----- nvinfo : EIATTR_PARAM_CBANK
	.align		4
        /*00ac*/ 	.byte	0x04, 0x0a
        /*00ae*/ 	.short	(.L_1735 - .L_1734)
	.align		4
.L_1734:
        /*00b0*/ 	.word	index@(.nv.constant0._ZN2at6native27unrolled_elementwise_kernelINS0_13AUnaryFunctorIN3c104HalfES4_S4_NS0_15binary_internal10MulFunctorIfEEEESt5arrayIPcLm2EELi4E23TrivialOffsetCalculatorILi1EjESD_NS0_6memory15LoadWithoutCastENSE_16StoreWithoutCastEEEviT_T0_T2_T3_T4_T5_)
        /*00b4*/ 	.short	0x0210
        /*00b6*/ 	.short	0x0024


	//----- nvinfo : EIATTR_SW_WAR
	.align		4
.L_1735:
        /*00b8*/ 	.byte	0x04, 0x36
        /*00ba*/ 	.short	(.L_1737 - .L_1736)
.L_1736:
        /*00bc*/ 	.word	0x00000008
.L_1737:


//--------------------- .nv.info._ZN2at6native29vectorized_elementwise_kernelILi2ENS0_13AUnaryFunctorIN3c104HalfES4_S4_NS0_15binary_internal10MulFunctorIfEEEESt5arrayIPcLm2EEEEviT0_T1_ --------------------------
	.section	.nv.info._ZN2at6native29vectorized_elementwise_kernelILi2ENS0_13AUnaryFunctorIN3c104HalfES4_S4_NS0_15binary_internal10MulFunctorIfEEEESt5arrayIPcLm2EEEEviT0_T1_,"",@"SHT_CUDA_INFO"
	.sectionflags	@""
	.align	4


	//----- nvinfo : EIATTR_CUDA_API_VERSION
	.align		4
        /*0000*/ 	.byte	0x04, 0x37
        /*0002*/ 	.short	(.L_1739 - .L_1738)
.L_1738:
        /*0004*/ 	.word	0x00000082


	//----- nvinfo : EIATTR_KPARAM_INFO
	.align		4
.L_1739:
        /*0008*/ 	.byte	0x04, 0x17
        /*000a*/ 	.short	(.L_1741 - .L_1740)
.L_1740:
        /*000c*/ 	.word	0x00000000
        /*0010*/ 	.short	0x0002
        /*0012*/ 	.short	0x0010
        /*0014*/ 	.byte	0x00, 0xf0, 0x41, 0x00


	//----- nvinfo : EIATTR_KPARAM_INFO
	.align		4
.L_1741:
        /*0018*/ 	.byte	0x04, 0x17
        /*001a*/ 	.short	(.L_1743 - .L_1742)
.L_1742:
        /*001c*/ 	.word	0x00000000
        /*0020*/ 	.short	0x0001
        /*0022*/ 	.short	0x0004
        /*0024*/ 	.byte	0x00, 0xf0, 0x21, 0x00


	//----- nvinfo : EIATTR_KPARAM_INFO
	.align		4
.L_1743:
        /*0028*/ 	.byte	0x04, 0x17
        /*002a*/ 	.short	(.L_1745 - .L_1744)
.L_1744:
        /*002c*/ 	.word	0x00000000
        /*0030*/ 	.short	0x0000
        /*0032*/ 	.short	0x0000
        /*0034*/ 	.byte	0x00, 0xf0, 0x11, 0x00


	//----- nvinfo : EIATTR_SPARSE_MMA_MASK
	.align		4
.L_1745:
        /*0038*/ 	.byte	0x03, 0x50
        /*003a*/ 	.short	0x0000


	//----- nvinfo : EIATTR_MAXREG_COUNT
	.align		4
        /*003c*/ 	.byte	0x03, 0x1b
        /*003e*/ 	.short	0x00ff


	//----- nvinfo : EIATTR_MERCURY_ISA_VERSION
	.align		4
        /*0040*/ 	.byte	0x03, 0x5f
        /*0042*/ 	.short	0x0101


	//----- nvinfo : EIATTR_EXIT_INSTR_OFFSETS
	.align		4
        /*0044*/ 	.byte	0x04, 0x1c
        /*0046*/ 	.short	(.L_1747 - .L_1746)


	//   ....[0]....
.L_1746:
        /*0048*/ 	.word	0x000002c0


	//   ....[1]....
        /*004c*/ 	.word	0x00000ca0


	//   ....[2]....
        /*0050*/ 	.word	0x00000cf0


	//----- nvinfo : EIATTR_MAX_THREADS
	.align		4
.L_1747:
        /*0054*/ 	.byte	0x04, 0x05
        /*0056*/ 	.short	(.L_1749 - .L_1748)
.L_1748:
        /*0058*/ 	.word	0x00000080
        /*005c*/ 	.word	0x00000001
        /*0060*/ 	.word	0x00000001


	//----- nvinfo : EIATTR_CRS_STACK_SIZE
	.align		4
.L_1749:
        /*0064*/ 	.byte	0x04, 0x1e
        /*0066*/ 	.short	(.L_1751 - .L_1750)
.L_1750:
        /*0068*/ 	.word	0x00000000


	//----- nvinfo : EIATTR_CBANK_PARAM_SIZE
	.align		4
.L_1751:
        /*006c*/ 	.byte	0x03, 0x19
        /*006e*/ 	.short	0x0020


	//----- nvinfo : EIATTR_PARAM_CBANK
	.align		4
        /*0070*/ 	.byte	0x04, 0x0a
        /*0072*/ 	.short	(.L_1753 - .L_1752)
	.align		4
.L_1752:
        /*0074*/ 	.word	index@(.nv.constant0._ZN2at6native29vectorized_elementwise_kernelILi2ENS0_13AUnaryFunctorIN3c104HalfES4_S4_NS0_15binary_internal10MulFunctorIfEEEESt5arrayIPcLm2EEEEviT0_T1_)
        /*0078*/ 	.short	0x0210
        /*007a*/ 	.short	0x0020


	//----- nvinfo : EIATTR_SW_WAR
	.align		4
.L_1753:
        /*007c*/ 	.byte	0x04, 0x36
        /*007e*/ 	.short	(.L_1755 - .L_1754)
.L_1754:
        /*0080*/ 	.word	0x00000008
.L_1755:


//--------------------- .nv.info._ZN2at6native29vectorized_elementwise_kernelILi4ENS0_13AUnaryFunctorIN3c104HalfES4_S4_NS0_15binary_internal10MulFunctorIfEEEESt5arrayIPcLm2EEEEviT0_T1_ --------------------------
	.section	.nv.info._ZN2at6native29vectorized_elementwise_kernelILi4ENS0_13AUnaryFunctorIN3c104HalfES4_S4_NS0_15binary_internal10MulFunctorIfEEEESt5arrayIPcLm2EEEEviT0_T1_,"",@"SHT_CUDA_INFO"
	.sectionflags	@""
	.align	4


	//----- nvinfo : EIATTR_CUDA_API_VERSION
	.align		4
        /*0000*/ 	.byte	0x04, 0x37
        /*0002*/ 	.short	(.L_1757 - .L_1756)
.L_1756:
        /*0004*/ 	.word	0x00000082


	//----- nvinfo : EIATTR_KPARAM_INFO
	.align		4
.L_1757:
        /*0008*/ 	.byte	0x04, 0x17
        /*000a*/ 	.short	(.L_1759 - .L_1758)
.L_1758:
        /*000c*/ 	.word	0x00000000
        /*0010*/ 	.short	0x0002
        /*0012*/ 	.short	0x0010
        /*0014*/ 	.byte	0x00, 0xf0, 0x41, 0x00


	//----- nvinfo : EIATTR_KPARAM_INFO
	.align		4
.L_1759:
        /*0018*/ 	.byte	0x04, 0x17
        /*001a*/ 	.short	(.L_1761 - .L_1760)
.L_1760:
        /*001c*/ 	.word	0x00000000
        /*0020*/ 	.short	0x0001
        /*0022*/ 	.short	0x0004
        /*0024*/ 	.byte	0x00, 0xf0, 0x21, 0x00


	//----- nvinfo : EIATTR_KPARAM_INFO
	.align		4
.L_1761:
        /*0028*/ 	.byte	0x04, 0x17
        /*002a*/ 	.short	(.L_1763 - .L_1762)
.L_1762:
        /*002c*/ 	.word	0x00000000
        /*0030*/ 	.short	0x0000
        /*0032*/ 	.short	0x0000
        /*0034*/ 	.byte	0x00, 0xf0, 0x11, 0x00


	//----- nvinfo : EIATTR_SPARSE_MMA_MASK
	.align		4
.L_1763:
        /*0038*/ 	.byte	0x03, 0x50
        /*003a*/ 	.short	0x0000


	//----- nvinfo : EIATTR_MAXREG_COUNT
	.align		4
        /*003c*/ 	.byte	0x03, 0x1b
        /*003e*/ 	.short	0x00ff


	//----- nvinfo : EIATTR_MERCURY_ISA_VERSION
	.align		4
        /*0040*/ 	.byte	0x03, 0x5f
        /*0042*/ 	.short	0x0101


	//----- nvinfo : EIATTR_EXIT_INSTR_OFFSETS
	.align		4
        /*0044*/ 	.byte	0x04, 0x1c
        /*0046*/ 	.short	(.L_1765 - .L_1764)


	//   ....[0]....
.L_1764:
        /*0048*/ 	.word	0x00000280


	//   ....[1]....
        /*004c*/ 	.word	0x00000c60


	//   ....[2]....
        /*0050*/ 	.word	0x00000cb0


	//----- nvinfo : EIATTR_MAX_THREADS
	.align		4
.L_1765:
        /*0054*/ 	.byte	0x04, 0x05
        /*0056*/ 	.short	(.L_1767 - .L_1766)
.L_1766:
        /*0058*/ 	.word	0x00000080
        /*005c*/ 	.word	0x00000001
        /*0060*/ 	.word	0x00000001


	//----- nvinfo : EIATTR_CRS_STACK_SIZE
	.align		4
.L_1767:
        /*0064*/ 	.byte	0x04, 0x1e
        /*0066*/ 	.short	(.L_1769 - .L_1768)
.L_1768:
        /*0068*/ 	.word	0x00000000


	//----- nvinfo : EIATTR_CBANK_PARAM_SIZE
	.align		4
.L_1769:
        /*006c*/ 	.byte	0x03, 0x19
        /*006e*/ 	.short	0x0020


	//----- nvinfo : EIATTR_PARAM_CBANK
	.align		4
        /*0070*/ 	.byte	0x04, 0x0a
        /*0072*/ 	.short	(.L_1771 - .L_1770)
	.align		4
.L_1770:
        /*0074*/ 	.word	index@(.nv.constant0._ZN2at6native29vectorized_elementwise_kernelILi4ENS0_13AUnaryFunctorIN3c104HalfES4_S4_NS0_15binary_internal10MulFunctorIfEEEESt5arrayIPcLm2EEEEviT0_T1_)
        /*0078*/ 	.short	0x0210
        /*007a*/ 	.short	0x0020


	//----- nvinfo : EIATTR_SW_WAR
	.align		4
.L_1771:
        /*007c*/ 	.byte	0x04, 0x36
        /*007e*/ 	.short	(.L_1773 - .L_1772)
.L_1772:
        /*0080*/ 	.word	0x00000008
.L_1773:


//--------------------- .nv.info._ZN2at6native29vectorized_elementwise_kernelILi8ENS0_13AUnaryFunctorIN3c104HalfES4_S4_NS0_15binary_internal10MulFunctorIfEEEESt5arrayIPcLm2EEEEviT0_T1_ --------------------------
	.section	.nv.info._ZN2at6native29vectorized_elementwise_kernelILi8ENS0_13AUnaryFunctorIN3c104HalfES4_S4_NS0_15binary_internal10MulFunctorIfEEEESt5arrayIPcLm2EEEEviT0_T1_,"",@"SHT_CUDA_INFO"
	.sectionflags	@""
	.align	4


	//----- nvinfo : EIATTR_CUDA_API_VERSION
	.align		4
        /*0000*/ 	.byte	0x04, 0x37
        /*0002*/ 	.short	(.L_1775 - .L_1774)
.L_1774:
        /*0004*/ 	.word	0x00000082


	//----- nvinfo : EIATTR_KPARAM_INFO
	.align		4
.L_1775:
        /*0008*/ 	.byte	0x04, 0x17
        /*000a*/ 	.short	(.L_1777 - .L_1776)
.L_1776:
        /*000c*/ 	.word	0x00000000
        /*0010*/ 	.short	0x0002
        /*0012*/ 	.short	0x0010
        /*0014*/ 	.byte	0x00, 0xf0, 0x41, 0x00


	//----- nvinfo : EIATTR_KPARAM_INFO
	.align		4
.L_1777:
        /*0018*/ 	.byte	0x04, 0x17
        /*001a*/ 	.short	(.L_1779 - .L_1778)
.L_1778:
        /*001c*/ 	.word	0x00000000
        /*0020*/ 	.short	0x0001
        /*0022*/ 	.short	0x0004
        /*0024*/ 	.byte	0x00, 0xf0, 0x21, 0x00


	//----- nvinfo : EIATTR_KPARAM_INFO
	.align		4
.L_1779:
        /*0028*/ 	.byte	0x04, 0x17
        /*002a*/ 	.short	(.L_1781 - .L_1780)
.L_1780:
        /*002c*/ 	.word	0x00000000
        /*0030*/ 	.short	0x0000
        /*0032*/ 	.short	0x0000
        /*0034*/ 	.byte	0x00, 0xf0, 0x11, 0x00


	//----- nvinfo : EIATTR_SPARSE_MMA_MASK
	.align		4
.L_1781:
        /*0038*/ 	.byte	0x03, 0x50
        /*003a*/ 	.short	0x0000


	//----- nvinfo : EIATTR_MAXREG_COUNT
	.align		4
        /*003c*/ 	.byte	0x03, 0x1b
        /*003e*/ 	.short	0x00ff


	//----- nvinfo : EIATTR_MERCURY_ISA_VERSION
	.align		4
        /*0040*/ 	.byte	0x03, 0x5f
        /*0042*/ 	.short	0x0101


	//----- nvinfo : EIATTR_EXIT_INSTR_OFFSETS
	.align		4
        /*0044*/ 	.byte	0x04, 0x1c
        /*0046*/ 	.short	(.L_1783 - .L_1782)


	//   ....[0]....
.L_1782:
        /*0048*/ 	.word	0x00000260


	//   ....[1]....
        /*004c*/ 	.word	0x00000c40


	//   ....[2]....
        /*0050*/ 	.word	0x00000c90


	//----- nvinfo : EIATTR_MAX_THREADS
	.align		4
.L_1783:
        /*0054*/ 	.byte	0x04, 0x05
        /*0056*/ 	.short	(.L_1785 - .L_1784)
.L_1784:
        /*0058*/ 	.word	0x00000080
        /*005c*/ 	.word	0x00000001
        /*0060*/ 	.word	0x00000001


	//----- nvinfo : EIATTR_CRS_STACK_SIZE
	.align		4
.L_1785:
        /*0064*/ 	.byte	0x04, 0x1e
        /*0066*/ 	.short	(.L_1787 - .L_1786)
.L_1786:
        /*0068*/ 	.word	0x00000000


	//----- nvinfo : EIATTR_CBANK_PARAM_SIZE
	.align		4
.L_1787:
        /*006c*/ 	.byte	0x03, 0x19
        /*006e*/ 	.short	0x0020


	//----- nvinfo : EIATTR_PARAM_CBANK
	.align		4
        /*0070*/ 	.byte	0x04, 0x0a
        /*0072*/ 	.short	(.L_1789 - .L_1788)
	.align		4
.L_1788:
        /*0074*/ 	.word	index@(.nv.constant0._ZN2at6native29vectorized_elementwise_kernelILi8ENS0_13AUnaryFunctorIN3c104HalfES4_S4_NS0_15binary_internal10MulFunctorIfEEEESt5arrayIPcLm2EEEEviT0_T1_)
        /*0078*/ 	.short	0x0210
        /*007a*/ 	.short	0x0020


	//----- nvinfo : EIATTR_SW_WAR
	.align		4
.L_1789:
        /*007c*/ 	.byte	0x04, 0x36
        /*007e*/ 	.short	(.L_1791 - .L_1790)
.L_1790:
        /*0080*/ 	.word	0x00000008
.L_1791:


//--------------------- .nv.info._ZN2at6native18elementwise_kernelILi128ELi4EZNS0_15gpu_kernel_implINS0_13BinaryFunctorIN3c104HalfES5_S5_NS0_15binary_internal10MulFunctorIfEEEEEEvRNS_18TensorIteratorBaseERKT_EUliE_EEviT1_ --------------------------
	.section	.nv.info._ZN2at6native18elementwise_kernelILi128ELi4EZNS0_15gpu_kernel_implINS0_13BinaryFunctorIN3c104HalfES5_S5_NS0_15binary_internal10MulFunctorIfEEEEEEvRNS_18TensorIteratorBaseERKT_EUliE_EEviT1_,"",@"SHT_CUDA_INFO"
	.sectionflags	@""
	.align	4


	//----- nvinfo : EIATTR_CUDA_API_VERSION
	.align		4
        /*0000*/ 	.byte	0x04, 0x37
        /*0002*/ 	.short	(.L_1793 - .L_1792)
.L_1792:
        /*0004*/ 	.word	0x00000082


	//----- nvinfo : EIATTR_KPARAM_INFO
	.align		4
.L_1793:
        /*0008*/ 	.byte	0x04, 0x17
        /*000a*/ 	.short	(.L_1795 - .L_1794)
.L_1794:
        /*000c*/ 	.word	0x00000000
        /*0010*/ 	.short	0x0001
        /*0012*/ 	.short	0x0008
        /*0014*/ 	.byte	0x00, 0xf0, 0x21, 0x0a


	//----- nvinfo : EIATTR_KPARAM_INFO
	.align		4
.L_1795:
        /*0018*/ 	.byte	0x04, 0x17
        /*001a*/ 	.short	(.L_1797 - .L_1796)
.L_1796:
        /*001c*/ 	.word	0x00000000
        /*0020*/ 	.short	0x0000
        /*0022*/ 	.short	0x0000
        /*0024*/ 	.byte	0x00, 0xf0, 0x11, 0x00


	//----- nvinfo : EIATTR_SPARSE_MMA_MASK
	.align		4
.L_1797:
        /*0028*/ 	.byte	0x03, 0x50
        /*002a*/ 	.short	0x0000


	//----- nvinfo : EIATTR_MAXREG_COUNT
	.align		4
        /*002c*/ 	.byte	0x03, 0x1b
        /*002e*/ 	.short	0x0080


	//----- nvinfo : EIATTR_EXTERNS
	.align		4
        /*0030*/ 	.byte	0x04, 0x0f
        /*0032*/ 	.short	(.L_1799 - .L_1798)


	//   ....[0]....
	.align		4
.L_1798:
        /*0034*/ 	.word	index@(__assertfail)


	//----- nvinfo : EIATTR_MERCURY_ISA_VERSION
	.align		4
.L_1799:
        /*0038*/ 	.byte	0x03, 0x5f
        /*003a*/ 	.short	0x0101


	//----- nvinfo : EIATTR_SYSCALL_OFFSETS
	.align		4
        /*003c*/ 	.byte	0x04, 0x46
        /*003e*/ 	.short	(.L_1801 - .L_1800)


	//   ....[0]....
.L_1800:
        /*0040*/ 	.word	0x000026c0


	//   ....[1]....
        /*0044*/ 	.word	0x00003670


	//   ....[2]....
        /*0048*/ 	.word	0x00004610


	//   ....[3]....
        /*004c*/ 	.word	0x00006d20


	//   ....[4]....
        /*0050*/ 	.word	0x00007cd0


	//   ....[5]....
        /*0054*/ 	.word	0x00008c80


	//   ....[6]....
        /*0058*/ 	.word	0x0000b380


	//   ....[7]....
        /*005c*/ 	.word	0x0000c330


	//   ....[8]....
        /*0060*/ 	.word	0x0000d2e0


	//   ....[9]....
        /*0064*/ 	.word	0x0000f9d0


	//   ....[10]....
        /*0068*/ 	.word	0x00010980


	//   ....[11]....
        /*006c*/ 	.word	0x00011920


	//----- nvinfo : EIATTR_EXIT_INSTR_OFFSETS
	.align		4
.L_1801:
        /*0070*/ 	.byte	0x04, 0x1c
        /*0072*/ 	.short	(.L_1803 - .L_1802)


	//   ....[0]....
.L_1802:
        /*0074*/ 	.word	0x0000d3b0


	//   ....[1]....
        /*0078*/ 	.word	0x00010b50


	//   ....[2]....
        /*007c*/ 	.word	0x00010b90


	//   ....[3]....
        /*0080*/ 	.word	0x00010c30


	//   ....[4]....
        /*0084*/ 	.word	0x00010c70


	//   ....[5]....
        /*0088*/ 	.word	0x00010cb0


	//   ....[6]....
        /*008c*/ 	.word	0x00010d40


	//   ....[7]....
        /*0090*/ 	.word	0x00010d60


	//   ....[8]....
        /*0094*/ 	.word	0x00010e00


	//   ....[9]....
        /*0098*/ 	.word	0x00010e50


	//   ....[10]....
        /*009c*/ 	.word	0x00010ea0


	//   ....[11]....
        /*00a0*/ 	.word	0x00010f70


	//   ....[12]....
        /*00a4*/ 	.word	0x00010fd0


	//   ....[13]....
        /*00a8*/ 	.word	0x00011160


	//   ....[14]....
        /*00ac*/ 	.word	0x000112c0


	//   ....[15]....
        /*00b0*/ 	.word	0x00011300


	//   ....[16]....
        /*00b4*/ 	.word	0x000113c0


	//   ....[17]....
        /*00b8*/ 	.word	0x00011540


	//   ....[18]....
        /*00bc*/ 	.word	0x000116c0


	//   ....[19]....
        /*00c0*/ 	.word	0x00011820


	//   ....[20]....
        /*00c4*/ 	.word	0x00011930


	//   ....[21]....
        /*00c8*/ 	.word	0x00011970


	//   ....[22]....
        /*00cc*/ 	.word	0x000119b0


	//----- nvinfo : EIATTR_MAX_THREADS
	.align		4
.L_1803:
        /*00d0*/ 	.byte	0x04, 0x05
        /*00d2*/ 	.short	(.L_1805 - .L_1804)
.L_1804:
        /*00d4*/ 	.word	0x00000080
        /*00d8*/ 	.word	0x00000001
        /*00dc*/ 	.word	0x00000001


	//----- nvinfo : EIATTR_CRS_STACK_SIZE
	.align		4
.L_1805:
        /*00e0*/ 	.byte	0x04, 0x1e
        /*00e2*/ 	.short	(.L_1807 - .L_1806)
.L_1806:
        /*00e4*/ 	.word	0x00000000


	//----- nvinfo : EIATTR_CBANK_PARAM_SIZE
	.align		4
.L_1807:
        /*00e8*/ 	.byte	0x03, 0x19
        /*00ea*/ 	.short	0x0290


	//----- nvinfo : EIATTR_PARAM_CBANK
	.align		4
        /*00ec*/ 	.byte	0x04, 0x0a
        /*00ee*/ 	.short	(.L_1809 - .L_1808)
	.align		4
.L_1808:
        /*00f0*/ 	.word	index@(.nv.constant0._ZN2at6native18elementwise_kernelILi128ELi4EZNS0_15gpu_kernel_implINS0_13BinaryFunctorIN3c104HalfES5_S5_NS0_15binary_internal10MulFunctorIfEEEEEEvRNS_18TensorIteratorBaseERKT_EUliE_EEviT1_)
        /*00f4*/ 	.short	0x0210
        /*00f6*/ 	.short	0x0290


	//----- nvinfo : EIATTR_SW_WAR
	.align		4
.L_1809:
        /*00f8*/ 	.byte	0x04, 0x36
        /*00fa*/ 	.short	(.L_1811 - .L_1810)
.L_1810:
        /*00fc*/ 	.word	0x00000008
.L_1811:


//--------------------- .nv.info._ZN2at6native27unrolled_elementwise_kernelINS0_13BinaryFunctorIN3c104HalfES4_S4_NS0_15binary_internal10MulFunctorIfEEEESt5arrayIPcLm3EELi4E23TrivialOffsetCalculatorILi2EjESC_ILi1EjENS0_6memory12LoadWithCastILi2EEENSF_13StoreWithCastILi1EEEEEviT_T0_T2_T3_T4_T5_ --------------------------
	.section	.nv.info._ZN2at6native27unrolled_elementwise_kernelINS0_13BinaryFunctorIN3c104HalfES4_S4_NS0_15binary_internal10MulFunctorIfEEEESt5arrayIPcLm3EELi4E23TrivialOffsetCalculatorILi2EjESC_ILi1EjENS0_6memory12LoadWithCastILi2EEENSF_13StoreWithCastILi1EEEEEviT_T0_T2_T3_T4_T5_,"",@"SHT_CUDA_INFO"
	.sectionflags	@""
	.align	4


	//----- nvinfo : EIATTR_CUDA_API_VERSION
	.align		4
        /*0000*/ 	.byte	0x04, 0x37
        /*0002*/ 	.short	(.L_1813 - .L_1812)
.L_1812:
        /*0004*/ 	.word	0x00000082


	//----- nvinfo : EIATTR_KPARAM_INFO
	.align		4
.L_1813:
        /*0008*/ 	.byte	0x04, 0x17
        /*000a*/ 	.short	(.L_1815 - .L_1814)
.L_1814:
        /*000c*/ 	.word	0x00000000
        /*0010*/ 	.short	0x0006
        /*0012*/ 	.short	0x0030
        /*0014*/ 	.byte	0x00, 0xf0, 0x21, 0x00


	//----- nvinfo : EIATTR_KPARAM_INFO
	.align		4
.L_1815:
        /*0018*/ 	.byte	0x04, 0x17
        /*001a*/ 	.short	(.L_1817 - .L_1816)
.L_1816:
        /*001c*/ 	.word	0x00000000
        /*0020*/ 	.short	0x0005
        /*0022*/ 	.short	0x0024
        /*0024*/ 	.byte	0x00, 0xf0, 0x31, 0x00


	//----- nvinfo : EIATTR_KPARAM_INFO
	.align		4
.L_1817:
        /*0028*/ 	.byte	0x04, 0x17
        /*002a*/ 	.short	(.L_1819 - .L_1818)
.L_1818:
        /*002c*/ 	.word	0x00000000
        /*0030*/ 	.short	0x0004
        /*0032*/ 	.short	0x0021
        /*0034*/ 	.byte	0x00, 0xf0, 0x05, 0x00


	//----- nvinfo : EIATTR_KPARAM_INFO
	.align		4
.L_1819:
        /*0038*/ 	.byte	0x04, 0x17
        /*003a*/ 	.short	(.L_1821 - .L_1820)
.L_1820:
        /*003c*/ 	.word	0x00000000
        /*0040*/ 	.short	0x0003
        /*0042*/ 	.short	0x0020
        /*0044*/ 	.byte	0x00, 0xf0, 0x05, 0x00


	//----- nvinfo : EIATTR_KPARAM_INFO
	.align		4
.L_1821:
        /*0048*/ 	.byte	0x04, 0x17
        /*004a*/ 	.short	(.L_1823 - .L_1822)
.L_1822:
        /*004c*/ 	.word	0x00000000
        /*0050*/ 	.short	0x0002
        /*0052*/ 	.short	0x0008
        /*0054*/ 	.byte	0x00, 0xf0, 0x61, 0x00


	//----- nvinfo : EIATTR_KPARAM_INFO
	.align		4
.L_1823:
        /*0058*/ 	.byte	0x04, 0x17
        /*005a*/ 	.short	(.L_1825 - .L_1824)
.L_1824:
        /*005c*/ 	.word	0x00000000
        /*0060*/ 	.short	0x0001
        /*0062*/ 	.short	0x0004
        /*0064*/ 	.byte	0x00, 0xf0, 0x05, 0x00


	//----- nvinfo : EIATTR_KPARAM_INFO
	.align		4
.L_1825:
        /*0068*/ 	.byte	0x04, 0x17
        /*006a*/ 	.short	(.L_1827 - .L_1826)
.L_1826:
        /*006c*/ 	.word	0x00000000
        /*0070*/ 	.short	0x0000
        /*0072*/ 	.short	0x0000
        /*0074*/ 	.byte	0x00, 0xf0, 0x11, 0x00


	//----- nvinfo : EIATTR_SPARSE_MMA_MASK
	.align		4
.L_1827:
        /*0078*/ 	.byte	0x03, 0x50
        /*007a*/ 	.short	0x0000


	//----- nvinfo : EIATTR_MAXREG_COUNT
	.align		4
        /*007c*/ 	.byte	0x03, 0x1b
        /*007e*/ 	.short	0x00ff


	//----- nvinfo : EIATTR_EXTERNS
	.align		4
        /*0080*/ 	.byte	0x04, 0x0f
        /*0082*/ 	.short	(.L_1829 - .L_1828)


	//   ....[0]....
	.align		4
.L_1828:
        /*0084*/ 	.word	index@(__assertfail)


	//----- nvinfo : EIATTR_MERCURY_ISA_VERSION
	.align		4
.L_1829:
        /*0088*/ 	.byte	0x03, 0x5f
        /*008a*/ 	.short	0x0101


	//----- nvinfo : EIATTR_SYSCALL_OFFSETS
	.align		4
        /*008c*/ 	.byte	0x04, 0x46
        /*008e*/ 	.short	(.L_1831 - .L_1830)


	//   ....[0]....
.L_1830:
        /*0090*/ 	.word	0x000010c0


	//   ....[1]....
        /*0094*/ 	.word	0x00002150


	//   ....[2]....
        /*0098*/ 	.word	0x00003260


	//   ....[3]....
        /*009c*/ 	.word	0x000042f0


	//   ....[4]....
        /*00a0*/ 	.word	0x00005410


	//   ....[5]....
        /*00a4*/ 	.word	0x000064b0


	//   ....[6]....
        /*00a8*/ 	.word	0x000075b0


	//   ....[7]....
        /*00ac*/ 	.word	0x00008570


	//   ....[8]....
        /*00b0*/ 	.word	0x00009810


	//   ....[9]....
        /*00b4*/ 	.word	0x0000a830


	//   ....[10]....
        /*00b8*/ 	.word	0x0000b810


	//   ....[11]....
        /*00bc*/ 	.word	0x0000c7f0


	//----- nvinfo : EIATTR_EXIT_INSTR_OFFSETS
	.align		4
.L_1831:
        /*00c0*/ 	.byte	0x04, 0x1c
        /*00c2*/ 	.short	(.L_1833 - .L_1832)


	//   ....[0]....
.L_1832:
        /*00c4*/ 	.word	0x0000b8d0


	//   ....[1]....
        /*00c8*/ 	.word	0x0000ba20


	//   ....[2]....
        /*00cc*/ 	.word	0x0000ba60


	//   ....[3]....
        /*00d0*/ 	.word	0x0000bb00


	//   ....[4]....
        /*00d4*/ 	.word	0x0000bb40


	//   ....[5]....
        /*00d8*/ 	.word	0x0000bb80


	//   ....[6]....
        /*00dc*/ 	.word	0x0000bc10


	//   ....[7]....
        /*00e0*/ 	.word	0x0000bc30


	//   ....[8]....
        /*00e4*/ 	.word	0x0000bcd0


	//   ....[9]....
        /*00e8*/ 	.word	0x0000bd20


	//   ....[10]....
        /*00ec*/ 	.word	0x0000bd70


	//   ....[11]....
        /*00f0*/ 	.word	0x0000be40


	//   ....[12]....
        /*00f4*/ 	.word	0x0000bea0


	//   ....[13]....
        /*00f8*/ 	.word	0x0000c030


	//   ....[14]....
        /*00fc*/ 	.word	0x0000c190


	//   ....[15]....
        /*0100*/ 	.word	0x0000c1d0


	//   ....[16]....
        /*0104*/ 	.word	0x0000c290


	//   ....[17]....
        /*0108*/ 	.word	0x0000c410


	//   ....[18]....
        /*010c*/ 	.word	0x0000c590


	//   ....[19]....
        /*0110*/ 	.word	0x0000c6f0


	//   ....[20]....
        /*0114*/ 	.word	0x0000c800


	//   ....[21]....
        /*0118*/ 	.word	0x0000c840


	//   ....[22]....
        /*011c*/ 	.word	0x0000c880


	//----- nvinfo : EIATTR_MAX_THREADS
	.align		4
.L_1833:
        /*0120*/ 	.byte	0x04, 0x05
        /*0122*/ 	.short	(.L_1835 - .L_1834)
.L_1834:
        /*0124*/ 	.word	0x00000080
        /*0128*/ 	.word	0x00000001
        /*012c*/ 	.word	0x00000001


	//----- nvinfo : EIATTR_CRS_STACK_SIZE
	.align		4
.L_1835:
        /*0130*/ 	.byte	0x04, 0x1e
        /*0132*/ 	.short	(.L_1837 - .L_1836)
.L_1836:
        /*0134*/ 	.word	0x00000000


	//----- nvinfo : EIATTR_CBANK_PARAM_SIZE
	.align		4
.L_1837:
        /*0138*/ 	.byte	0x03, 0x19
        /*013a*/ 	.short	0x0038


	//----- nvinfo : EIATTR_PARAM_CBANK
	.align		4
        /*013c*/ 	.byte	0x04, 0x0a
        /*013e*/ 	.short	(.L_1839 - .L_1838)
	.align		4
.L_1838:
        /*0140*/ 	.word	index@(.nv.constant0._ZN2at6native27unrolled_elementwise_kernelINS0_13BinaryFunctorIN3c104HalfES4_S4_NS0_15binary_internal10MulFunctorIfEEEESt5arrayIPcLm3EELi4E23TrivialOffsetCalculatorILi2EjESC_ILi1EjENS0_6memory12LoadWithCastILi2EEENSF_13StoreWithCastILi1EEEEEviT_T0_T2_T3_T4_T5_)
        /*0144*/ 	.short	0x0210
        /*0146*/ 	.short	0x0038


	//----- nvinfo : EIATTR_SW_WAR
	.align		4
.L_1839:
        /*0148*/ 	.byte	0x04, 0x36
        /*014a*/ 	.short	(.L_1841 - .L_1840)
.L_1840:
        /*014c*/ 	.word	0x00000008
.L_1841:


//--------------------- .nv.info._ZN2at6native18elementwise_kernelILi128ELi4EZNS0_22gpu_kernel_impl_nocastINS0_13BinaryFunctorIN3c104HalfES5_S5_NS0_15binary_internal10MulFunctorIfEEEEEEvRNS_18TensorIteratorBaseERKT_EUliE_EEviT1_ --------------------------
	.section	.nv.info._ZN2at6native18elementwise_kernelILi128ELi4EZNS0_22gpu_kernel_impl_nocastINS0_13BinaryFunctorIN3c104HalfES5_S5_NS0_15binary_internal10MulFunctorIfEEEEEEvRNS_18TensorIteratorBaseERKT_EUliE_EEviT1_,"",@"SHT_CUDA_INFO"
	.sectionflags	@""
	.align	4


	//----- nvinfo : EIATTR_CUDA_API_VERSION
	.align		4
        /*0000*/ 	.byte	0x04, 0x37
        /*0002*/ 	.short	(.L_1843 - .L_1842)
.L_1842:
        /*0004*/ 	.word	0x00000082


	//----- nvinfo : EIATTR_KPARAM_INFO
	.align		4
.L_1843:
        /*0008*/ 	.byte	0x04, 0x17
        /*000a*/ 	.short	(.L_1845 - .L_1844)
.L_1844:
        /*000c*/ 	.word	0x00000000
        /*0010*/ 	.short	0x0001
        /*0012*/ 	.short	0x0008
        /*0014*/ 	.byte	0x00, 0xf0, 0x21, 0x0a


	//----- nvinfo : EIATTR_KPARAM_INFO
	.align		4
.L_1845:
        /*0018*/ 	.byte	0x04, 0x17
        /*001a*/ 	.short	(.L_1847 - .L_1846)
.L_1846:
        /*001c*/ 	.word	0x00000000
        /*0020*/ 	.short	0x0000
        /*0022*/ 	.short	0x0000
        /*0024*/ 	.byte	0x00, 0xf0, 0x11, 0x00


	//----- nvinfo : EIATTR_SPARSE_MMA_MASK
	.align		4
.L_1847:
        /*0028*/ 	.byte	0x03, 0x50
        /*002a*/ 	.short	0x0000


	//----- nvinfo : EIATTR_MAXREG_COUNT
	.align		4
        /*002c*/ 	.byte	0x03, 0x1b
        /*002e*/ 	.short	0x0080


	//----- nvinfo : EIATTR_MERCURY_ISA_VERSION
	.align		4
        /*0030*/ 	.byte	0x03, 0x5f
        /*0032*/ 	.short	0x0101


	//----- nvinfo : EIATTR_EXIT_INSTR_OFFSETS
	.align		4
        /*0034*/ 	.byte	0x04, 0x1c
        /*0036*/ 	.short	(.L_1849 - .L_1848)


	//   ....[0]....
.L_1848:
        /*0038*/ 	.word	0x00004680


	//   ....[1]....
        /*003c*/ 	.word	0x00005da0


	//----- nvinfo : EIATTR_MAX_THREADS
	.align		4
.L_1849:
        /*0040*/ 	.byte	0x04, 0x05
        /*0042*/ 	.short	(.L_1851 - .L_1850)
.L_1850:
        /*0044*/ 	.word	0x00000080
        /*0048*/ 	.word	0x00000001
        /*004c*/ 	.word	0x00000001


	//----- nvinfo : EIATTR_CRS_STACK_SIZE
	.align		4
.L_1851:
        /*0050*/ 	.byte	0x04, 0x1e
        /*0052*/ 	.short	(.L_1853 - .L_1852)
.L_1852:
        /*0054*/ 	.word	0x00000000


	//----- nvinfo : EIATTR_CBANK_PARAM_SIZE
	.align		4
.L_1853:
        /*0058*/ 	.byte	0x03, 0x19
        /*005a*/ 	.short	0x0290


	//----- nvinfo : EIATTR_PARAM_CBANK
	.align		4
        /*005c*/ 	.byte	0x04, 0x0a
        /*005e*/ 	.short	(.L_1855 - .L_1854)
	.align		4
.L_1854:
        /*0060*/ 	.word	index@(.nv.constant0._ZN2at6native18elementwise_kernelILi128ELi4EZNS0_22gpu_kernel_impl_nocastINS0_13BinaryFunctorIN3c104HalfES5_S5_NS0_15binary_internal10MulFunctorIfEEEEEEvRNS_18TensorIteratorBaseERKT_EUliE_EEviT1_)
        /*0064*/ 	.short	0x0210
        /*0066*/ 	.short	0x0290


	//----- nvinfo : EIATTR_SW_WAR
	.align		4
.L_1855:
        /*0068*/ 	.byte	0x04, 0x36
        /*006a*/ 	.short	(.L_1857 - .L_1856)
.L_1856:
        /*006c*/ 	.word	0x00000008
.L_1857:


//--------------------- .nv.info._ZN2at6native27unrolled_elementwise_kernelINS0_13BinaryFunctorIN3c104HalfES4_S4_NS0_15binary_internal10MulFunctorIfEEEESt5arrayIPcLm3EELi4E23TrivialOffsetCalculatorILi2EjESC_ILi1EjENS0_6memory15LoadWithoutCastENSF_16StoreWithoutCastEEEviT_T0_T2_T3_T4_T5_ --------------------------
	.section	.nv.info._ZN2at6native27unrolled_elementwise_kernelINS0_13BinaryFunctorIN3c104HalfES4_S4_NS0_15binary_internal10MulFunctorIfEEEESt5arrayIPcLm3EELi4E23TrivialOffsetCalculatorILi2EjESC_ILi1EjENS0_6memory15LoadWithoutCastENSF_16StoreWithoutCastEEEviT_T0_T2_T3_T4_T5_,"",@"SHT_CUDA_INFO"
	.sectionflags	@""
	.align	4


	//----- nvinfo : EIATTR_CUDA_API_VERSION
	.align		4
        /*0000*/ 	.byte	0x04, 0x37
        /*0002*/ 	.short	(.L_1859 - .L_1858)
.L_1858:
        /*0004*/ 	.word	0x00000082


	//----- nvinfo : EIATTR_KPARAM_INFO
	.align		4
.L_1859:
        /*0008*/ 	.byte	0x04, 0x17
        /*000a*/ 	.short	(.L_1861 - .L_1860)
.L_1860:
        /*000c*/ 	.word	0x00000000
        /*0010*/ 	.short	0x0006
        /*0012*/ 	.short	0x0023
        /*0014*/ 	.byte	0x00, 0xf0, 0x05, 0x00


	//----- nvinfo : EIATTR_KPARAM_INFO
	.align		4
.L_1861:
        /*0018*/ 	.byte	0x04, 0x17
        /*001a*/ 	.short	(.L_1863 - .L_1862)
.L_1862:
        /*001c*/ 	.word	0x00000000
        /*0020*/ 	.short	0x0005
        /*0022*/ 	.short	0x0022
        /*0024*/ 	.byte	0x00, 0xf0, 0x05, 0x00


	//----- nvinfo : EIATTR_KPARAM_INFO
	.align		4
.L_1863:
        /*0028*/ 	.byte	0x04, 0x17
        /*002a*/ 	.short	(.L_1865 - .L_1864)
.L_1864:
        /*002c*/ 	.word	0x00000000
        /*0030*/ 	.short	0x0004
        /*0032*/ 	.short	0x0021
        /*0034*/ 	.byte	0x00, 0xf0, 0x05, 0x00


	//----- nvinfo : EIATTR_KPARAM_INFO
	.align		4
.L_1865:
        /*0038*/ 	.byte	0x04, 0x17
        /*003a*/ 	.short	(.L_1867 - .L_1866)
.L_1866:
        /*003c*/ 	.word	0x00000000
        /*0040*/ 	.short	0x0003
        /*0042*/ 	.short	0x0020
        /*0044*/ 	.byte	0x00, 0xf0, 0x05, 0x00


	//----- nvinfo : EIATTR_KPARAM_INFO
	.align		4
.L_1867:
        /*0048*/ 	.byte	0x04, 0x17
        /*004a*/ 	.short	(.L_1869 - .L_1868)
.L_1868:
        /*004c*/ 	.word	0x00000000
        /*0050*/ 	.short	0x0002
        /*0052*/ 	.short	0x0008
        /*0054*/ 	.byte	0x00, 0xf0, 0x61, 0x00


	//----- nvinfo : EIATTR_KPARAM_INFO
	.align		4
.L_1869:
        /*0058*/ 	.byte	0x04, 0x17
        /*005a*/ 	.short	(.L_1871 - .L_1870)
.L_1870:
        /*005c*/ 	.word	0x00000000
        /*0060*/ 	.short	0x0001
        /*0062*/ 	.short	0x0004
        /*0064*/ 	.byte	0x00, 0xf0, 0x05, 0x00


	//----- nvinfo : EIATTR_KPARAM_INFO
	.align		4
.L_1871:
        /*0068*/ 	.byte	0x04, 0x17
        /*006a*/ 	.short	(.L_1873 - .L_1872)
.L_1872:
        /*006c*/ 	.word	0x00000000
        /*0070*/ 	.short	0x0000
        /*0072*/ 	.short	0x0000
        /*0074*/ 	.byte	0x00, 0xf0, 0x11, 0x00


	//----- nvinfo : EIATTR_SPARSE_MMA_MASK
	.align		4
.L_1873:
        /*0078*/ 	.byte	0x03, 0x50
        /*007a*/ 	.short	0x0000


	//----- nvinfo : EIATTR_MAXREG_COUNT
	.align		4
        /*007c*/ 	.byte	0x03, 0x1b
        /*007e*/ 	.short	0x00ff


	//----- nvinfo : EIATTR_MERCURY_ISA_VERSION
	.align		4
        /*0080*/ 	.byte	0x03, 0x5f
        /*0082*/ 	.short	0x0101


	//----- nvinfo : EIATTR_EXIT_INSTR_OFFSETS
	.align		4
        /*0084*/ 	.byte	0x04, 0x1c
        /*0086*/ 	.short	(.L_1875 - .L_1874)


	//   ....[0]....
.L_1874:
        /*0088*/ 	.word	0x00000590


	//   ....[1]....
        /*008c*/ 	.word	0x00000620


	//----- nvinfo : EIATTR_MAX_THREADS
	.align		4
.L_1875:
        /*0090*/ 	.byte	0x04, 0x05
        /*0092*/ 	.short	(.L_1877 - .L_1876)
.L_1876:
        /*0094*/ 	.word	0x00000080
        /*0098*/ 	.word	0x00000001
        /*009c*/ 	.word	0x00000001


	//----- nvinfo : EIATTR_CRS_STACK_SIZE
	.align		4
.L_1877:
        /*00a0*/ 	.byte	0x04, 0x1e
        /*00a2*/ 	.short	(.L_1879 - .L_1878)
.L_1878:
        /*00a4*/ 	.word	0x00000000


	//----- nvinfo : EIATTR_CBANK_PARAM_SIZE
	.align		4
.L_1879:
        /*00a8*/ 	.byte	0x03, 0x19
        /*00aa*/ 	.short	0x0024


	//----- nvinfo : EIATTR_PARAM_CBANK
	.align		4
        /*00ac*/ 	.byte	0x04, 0x0a
        /*00ae*/ 	.short	(.L_1881 - .L_1880)
	.align		4
.L_1880:
        /*00b0*/ 	.word	index@(.nv.constant0._ZN2at6native27unrolled_elementwise_kernelINS0_13BinaryFunctorIN3c104HalfES4_S4_NS0_15binary_internal10MulFunctorIfEEEESt5arrayIPcLm3EELi4E23TrivialOffsetCalculatorILi2EjESC_ILi1EjENS0_6memory15LoadWithoutCastENSF_16StoreWithoutCastEEEviT_T0_T2_T3_T4_T5_)
        /*00b4*/ 	.short	0x0210
        /*00b6*/ 	.short	0x0024


	//----- nvinfo : EIATTR_SW_WAR
	.align		4
.L_1881:
        /*00b8*/ 	.byte	0x04, 0x36
        /*00ba*/ 	.short	(.L_1883 - .L_1882)
.L_1882:
        /*00bc*/ 	.word	0x00000008
.L_1883:


//--------------------- .nv.info._ZN2at6native29vectorized_elementwise_kernelILi2ENS0_13BinaryFunctorIN3c104HalfES4_S4_NS0_15binary_internal10MulFunctorIfEEEESt5arrayIPcLm3EEEEviT0_T1_ --------------------------
	.section	.nv.info._ZN2at6native29vectorized_elementwise_kernelILi2ENS0_13BinaryFunctorIN3c104HalfES4_S4_NS0_15binary_internal10MulFunctorIfEEEESt5arrayIPcLm3EEEEviT0_T1_,"",@"SHT_CUDA_INFO"
	.sectionflags	@""
	.align	4


	//----- nvinfo : EIATTR_CUDA_API_VERSION
	.align		4
        /*0000*/ 	.byte	0x04, 0x37
        /*0002*/ 	.short	(.L_1885 - .L_1884)
.L_1884:
        /*0004*/ 	.word	0x00000082


	//----- nvinfo : EIATTR_KPARAM_INFO
	.align		4
.L_1885:
        /*0008*/ 	.byte	0x04, 0x17
        /*000a*/ 	.short	(.L_1887 - .L_1886)
.L_1886:
        /*000c*/ 	.word	0x00000000
        /*0010*/ 	.short	0x0002
        /*0012*/ 	.short	0x0008
        /*0014*/ 	.byte	0x00, 0xf0, 0x61, 0x00


	//----- nvinfo : EIATTR_KPARAM_INFO
	.align		4
.L_1887:
        /*0018*/ 	.byte	0x04, 0x17
        /*001a*/ 	.short	(.L_1889 - .L_1888)
.L_1888:
        /*001c*/ 	.word	0x00000000
        /*0020*/ 	.short	0x0001
        /*0022*/ 	.short	0x0004
        /*0024*/ 	.byte	0x00, 0xf0, 0x05, 0x00


	//----- nvinfo : EIATTR_KPARAM_INFO
	.align		4
.L_1889:
        /*0028*/ 	.byte	0x04, 0x17
        /*002a*/ 	.short	(.L_1891 - .L_1890)
.L_1890:
        /*002c*/ 	.word	0x00000000
        /*0030*/ 	.short	0x0000
        /*0032*/ 	.short	0x0000
        /*0034*/ 	.byte	0x00, 0xf0, 0x11, 0x00


	//----- nvinfo : EIATTR_SPARSE_MMA_MASK
	.align		4
.L_1891:
        /*0038*/ 	.byte	0x03, 0x50
        /*003a*/ 	.short	0x0000


	//----- nvinfo : EIATTR_MAXREG_COUNT
	.align		4
        /*003c*/ 	.byte	0x03, 0x1b
        /*003e*/ 	.short	0x00ff


	//----- nvinfo : EIATTR_MERCURY_ISA_VERSION
	.align		4
        /*0040*/ 	.byte	0x03, 0x5f
        /*0042*/ 	.short	0x0101


	//----- nvinfo : EIATTR_EXIT_INSTR_OFFSETS
	.align		4
        /*0044*/ 	.byte	0x04, 0x1c
        /*0046*/ 	.short	(.L_1893 - .L_1892)


	//   ....[0]....
.L_1892:
        /*0048*/ 	.word	0x000003a0


	//   ....[1]....
        /*004c*/ 	.word	0x00000f70


	//   ....[2]....
        /*0050*/ 	.word	0x00000fc0


	//----- nvinfo : EIATTR_MAX_THREADS
	.align		4
.L_1893:
        /*0054*/ 	.byte	0x04, 0x05
        /*0056*/ 	.short	(.L_1895 - .L_1894)
.L_1894:
        /*0058*/ 	.word	0x00000080
        /*005c*/ 	.word	0x00000001
        /*0060*/ 	.word	0x00000001


	//----- nvinfo : EIATTR_CRS_STACK_SIZE
	.align		4
.L_1895:
        /*0064*/ 	.byte	0x04, 0x1e
        /*0066*/ 	.short	(.L_1897 - .L_1896)
.L_1896:
        /*0068*/ 	.word	0x00000000


	//----- nvinfo : EIATTR_CBANK_PARAM_SIZE
	.align		4
.L_1897:
        /*006c*/ 	.byte	0x03, 0x19
        /*006e*/ 	.short	0x0020


	//----- nvinfo : EIATTR_PARAM_CBANK
	.align		4
        /*0070*/ 	.byte	0x04, 0x0a
        /*0072*/ 	.short	(.L_1899 - .L_1898)
	.align		4
.L_1898:
        /*0074*/ 	.word	index@(.nv.constant0._ZN2at6native29vectorized_elementwise_kernelILi2ENS0_13BinaryFunctorIN3c104HalfES4_S4_NS0_15binary_internal10MulFunctorIfEEEESt5arrayIPcLm3EEEEviT0_T1_)
        /*0078*/ 	.short	0x0210
        /*007a*/ 	.short	0x0020


	//----- nvinfo : EIATTR_SW_WAR
	.align		4
.L_1899:
        /*007c*/ 	.byte	0x04, 0x36
        /*007e*/ 	.short	(.L_1901 - .L_1900)
.L_1900:
        /*0080*/ 	.word	0x00000008
.L_1901:


//--------------------- .nv.info._ZN2at6native29vectorized_elementwise_kernelILi4ENS0_13BinaryFunctorIN3c104HalfES4_S4_NS0_15binary_internal10MulFunctorIfEEEESt5arrayIPcLm3EEEEviT0_T1_ --------------------------
	.section	.nv.info._ZN2at6native29vectorized_elementwise_kernelILi4ENS0_13BinaryFunctorIN3c104HalfES4_S4_NS0_15binary_internal10MulFunctorIfEEEESt5arrayIPcLm3EEEEviT0_T1_,"",@"SHT_CUDA_INFO"
	.sectionflags	@""
	.align	4


	//----- nvinfo : EIATTR_CUDA_API_VERSION
	.align		4
        /*0000*/ 	.byte	0x04, 0x37
        /*0002*/ 	.short	(.L_1903 - .L_1902)
.L_1902:
        /*0004*/ 	.word	0x00000082


	//----- nvinfo : EIATTR_KPARAM_INFO
	.align		4
.L_1903:
        /*0008*/ 	.byte	0x04, 0x17
        /*000a*/ 	.short	(.L_1905 - .L_1904)
.L_1904:
        /*000c*/ 	.word	0x00000000
        /*0010*/ 	.short	0x0002
        /*0012*/ 	.short	0x0008
        /*0014*/ 	.byte	0x00, 0xf0, 0x61, 0x00


	//----- nvinfo : EIATTR_KPARAM_INFO
	.align		4
.L_1905:
        /*0018*/ 	.byte	0x04, 0x17
        /*001a*/ 	.short	(.L_1907 - .L_1906)
.L_1906:
        /*001c*/ 	.word	0x00000000
        /*0020*/ 	.short	0x0001
        /*0022*/ 	.short	0x0004
        /*0024*/ 	.byte	0x00, 0xf0, 0x05, 0x00


	//----- nvinfo : EIATTR_KPARAM_INFO
	.align		4
.L_1907:
        /*0028*/ 	.byte	0x04, 0x17
        /*002a*/ 	.short	(.L_1909 - .L_1908)
.L_1908:
        /*002c*/ 	.word	0x00000000
        /*0030*/ 	.short	0x0000
        /*0032*/ 	.short	0x0000
        /*0034*/ 	.byte	0x00, 0xf0, 0x11, 0x00


	//----- nvinfo : EIATTR_SPARSE_MMA_MASK
	.align		4
.L_1909:
        /*0038*/ 	.byte	0x03, 0x50
        /*003a*/ 	.short	0x0000


	//----- nvinfo : EIATTR_MAXREG_COUNT
	.align		4
        /*003c*/ 	.byte	0x03, 0x1b
        /*003e*/ 	.short	0x00ff


	//----- nvinfo : EIATTR_MERCURY_ISA_VERSION
	.align		4
        /*0040*/ 	.byte	0x03, 0x5f
        /*0042*/ 	.short	0x0101


	//----- nvinfo : EIATTR_EXIT_INSTR_OFFSETS
	.align		4
        /*0044*/ 	.byte	0x04, 0x1c
        /*0046*/ 	.short	(.L_1911 - .L_1910)


	//   ....[0]....
.L_1910:
        /*0048*/ 	.word	0x00000340


	//   ....[1]....
        /*004c*/ 	.word	0x00000f10


	//   ....[2]....
        /*0050*/ 	.word	0x00000f60


	//----- nvinfo : EIATTR_MAX_THREADS
	.align		4
.L_1911:
        /*0054*/ 	.byte	0x04, 0x05
        /*0056*/ 	.short	(.L_1913 - .L_1912)
.L_1912:
        /*0058*/ 	.word	0x00000080
        /*005c*/ 	.word	0x00000001
        /*0060*/ 	.word	0x00000001


	//----- nvinfo : EIATTR_CRS_STACK_SIZE
	.align		4
.L_1913:
        /*0064*/ 	.byte	0x04, 0x1e
        /*0066*/ 	.short	(.L_1915 - .L_1914)
.L_1914:
        /*0068*/ 	.word	0x00000000


	//----- nvinfo : EIATTR_CBANK_PARAM_SIZE
	.align		4
.L_1915:
        /*006c*/ 	.byte	0x03, 0x19
        /*006e*/ 	.short	0x0020


	//----- nvinfo : EIATTR_PARAM_CBANK
	.align		4
        /*0070*/ 	.byte	0x04, 0x0a
        /*0072*/ 	.short	(.L_1917 - .L_1916)
	.align		4
.L_1916:
        /*0074*/ 	.word	index@(.nv.constant0._ZN2at6native29vectorized_elementwise_kernelILi4ENS0_13BinaryFunctorIN3c104HalfES4_S4_NS0_15binary_internal10MulFunctorIfEEEESt5arrayIPcLm3EEEEviT0_T1_)
        /*0078*/ 	.short	0x0210
        /*007a*/ 	.short	0x0020


	//----- nvinfo : EIATTR_SW_WAR
	.align		4
.L_1917:
        /*007c*/ 	.byte	0x04, 0x36
        /*007e*/ 	.short	(.L_1919 - .L_1918)
.L_1918:
        /*0080*/ 	.word	0x00000008
.L_1919:


//--------------------- .nv.info._ZN2at6native29vectorized_elementwise_kernelILi8ENS0_13BinaryFunctorIN3c104HalfES4_S4_NS0_15binary_internal10MulFunctorIfEEEESt5arrayIPcLm3EEEEviT0_T1_ --------------------------
	.section	.nv.info._ZN2at6native29vectorized_elementwise_kernelILi8ENS0_13BinaryFunctorIN3c104HalfES4_S4_NS0_15binary_internal10MulFunctorIfEEEESt5arrayIPcLm3EEEEviT0_T1_,"",@"SHT_CUDA_INFO"
	.sectionflags	@""
	.align	4


	//----- nvinfo : EIATTR_CUDA_API_VERSION
	.align		4
        /*0000*/ 	.byte	0x04, 0x37
        /*0002*/ 	.short	(.L_1921 - .L_1920)
.L_1920:
        /*0004*/ 	.word	0x00000082


	//----- nvinfo : EIATTR_KPARAM_INFO
	.align		4
.L_1921:
        /*0008*/ 	.byte	0x04, 0x17
        /*000a*/ 	.short	(.L_1923 - .L_1922)
.L_1922:
        /*000c*/ 	.word	0x00000000
        /*0010*/ 	.short	0x0002
        /*0012*/ 	.short	0x0008
        /*0014*/ 	.byte	0x00, 0xf0, 0x61, 0x00


	//----- nvinfo : EIATTR_KPARAM_INFO
	.align		4
.L_1923:
        /*0018*/ 	.byte	0x04, 0x17
        /*001a*/ 	.short	(.L_1925 - .L_1924)
.L_1924:
        /*001c*/ 	.word	0x00000000
        /*0020*/ 	.short	0x0001
        /*0022*/ 	.short	0x0004
        /*0024*/ 	.byte	0x00, 0xf0, 0x05, 0x00


	//----- nvinfo : EIATTR_KPARAM_INFO
	.align		4
.L_1925:
        /*0028*/ 	.byte	0x04, 0x17
        /*002a*/ 	.short	(.L_1927 - .L_1926)
.L_1926:
        /*002c*/ 	.word	0x00000000
        /*0030*/ 	.short	0x0000
        /*0032*/ 	.short	0x0000
        /*0034*/ 	.byte	0x00, 0xf0, 0x11, 0x00


	//----- nvinfo : EIATTR_SPARSE_MMA_MASK
	.align		4
.L_1927:
        /*0038*/ 	.byte	0x03, 0x50
        /*003a*/ 	.short	0x0000


	//----- nvinfo : EIATTR_MAXREG_COUNT
	.align		4
        /*003c*/ 	.byte	0x03, 0x1b
        /*003e*/ 	.short	0x00ff


	//----- nvinfo : EIATTR_MERCURY_ISA_VERSION
	.align		4
        /*0040*/ 	.byte	0x03, 0x5f
        /*0042*/ 	.short	0x0101


	//----- nvinfo : EIATTR_EXIT_INSTR_OFFSETS
	.align		4
        /*0044*/ 	.byte	0x04, 0x1c
        /*0046*/ 	.short	(.L_1929 - .L_1928)


	//   ....[0]....
.L_1928:
        /*0048*/ 	.word	0x00000310


	//   ....[1]....
        /*004c*/ 	.word	0x00000ee0


	//   ....[2]....
        /*0050*/ 	.word	0x00000f30


	//----- nvinfo : EIATTR_MAX_THREADS
	.align		4
.L_1929:
        /*0054*/ 	.byte	0x04, 0x05
        /*0056*/ 	.short	(.L_1931 - .L_1930)
.L_1930:
        /*0058*/ 	.word	0x00000080
        /*005c*/ 	.word	0x00000001
        /*0060*/ 	.word	0x00000001


	//----- nvinfo : EIATTR_CRS_STACK_SIZE
	.align		4
.L_1931:
        /*0064*/ 	.byte	0x04, 0x1e
        /*0066*/ 	.short	(.L_1933 - .L_1932)
.L_1932:
        /*0068*/ 	.word	0x00000000


	//----- nvinfo : EIATTR_CBANK_PARAM_SIZE
	.align		4
.L_1933:
        /*006c*/ 	.byte	0x03, 0x19
        /*006e*/ 	.short	0x0020


	//----- nvinfo : EIATTR_PARAM_CBANK
	.align		4
        /*0070*/ 	.byte	0x04, 0x0a
        /*0072*/ 	.short	(.L_1935 - .L_1934)
	.align		4
.L_1934:
        /*0074*/ 	.word	index@(.nv.constant0._ZN2at6native29vectorized_elementwise_kernelILi8ENS0_13BinaryFunctorIN3c104HalfES4_S4_NS0_15binary_internal10MulFunctorIfEEEESt5arrayIPcLm3EEEEviT0_T1_)
        /*0078*/ 	.short	0x0210
        /*007a*/ 	.short	0x0020


	//----- nvinfo : EIATTR_SW_WAR
	.align		4
.L_1935:
        /*007c*/ 	.byte	0x04, 0x36
        /*007e*/ 	.short	(.L_1937 - .L_1936)
.L_1936:
        /*0080*/ 	.word	0x00000008
.L_1937:


//--------------------- .nv.info._ZN2at6native18elementwise_kernelILi128ELi4EZNS0_15gpu_kernel_implINS0_13AUnaryFunctorIN3c107complexIfEES6_S6_NS0_15binary_internal10MulFunctorIS6_EEEEEEvRNS_18TensorIteratorBaseERKT_EUliE_EEviT1_ --------------------------
	.section	.nv.info._ZN2at6native18elementwise_kernelILi128ELi4EZNS0_15gpu_kernel_implINS0_13AUnaryFunctorIN3c107complexIfEES6_S6_NS0_15binary_internal10MulFunctorIS6_EEEEEEvRNS_18TensorIteratorBaseERKT_EUliE_EEviT1_,"",@"SHT_CUDA_INFO"
	.sectionflags	@""
	.align	4


	//----- nvinfo : EIATTR_CUDA_API_VERSION
	.align		4
        /*0000*/ 	.byte	0x04, 0x37
        /*0002*/ 	.short	(.L_1939 - .L_1938)
.L_1938:
        /*0004*/ 	.word	0x00000082


	//----- nvinfo : EIATTR_KPARAM_INFO
	.align		4
.L_1939:
        /*0008*/ 	.byte	0x04, 0x17
        /*000a*/ 	.short	(.L_1941 - .L_1940)
.L_1940:
        /*000c*/ 	.word	0x00000000
        /*0010*/ 	.short	0x0001
        /*0012*/ 	.short	0x0008
        /*0014*/ 	.byte	0x00, 0xf0, 0xa1, 0x08


	//----- nvinfo : EIATTR_KPARAM_INFO
	.align		4
.L_1941:
        /*0018*/ 	.byte	0x04, 0x17
        /*001a*/ 	.short	(.L_1943 - .L_1942)
.L_1942:
        /*001c*/ 	.word	0x00000000
        /*0020*/ 	.short	0x0000
        /*0022*/ 	.short	0x0000
        /*0024*/ 	.byte	0x00, 0xf0, 0x11, 0x00


	//----- nvinfo : EIATTR_SPARSE_MMA_MASK
	.align		4
.L_1943:
        /*0028*/ 	.byte	0x03, 0x50
        /*002a*/ 	.short	0x0000


	//----- nvinfo : EIATTR_MAXREG_COUNT
	.align		4
        /*002c*/ 	.byte	0x03, 0x1b
        /*002e*/ 	.short	0x0080


	//----- nvinfo : EIATTR_EXTERNS
	.align		4
        /*0030*/ 	.byte	0x04, 0x0f
        /*0032*/ 	.short	(.L_1945 - .L_1944)


	//   ....[0]....
	.align		4
.L_1944:
        /*0034*/ 	.word	index@(__assertfail)


	//----- nvinfo : EIATTR_MERCURY_ISA_VERSION
	.align		4
.L_1945:
        /*0038*/ 	.byte	0x03, 0x5f
        /*003a*/ 	.short	0x0101


	//----- nvinfo : EIATTR_SYSCALL_OFFSETS
	.align		4
        /*003c*/ 	.byte	0x04, 0x46
        /*003e*/ 	.short	(.L_1947 - .L_1946)


	//   ....[0]....
.L_1946:
        /*0040*/ 	.word	0x000022a0


	//   ....[1]....
        /*0044*/ 	.word	0x00003170


	//   ....[2]....
        /*0048*/ 	.word	0x00005440


	//   ....[3]....
        /*004c*/ 	.word	0x00006310


	//   ....[4]....
        /*0050*/ 	.word	0x000085d0


	//   ....[5]....
        /*0054*/ 	.word	0x000094a0


	//   ....[6]....
        /*0058*/ 	.word	0x0000b750


	//   ....[7]....
        /*005c*/ 	.word	0x0000c620


	//----- nvinfo : EIATTR_EXIT_INSTR_OFFSETS
	.align		4
.L_1947:
        /*0060*/ 	.byte	0x04, 0x1c
        /*0062*/ 	.short	(.L_1949 - .L_1948)


	//   ....[0]....
.L_1948:
        /*0064*/ 	.word	0x00009550


	//   ....[1]....
        /*0068*/ 	.word	0x0000b930


	//   ....[2]....
        /*006c*/ 	.word	0x0000b970


	//   ....[3]....
        /*0070*/ 	.word	0x0000ba00


	//   ....[4]....
        /*0074*/ 	.word	0x0000ba30


	//   ....[5]....
        /*0078*/ 	.word	0x0000ba60


	//   ....[6]....
        /*007c*/ 	.word	0x0000bae0


	//   ....[7]....
        /*0080*/ 	.word	0x0000bb10


	//   ....[8]....
        /*0084*/ 	.word	0x0000bb90


	//   ....[9]....
        /*0088*/ 	.word	0x0000bbc0


	//   ....[10]....
        /*008c*/ 	.word	0x0000bc00


	//   ....[11]....
        /*0090*/ 	.word	0x0000bce0


	//   ....[12]....
        /*0094*/ 	.word	0x0000bd40


	//   ....[13]....
        /*0098*/ 	.word	0x0000bec0


	//   ....[14]....
        /*009c*/ 	.word	0x0000c010


	//   ....[15]....
        /*00a0*/ 	.word	0x0000c040


	//   ....[16]....
        /*00a4*/ 	.word	0x0000c0f0


	//   ....[17]....
        /*00a8*/ 	.word	0x0000c260


	//   ....[18]....
        /*00ac*/ 	.word	0x0000c3d0


	//   ....[19]....
        /*00b0*/ 	.word	0x0000c520


	//   ....[20]....
        /*00b4*/ 	.word	0x0000c630


	//   ....[21]....
        /*00b8*/ 	.word	0x0000c660


	//   ....[22]....
        /*00bc*/ 	.word	0x0000c690


	//----- nvinfo : EIATTR_MAX_THREADS
	.align		4
.L_1949:
        /*00c0*/ 	.byte	0x04, 0x05
        /*00c2*/ 	.short	(.L_1951 - .L_1950)
.L_1950:
        /*00c4*/ 	.word	0x00000080
        /*00c8*/ 	.word	0x00000001
        /*00cc*/ 	.word	0x00000001


	//----- nvinfo : EIATTR_CRS_STACK_SIZE
	.align		4
.L_1951:
        /*00d0*/ 	.byte	0x04, 0x1e
        /*00d2*/ 	.short	(.L_1953 - .L_1952)
.L_1952:
        /*00d4*/ 	.word	0x00000000


	//----- nvinfo : EIATTR_CBANK_PARAM_SIZE
	.align		4
.L_1953:
        /*00d8*/ 	.byte	0x03, 0x19
        /*00da*/ 	.short	0x0230


	//----- nvinfo : EIATTR_PARAM_CBANK
	.align		4
        /*00dc*/ 	.byte	0x04, 0x0a
        /*00de*/ 	.short	(.L_1955 - .L_1954)
	.align		4
.L_1954:
        /*00e0*/ 	.word	index@(.nv.constant0._ZN2at6native18elementwise_kernelILi128ELi4EZNS0_15gpu_kernel_implINS0_13AUnaryFunctorIN3c107complexIfEES6_S6_NS0_15binary_internal10MulFunctorIS6_EEEEEEvRNS_18TensorIteratorBaseERKT_EUliE_EEviT1_)
        /*00e4*/ 	.short	0x0210
        /*00e6*/ 	.short	0x0230


	//----- nvinfo : EIATTR_SW_WAR
	.align		4
.L_1955:
        /*00e8*/ 	.byte	0x04, 0x36
        /*00ea*/ 	.short	(.L_1957 - .L_1956)
.L_1956:
        /*00ec*/ 	.word	0x00000008
.L_1957:


//--------------------- .nv.info._ZN2at6native27unrolled_elementwise_kernelINS0_13AUnaryFunctorIN3c107complexIfEES5_S5_NS0_15binary_internal10MulFunctorIS5_EEEESt5arrayIPcLm2EELi4E23TrivialOffsetCalculatorILi1EjESE_NS0_6memory12LoadWithCastILi1EEENSF_13StoreWithCastILi1EEEEEviT_T0_T2_T3_T4_T5_ --------------------------
	.section	.nv.info._ZN2at6native27unrolled_elementwise_kernelINS0_13AUnaryFunctorIN3c107complexIfEES5_S5_NS0_15binary_internal10MulFunctorIS5_EEEESt5arrayIPcLm2EELi4E23TrivialOffsetCalculatorILi1EjESE_NS0_6memory12LoadWithCastILi1EEENSF_13StoreWithCastILi1EEEEEviT_T0_T2_T3_T4_T5_,"",@"SHT_CUDA_INFO"
	.sectionflags	@""
	.align	4


	//----- nvinfo : EIATTR_CUDA_API_VERSION
	.align		4
        /*0000*/ 	.byte	0x04, 0x37
        /*0002*/ 	.short	(.L_1959 - .L_1958)
.L_1958:
        /*0004*/ 	.word	0x00000082


	//----- nvinfo : EIATTR_KPARAM_INFO
	.align		4
.L_1959:
        /*0008*/ 	.byte	0x04, 0x17
        /*000a*/ 	.short	(.L_1961 - .L_1960)
.L_1960:
        /*000c*/ 	.word	0x00000000
        /*0010*/ 	.short	0x0006
        /*0012*/ 	.short	0x0034
        /*0014*/ 	.byte	0x00, 0xf0, 0x21, 0x00


	//----- nvinfo : EIATTR_KPARAM_INFO
	.align		4
.L_1961:
        /*0018*/ 	.byte	0x04, 0x17
        /*001a*/ 	.short	(.L_1963 - .L_1962)
.L_1962:
        /*001c*/ 	.word	0x00000000
        /*0020*/ 	.short	0x0005
        /*0022*/ 	.short	0x002c
        /*0024*/ 	.byte	0x00, 0xf0, 0x21, 0x00


	//----- nvinfo : EIATTR_KPARAM_INFO
	.align		4
.L_1963:
        /*0028*/ 	.byte	0x04, 0x17
        /*002a*/ 	.short	(.L_1965 - .L_1964)
.L_1964:
        /*002c*/ 	.word	0x00000000
        /*0030*/ 	.short	0x0004
        /*0032*/ 	.short	0x0029
        /*0034*/ 	.byte	0x00, 0xf0, 0x05, 0x00


	//----- nvinfo : EIATTR_KPARAM_INFO
	.align		4
.L_1965:
        /*0038*/ 	.byte	0x04, 0x17
        /*003a*/ 	.short	(.L_1967 - .L_1966)
.L_1966:
        /*003c*/ 	.word	0x00000000
        /*0040*/ 	.short	0x0003
        /*0042*/ 	.short	0x0028
        /*0044*/ 	.byte	0x00, 0xf0, 0x05, 0x00


	//----- nvinfo : EIATTR_KPARAM_INFO
	.align		4
.L_1967:
        /*0048*/ 	.byte	0x04, 0x17
        /*004a*/ 	.short	(.L_1969 - .L_1968)
.L_1968:
        /*004c*/ 	.word	0x00000000
        /*0050*/ 	.short	0x0002
        /*0052*/ 	.short	0x0018
        /*0054*/ 	.byte	0x00, 0xf0, 0x41, 0x00


	//----- nvinfo : EIATTR_KPARAM_INFO
	.align		4
.L_1969:
        /*0058*/ 	.byte	0x04, 0x17
        /*005a*/ 	.short	(.L_1971 - .L_1970)
.L_1970:
        /*005c*/ 	.word	0x00000000
        /*0060*/ 	.short	0x0001
        /*0062*/ 	.short	0x0008
        /*0064*/ 	.byte	0x00, 0xf0, 0x41, 0x00


	//----- nvinfo : EIATTR_KPARAM_INFO
	.align		4
.L_1971:
        /*0068*/ 	.byte	0x04, 0x17
        /*006a*/ 	.short	(.L_1973 - .L_1972)
.L_1972:
        /*006c*/ 	.word	0x00000000
        /*0070*/ 	.short	0x0000
        /*0072*/ 	.short	0x0000
        /*0074*/ 	.byte	0x00, 0xf0, 0x11, 0x00


	//----- nvinfo : EIATTR_SPARSE_MMA_MASK
	.align		4
.L_1973:
        /*0078*/ 	.byte	0x03, 0x50
        /*007a*/ 	.short	0x0000


	//----- nvinfo : EIATTR_MAXREG_COUNT
	.align		4
        /*007c*/ 	.byte	0x03, 0x1b
        /*007e*/ 	.short	0x00ff


	//----- nvinfo : EIATTR_EXTERNS
	.align		4
        /*0080*/ 	.byte	0x04, 0x0f
        /*0082*/ 	.short	(.L_1975 - .L_1974)


	//   ....[0]....
	.align		4
.L_1974:
        /*0084*/ 	.word	index@(__assertfail)


	//----- nvinfo : EIATTR_MERCURY_ISA_VERSION
	.align		4
.L_1975:
        /*0088*/ 	.byte	0x03, 0x5f
        /*008a*/ 	.short	0x0101


	//----- nvinfo : EIATTR_SYSCALL_OFFSETS
	.align		4
        /*008c*/ 	.byte	0x04, 0x46
        /*008e*/ 	.short	(.L_1977 - .L_1976)


	//   ....[0]....
.L_1976:
        /*0090*/ 	.word	0x00000fc0


	//   ....[1]....
        /*0094*/ 	.word	0x00001fe0


	//   ....[2]....
        /*0098*/ 	.word	0x00003000


	//   ....[3]....
        /*009c*/ 	.word	0x00003ff0


	//   ....[4]....
        /*00a0*/ 	.word	0x00005250


	//   ....[5]....
        /*00a4*/ 	.word	0x00006190


	//   ....[6]....
        /*00a8*/ 	.word	0x00007060


	//   ....[7]....
        /*00ac*/ 	.word	0x00007f50


	//----- nvinfo : EIATTR_EXIT_INSTR_OFFSETS
	.align		4
.L_1977:
        /*00b0*/ 	.byte	0x04, 0x1c
        /*00b2*/ 	.short	(.L_1979 - .L_1978)


	//   ....[0]....
.L_1978:
        /*00b4*/ 	.word	0x00007100


	//   ....[1]....
        /*00b8*/ 	.word	0x00007260


	//   ....[2]....
        /*00bc*/ 	.word	0x000072a0


	//   ....[3]....
        /*00c0*/ 	.word	0x00007330


	//   ....[4]....
        /*00c4*/ 	.word	0x00007360


	//   ....[5]....
        /*00c8*/ 	.word	0x00007390


	//   ....[6]....
        /*00cc*/ 	.word	0x00007410


	//   ....[7]....
        /*00d0*/ 	.word	0x00007440


	//   ....[8]....
        /*00d4*/ 	.word	0x000074c0


	//   ....[9]....
        /*00d8*/ 	.word	0x000074f0


	//   ....[10]....
        /*00dc*/ 	.word	0x00007530


	//   ....[11]....
        /*00e0*/ 	.word	0x00007610


	//   ....[12]....
        /*00e4*/ 	.word	0x00007670


	//   ....[13]....
        /*00e8*/ 	.word	0x000077f0


	//   ....[14]....
        /*00ec*/ 	.word	0x00007940


	//   ....[15]....
        /*00f0*/ 	.word	0x00007970


	//   ....[16]....
        /*00f4*/ 	.word	0x00007a20


	//   ....[17]....
        /*00f8*/ 	.word	0x00007b90


	//   ....[18]....
        /*00fc*/ 	.word	0x00007d00


	//   ....[19]....
        /*0100*/ 	.word	0x00007e50


	//   ....[20]....
        /*0104*/ 	.word	0x00007f60


	//   ....[21]....
        /*0108*/ 	.word	0x00007f90


	//   ....[22]....
        /*010c*/ 	.word	0x00007fc0


	//----- nvinfo : EIATTR_MAX_THREADS
	.align		4
.L_1979:
        /*0110*/ 	.byte	0x04, 0x05
        /*0112*/ 	.short	(.L_1981 - .L_1980)
.L_1980:
        /*0114*/ 	.word	0x00000080
        /*0118*/ 	.word	0x00000001
        /*011c*/ 	.word	0x00000001


	//----- nvinfo : EIATTR_CRS_STACK_SIZE
	.align		4
.L_1981:
        /*0120*/ 	.byte	0x04, 0x1e
        /*0122*/ 	.short	(.L_1983 - .L_1982)
.L_1982:
        /*0124*/ 	.word	0x00000000


	//----- nvinfo : EIATTR_CBANK_PARAM_SIZE
	.align		4
.L_1983:
        /*0128*/ 	.byte	0x03, 0x19
        /*012a*/ 	.short	0x003c


	//----- nvinfo : EIATTR_PARAM_CBANK
	.align		4
        /*012c*/ 	.byte	0x04, 0x0a
        /*012e*/ 	.short	(.L_1985 - .L_1984)
	.align		4
.L_1984:
        /*0130*/ 	.word	index@(.nv.constant0._ZN2at6native27unrolled_elementwise_kernelINS0_13AUnaryFunctorIN3c107complexIfEES5_S5_NS0_15binary_internal10MulFunctorIS5_EEEESt5arrayIPcLm2EELi4E23TrivialOffsetCalculatorILi1EjESE_NS0_6memory12LoadWithCastILi1EEENSF_13StoreWithCastILi1EEEEEviT_T0_T2_T3_T4_T5_)
        /*0134*/ 	.short	0x0210
        /*0136*/ 	.short	0x003c


	//----- nvinfo : EIATTR_SW_WAR
	.align		4
.L_1985:
        /*0138*/ 	.byte	0x04, 0x36
        /*013a*/ 	.short	(.L_1987 - .L_1986)
.L_1986:
        /*013c*/ 	.word	0x00000008
.L_1987:


//--------------------- .nv.info._ZN2at6native18elementwise_kernelILi128ELi2EZNS0_22gpu_kernel_impl_nocastINS0_13AUnaryFunctorIN3c107complexIfEES6_S6_NS0_15binary_internal10MulFunctorIS6_EEEEEEvRNS_18TensorIteratorBaseERKT_EUliE_EEviT1_ --------------------------
	.section	.nv.info._ZN2at6native18elementwise_kernelILi128ELi2EZNS0_22gpu_kernel_impl_nocastINS0_13AUnaryFunctorIN3c107complexIfEES6_S6_NS0_15binary_internal10MulFunctorIS6_EEEEEEvRNS_18TensorIteratorBaseERKT_EUliE_EEviT1_,"",@"SHT_CUDA_INFO"
	.sectionflags	@""
	.align	4


	//----- nvinfo : EIATTR_CUDA_API_VERSION
	.align		4
        /*0000*/ 	.byte	0x04, 0x37
        /*0002*/ 	.short	(.L_1989 - .L_1988)
.L_1988:
        /*0004*/ 	.word	0x00000082


	//----- nvinfo : EIATTR_KPARAM_INFO
	.align		4
.L_1989:
        /*0008*/ 	.byte	0x04, 0x17
        /*000a*/ 	.short	(.L_1991 - .L_1990)
.L_1990:
        /*000c*/ 	.word	0x00000000
        /*0010*/ 	.short	0x0001
        /*0012*/ 	.short	0x0008
        /*0014*/ 	.byte	0x00, 0xf0, 0x81, 0x08


	//----- nvinfo : EIATTR_KPARAM_INFO
	.align		4
.L_1991:
        /*0018*/ 	.byte	0x04, 0x17
        /*001a*/ 	.short	(.L_1993 - .L_1992)
.L_1992:
        /*001c*/ 	.word	0x00000000
        /*0020*/ 	.short	0x0000
        /*0022*/ 	.short	0x0000
        /*0024*/ 	.byte	0x00, 0xf0, 0x11, 0x00


	//----- nvinfo : EIATTR_SPARSE_MMA_MASK
	.align		4
.L_1993:
        /*0028*/ 	.byte	0x03, 0x50
        /*002a*/ 	.short	0x0000


	//----- nvinfo : EIATTR_MAXREG_COUNT
	.align		4
        /*002c*/ 	.byte	0x03, 0x1b
        /*002e*/ 	.short	0x0080


	//----- nvinfo : EIATTR_MERCURY_ISA_VERSION
	.align		4
        /*0030*/ 	.byte	0x03, 0x5f
        /*0032*/ 	.short	0x0101


	//----- nvinfo : EIATTR_EXIT_INSTR_OFFSETS
	.align		4
        /*0034*/ 	.byte	0x04, 0x1c
        /*0036*/ 	.short	(.L_1995 - .L_1994)


	//   ....[0]....
.L_1994:
        /*0038*/ 	.word	0x00001470


	//   ....[1]....
        /*003c*/ 	.word	0x00002830


	//----- nvinfo : EIATTR_MAX_THREADS
	.align		4
.L_1995:
        /*0040*/ 	.byte	0x04, 0x05
        /*0042*/ 	.short	(.L_1997 - .L_1996)
.L_1996:
        /*0044*/ 	.word	0x00000080
        /*0048*/ 	.word	0x00000001
        /*004c*/ 	.word	0x00000001


	//----- nvinfo : EIATTR_CRS_STACK_SIZE
	.align		4
.L_1997:
        /*0050*/ 	.byte	0x04, 0x1e
        /*0052*/ 	.short	(.L_1999 - .L_1998)
.L_1998:
        /*0054*/ 	.word	0x00000000


	//----- nvinfo : EIATTR_CBANK_PARAM_SIZE
	.align		4
.L_1999:
        /*0058*/ 	.byte	0x03, 0x19
        /*005a*/ 	.short	0x0228


	//----- nvinfo : EIATTR_PARAM_CBANK
	.align		4
        /*005c*/ 	.byte	0x04, 0x0a
        /*005e*/ 	.short	(.L_2001 - .L_2000)
	.align		4
.L_2000:
        /*0060*/ 	.word	index@(.nv.constant0._ZN2at6native18elementwise_kernelILi128ELi2EZNS0_22gpu_kernel_impl_nocastINS0_13AUnaryFunctorIN3c107complexIfEES6_S6_NS0_15binary_internal10MulFunctorIS6_EEEEEEvRNS_18TensorIteratorBaseERKT_EUliE_EEviT1_)
        /*0064*/ 	.short	0x0210
        /*0066*/ 	.short	0x0228


	//----- nvinfo : EIATTR_SW_WAR
	.align		4
.L_2001:
        /*0068*/ 	.byte	0x04, 0x36
        /*006a*/ 	.short	(.L_2003 - .L_2002)
.L_2002:
        /*006c*/ 	.word	0x00000008
.L_2003:


//--------------------- .nv.info._ZN2at6native27unrolled_elementwise_kernelINS0_13AUnaryFunctorIN3c107complexIfEES5_S5_NS0_15binary_internal10MulFunctorIS5_EEEESt5arrayIPcLm2EELi4E23TrivialOffsetCalculatorILi1EjESE_NS0_6memory15LoadWithoutCastENSF_16StoreWithoutCastEEEviT_T0_T2_T3_T4_T5_ --------------------------
	.section	.nv.info._ZN2at6native27unrolled_elementwise_kernelINS0_13AUnaryFunctorIN3c107complexIfEES5_S5_NS0_15binary_internal10MulFunctorIS5_EEEESt5arrayIPcLm2EELi4E23TrivialOffsetCalculatorILi1EjESE_NS0_6memory15LoadWithoutCastENSF_16StoreWithoutCastEEEviT_T0_T2_T3_T4_T5_,"",@"SHT_CUDA_INFO"
	.sectionflags	@""
	.align	4


	//----- nvinfo : EIATTR_CUDA_API_VERSION
	.align		4
        /*0000*/ 	.byte	0x04, 0x37
        /*0002*/ 	.short	(.L_2005 - .L_2004)
.L_2004:
        /*0004*/ 	.word	0x00000082


	//----- nvinfo : EIATTR_KPARAM_INFO
	.align		4
.L_2005:
        /*0008*/ 	.byte	0x04, 0x17
        /*000a*/ 	.short	(.L_2007 - .L_2006)
.L_2006:
        /*000c*/ 	.word	0x00000000
        /*0010*/ 	.short	0x0006
        /*0012*/ 	.short	0x002b
        /*0014*/ 	.byte	0x00, 0xf0, 0x05, 0x00


	//----- nvinfo : EIATTR_KPARAM_INFO
	.align		4
.L_2007:
        /*0018*/ 	.byte	0x04, 0x17
        /*001a*/ 	.short	(.L_2009 - .L_2008)
.L_2008:
        /*001c*/ 	.word	0x00000000
        /*0020*/ 	.short	0x0005
        /*0022*/ 	.short	0x002a
        /*0024*/ 	.byte	0x00, 0xf0, 0x05, 0x00


	//----- nvinfo : EIATTR_KPARAM_INFO
	.align		4
.L_2009:
        /*0028*/ 	.byte	0x04, 0x17
        /*002a*/ 	.short	(.L_2011 - .L_2010)
.L_2010:
        /*002c*/ 	.word	0x00000000
        /*0030*/ 	.short	0x0004
        /*0032*/ 	.short	0x0029
        /*0034*/ 	.byte	0x00, 0xf0, 0x05, 0x00


	//----- nvinfo : EIATTR_KPARAM_INFO
	.align		4
.L_2011:
        /*0038*/ 	.byte	0x04, 0x17
        /*003a*/ 	.short	(.L_2013 - .L_2012)
.L_2012:
        /*003c*/ 	.word	0x00000000
        /*0040*/ 	.short	0x0003
        /*0042*/ 	.short	0x0028
        /*0044*/ 	.byte	0x00, 0xf0, 0x05, 0x00


	//----- nvinfo : EIATTR_KPARAM_INFO
	.align		4
.L_2013:
        /*0048*/ 	.byte	0x04, 0x17
        /*004a*/ 	.short	(.L_2015 - .L_2014)
.L_2014:
        /*004c*/ 	.word	0x00000000
        /*0050*/ 	.short	0x0002
        /*0052*/ 	.short	0x0018
        /*0054*/ 	.byte	0x00, 0xf0, 0x41, 0x00


	//----- nvinfo : EIATTR_KPARAM_INFO
	.align		4
.L_2015:
        /*0058*/ 	.byte	0x04, 0x17
        /*005a*/ 	.short	(.L_2017 - .L_2016)
.L_2016:
        /*005c*/ 	.word	0x00000000
        /*0060*/ 	.short	0x0001
        /*0062*/ 	.short	0x0008
        /*0064*/ 	.byte	0x00, 0xf0, 0x41, 0x00


	//----- nvinfo : EIATTR_KPARAM_INFO
	.align		4
.L_2017:
        /*0068*/ 	.byte	0x04, 0x17
        /*006a*/ 	.short	(.L_2019 - .L_2018)
.L_2018:
        /*006c*/ 	.word	0x00000000
        /*0070*/ 	.short	0x0000
        /*0072*/ 	.short	0x0000
        /*0074*/ 	.byte	0x00, 0xf0, 0x11, 0x00


	//----- nvinfo : EIATTR_SPARSE_MMA_MASK
	.align		4
.L_2019:
        /*0078*/ 	.byte	0x03, 0x50
        /*007a*/ 	.short	0x0000


	//----- nvinfo : EIATTR_MAXREG_COUNT
	.align		4
        /*007c*/ 	.byte	0x03, 0x1b
        /*007e*/ 	.short	0x00ff


	//----- nvinfo : EIATTR_MERCURY_ISA_VERSION
	.align		4
        /*0080*/ 	.byte	0x03, 0x5f
        /*0082*/ 	.short	0x0101


	//----- nvinfo : EIATTR_EXIT_INSTR_OFFSETS
	.align		4
        /*0084*/ 	.byte	0x04, 0x1c
        /*0086*/ 	.short	(.L_2021 - .L_2020)


	//   ....[0]....
.L_2020:
        /*0088*/ 	.word	0x00000510


	//   ....[1]....
        /*008c*/ 	.word	0x000005b0


	//----- nvinfo : EIATTR_MAX_THREADS
	.align		4
.L_2021:
        /*0090*/ 	.byte	0x04, 0x05
        /*0092*/ 	.short	(.L_2023 - .L_2022)
.L_2022:
        /*0094*/ 	.word	0x00000080
        /*0098*/ 	.word	0x00000001
        /*009c*/ 	.word	0x00000001


	//----- nvinfo : EIATTR_CRS_STACK_SIZE
	.align		4
.L_2023:
        /*00a0*/ 	.byte	0x04, 0x1e
        /*00a2*/ 	.short	(.L_2025 - .L_2024)
.L_2024:
        /*00a4*/ 	.word	0x00000000


	//----- nvinfo : EIATTR_CBANK_PARAM_SIZE
	.align		4
.L_2025:
        /*00a8*/ 	.byte	0x03, 0x19
        /*00aa*/ 	.short	0x002c


	//----- nvinfo : EIATTR_PARAM_CBANK
	.align		4
        /*00ac*/ 	.byte	0x04, 0x0a
        /*00ae*/ 	.short	(.L_2027 - .L_2026)
	.align		4
.L_2026:
        /*00b0*/ 	.word	index@(.nv.constant0._ZN2at6native27unrolled_elementwise_kernelINS0_13AUnaryFunctorIN3c107complexIfEES5_S5_NS0_15binary_internal10MulFunctorIS5_EEEESt5arrayIPcLm2EELi4E23TrivialOffsetCalculatorILi1EjESE_NS0_6memory15LoadWithoutCastENSF_16StoreWithoutCastEEEviT_T0_T2_T3_T4_T5_)
        /*00b4*/ 	.short	0x0210
        /*00b6*/ 	.short	0x002c


	//----- nvinfo : EIATTR_SW_WAR
	.align		4
.L_2027:
        /*00b8*/ 	.byte	0x04, 0x36
        /*00ba*/ 	.short	(.L_2029 - .L_2028)
.L_2028:
        /*00bc*/ 	.word	0x00000008
.L_2029:


//--------------------- .nv.info._ZN2at6native29vectorized_elementwise_kernelILi2ENS0_13AUnaryFunctorIN3c107complexIfEES5_S5_NS0_15binary_internal10MulFunctorIS5_EEEESt5arrayIPcLm2EEEEviT0_T1_ --------------------------
	.section	.nv.info._ZN2at6native29vectorized_elementwise_kernelILi2ENS0_13AUnaryFunctorIN3c107complexIfEES5_S5_NS0_15binary_internal10MulFunctorIS5_EEEESt5arrayIPcLm2EEEEviT0_T1_,"",@"SHT_CUDA_INFO"
	.sectionflags	@""
	.align	4


	//----- nvinfo : EIATTR_CUDA_API_VERSION
	.align		4
        /*0000*/ 	.byte	0x04, 0x37
        /*0002*/ 	.short	(.L_2031 - .L_2030)
.L_2030:
        /*0004*/ 	.word	0x00000082


	//----- nvinfo : EIATTR_KPARAM_INFO
	.align		4
.L_2031:
        /*0008*/ 	.byte	0x04, 0x17
        /*000a*/ 	.short	(.L_2033 - .L_2032)
.L_2032:
        /*000c*/ 	.word	0x00000000
        /*0010*/ 	.short	0x0002
        /*0012*/ 	.short	0x0018
        /*0014*/ 	.byte	0x00, 0xf0, 0x41, 0x00


	//----- nvinfo : EIATTR_KPARAM_INFO
	.align		4
.L_2033:
        /*0018*/ 	.byte	0x04, 0x17
        /*001a*/ 	.short	(.L_2035 - .L_2034)
.L_2034:
        /*001c*/ 	.word	0x00000000
        /*0020*/ 	.short	0x0001
        /*0022*/ 	.short	0x0008
        /*0024*/ 	.byte	0x00, 0xf0, 0x41, 0x00


	//----- nvinfo : EIATTR_KPARAM_INFO
	.align		4
.L_2035:
        /*0028*/ 	.byte	0x04, 0x17
        /*002a*/ 	.short	(.L_2037 - .L_2036)
.L_2036:
        /*002c*/ 	.word	0x00000000
        /*0030*/ 	.short	0x0000
        /*0032*/ 	.short	0x0000
        /*0034*/ 	.byte	0x00, 0xf0, 0x11, 0x00


	//----- nvinfo : EIATTR_SPARSE_MMA_MASK
	.align		4
.L_2037:
        /*0038*/ 	.byte	0x03, 0x50
        /*003a*/ 	.short	0x0000


	//----- nvinfo : EIATTR_MAXREG_COUNT
	.align		4
        /*003c*/ 	.byte	0x03, 0x1b
        /*003e*/ 	.short	0x00ff


	//----- nvinfo : EIATTR_MERCURY_ISA_VERSION
	.align		4
        /*0040*/ 	.byte	0x03, 0x5f
        /*0042*/ 	.short	0x0101


	//----- nvinfo : EIATTR_EXIT_INSTR_OFFSETS
	.align		4
        /*0044*/ 	.byte	0x04, 0x1c
        /*0046*/ 	.short	(.L_2039 - .L_2038)


	//   ....[0]....
.L_2038:
        /*0048*/ 	.word	0x00000380


	//   ....[1]....
        /*004c*/ 	.word	0x00000ed0


	//   ....[2]....
        /*0050*/ 	.word	0x00000f20


	//----- nvinfo : EIATTR_MAX_THREADS
	.align		4
.L_2039:
        /*0054*/ 	.byte	0x04, 0x05
        /*0056*/ 	.short	(.L_2041 - .L_2040)
.L_2040:
        /*0058*/ 	.word	0x00000080
        /*005c*/ 	.word	0x00000001
        /*0060*/ 	.word	0x00000001


	//----- nvinfo : EIATTR_CRS_STACK_SIZE
	.align		4
.L_2041:
        /*0064*/ 	.byte	0x04, 0x1e
        /*0066*/ 	.short	(.L_2043 - .L_2042)
.L_2042:
        /*0068*/ 	.word	0x00000000


	//----- nvinfo : EIATTR_CBANK_PARAM_SIZE
	.align		4
.L_2043:
        /*006c*/ 	.byte	0x03, 0x19
        /*006e*/ 	.short	0x0028


	//----- nvinfo : EIATTR_PARAM_CBANK
	.align		4
        /*0070*/ 	.byte	0x04, 0x0a
        /*0072*/ 	.short	(.L_2045 - .L_2044)
	.align		4
.L_2044:
        /*0074*/ 	.word	index@(.nv.constant0._ZN2at6native29vectorized_elementwise_kernelILi2ENS0_13AUnaryFunctorIN3c107complexIfEES5_S5_NS0_15binary_internal10MulFunctorIS5_EEEESt5arrayIPcLm2EEEEviT0_T1_)
        /*0078*/ 	.short	0x0210
        /*007a*/ 	.short	0x0028


	//----- nvinfo : EIATTR_SW_WAR
	.align		4
.L_2045:
        /*007c*/ 	.byte	0x04, 0x36
        /*007e*/ 	.short	(.L_2047 - .L_2046)
.L_2046:
        /*0080*/ 	.word	0x00000008
.L_2047:


//--------------------- .nv.info._ZN2at6native29vectorized_elementwise_kernelILi4ENS0_13AUnaryFunctorIN3c107complexIfEES5_S5_NS0_15binary_internal10MulFunctorIS5_EEEESt5arrayIPcLm2EEEEviT0_T1_ --------------------------
	.section	.nv.info._ZN2at6native29vectorized_elementwise_kernelILi4ENS0_13AUnaryFunctorIN3c107complexIfEES5_S5_NS0_15binary_internal10MulFunctorIS5_EEEESt5arrayIPcLm2EEEEviT0_T1_,"",@"SHT_CUDA_INFO"
	.sectionflags	@""
	.align	4


	//----- nvinfo : EIATTR_CUDA_API_VERSION
	.align		4
        /*0000*/ 	.byte	0x04, 0x37
        /*0002*/ 	.short	(.L_2049 - .L_2048)
.L_2048:
        /*0004*/ 	.word	0x00000082


	//----- nvinfo : EIATTR_KPARAM_INFO
	.align		4
.L_2049:
        /*0008*/ 	.byte	0x04, 0x17
        /*000a*/ 	.short	(.L_2051 - .L_2050)
.L_2050:
        /*000c*/ 	.word	0x00000000
        /*0010*/ 	.short	0x0002
        /*0012*/ 	.short	0x0018
        /*0014*/ 	.byte	0x00, 0xf0, 0x41, 0x00


	//----- nvinfo : EIATTR_KPARAM_INFO
	.align		4
.L_2051:
        /*0018*/ 	.byte	0x04, 0x17
        /*001a*/ 	.short	(.L_2053 - .L_2052)
.L_2052:
        /*001c*/ 	.word	0x00000000
        /*0020*/ 	.short	0x0001
        /*0022*/ 	.short	0x0008
        /*0024*/ 	.byte	0x00, 0xf0, 0x41, 0x00


	//----- nvinfo : EIATTR_KPARAM_INFO
	.align		4
.L_2053:
        /*0028*/ 	.byte	0x04, 0x17
        /*002a*/ 	.short	(.L_2055 - .L_2054)
.L_2054:
        /*002c*/ 	.word	0x00000000
        /*0030*/ 	.short	0x0000
        /*0032*/ 	.short	0x0000
        /*0034*/ 	.byte	0x00, 0xf0, 0x11, 0x00


	//----- nvinfo : EIATTR_SPARSE_MMA_MASK
	.align		4
.L_2055:
        /*0038*/ 	.byte	0x03, 0x50
        /*003a*/ 	.short	0x0000


	//----- nvinfo : EIATTR_MAXREG_COUNT
	.align		4
        /*003c*/ 	.byte	0x03, 0x1b
        /*003e*/ 	.short	0x00ff


	//----- nvinfo : EIATTR_MERCURY_ISA_VERSION
	.align		4
        /*0040*/ 	.byte	0x03, 0x5f
        /*0042*/ 	.short	0x0101


	//----- nvinfo : EIATTR_EXIT_INSTR_OFFSETS
	.align		4
        /*0044*/ 	.byte	0x04, 0x1c
        /*0046*/ 	.short	(.L_2057 - .L_2056)


	//   ....[0]....
.L_2056:
        /*0048*/ 	.word	0x00000380


	//   ....[1]....
        /*004c*/ 	.word	0x00000ed0


	//   ....[2]....
        /*0050*/ 	.word	0x00000f20


	//----- nvinfo : EIATTR_MAX_THREADS
	.align		4
.L_2057:
        /*0054*/ 	.byte	0x04, 0x05
        /*0056*/ 	.short	(.L_2059 - .L_2058)
.L_2058:
        /*0058*/ 	.word	0x00000080
        /*005c*/ 	.word	0x00000001
        /*0060*/ 	.word	0x00000001


	//----- nvinfo : EIATTR_CRS_STACK_SIZE
	.align		4
.L_2059:
        /*0064*/ 	.byte	0x04, 0x1e
        /*0066*/ 	.short	(.L_2061 - .L_2060)
.L_2060:
        /*0068*/ 	.word	0x00000000


	//----- nvinfo : EIATTR_CBANK_PARAM_SIZE
	.align		4
.L_2061:
        /*006c*/ 	.byte	0x03, 0x19
        /*006e*/ 	.short	0x0028


	//----- nvinfo : EIATTR_PARAM_CBANK
	.align		4
        /*0070*/ 	.byte	0x04, 0x0a
        /*0072*/ 	.short	(.L_2063 - .L_2062)
	.align		4
.L_2062:
        /*0074*/ 	.word	index@(.nv.constant0._ZN2at6native29vectorized_elementwise_kernelILi4ENS0_13AUnaryFunctorIN3c107complexIfEES5_S5_NS0_15binary_internal10MulFunctorIS5_EEEESt5arrayIPcLm2EEEEviT0_T1_)
        /*0078*/ 	.short	0x0210
        /*007a*/ 	.short	0x0028


	//----- nvinfo : EIATTR_SW_WAR
	.align		4
.L_2063:
        /*007c*/ 	.byte	0x04, 0x36
        /*007e*/ 	.short	(.L_2065 - .L_2064)
.L_2064:
        /*0080*/ 	.word	0x00000008
.L_2065:


//--------------------- .nv.info._ZN2at6native29vectorized_elementwise_kernelILi8ENS0_13AUnaryFunctorIN3c107complexIfEES5_S5_NS0_15binary_internal10MulFunctorIS5_EEEESt5arrayIPcLm2EEEEviT0_T1_ --------------------------
	.section	.nv.info._ZN2at6native29vectorized_elementwise_kernelILi8ENS0_13AUnaryFunctorIN3c107complexIfEES5_S5_NS0_15binary_internal10MulFunctorIS5_EEEESt5arrayIPcLm2EEEEviT0_T1_,"",@"SHT_CUDA_INFO"
	.sectionflags	@""
	.align	4


	//----- nvinfo : EIATTR_CUDA_API_VERSION
	.align		4
        /*0000*/ 	.byte	0x04, 0x37
        /*0002*/ 	.short	(.L_2067 - .L_2066)
.L_2066:
        /*0004*/ 	.word	0x00000082


	//----- nvinfo : EIATTR_KPARAM_INFO
	.align		4
.L_2067:
        /*0008*/ 	.byte	0x04, 0x17
        /*000a*/ 	.short	(.L_2069 - .L_2068)
.L_2068:
        /*000c*/ 	.word	0x00000000
        /*0010*/ 	.short	0x0002
        /*0012*/ 	.short	0x0018
        /*0014*/ 	.byte	0x00, 0xf0, 0x41, 0x00


	//----- nvinfo : EIATTR_KPARAM_INFO
	.align		4
.L_2069:
        /*0018*/ 	.byte	0x04, 0x17
        /*001a*/ 	.short	(.L_2071 - .L_2070)
.L_2070:
        /*001c*/ 	.word	0x00000000
        /*0020*/ 	.short	0x0001
        /*0022*/ 	.short	0x0008
        /*0024*/ 	.byte	0x00, 0xf0, 0x41, 0x00


	//----- nvinfo : EIATTR_KPARAM_INFO
	.align		4
.L_2071:
        /*0028*/ 	.byte	0x04, 0x17
        /*002a*/ 	.short	(.L_2073 - .L_2072)
.L_2072:
        /*002c*/ 	.word	0x00000000
        /*0030*/ 	.short	0x0000
        /*0032*/ 	.short	0x0000
        /*0034*/ 	.byte	0x00, 0xf0, 0x11, 0x00


	//----- nvinfo : EIATTR_SPARSE_MMA_MASK
	.align		4
.L_2073:
        /*0038*/ 	.byte	0x03, 0x50
        /*003a*/ 	.short	0x0000


	//----- nvinfo : EIATTR_MAXREG_COUNT
	.align		4
        /*003c*/ 	.byte	0x03, 0x1b
        /*003e*/ 	.short	0x00ff


	//----- nvinfo : EIATTR_MERCURY_ISA_VERSION
	.align		4
        /*0040*/ 	.byte	0x03, 0x5f
        /*0042*/ 	.short	0x0101


	//----- nvinfo : EIATTR_EXIT_INSTR_OFFSETS
	.align		4
        /*0044*/ 	.byte	0x04, 0x1c
        /*0046*/ 	.short	(.L_2075 - .L_2074)


	//   ....[0]....
.L_2074:
        /*0048*/ 	.word	0x00000380


	//   ....[1]....
        /*004c*/ 	.word	0x00000ed0


	//   ....[2]....
        /*0050*/ 	.word	0x00000f20


	//----- nvinfo : EIATTR_MAX_THREADS
	.align		4
.L_2075:
        /*0054*/ 	.byte	0x04, 0x05
        /*0056*/ 	.short	(.L_2077 - .L_2076)
.L_2076:
        /*0058*/ 	.word	0x00000080
        /*005c*/ 	.word	0x00000001
        /*0060*/ 	.word	0x00000001


	//----- nvinfo : EIATTR_CRS_STACK_SIZE
	.align		4
.L_2077:
        /*0064*/ 	.byte	0x04, 0x1e
        /*0066*/ 	.short	(.L_2079 - .L_2078)
.L_2078:
        /*0068*/ 	.word	0x00000000


	//----- nvinfo : EIATTR_CBANK_PARAM_SIZE
	.align		4
.L_2079:
        /*006c*/ 	.byte	0x03, 0x19
        /*006e*/ 	.short	0x0028


	//----- nvinfo : EIATTR_PARAM_CBANK
	.align		4
        /*0070*/ 	.byte	0x04, 0x0a
        /*0072*/ 	.short	(.L_2081 - .L_2080)
	.align		4
.L_2080:
        /*0074*/ 	.word	index@(.nv.constant0._ZN2at6native29vectorized_elementwise_kernelILi8ENS0_13AUnaryFunctorIN3c107complexIfEES5_S5_NS0_15binary_internal10MulFunctorIS5_EEEESt5arrayIPcLm2EEEEviT0_T1_)
        /*0078*/ 	.short	0x0210
        /*007a*/ 	.short	0x0028


	//----- nvinfo : EIATTR_SW_WAR
	.align		4
.L_2081:
        /*007c*/ 	.byte	0x04, 0x36
        /*007e*/ 	.short	(.L_2083 - .L_2082)
.L_2082:
        /*0080*/ 	.word	0x00000008
.L_2083:


//--------------------- .nv.info._ZN2at6native18elementwise_kernelILi128ELi4EZNS0_15gpu_kernel_implINS0_13BinaryFunctorIN3c107complexIfEES6_S6_NS0_15binary_internal10MulFunctorIS6_EEEEEEvRNS_18TensorIteratorBaseERKT_EUliE_EEviT1_ --------------------------
	.section	.nv.info._ZN2at6native18elementwise_kernelILi128ELi4EZNS0_15gpu_kernel_implINS0_13BinaryFunctorIN3c107complexIfEES6_S6_NS0_15binary_internal10MulFunctorIS6_EEEEEEvRNS_18TensorIteratorBaseERKT_EUliE_EEviT1_,"",@"SHT_CUDA_INFO"
	.sectionflags	@""
	.align	4


	//----- nvinfo : EIATTR_CUDA_API_VERSION
	.align		4
        /*0000*/ 	.byte	0x04, 0x37
        /*0002*/ 	.short	(.L_2085 - .L_2084)
.L_2084:
        /*0004*/ 	.word	0x00000082


	//----- nvinfo : EIATTR_KPARAM_INFO
	.align		4
.L_2085:
        /*0008*/ 	.byte	0x04, 0x17
        /*000a*/ 	.short	(.L_2087 - .L_2086)
.L_2086:
        /*000c*/ 	.word	0x00000000
        /*0010*/ 	.short	0x0001
        /*0012*/ 	.short	0x0008
        /*0014*/ 	.byte	0x00, 0xf0, 0x21, 0x0a


	//----- nvinfo : EIATTR_KPARAM_INFO
	.align		4
.L_2087:
        /*0018*/ 	.byte	0x04, 0x17
        /*001a*/ 	.short	(.L_2089 - .L_2088)
.L_2088:
        /*001c*/ 	.word	0x00000000
        /*0020*/ 	.short	0x0000
        /*0022*/ 	.short	0x0000
        /*0024*/ 	.byte	0x00, 0xf0, 0x11, 0x00


	//----- nvinfo : EIATTR_SPARSE_MMA_MASK
	.align		4
.L_2089:
        /*0028*/ 	.byte	0x03, 0x50
        /*002a*/ 	.short	0x0000


	//----- nvinfo : EIATTR_MAXREG_COUNT
	.align		4
        /*002c*/ 	.byte	0x03, 0x1b
        /*002e*/ 	.short	0x0080


	//----- nvinfo : EIATTR_EXTERNS
	.align		4
        /*0030*/ 	.byte	0x04, 0x0f
        /*0032*/ 	.short	(.L_2091 - .L_2090)


	//   ....[0]....
	.align		4
.L_2090:
        /*0034*/ 	.word	index@(__assertfail)


	//----- nvinfo : EIATTR_MERCURY_ISA_VERSION
	.align		4
.L_2091:
        /*0038*/ 	.byte	0x03, 0x5f
        /*003a*/ 	.short	0x0101


	//----- nvinfo : EIATTR_SYSCALL_OFFSETS
	.align		4
        /*003c*/ 	.byte	0x04, 0x46
        /*003e*/ 	.short	(.L_2093 - .L_2092)


	//   ....[0]....
.L_2092:
        /*0040*/ 	.word	0x000025d0


	//   ....[1]....
        /*0044*/ 	.word	0x00003550


	//   ....[2]....
        /*0048*/ 	.word	0x00004410


	//   ....[3]....
        /*004c*/ 	.word	0x00006a10


	//   ....[4]....
        /*0050*/ 	.word	0x00007990


	//   ....[5]....
        /*0054*/ 	.word	0x00008850


	//   ....[6]....
        /*0058*/ 	.word	0x0000ae40


	//   ....[7]....
        /*005c*/ 	.word	0x0000bdc0


	//   ....[8]....
        /*0060*/ 	.word	0x0000cc80


	//   ....[9]....
        /*0064*/ 	.word	0x0000f260


	//   ....[10]....
        /*0068*/ 	.word	0x000101e0


	//   ....[11]....
        /*006c*/ 	.word	0x000110a0


	//----- nvinfo : EIATTR_EXIT_INSTR_OFFSETS
	.align		4
.L_2093:
        /*0070*/ 	.byte	0x04, 0x1c
        /*0072*/ 	.short	(.L_2095 - .L_2094)


	//   ....[0]....
.L_2094:
        /*0074*/ 	.word	0x0000cd30


	//   ....[1]....
        /*0078*/ 	.word	0x000103b0


	//   ....[2]....
        /*007c*/ 	.word	0x000103f0


	//   ....[3]....
        /*0080*/ 	.word	0x00010480


	//   ....[4]....
        /*0084*/ 	.word	0x000104b0


	//   ....[5]....
        /*0088*/ 	.word	0x000104e0


	//   ....[6]....
        /*008c*/ 	.word	0x00010560


	//   ....[7]....
        /*0090*/ 	.word	0x00010590


	//   ....[8]....
        /*0094*/ 	.word	0x00010610


	//   ....[9]....
        /*0098*/ 	.word	0x00010640


	//   ....[10]....
        /*009c*/ 	.word	0x00010680


	//   ....[11]....
        /*00a0*/ 	.word	0x00010760


	//   ....[12]....
        /*00a4*/ 	.word	0x000107c0


	//   ....[13]....
        /*00a8*/ 	.word	0x00010940


	//   ....[14]....
        /*00ac*/ 	.word	0x00010a90


	//   ....[15]....
        /*00b0*/ 	.word	0x00010ac0


	//   ....[16]....
        /*00b4*/ 	.word	0x00010b70


	//   ....[17]....
        /*00b8*/ 	.word	0x00010ce0


	//   ....[18]....
        /*00bc*/ 	.word	0x00010e50


	//   ....[19]....
        /*00c0*/ 	.word	0x00010fa0


	//   ....[20]....
        /*00c4*/ 	.word	0x000110b0


	//   ....[21]....
        /*00c8*/ 	.word	0x000110e0


	//   ....[22]....
        /*00cc*/ 	.word	0x00011110


	//----- nvinfo : EIATTR_MAX_THREADS
	.align		4
.L_2095:
        /*00d0*/ 	.byte	0x04, 0x05
        /*00d2*/ 	.short	(.L_2097 - .L_2096)
.L_2096:
        /*00d4*/ 	.word	0x00000080
        /*00d8*/ 	.word	0x00000001
        /*00dc*/ 	.word	0x00000001


	//----- nvinfo : EIATTR_CRS_STACK_SIZE
	.align		4
.L_2097:
        /*00e0*/ 	.byte	0x04, 0x1e
        /*00e2*/ 	.short	(.L_2099 - .L_2098)
.L_2098:
        /*00e4*/ 	.word	0x00000000


	//----- nvinfo : EIATTR_CBANK_PARAM_SIZE
	.align		4
.L_2099:
        /*00e8*/ 	.byte	0x03, 0x19
        /*00ea*/ 	.short	0x0290


	//----- nvinfo : EIATTR_PARAM_CBANK
	.align		4
        /*00ec*/ 	.byte	0x04, 0x0a
        /*00ee*/ 	.short	(.L_2101 - .L_2100)
	.align		4
.L_2100:
        /*00f0*/ 	.word	index@(.nv.constant0._ZN2at6native18elementwise_kernelILi128ELi4EZNS0_15gpu_kernel_implINS0_13BinaryFunctorIN3c107complexIfEES6_S6_NS0_15binary_internal10MulFunctorIS6_EEEEEEvRNS_18TensorIteratorBaseERKT_EUliE_EEviT1_)
        /*00f4*/ 	.short	0x0210
        /*00f6*/ 	.short	0x0290


	//----- nvinfo : EIATTR_SW_WAR
	.align		4
.L_2101:
        /*00f8*/ 	.byte	0x04, 0x36
        /*00fa*/ 	.short	(.L_2103 - .L_2102)
.L_2102:
        /*00fc*/ 	.word	0x00000008
.L_2103:


//--------------------- .nv.info._ZN2at6native27unrolled_elementwise_kernelINS0_13BinaryFunctorIN3c107complexIfEES5_S5_NS0_15binary_internal10MulFunctorIS5_EEEESt5arrayIPcLm3EELi4E23TrivialOffsetCalculatorILi2EjESD_ILi1EjENS0_6memory12LoadWithCastILi2EEENSG_13StoreWithCastILi1EEEEEviT_T0_T2_T3_T4_T5_ --------------------------
	.section	.nv.info._ZN2at6native27unrolled_elementwise_kernelINS0_13BinaryFunctorIN3c107complexIfEES5_S5_NS0_15binary_internal10MulFunctorIS5_EEEESt5arrayIPcLm3EELi4E23TrivialOffsetCalculatorILi2EjESD_ILi1EjENS0_6memory12LoadWithCastILi2EEENSG_13StoreWithCastILi1EEEEEviT_T0_T2_T3_T4_T5_,"",@"SHT_CUDA_INFO"
	.sectionflags	@""
	.align	4


	//----- nvinfo : EIATTR_CUDA_API_VERSION
	.align		4
        /*0000*/ 	.byte	0x04, 0x37
        /*0002*/ 	.short	(.L_2105 - .L_2104)
.L_2104:
        /*0004*/ 	.word	0x00000082


	//----- nvinfo : EIATTR_KPARAM_INFO
	.align		4
.L_2105:
        /*0008*/ 	.byte	0x04, 0x17
        /*000a*/ 	.short	(.L_2107 - .L_2106)
.L_2106:
        /*000c*/ 	.word	0x00000000
        /*0010*/ 	.short	0x0006
        /*0012*/ 	.short	0x0030
        /*0014*/ 	.byte	0x00, 0xf0, 0x21, 0x00


	//----- nvinfo : EIATTR_KPARAM_INFO
	.align		4
.L_2107:
        /*0018*/ 	.byte	0x04, 0x17
        /*001a*/ 	.short	(.L_2109 - .L_2108)
.L_2108:
        /*001c*/ 	.word	0x00000000
        /*0020*/ 	.short	0x0005
        /*0022*/ 	.short	0x0024
        /*0024*/ 	.byte	0x00, 0xf0, 0x31, 0x00


	//----- nvinfo : EIATTR_KPARAM_INFO
	.align		4
.L_2109:
        /*0028*/ 	.byte	0x04, 0x17
        /*002a*/ 	.short	(.L_2111 - .L_2110)
.L_2110:
        /*002c*/ 	.word	0x00000000
        /*0030*/ 	.short	0x0004
        /*0032*/ 	.short	0x0021
        /*0034*/ 	.byte	0x00, 0xf0, 0x05, 0x00


	//----- nvinfo : EIATTR_KPARAM_INFO
	.align		4
.L_2111:
        /*0038*/ 	.byte	0x04, 0x17
        /*003a*/ 	.short	(.L_2113 - .L_2112)
.L_2112:
        /*003c*/ 	.word	0x00000000
        /*0040*/ 	.short	0x0003
        /*0042*/ 	.short	0x0020
        /*0044*/ 	.byte	0x00, 0xf0, 0x05, 0x00


	//----- nvinfo : EIATTR_KPARAM_INFO
	.align		4
.L_2113:
        /*0048*/ 	.byte	0x04, 0x17
        /*004a*/ 	.short	(.L_2115 - .L_2114)
.L_2114:
        /*004c*/ 	.word	0x00000000
        /*0050*/ 	.short	0x0002
        /*0052*/ 	.short	0x0008
        /*0054*/ 	.byte	0x00, 0xf0, 0x61, 0x00


	//----- nvinfo : EIATTR_KPARAM_INFO
	.align		4
.L_2115:
        /*0058*/ 	.byte	0x04, 0x17
        /*005a*/ 	.short	(.L_2117 - .L_2116)
.L_2116:
        /*005c*/ 	.word	0x00000000
        /*0060*/ 	.short	0x0001
        /*0062*/ 	.short	0x0004
        /*0064*/ 	.byte	0x00, 0xf0, 0x05, 0x00


	//----- nvinfo : EIATTR_KPARAM_INFO
	.align		4
.L_2117:
        /*0068*/ 	.byte	0x04, 0x17
        /*006a*/ 	.short	(.L_2119 - .L_2118)
.L_2118:
        /*006c*/ 	.word	0x00000000
        /*0070*/ 	.short	0x0000
        /*0072*/ 	.short	0x0000
        /*0074*/ 	.byte	0x00, 0xf0, 0x11, 0x00


	//----- nvinfo : EIATTR_SPARSE_MMA_MASK
	.align		4
.L_2119:
        /*0078*/ 	.byte	0x03, 0x50
        /*007a*/ 	.short	0x0000


	//----- nvinfo : EIATTR_MAXREG_COUNT
	.align		4
        /*007c*/ 	.byte	0x03, 0x1b
        /*007e*/ 	.short	0x00ff


	//----- nvinfo : EIATTR_EXTERNS
	.align		4
        /*0080*/ 	.byte	0x04, 0x0f
        /*0082*/ 	.short	(.L_2121 - .L_2120)


	//   ....[0]....
	.align		4
.L_2120:
        /*0084*/ 	.word	index@(__assertfail)


	//----- nvinfo : EIATTR_MERCURY_ISA_VERSION
	.align		4
.L_2121:
        /*0088*/ 	.byte	0x03, 0x5f
        /*008a*/ 	.short	0x0101


	//----- nvinfo : EIATTR_SYSCALL_OFFSETS
	.align		4
        /*008c*/ 	.byte	0x04, 0x46
        /*008e*/ 	.short	(.L_2123 - .L_2122)


	//   ....[0]....
.L_2122:
        /*0090*/ 	.word	0x00000fd0


	//   ....[1]....
        /*0094*/ 	.word	0x00001f60


	//   ....[2]....
        /*0098*/ 	.word	0x00002f70


	//   ....[3]....
        /*009c*/ 	.word	0x00003f00


	//   ....[4]....
        /*00a0*/ 	.word	0x00004f20


	//   ....[5]....
        /*00a4*/ 	.word	0x00005eb0


	//   ....[6]....
        /*00a8*/ 	.word	0x00006ec0


	//   ....[7]....
        /*00ac*/ 	.word	0x00007e40


	//   ....[8]....
        /*00b0*/ 	.word	0x00009030


	//   ....[9]....
        /*00b4*/ 	.word	0x00009f40


	//   ....[10]....
        /*00b8*/ 	.word	0x0000ae10


	//   ....[11]....
        /*00bc*/ 	.word	0x0000bce0


	//----- nvinfo : EIATTR_EXIT_INSTR_OFFSETS
	.align		4
.L_2123:
        /*00c0*/ 	.byte	0x04, 0x1c
        /*00c2*/ 	.short	(.L_2125 - .L_2124)


	//   ....[0]....
.L_2124:
        /*00c4*/ 	.word	0x0000aeb0


	//   ....[1]....
        /*00c8*/ 	.word	0x0000aff0


	//   ....[2]....
        /*00cc*/ 	.word	0x0000b030


	//   ....[3]....
        /*00d0*/ 	.word	0x0000b0c0


	//   ....[4]....
        /*00d4*/ 	.word	0x0000b0f0


	//   ....[5]....
        /*00d8*/ 	.word	0x0000b120


	//   ....[6]....
        /*00dc*/ 	.word	0x0000b1a0


	//   ....[7]....
        /*00e0*/ 	.word	0x0000b1d0


	//   ....[8]....
        /*00e4*/ 	.word	0x0000b250


	//   ....[9]....
        /*00e8*/ 	.word	0x0000b280


	//   ....[10]....
        /*00ec*/ 	.word	0x0000b2c0


	//   ....[11]....
        /*00f0*/ 	.word	0x0000b3a0


	//   ....[12]....
        /*00f4*/ 	.word	0x0000b400


	//   ....[13]....
        /*00f8*/ 	.word	0x0000b580


	//   ....[14]....
        /*00fc*/ 	.word	0x0000b6d0


	//   ....[15]....
        /*0100*/ 	.word	0x0000b700


	//   ....[16]....
        /*0104*/ 	.word	0x0000b7b0


	//   ....[17]....
        /*0108*/ 	.word	0x0000b920


	//   ....[18]....
        /*010c*/ 	.word	0x0000ba90


	//   ....[19]....
        /*0110*/ 	.word	0x0000bbe0


	//   ....[20]....
        /*0114*/ 	.word	0x0000bcf0


	//   ....[21]....
        /*0118*/ 	.word	0x0000bd20


	//   ....[22]....
        /*011c*/ 	.word	0x0000bd50


	//----- nvinfo : EIATTR_MAX_THREADS
	.align		4
.L_2125:
        /*0120*/ 	.byte	0x04, 0x05
        /*0122*/ 	.short	(.L_2127 - .L_2126)
.L_2126:
        /*0124*/ 	.word	0x00000080
        /*0128*/ 	.word	0x00000001
        /*012c*/ 	.word	0x00000001


	//----- nvinfo : EIATTR_CRS_STACK_SIZE
	.align		4
.L_2127:
        /*0130*/ 	.byte	0x04, 0x1e
        /*0132*/ 	.short	(.L_2129 - .L_2128)
.L_2128:
        /*0134*/ 	.word	0x00000000


	//----- nvinfo : EIATTR_CBANK_PARAM_SIZE
	.align		4
.L_2129:
        /*0138*/ 	.byte	0x03, 0x19
        /*013a*/ 	.short	0x0038


	//----- nvinfo : EIATTR_PARAM_CBANK
	.align		4
        /*013c*/ 	.byte	0x04, 0x0a
        /*013e*/ 	.short	(.L_2131 - .L_2130)
	.align		4
.L_2130:
        /*0140*/ 	.word	index@(.nv.constant0._ZN2at6native27unrolled_elementwise_kernelINS0_13BinaryFunctorIN3c107complexIfEES5_S5_NS0_15binary_internal10MulFunctorIS5_EEEESt5arrayIPcLm3EELi4E23TrivialOffsetCalculatorILi2EjESD_ILi1EjENS0_6memory12LoadWithCastILi2EEENSG_13StoreWithCastILi1EEEEEviT_T0_T2_T3_T4_T5_)
        /*0144*/ 	.short	0x0210
        /*0146*/ 	.short	0x0038


	//----- nvinfo : EIATTR_SW_WAR
	.align		4
.L_2131:
        /*0148*/ 	.byte	0x04, 0x36
        /*014a*/ 	.short	(.L_2133 - .L_2132)
.L_2132:
        /*014c*/ 	.word	0x00000008
.L_2133:


//--------------------- .nv.info._ZN2at6native18elementwise_kernelILi128ELi2EZNS0_22gpu_kernel_impl_nocastINS0_13BinaryFunctorIN3c107complexIfEES6_S6_NS0_15binary_internal10MulFunctorIS6_EEEEEEvRNS_18TensorIteratorBaseERKT_EUliE_EEviT1_ --------------------------
	.section	.nv.info._ZN2at6native18elementwise_kernelILi128ELi2EZNS0_22gpu_kernel_impl_nocastINS0_13BinaryFunctorIN3c107complexIfEES6_S6_NS0_15binary_internal10MulFunctorIS6_EEEEEEvRNS_18TensorIteratorBaseERKT_EUliE_EEviT1_,"",@"SHT_CUDA_INFO"
	.sectionflags	@""
	.align	4


	//----- nvinfo : EIATTR_CUDA_API_VERSION
	.align		4
        /*0000*/ 	.byte	0x04, 0x37
        /*0002*/ 	.short	(.L_2135 - .L_2134)
.L_2134:
        /*0004*/ 	.word	0x00000082


	//----- nvinfo : EIATTR_KPARAM_INFO
	.align		4
.L_2135:
        /*0008*/ 	.byte	0x04, 0x17
        /*000a*/ 	.short	(.L_2137 - .L_2136)
.L_2136:
        /*000c*/ 	.word	0x00000000
        /*0010*/ 	.short	0x0001
        /*0012*/ 	.short	0x0008
        /*0014*/ 	.byte	0x00, 0xf0, 0x21, 0x0a


	//----- nvinfo : EIATTR_KPARAM_INFO
	.align		4
.L_2137:
        /*0018*/ 	.byte	0x04, 0x17
        /*001a*/ 	.short	(.L_2139 - .L_2138)
.L_2138:
        /*001c*/ 	.word	0x00000000
        /*0020*/ 	.short	0x0000
        /*0022*/ 	.short	0x0000
        /*0024*/ 	.byte	0x00, 0xf0, 0x11, 0x00


	//----- nvinfo : EIATTR_SPARSE_MMA_MASK
	.align		4
.L_2139:
        /*0028*/ 	.byte	0x03, 0x50
        /*002a*/ 	.short	0x0000


	//----- nvinfo : EIATTR_MAXREG_COUNT
	.align		4
        /*002c*/ 	.byte	0x03, 0x1b
        /*002e*/ 	.short	0x0080


	//----- nvinfo : EIATTR_MERCURY_ISA_VERSION
	.align		4
        /*0030*/ 	.byte	0x03, 0x5f
        /*0032*/ 	.short	0x0101


	//----- nvinfo : EIATTR_EXIT_INSTR_OFFSETS
	.align		4
        /*0034*/ 	.byte	0x04, 0x1c
        /*0036*/ 	.short	(.L_2141 - .L_2140)


	//   ....[0]....
.L_2140:
        /*0038*/ 	.word	0x000017e0


	//   ....[1]....
        /*003c*/ 	.word	0x00002f00


	//----- nvinfo : EIATTR_MAX_THREADS
	.align		4
.L_2141:
        /*0040*/ 	.byte	0x04, 0x05
        /*0042*/ 	.short	(.L_2143 - .L_2142)
.L_2142:
        /*0044*/ 	.word	0x00000080
        /*0048*/ 	.word	0x00000001
        /*004c*/ 	.word	0x00000001


	//----- nvinfo : EIATTR_CRS_STACK_SIZE
	.align		4
.L_2143:
        /*0050*/ 	.byte	0x04, 0x1e
        /*0052*/ 	.short	(.L_2145 - .L_2144)
.L_2144:
        /*0054*/ 	.word	0x00000000


	//----- nvinfo : EIATTR_CBANK_PARAM_SIZE
	.align		4
.L_2145:
        /*0058*/ 	.byte	0x03, 0x19
        /*005a*/ 	.short	0x0290


	//----- nvinfo : EIATTR_PARAM_CBANK
	.align		4
        /*005c*/ 	.byte	0x04, 0x0a
        /*005e*/ 	.short	(.L_2147 - .L_2146)
	.align		4
.L_2146:
        /*0060*/ 	.word	index@(.nv.constant0._ZN2at6native18elementwise_kernelILi128ELi2EZNS0_22gpu_kernel_impl_nocastINS0_13BinaryFunctorIN3c107complexIfEES6_S6_NS0_15binary_internal10MulFunctorIS6_EEEEEEvRNS_18TensorIteratorBaseERKT_EUliE_EEviT1_)
        /*0064*/ 	.short	0x0210
        /*0066*/ 	.short	0x0290


	//----- nvinfo : EIATTR_SW_WAR
	.align		4
.L_2147:
        /*0068*/ 	.byte	0x04, 0x36
        /*006a*/ 	.short	(.L_2149 - .L_2148)
.L_2148:
        /*006c*/ 	.word	0x00000008
.L_2149:


//--------------------- .nv.info._ZN2at6native27unrolled_elementwise_kernelINS0_13BinaryFunctorIN3c107complexIfEES5_S5_NS0_15binary_internal10MulFunctorIS5_EEEESt5arrayIPcLm3EELi4E23TrivialOffsetCalculatorILi2EjESD_ILi1EjENS0_6memory15LoadWithoutCastENSG_16StoreWithoutCastEEEviT_T0_T2_T3_T4_T5_ --------------------------
	.section	.nv.info._ZN2at6native27unrolled_elementwise_kernelINS0_13BinaryFunctorIN3c107complexIfEES5_S5_NS0_15binary_internal10MulFunctorIS5_EEEESt5arrayIPcLm3EELi4E23TrivialOffsetCalculatorILi2EjESD_ILi1EjENS0_6memory15LoadWithoutCastENSG_16StoreWithoutCastEEEviT_T0_T2_T3_T4_T5_,"",@"SHT_CUDA_INFO"
	.sectionflags	@""
	.align	4


	//----- nvinfo : EIATTR_CUDA_API_VERSION
	.align		4
        /*0000*/ 	.byte	0x04, 0x37
        /*0002*/ 	.short	(.L_2151 - .L_2150)
.L_2150:
        /*0004*/ 	.word	0x00000082


	//----- nvinfo : EIATTR_KPARAM_INFO
	.align		4
.L_2151:
        /*0008*/ 	.byte	0x04, 0x17
        /*000a*/ 	.short	(.L_2153 - .L_2152)
.L_2152:
        /*000c*/ 	.word	0x00000000
        /*0010*/ 	.short	0x0006
        /*0012*/ 	.short	0x0023
        /*0014*/ 	.byte	0x00, 0xf0, 0x05, 0x00


	//----- nvinfo : EIATTR_KPARAM_INFO
	.align		4
.L_2153:
        /*0018*/ 	.byte	0x04, 0x17
        /*001a*/ 	.short	(.L_2155 - .L_2154)
.L_2154:
        /*001c*/ 	.word	0x00000000
        /*0020*/ 	.short	0x0005
        /*0022*/ 	.short	0x0022
        /*0024*/ 	.byte	0x00, 0xf0, 0x05, 0x00


	//----- nvinfo : EIATTR_KPARAM_INFO
	.align		4
.L_2155:
        /*0028*/ 	.byte	0x04, 0x17
        /*002a*/ 	.short	(.L_2157 - .L_2156)
.L_2156:
        /*002c*/ 	.word	0x00000000
        /*0030*/ 	.short	0x0004
        /*0032*/ 	.short	0x0021
        /*0034*/ 	.byte	0x00, 0xf0, 0x05, 0x00


	//----- nvinfo : EIATTR_KPARAM_INFO
	.align		4
.L_2157:
        /*0038*/ 	.byte	0x04, 0x17
        /*003a*/ 	.short	(.L_2159 - .L_2158)
.L_2158:
        /*003c*/ 	.word	0x00000000
        /*0040*/ 	.short	0x0003
        /*0042*/ 	.short	0x0020
        /*0044*/ 	.byte	0x00, 0xf0, 0x05, 0x00


	//----- nvinfo : EIATTR_KPARAM_INFO
	.align		4
.L_2159:
        /*0048*/ 	.byte	0x04, 0x17
        /*004a*/ 	.short	(.L_2161 - .L_2160)
.L_2160:
        /*004c*/ 	.word	0x00000000
        /*0050*/ 	.short	0x0002
        /*0052*/ 	.short	0x0008
        /*0054*/ 	.byte	0x00, 0xf0, 0x61, 0x00


	//----- nvinfo : EIATTR_KPARAM_INFO
	.align		4
.L_2161:
        /*0058*/ 	.byte	0x04, 0x17
        /*005a*/ 	.short	(.L_2163 - .L_2162)
.L_2162:
        /*005c*/ 	.word	0x00000000
        /*0060*/ 	.short	0x0001
        /*0062*/ 	.short	0x0004
        /*0064*/ 	.byte	0x00, 0xf0, 0x05, 0x00


	//----- nvinfo : EIATTR_KPARAM_INFO
	.align		4
.L_2163:
        /*0068*/ 	.byte	0x04, 0x17
        /*006a*/ 	.short	(.L_2165 - .L_2164)
.L_2164:
        /*006c*/ 	.word	0x00000000
        /*0070*/ 	.short	0x0000
        /*0072*/ 	.short	0x0000
        /*0074*/ 	.byte	0x00, 0xf0, 0x11, 0x00


	//----- nvinfo : EIATTR_SPARSE_MMA_MASK
	.align		4
.L_2165:
        /*0078*/ 	.byte	0x03, 0x50
        /*007a*/ 	.short	0x0000


	//----- nvinfo : EIATTR_MAXREG_COUNT
	.align		4
        /*007c*/ 	.byte	0x03, 0x1b
        /*007e*/ 	.short	0x00ff


	//----- nvinfo : EIATTR_MERCURY_ISA_VERSION
	.align		4
        /*0080*/ 	.byte	0x03, 0x5f
        /*0082*/ 	.short	0x0101


	//----- nvinfo : EIATTR_EXIT_INSTR_OFFSETS
	.align		4
        /*0084*/ 	.byte	0x04, 0x1c
        /*0086*/ 	.short	(.L_2167 - .L_2166)


	//   ....[0]....
.L_2166:
        /*0088*/ 	.word	0x000005c0


	//   ....[1]....
        /*008c*/ 	.word	0x00000670


	//----- nvinfo : EIATTR_MAX_THREADS
	.align		4
.L_2167:
        /*0090*/ 	.byte	0x04, 0x05
        /*0092*/ 	.short	(.L_2169 - .L_2168)
.L_2168:
        /*0094*/ 	.word	0x00000080
        /*0098*/ 	.word	0x00000001
        /*009c*/ 	.word	0x00000001


	//----- nvinfo : EIATTR_CRS_STACK_SIZE
	.align		4
.L_2169:
        /*00a0*/ 	.byte	0x04, 0x1e
        /*00a2*/ 	.short	(.L_2171 - .L_2170)
.L_2170:
        /*00a4*/ 	.word	0x00000000


	//----- nvinfo : EIATTR_CBANK_PARAM_SIZE
	.align		4
.L_2171:
        /*00a8*/ 	.byte	0x03, 0x19
        /*00aa*/ 	.short	0x0024


	//----- nvinfo : EIATTR_PARAM_CBANK
	.align		4
        /*00ac*/ 	.byte	0x04, 0x0a
        /*00ae*/ 	.short	(.L_2173 - .L_2172)
	.align		4
.L_2172:
        /*00b0*/ 	.word	index@(.nv.constant0._ZN2at6native27unrolled_elementwise_kernelINS0_13BinaryFunctorIN3c107complexIfEES5_S5_NS0_15binary_internal10MulFunctorIS5_EEEESt5arrayIPcLm3EELi4E23TrivialOffsetCalculatorILi2EjESD_ILi1EjENS0_6memory15LoadWithoutCastENSG_16StoreWithoutCastEEEviT_T0_T2_T3_T4_T5_)
        /*00b4*/ 	.short	0x0210
        /*00b6*/ 	.short	0x0024


	//----- nvinfo : EIATTR_SW_WAR
	.align		4
.L_2173:
        /*00b8*/ 	.byte	0x04, 0x36
        /*00ba*/ 	.short	(.L_2175 - .L_2174)
.L_2174:
        /*00bc*/ 	.word	0x00000008
.L_2175:


//--------------------- .nv.info._ZN2at6native29vectorized_elementwise_kernelILi2ENS0_13BinaryFunctorIN3c107complexIfEES5_S5_NS0_15binary_internal10MulFunctorIS5_EEEESt5arrayIPcLm3EEEEviT0_T1_ --------------------------
	.section	.nv.info._ZN2at6native29vectorized_elementwise_kernelILi2ENS0_13BinaryFunctorIN3c107complexIfEES5_S5_NS0_15binary_internal10MulFunctorIS5_EEEESt5arrayIPcLm3EEEEviT0_T1_,"",@"SHT_CUDA_INFO"
	.sectionflags	@""
	.align	4


	//----- nvinfo : EIATTR_CUDA_API_VERSION
	.align		4
        /*0000*/ 	.byte	0x04, 0x37
        /*0002*/ 	.short	(.L_2177 - .L_2176)
.L_2176:
        /*0004*/ 	.word	0x00000082


	//----- nvinfo : EIATTR_KPARAM_INFO
	.align		4
.L_2177:
        /*0008*/ 	.byte	0x04, 0x17
        /*000a*/ 	.short	(.L_2179 - .L_2178)
.L_2178:
        /*000c*/ 	.word	0x00000000
        /*0010*/ 	.short	0x0002
        /*0012*/ 	.short	0x0008
        /*0014*/ 	.byte	0x00, 0xf0, 0x61, 0x00


	//----- nvinfo : EIATTR_KPARAM_INFO
	.align		4
.L_2179:
        /*0018*/ 	.byte	0x04, 0x17
        /*001a*/ 	.short	(.L_2181 - .L_2180)
.L_2180:
        /*001c*/ 	.word	0x00000000
        /*0020*/ 	.short	0x0001
        /*0022*/ 	.short	0x0004
        /*0024*/ 	.byte	0x00, 0xf0, 0x05, 0x00


	//----- nvinfo : EIATTR_KPARAM_INFO
	.align		4
.L_2181:
        /*0028*/ 	.byte	0x04, 0x17
        /*002a*/ 	.short	(.L_2183 - .L_2182)
.L_2182:
        /*002c*/ 	.word	0x00000000
        /*0030*/ 	.short	0x0000
        /*0032*/ 	.short	0x0000
        /*0034*/ 	.byte	0x00, 0xf0, 0x11, 0x00


	//----- nvinfo : EIATTR_SPARSE_MMA_MASK
	.align		4
.L_2183:
        /*0038*/ 	.byte	0x03, 0x50
        /*003a*/ 	.short	0x0000


	//----- nvinfo : EIATTR_MAXREG_COUNT
	.align		4
        /*003c*/ 	.byte	0x03, 0x1b
        /*003e*/ 	.short	0x00ff


	//----- nvinfo : EIATTR_MERCURY_ISA_VERSION
	.align		4
        /*0040*/ 	.byte	0x03, 0x5f
        /*0042*/ 	.short	0x0101


	//----- nvinfo : EIATTR_EXIT_INSTR_OFFSETS
	.align		4
        /*0044*/ 	.byte	0x04, 0x1c
        /*0046*/ 	.short	(.L_2185 - .L_2184)


	//   ....[0]....
.L_2184:
        /*0048*/ 	.word	0x000003e0


	//   ....[1]....
        /*004c*/ 	.word	0x00001060


	//   ....[2]....
        /*0050*/ 	.word	0x000010b0


	//----- nvinfo : EIATTR_MAX_THREADS
	.align		4
.L_2185:
        /*0054*/ 	.byte	0x04, 0x05
        /*0056*/ 	.short	(.L_2187 - .L_2186)
.L_2186:
        /*0058*/ 	.word	0x00000080
        /*005c*/ 	.word	0x00000001
        /*0060*/ 	.word	0x00000001


	//----- nvinfo : EIATTR_CRS_STACK_SIZE
	.align		4
.L_2187:
        /*0064*/ 	.byte	0x04, 0x1e
        /*0066*/ 	.short	(.L_2189 - .L_2188)
.L_2188:
        /*0068*/ 	.word	0x00000000


	//----- nvinfo : EIATTR_CBANK_PARAM_SIZE
	.align		4
.L_2189:
        /*006c*/ 	.byte	0x03, 0x19
        /*006e*/ 	.short	0x0020


	//----- nvinfo : EIATTR_PARAM_CBANK
	.align		4
        /*0070*/ 	.byte	0x04, 0x0a
        /*0072*/ 	.short	(.L_2191 - .L_2190)
	.align		4
.L_2190:
        /*0074*/ 	.word	index@(.nv.constant0._ZN2at6native29vectorized_elementwise_kernelILi2ENS0_13BinaryFunctorIN3c107complexIfEES5_S5_NS0_15binary_internal10MulFunctorIS5_EEEESt5arrayIPcLm3EEEEviT0_T1_)
        /*0078*/ 	.short	0x0210
        /*007a*/ 	.short	0x0020


	//----- nvinfo : EIATTR_SW_WAR
	.align		4
.L_2191:
        /*007c*/ 	.byte	0x04, 0x36
        /*007e*/ 	.short	(.L_2193 - .L_2192)
.L_2192:
        /*0080*/ 	.word	0x00000008
.L_2193:


//--------------------- .nv.info._ZN2at6native29vectorized_elementwise_kernelILi4ENS0_13BinaryFunctorIN3c107complexIfEES5_S5_NS0_15binary_internal10MulFunctorIS5_EEEESt5arrayIPcLm3EEEEviT0_T1_ --------------------------
	.section	.nv.info._ZN2at6native29vectorized_elementwise_kernelILi4ENS0_13BinaryFunctorIN3c107complexIfEES5_S5_NS0_15binary_internal10MulFunctorIS5_EEEESt5arrayIPcLm3EEEEviT0_T1_,"",@"SHT_CUDA_INFO"
	.sectionflags	@""
	.align	4


	//----- nvinfo : EIATTR_CUDA_API_VERSION
	.align		4
        /*0000*/ 	.byte	0x04, 0x37
        /*0002*/ 	.short	(.L_2195 - .L_2194)
.L_2194:
        /*0004*/ 	.word	0x00000082


	//----- nvinfo : EIATTR_KPARAM_INFO
	.align		4
.L_2195:
        /*0008*/ 	.byte	0x04, 0x17
        /*000a*/ 	.short	(.L_2197 - .L_2196)
.L_2196:
        /*000c*/ 	.word	0x00000000
        /*0010*/ 	.short	0x0002
        /*0012*/ 	.short	0x0008
        /*0014*/ 	.byte	0x00, 0xf0, 0x61, 0x00


	//----- nvinfo : EIATTR_KPARAM_INFO
	.align		4
.L_2197:
        /*0018*/ 	.byte	0x04, 0x17
        /*001a*/ 	.short	(.L_2199 - .L_2198)
.L_2198:
        /*001c*/ 	.word	0x00000000
        /*0020*/ 	.short	0x0001
        /*0022*/ 	.short	0x0004
        /*0024*/ 	.byte	0x00, 0xf0, 0x05, 0x00


	//----- nvinfo : EIATTR_KPARAM_INFO
	.align		4
.L_2199:
        /*0028*/ 	.byte	0x04, 0x17
        /*002a*/ 	.short	(.L_2201 - .L_2200)
.L_2200:
        /*002c*/ 	.word	0x00000000
        /*0030*/ 	.short	0x0000
        /*0032*/ 	.short	0x0000
        /*0034*/ 	.byte	0x00, 0xf0, 0x11, 0x00


	//----- nvinfo : EIATTR_SPARSE_MMA_MASK
	.align		4
.L_2201:
        /*0038*/ 	.byte	0x03, 0x50
        /*003a*/ 	.short	0x0000


	//----- nvinfo : EIATTR_MAXREG_COUNT
	.align		4
        /*003c*/ 	.byte	0x03, 0x1b
        /*003e*/ 	.short	0x00ff


	//----- nvinfo : EIATTR_MERCURY_ISA_VERSION
	.align		4
        /*0040*/ 	.byte	0x03, 0x5f
        /*0042*/ 	.short	0x0101


	//----- nvinfo : EIATTR_EXIT_INSTR_OFFSETS
	.align		4
        /*0044*/ 	.byte	0x04, 0x1c
        /*0046*/ 	.short	(.L_2203 - .L_2202)


	//   ....[0]....
.L_2202:
        /*0048*/ 	.word	0x000003e0


	//   ....[1]....
        /*004c*/ 	.word	0x00001060


	//   ....[2]....
        /*0050*/ 	.word	0x000010b0


	//----- nvinfo : EIATTR_MAX_THREADS
	.align		4
.L_2203:
        /*0054*/ 	.byte	0x04, 0x05
        /*0056*/ 	.short	(.L_2205 - .L_2204)
.L_2204:
        /*0058*/ 	.word	0x00000080
        /*005c*/ 	.word	0x00000001
        /*0060*/ 	.word	0x00000001


	//----- nvinfo : EIATTR_CRS_STACK_SIZE
	.align		4
.L_2205:
        /*0064*/ 	.byte	0x04, 0x1e
        /*0066*/ 	.short	(.L_2207 - .L_2206)
.L_2206:
        /*0068*/ 	.word	0x00000000


	//----- nvinfo : EIATTR_CBANK_PARAM_SIZE
	.align		4
.L_2207:
        /*006c*/ 	.byte	0x03, 0x19
        /*006e*/ 	.short	0x0020


	//----- nvinfo : EIATTR_PARAM_CBANK
	.align		4
        /*0070*/ 	.byte	0x04, 0x0a
        /*0072*/ 	.short	(.L_2209 - .L_2208)
	.align		4
.L_2208:
        /*0074*/ 	.word	index@(.nv.constant0._ZN2at6native29vectorized_elementwise_kernelILi4ENS0_13BinaryFunctorIN3c107complexIfEES5_S5_NS0_15binary_internal10MulFunctorIS5_EEEESt5arrayIPcLm3EEEEviT0_T1_)
        /*0078*/ 	.short	0x0210
        /*007a*/ 	.short	0x0020


	//----- nvinfo : EIATTR_SW_WAR
	.align		4
.L_2209:
        /*007c*/ 	.byte	0x04, 0x36
        /*007e*/ 	.short	(.L_2211 - .L_2210)
.L_2210:
        /*0080*/ 	.word	0x00000008
.L_2211:


//--------------------- .nv.info._ZN2at6native29vectorized_elementwise_kernelILi8ENS0_13BinaryFunctorIN3c107complexIfEES5_S5_NS0_15binary_internal10MulFunctorIS5_EEEESt5arrayIPcLm3EEEEviT0_T1_ --------------------------
	.section	.nv.info._ZN2at6native29vectorized_elementwise_kernelILi8ENS0_13BinaryFunctorIN3c107complexIfEES5_S5_NS0_15binary_internal10MulFunctorIS5_EEEESt5arrayIPcLm3EEEEviT0_T1_,"",@"SHT_CUDA_INFO"
	.sectionflags	@""
	.align	4


	//----- nvinfo : EIATTR_CUDA_API_VERSION
	.align		4
        /*0000*/ 	.byte	0x04, 0x37
        /*0002*/ 	.short	(.L_2213 - .L_2212)
.L_2212:
        /*0004*/ 	.word	0x00000082


	//----- nvinfo : EIATTR_KPARAM_INFO
	.align		4
.L_2213:
        /*0008*/ 	.byte	0x04, 0x17
        /*000a*/ 	.short	(.L_2215 - .L_2214)
.L_2214:
        /*000c*/ 	.word	0x00000000
        /*0010*/ 	.short	0x0002
        /*0012*/ 	.short	0x0008
        /*0014*/ 	.byte	0x00, 0xf0, 0x61, 0x00


	//----- nvinfo : EIATTR_KPARAM_INFO
	.align		4
.L_2215:
        /*0018*/ 	.byte	0x04, 0x17
        /*001a*/ 	.short	(.L_2217 - .L_2216)
.L_2216:
        /*001c*/ 	.word	0x00000000
        /*0020*/ 	.short	0x0001
        /*0022*/ 	.short	0x0004
        /*0024*/ 	.byte	0x00, 0xf0, 0x05, 0x00


	//----- nvinfo : EIATTR_KPARAM_INFO
	.align		4
.L_2217:
        /*0028*/ 	.byte	0x04, 0x17
        /*002a*/ 	.short	(.L_2219 - .L_2218)
.L_2218:
        /*002c*/ 	.word	0x00000000
        /*0030*/ 	.short	0x0000
        /*0032*/ 	.short	0x0000
        /*0034*/ 	.byte	0x00, 0xf0, 0x11, 0x00


	//----- nvinfo : EIATTR_SPARSE_MMA_MASK
	.align		4
.L_2219:
        /*0038*/ 	.byte	0x03, 0x50
        /*003a*/ 	.short	0x0000


	//----- nvinfo : EIATTR_MAXREG_COUNT
	.align		4
        /*003c*/ 	.byte	0x03, 0x1b
        /*003e*/ 	.short	0x00ff


	//----- nvinfo : EIATTR_MERCURY_ISA_VERSION
	.align		4
        /*0040*/ 	.byte	0x03, 0x5f
        /*0042*/ 	.short	0x0101


	//----- nvinfo : EIATTR_EXIT_INSTR_OFFSETS
	.align		4
        /*0044*/ 	.byte	0x04, 0x1c
        /*0046*/ 	.short	(.L_2221 - .L_2220)


	//   ....[0]....
.L_2220:
        /*0048*/ 	.word	0x000003e0


	//   ....[1]....
        /*004c*/ 	.word	0x00001060


	//   ....[2]....
        /*0050*/ 	.word	0x000010b0


	//----- nvinfo : EIATTR_MAX_THREADS
	.align		4
.L_2221:
        /*0054*/ 	.byte	0x04, 0x05
        /*0056*/ 	.short	(.L_2223 - .L_2222)
.L_2222:
        /*0058*/ 	.word	0x00000080
        /*005c*/ 	.word	0x00000001
        /*0060*/ 	.word	0x00000001


	//----- nvinfo : EIATTR_CRS_STACK_SIZE
	.align		4
.L_2223:
        /*0064*/ 	.byte	0x04, 0x1e
        /*0066*/ 	.short	(.L_2225 - .L_2224)
.L_2224:
        /*0068*/ 	.word	0x00000000


	//----- nvinfo : EIATTR_CBANK_PARAM_SIZE
	.align		4
.L_2225:
        /*006c*/ 	.byte	0x03, 0x19
        /*006e*/ 	.short	0x0020


	//----- nvinfo : EIATTR_PARAM_CBANK
	.align		4
        /*0070*/ 	.byte	0x04, 0x0a
        /*0072*/ 	.short	(.L_2227 - .L_2226)
	.align		4
.L_2226:
        /*0074*/ 	.word	index@(.nv.constant0._ZN2at6native29vectorized_elementwise_kernelILi8ENS0_13BinaryFunctorIN3c107complexIfEES5_S5_NS0_15binary_internal10MulFunctorIS5_EEEESt5arrayIPcLm3EEEEviT0_T1_)
        /*0078*/ 	.short	0x0210
        /*007a*/ 	.short	0x0020


	//----- nvinfo : EIATTR_SW_WAR
	.align		4
.L_2227:
        /*007c*/ 	.byte	0x04, 0x36
        /*007e*/ 	.short	(.L_2229 - .L_2228)
.L_2228:
        /*0080*/ 	.word	0x00000008
.L_2229:


//--------------------- .nv.info._ZN2at6native18elementwise_kernelILi128ELi4EZNS0_15gpu_kernel_implINS0_13AUnaryFunctorIN3c107complexIdEES6_S6_NS0_15binary_internal10MulFunctorIS6_EEEEEEvRNS_18TensorIteratorBaseERKT_EUliE_EEviT1_ --------------------------
	.section	.nv.info._ZN2at6native18elementwise_kernelILi128ELi4EZNS0_15gpu_kernel_implINS0_13AUnaryFunctorIN3c107complexIdEES6_S6_NS0_15binary_internal10MulFunctorIS6_EEEEEEvRNS_18TensorIteratorBaseERKT_EUliE_EEviT1_,"",@"SHT_CUDA_INFO"
	.sectionflags	@""
	.align	4


	//----- nvinfo : EIATTR_CUDA_API_VERSION
	.align		4
        /*0000*/ 	.byte	0x04, 0x37
        /*0002*/ 	.short	(.L_2231 - .L_2230)
.L_2230:
        /*0004*/ 	.word	0x00000082


	//----- nvinfo : EIATTR_KPARAM_INFO
	.align		4
.L_2231:
        /*0008*/ 	.byte	0x04, 0x17
        /*000a*/ 	.short	(.L_2233 - .L_2232)
.L_2232:
        /*000c*/ 	.word	0x00000000
        /*0010*/ 	.short	0x0001
        /*0012*/ 	.short	0x0010
        /*0014*/ 	.byte	0x00, 0xf0, 0x01, 0x09


	//----- nvinfo : EIATTR_KPARAM_INFO
	.align		4
.L_2233:
        /*0018*/ 	.byte	0x04, 0x17
        /*001a*/ 	.short	(.L_2235 - .L_2234)
.L_2234:
        /*001c*/ 	.word	0x00000000
        /*0020*/ 	.short	0x0000
        /*0022*/ 	.short	0x0000
        /*0024*/ 	.byte	0x00, 0xf0, 0x11, 0x00


	//----- nvinfo : EIATTR_SPARSE_MMA_MASK
	.align		4
.L_2235:
        /*0028*/ 	.byte	0x03, 0x50
        /*002a*/ 	.short	0x0000


	//----- nvinfo : EIATTR_MAXREG_COUNT
	.align		4
        /*002c*/ 	.byte	0x03, 0x1b
        /*002e*/ 	.short	0x0080


	//----- nvinfo : EIATTR_EXTERNS
	.align		4
        /*0030*/ 	.byte	0x04, 0x0f
        /*0032*/ 	.short	(.L_2237 - .L_2236)


	//   ....[0]....
	.align		4
.L_2236:
        /*0034*/ 	.word	index@(__assertfail)


	//----- nvinfo : EIATTR_MERCURY_ISA_VERSION
	.align		4
.L_2237:
        /*0038*/ 	.byte	0x03, 0x5f
        /*003a*/ 	.short	0x0101


	//----- nvinfo : EIATTR_SYSCALL_OFFSETS
	.align		4
        /*003c*/ 	.byte	0x04, 0x46
        /*003e*/ 	.short	(.L_2239 - .L_2238)


	//   ....[0]....
.L_2238:
        /*0040*/ 	.word	0x000023b0


	//   ....[1]....
        /*0044*/ 	.word	0x000035a0


	//   ....[2]....
        /*0048*/ 	.word	0x00005980


	//   ....[3]....
        /*004c*/ 	.word	0x00006b70


	//   ....[4]....
        /*0050*/ 	.word	0x00008f40


	//   ....[5]....
        /*0054*/ 	.word	0x0000a130


	//   ....[6]....
        /*0058*/ 	.word	0x0000c4f0


	//   ....[7]....
        /*005c*/ 	.word	0x0000d6e0


	//----- nvinfo : EIATTR_EXIT_INSTR_OFFSETS
	.align		4
.L_2239:
        /*0060*/ 	.byte	0x04, 0x1c
        /*0062*/ 	.short	(.L_2241 - .L_2240)


	//   ....[0]....
.L_2240:
        /*0064*/ 	.word	0x0000a1e0


	//   ....[1]....
        /*0068*/ 	.word	0x0000c6e0


	//   ....[2]....
        /*006c*/ 	.word	0x0000c720


	//   ....[3]....
        /*0070*/ 	.word	0x0000c7b0


	//   ....[4]....
        /*0074*/ 	.word	0x0000c7e0


	//   ....[5]....
        /*0078*/ 	.word	0x0000c810


	//   ....[6]....
        /*007c*/ 	.word	0x0000c8e0


	//   ....[7]....
        /*0080*/ 	.word	0x0000c960


	//   ....[8]....
        /*0084*/ 	.word	0x0000ca60


	//   ....[9]....
        /*0088*/ 	.word	0x0000cb10


	//   ....[10]....
        /*008c*/ 	.word	0x0000cb30


	//   ....[11]....
        /*0090*/ 	.word	0x0000cc00


	//   ....[12]....
        /*0094*/ 	.word	0x0000cc20


	//   ....[13]....
        /*0098*/ 	.word	0x0000cdf0


	//   ....[14]....
        /*009c*/ 	.word	0x0000cf90


	//   ....[15]....
        /*00a0*/ 	.word	0x0000d010


	//   ....[16]....
        /*00a4*/ 	.word	0x0000d0c0


	//   ....[17]....
        /*00a8*/ 	.word	0x0000d280


	//   ....[18]....
        /*00ac*/ 	.word	0x0000d440


	//   ....[19]....
        /*00b0*/ 	.word	0x0000d5e0


	//   ....[20]....
        /*00b4*/ 	.word	0x0000d6f0


	//   ....[21]....
        /*00b8*/ 	.word	0x0000d720


	//   ....[22]....
        /*00bc*/ 	.word	0x0000d750


	//----- nvinfo : EIATTR_MAX_THREADS
	.align		4
.L_2241:
        /*00c0*/ 	.byte	0x04, 0x05
        /*00c2*/ 	.short	(.L_2243 - .L_2242)
.L_2242:
        /*00c4*/ 	.word	0x00000080
        /*00c8*/ 	.word	0x00000001
        /*00cc*/ 	.word	0x00000001


	//----- nvinfo : EIATTR_CRS_STACK_SIZE
	.align		4
.L_2243:
        /*00d0*/ 	.byte	0x04, 0x1e
        /*00d2*/ 	.short	(.L_2245 - .L_2244)
.L_2244:
        /*00d4*/ 	.word	0x00000000


	//----- nvinfo : EIATTR_CBANK_PARAM_SIZE
	.align		4
.L_2245:
        /*00d8*/ 	.byte	0x03, 0x19
        /*00da*/ 	.short	0x0250


	//----- nvinfo : EIATTR_PARAM_CBANK
	.align		4
        /*00dc*/ 	.byte	0x04, 0x0a
        /*00de*/ 	.short	(.L_2247 - .L_2246)
	.align		4
.L_2246:
        /*00e0*/ 	.word	index@(.nv.constant0._ZN2at6native18elementwise_kernelILi128ELi4EZNS0_15gpu_kernel_implINS0_13AUnaryFunctorIN3c107complexIdEES6_S6_NS0_15binary_internal10MulFunctorIS6_EEEEEEvRNS_18TensorIteratorBaseERKT_EUliE_EEviT1_)
        /*00e4*/ 	.short	0x0210
        /*00e6*/ 	.short	0x0250


	//----- nvinfo : EIATTR_SW_WAR
	.align		4
.L_2247:
        /*00e8*/ 	.byte	0x04, 0x36
        /*00ea*/ 	.short	(.L_2249 - .L_2248)
.L_2248:
        /*00ec*/ 	.word	0x00000008
.L_2249:


//--------------------- .nv.info._ZN2at6native27unrolled_elementwise_kernelINS0_13AUnaryFunctorIN3c107complexIdEES5_S5_NS0_15binary_internal10MulFunctorIS5_EEEESt5arrayIPcLm2EELi4E23TrivialOffsetCalculatorILi1EjESE_NS0_6memory12LoadWithCastILi1EEENSF_13StoreWithCastILi1EEEEEviT_T0_T2_T3_T4_T5_ --------------------------
	.section	.nv.info._ZN2at6native27unrolled_elementwise_kernelINS0_13AUnaryFunctorIN3c107complexIdEES5_S5_NS0_15binary_internal10MulFunctorIS5_EEEESt5arrayIPcLm2EELi4E23TrivialOffsetCalculatorILi1EjESE_NS0_6memory12LoadWithCastILi1EEENSF_13StoreWithCastILi1EEEEEviT_T0_T2_T3_T4_T5_,"",@"SHT_CUDA_INFO"
	.sectionflags	@""
	.align	4


	//----- nvinfo : EIATTR_CUDA_API_VERSION
	.align		4
        /*0000*/ 	.byte	0x04, 0x37
        /*0002*/ 	.short	(.L_2251 - .L_2250)
.L_2250:
        /*0004*/ 	.word	0x00000082


	//----- nvinfo : EIATTR_KPARAM_INFO
	.align		4
.L_2251:
        /*0008*/ 	.byte	0x04, 0x17
        /*000a*/ 	.short	(.L_2253 - .L_2252)
.L_2252:
        /*000c*/ 	.word	0x00000000
        /*0010*/ 	.short	0x0006
        /*0012*/ 	.short	0x004c
        /*0014*/ 	.byte	0x00, 0xf0, 0x21, 0x00


	//----- nvinfo : EIATTR_KPARAM_INFO
	.align		4
.L_2253:
        /*0018*/ 	.byte	0x04, 0x17
        /*001a*/ 	.short	(.L_2255 - .L_2254)
.L_2254:
        /*001c*/ 	.word	0x00000000
        /*0020*/ 	.short	0x0005
        /*0022*/ 	.short	0x0044
        /*0024*/ 	.byte	0x00, 0xf0, 0x21, 0x00


	//----- nvinfo : EIATTR_KPARAM_INFO
	.align		4
.L_2255:
        /*0028*/ 	.byte	0x04, 0x17
        /*002a*/ 	.short	(.L_2257 - .L_2256)
.L_2256:
        /*002c*/ 	.word	0x00000000
        /*0030*/ 	.short	0x0004
        /*0032*/ 	.short	0x0041
        /*0034*/ 	.byte	0x00, 0xf0, 0x05, 0x00


	//----- nvinfo : EIATTR_KPARAM_INFO
	.align		4
.L_2257:
        /*0038*/ 	.byte	0x04, 0x17
        /*003a*/ 	.short	(.L_2259 - .L_2258)
.L_2258:
        /*003c*/ 	.word	0x00000000
        /*0040*/ 	.short	0x0003
        /*0042*/ 	.short	0x0040
        /*0044*/ 	.byte	0x00, 0xf0, 0x05, 0x00


	//----- nvinfo : EIATTR_KPARAM_INFO
	.align		4
.L_2259:
        /*0048*/ 	.byte	0x04, 0x17
        /*004a*/ 	.short	(.L_2261 - .L_2260)
.L_2260:
        /*004c*/ 	.word	0x00000000
        /*0050*/ 	.short	0x0002
        /*0052*/ 	.short	0x0030
        /*0054*/ 	.byte	0x00, 0xf0, 0x41, 0x00


	//----- nvinfo : EIATTR_KPARAM_INFO
	.align		4
.L_2261:
        /*0058*/ 	.byte	0x04, 0x17
        /*005a*/ 	.short	(.L_2263 - .L_2262)
.L_2262:
        /*005c*/ 	.word	0x00000000
        /*0060*/ 	.short	0x0001
        /*0062*/ 	.short	0x0010
        /*0064*/ 	.byte	0x00, 0xf0, 0x81, 0x00


	//----- nvinfo : EIATTR_KPARAM_INFO
	.align		4
.L_2263:
        /*0068*/ 	.byte	0x04, 0x17
        /*006a*/ 	.short	(.L_2265 - .L_2264)
.L_2264:
        /*006c*/ 	.word	0x00000000
        /*0070*/ 	.short	0x0000
        /*0072*/ 	.short	0x0000
        /*0074*/ 	.byte	0x00, 0xf0, 0x11, 0x00


	//----- nvinfo : EIATTR_SPARSE_MMA_MASK
	.align		4
.L_2265:
        /*0078*/ 	.byte	0x03, 0x50
        /*007a*/ 	.short	0x0000


	//----- nvinfo : EIATTR_MAXREG_COUNT
	.align		4
        /*007c*/ 	.byte	0x03, 0x1b
        /*007e*/ 	.short	0x00ff


	//----- nvinfo : EIATTR_EXTERNS
	.align		4
        /*0080*/ 	.byte	0x04, 0x0f
        /*0082*/ 	.short	(.L_2267 - .L_2266)


	//   ....[0]....
	.align		4
.L_2266:
        /*0084*/ 	.word	index@(__assertfail)


	//----- nvinfo : EIATTR_MERCURY_ISA_VERSION
	.align		4
.L_2267:
        /*0088*/ 	.byte	0x03, 0x5f
        /*008a*/ 	.short	0x0101


	//----- nvinfo : EIATTR_SYSCALL_OFFSETS
	.align		4
        /*008c*/ 	.byte	0x04, 0x46
        /*008e*/ 	.short	(.L_2269 - .L_2268)


	//   ....[0]....
.L_2268:
        /*0090*/ 	.word	0x000010e0


	//   ....[1]....
        /*0094*/ 	.word	0x00002210


	//   ....[2]....
        /*0098*/ 	.word	0x00003350


	//   ....[3]....
        /*009c*/ 	.word	0x00004460


	//   ....[4]....
        /*00a0*/ 	.word	0x00005a10


	//   ....[5]....
        /*00a4*/ 	.word	0x00006c10


	//   ....[6]....
        /*00a8*/ 	.word	0x00007dd0


	//   ....[7]....
        /*00ac*/ 	.word	0x00008fb0


	//----- nvinfo : EIATTR_EXIT_INSTR_OFFSETS
	.align		4
.L_2269:
        /*00b0*/ 	.byte	0x04, 0x1c
        /*00b2*/ 	.short	(.L_2271 - .L_2270)


	//   ....[0]....
.L_2270:
        /*00b4*/ 	.word	0x00007e70


	//   ....[1]....
        /*00b8*/ 	.word	0x00007fb0


	//   ....[2]....
        /*00bc*/ 	.word	0x00007ff0


	//   ....[3]....
        /*00c0*/ 	.word	0x00008080


	//   ....[4]....
        /*00c4*/ 	.word	0x000080b0


	//   ....[5]....
        /*00c8*/ 	.word	0x000080e0


	//   ....[6]....
        /*00cc*/ 	.word	0x000081b0


	//   ....[7]....
        /*00d0*/ 	.word	0x00008230


	//   ....[8]....
        /*00d4*/ 	.word	0x00008330


	//   ....[9]....
        /*00d8*/ 	.word	0x000083e0


	//   ....[10]....
        /*00dc*/ 	.word	0x00008400


	//   ....[11]....
        /*00e0*/ 	.word	0x000084d0


	//   ....[12]....
        /*00e4*/ 	.word	0x000084f0


	//   ....[13]....
        /*00e8*/ 	.word	0x000086c0


	//   ....[14]....
        /*00ec*/ 	.word	0x00008860


	//   ....[15]....
        /*00f0*/ 	.word	0x000088e0


	//   ....[16]....
        /*00f4*/ 	.word	0x00008990


	//   ....[17]....
        /*00f8*/ 	.word	0x00008b50


	//   ....[18]....
        /*00fc*/ 	.word	0x00008d10


	//   ....[19]....
        /*0100*/ 	.word	0x00008eb0


	//   ....[20]....
        /*0104*/ 	.word	0x00008fc0


	//   ....[21]....
        /*0108*/ 	.word	0x00008ff0


	//   ....[22]....
        /*010c*/ 	.word	0x00009020


	//----- nvinfo : EIATTR_MAX_THREADS
	.align		4
.L_2271:
        /*0110*/ 	.byte	0x04, 0x05
        /*0112*/ 	.short	(.L_2273 - .L_2272)
.L_2272:
        /*0114*/ 	.word	0x00000080
        /*0118*/ 	.word	0x00000001
        /*011c*/ 	.word	0x00000001


	//----- nvinfo : EIATTR_CRS_STACK_SIZE
	.align		4
.L_2273:
        /*0120*/ 	.byte	0x04, 0x1e
        /*0122*/ 	.short	(.L_2275 - .L_2274)
.L_2274:
        /*0124*/ 	.word	0x00000000


	//----- nvinfo : EIATTR_CBANK_PARAM_SIZE
	.align		4
.L_2275:
        /*0128*/ 	.byte	0x03, 0x19
        /*012a*/ 	.short	0x0054


	//----- nvinfo : EIATTR_PARAM_CBANK
	.align		4
        /*012c*/ 	.byte	0x04, 0x0a
        /*012e*/ 	.short	(.L_2277 - .L_2276)
	.align		4
.L_2276:
        /*0130*/ 	.word	index@(.nv.constant0._ZN2at6native27unrolled_elementwise_kernelINS0_13AUnaryFunctorIN3c107complexIdEES5_S5_NS0_15binary_internal10MulFunctorIS5_EEEESt5arrayIPcLm2EELi4E23TrivialOffsetCalculatorILi1EjESE_NS0_6memory12LoadWithCastILi1EEENSF_13StoreWithCastILi1EEEEEviT_T0_T2_T3_T4_T5_)
        /*0134*/ 	.short	0x0210
        /*0136*/ 	.short	0x0054


	//----- nvinfo : EIATTR_SW_WAR
	.align		4
.L_2277:
        /*0138*/ 	.byte	0x04, 0x36
        /*013a*/ 	.short	(.L_2279 - .L_2278)
.L_2278:
        /*013c*/ 	.word	0x00000008
.L_2279:


//--------------------- .nv.info._ZN2at6native18elementwise_kernelILi128ELi2EZNS0_22gpu_kernel_impl_nocastINS0_13AUnaryFunctorIN3c107complexIdEES6_S6_NS0_15binary_internal10MulFunctorIS6_EEEEEEvRNS_18TensorIteratorBaseERKT_EUliE_EEviT1_ --------------------------
	.section	.nv.info._ZN2at6native18elementwise_kernelILi128ELi2EZNS0_22gpu_kernel_impl_nocastINS0_13AUnaryFunctorIN3c107complexIdEES6_S6_NS0_15binary_internal10MulFunctorIS6_EEEEEEvRNS_18TensorIteratorBaseERKT_EUliE_EEviT1_,"",@"SHT_CUDA_INFO"
	.sectionflags	@""
	.align	4


	//----- nvinfo : EIATTR_CUDA_API_VERSION
	.align		4
        /*0000*/ 	.byte	0x04, 0x37
        /*0002*/ 	.short	(.L_2281 - .L_2280)
.L_2280:
        /*0004*/ 	.word	0x00000082


	//----- nvinfo : EIATTR_KPARAM_INFO
	.align		4
.L_2281:
        /*0008*/ 	.byte	0x04, 0x17
        /*000a*/ 	.short	(.L_2283 - .L_2282)
.L_2282:
        /*000c*/ 	.word	0x00000000
        /*0010*/ 	.short	0x0001
        /*0012*/ 	.short	0x0010
        /*0014*/ 	.byte	0x00, 0xf0, 0x01, 0x09


	//----- nvinfo : EIATTR_KPARAM_INFO
	.align		4
.L_2283:
        /*0018*/ 	.byte	0x04, 0x17
        /*001a*/ 	.short	(.L_2285 - .L_2284)
.L_2284:
        /*001c*/ 	.word	0x00000000
        /*0020*/ 	.short	0x0000
        /*0022*/ 	.short	0x0000
        /*0024*/ 	.byte	0x00, 0xf0, 0x11, 0x00


	//----- nvinfo : EIATTR_SPARSE_MMA_MASK
	.align		4
.L_2285:
        /*0028*/ 	.byte	0x03, 0x50
        /*002a*/ 	.short	0x0000


	//----- nvinfo : EIATTR_MAXREG_COUNT
	.align		4
        /*002c*/ 	.byte	0x03, 0x1b
        /*002e*/ 	.short	0x0080


	//----- nvinfo : EIATTR_MERCURY_ISA_VERSION
	.align		4
        /*0030*/ 	.byte	0x03, 0x5f
        /*0032*/ 	.short	0x0101


	//----- nvinfo : EIATTR_EXIT_INSTR_OFFSETS
	.align		4
        /*0034*/ 	.byte	0x04, 0x1c
        /*0036*/ 	.short	(.L_2287 - .L_2286)


	//   ....[0]....
.L_2286:
        /*0038*/ 	.word	0x00001480


	//   ....[1]....
        /*003c*/ 	.word	0x00002850


	//----- nvinfo : EIATTR_MAX_THREADS
	.align		4
.L_2287:
        /*0040*/ 	.byte	0x04, 0x05
        /*0042*/ 	.short	(.L_2289 - .L_2288)
.L_2288:
        /*0044*/ 	.word	0x00000080
        /*0048*/ 	.word	0x00000001
        /*004c*/ 	.word	0x00000001


	//----- nvinfo : EIATTR_CRS_STACK_SIZE
	.align		4
.L_2289:
        /*0050*/ 	.byte	0x04, 0x1e
        /*0052*/ 	.short	(.L_2291 - .L_2290)
.L_2290:
        /*0054*/ 	.word	0x00000000


	//----- nvinfo : EIATTR_CBANK_PARAM_SIZE
	.align		4
.L_2291:
        /*0058*/ 	.byte	0x03, 0x19
        /*005a*/ 	.short	0x0250


	//----- nvinfo : EIATTR_PARAM_CBANK
	.align		4
        /*005c*/ 	.byte	0x04, 0x0a
        /*005e*/ 	.short	(.L_2293 - .L_2292)
	.align		4
.L_2292:
        /*0060*/ 	.word	index@(.nv.constant0._ZN2at6native18elementwise_kernelILi128ELi2EZNS0_22gpu_kernel_impl_nocastINS0_13AUnaryFunctorIN3c107complexIdEES6_S6_NS0_15binary_internal10MulFunctorIS6_EEEEEEvRNS_18TensorIteratorBaseERKT_EUliE_EEviT1_)
        /*0064*/ 	.short	0x0210
        /*0066*/ 	.short	0x0250


	//----- nvinfo : EIATTR_SW_WAR
	.align		4
.L_2293:
        /*0068*/ 	.byte	0x04, 0x36
        /*006a*/ 	.short	(.L_2295 - .L_2294)
.L_2294:
        /*006c*/ 	.word	0x00000008
.L_2295:


//--------------------- .nv.info._ZN2at6native27unrolled_elementwise_kernelINS0_13AUnaryFunctorIN3c107complexIdEES5_S5_NS0_15binary_internal10MulFunctorIS5_EEEESt5arrayIPcLm2EELi4E23TrivialOffsetCalculatorILi1EjESE_NS0_6memory15LoadWithoutCastENSF_16StoreWithoutCastEEEviT_T0_T2_T3_T4_T5_ --------------------------
	.section	.nv.info._ZN2at6native27unrolled_elementwise_kernelINS0_13AUnaryFunctorIN3c107complexIdEES5_S5_NS0_15binary_internal10MulFunctorIS5_EEEESt5arrayIPcLm2EELi4E23TrivialOffsetCalculatorILi1EjESE_NS0_6memory15LoadWithoutCastENSF_16StoreWithoutCastEEEviT_T0_T2_T3_T4_T5_,"",@"SHT_CUDA_INFO"
	.sectionflags	@""
	.align	4


	//----- nvinfo : EIATTR_CUDA_API_VERSION
	.align		4
        /*0000*/ 	.byte	0x04, 0x37
        /*0002*/ 	.short	(.L_2297 - .L_2296)
.L_2296:
        /*0004*/ 	.word	0x00000082


	//----- nvinfo : EIATTR_KPARAM_INFO
	.align		4
.L_2297:
        /*0008*/ 	.byte	0x04, 0x17
        /*000a*/ 	.short	(.L_2299 - .L_2298)
.L_2298:
        /*000c*/ 	.word	0x00000000
        /*0010*/ 	.short	0x0006
        /*0012*/ 	.short	0x0043
        /*0014*/ 	.byte	0x00, 0xf0, 0x05, 0x00


	//----- nvinfo : EIATTR_KPARAM_INFO
	.align		4
.L_2299:
        /*0018*/ 	.byte	0x04, 0x17
        /*001a*/ 	.short	(.L_2301 - .L_2300)
.L_2300:
        /*001c*/ 	.word	0x00000000
        /*0020*/ 	.short	0x0005
        /*0022*/ 	.short	0x0042
        /*0024*/ 	.byte	0x00, 0xf0, 0x05, 0x00


	//----- nvinfo : EIATTR_KPARAM_INFO
	.align		4
.L_2301:
        /*0028*/ 	.byte	0x04, 0x17
        /*002a*/ 	.short	(.L_2303 - .L_2302)
.L_2302:
        /*002c*/ 	.word	0x00000000
        /*0030*/ 	.short	0x0004
        /*0032*/ 	.short	0x0041
        /*0034*/ 	.byte	0x00, 0xf0, 0x05, 0x00


	//----- nvinfo : EIATTR_KPARAM_INFO
	.align		4
.L_2303:
        /*0038*/ 	.byte	0x04, 0x17
        /*003a*/ 	.short	(.L_2305 - .L_2304)
.L_2304:
        /*003c*/ 	.word	0x00000000
        /*0040*/ 	.short	0x0003
        /*0042*/ 	.short	0x0040
        /*0044*/ 	.byte	0x00, 0xf0, 0x05, 0x00


	//----- nvinfo : EIATTR_KPARAM_INFO
	.align		4
.L_2305:
        /*0048*/ 	.byte	0x04, 0x17
        /*004a*/ 	.short	(.L_2307 - .L_2306)
.L_2306:
        /*004c*/ 	.word	0x00000000
        /*0050*/ 	.short	0x0002
        /*0052*/ 	.short	0x0030
        /*0054*/ 	.byte	0x00, 0xf0, 0x41, 0x00


	//----- nvinfo : EIATTR_KPARAM_INFO
	.align		4
.L_2307:
        /*0058*/ 	.byte	0x04, 0x17
        /*005a*/ 	.short	(.L_2309 - .L_2308)
.L_2308:
        /*005c*/ 	.word	0x00000000
        /*0060*/ 	.short	0x0001
        /*0062*/ 	.short	0x0010
        /*0064*/ 	.byte	0x00, 0xf0, 0x81, 0x00


	//----- nvinfo : EIATTR_KPARAM_INFO
	.align		4
.L_2309:
        /*0068*/ 	.byte	0x04, 0x17
        /*006a*/ 	.short	(.L_2311 - .L_2310)
.L_2310:
        /*006c*/ 	.word	0x00000000
        /*0070*/ 	.short	0x0000
        /*0072*/ 	.short	0x0000
        /*0074*/ 	.byte	0x00, 0xf0, 0x11, 0x00


	//----- nvinfo : EIATTR_SPARSE_MMA_MASK
	.align		4
.L_2311:
        /*0078*/ 	.byte	0x03, 0x50
        /*007a*/ 	.short	0x0000


	//----- nvinfo : EIATTR_MAXREG_COUNT
	.align		4
        /*007c*/ 	.byte	0x03, 0x1b
        /*007e*/ 	.short	0x00ff


	//----- nvinfo : EIATTR_MERCURY_ISA_VERSION
	.align		4
        /*0080*/ 	.byte	0x03, 0x5f
        /*0082*/ 	.short	0x0101


	//----- nvinfo : EIATTR_EXIT_INSTR_OFFSETS
	.align		4
        /*0084*/ 	.byte	0x04, 0x1c
        /*0086*/ 	.short	(.L_2313 - .L_2312)


	//   ....[0]....
.L_2312:
        /*0088*/ 	.word	0x000005b0


	//   ....[1]....
        /*008c*/ 	.word	0x00000660


	//----- nvinfo : EIATTR_MAX_THREADS
	.align		4
.L_2313:
        /*0090*/ 	.byte	0x04, 0x05
        /*0092*/ 	.short	(.L_2315 - .L_2314)
.L_2314:
        /*0094*/ 	.word	0x00000080
        /*0098*/ 	.word	0x00000001
        /*009c*/ 	.word	0x00000001


	//----- nvinfo : EIATTR_CRS_STACK_SIZE
	.align		4
.L_2315:
        /*00a0*/ 	.byte	0x04, 0x1e
        /*00a2*/ 	.short	(.L_2317 - .L_2316)
.L_2316:
        /*00a4*/ 	.word	0x00000000


	//----- nvinfo : EIATTR_CBANK_PARAM_SIZE
	.align		4
.L_2317:
        /*00a8*/ 	.byte	0x03, 0x19
        /*00aa*/ 	.short	0x0044


	//----- nvinfo : EIATTR_PARAM_CBANK
	.align		4
        /*00ac*/ 	.byte	0x04, 0x0a
        /*00ae*/ 	.short	(.L_2319 - .L_2318)
	.align		4
.L_2318:
        /*00b0*/ 	.word	index@(.nv.constant0._ZN2at6native27unrolled_elementwise_kernelINS0_13AUnaryFunctorIN3c107complexIdEES5_S5_NS0_15binary_internal10MulFunctorIS5_EEEESt5arrayIPcLm2EELi4E23TrivialOffsetCalculatorILi1EjESE_NS0_6memory15LoadWithoutCastENSF_16StoreWithoutCastEEEviT_T0_T2_T3_T4_T5_)
        /*00b4*/ 	.short	0x0210
        /*00b6*/ 	.short	0x0044


	//----- nvinfo : EIATTR_SW_WAR
	.align		4
.L_2319:
        /*00b8*/ 	.byte	0x04, 0x36
        /*00ba*/ 	.short	(.L_2321 - .L_2320)
.L_2320:
        /*00bc*/ 	.word	0x00000008
.L_2321:


//--------------------- .nv.info._ZN2at6native29vectorized_elementwise_kernelILi2ENS0_13AUnaryFunctorIN3c107complexIdEES5_S5_NS0_15binary_internal10MulFunctorIS5_EEEESt5arrayIPcLm2EEEEviT0_T1_ --------------------------
	.section	.nv.info._ZN2at6native29vectorized_elementwise_kernelILi2ENS0_13AUnaryFunctorIN3c107complexIdEES5_S5_NS0_15binary_internal10MulFunctorIS5_EEEESt5arrayIPcLm2EEEEviT0_T1_,"",@"SHT_CUDA_INFO"
	.sectionflags	@""
	.align	4


	//----- nvinfo : EIATTR_CUDA_API_VERSION
	.align		4
        /*0000*/ 	.byte	0x04, 0x37
        /*0002*/ 	.short	(.L_2323 - .L_2322)
.L_2322:
        /*0004*/ 	.word	0x00000082


	//----- nvinfo : EIATTR_KPARAM_INFO
	.align		4
.L_2323:
        /*0008*/ 	.byte	0x04, 0x17
        /*000a*/ 	.short	(.L_2325 - .L_2324)
.L_2324:
        /*000c*/ 	.word	0x00000000
        /*0010*/ 	.short	0x0002
        /*0012*/ 	.short	0x0030
        /*0014*/ 	.byte	0x00, 0xf0, 0x41, 0x00


	//----- nvinfo : EIATTR_KPARAM_INFO
	.align		4
.L_2325:
        /*0018*/ 	.byte	0x04, 0x17
        /*001a*/ 	.short	(.L_2327 - .L_2326)
.L_2326:
        /*001c*/ 	.word	0x00000000
        /*0020*/ 	.short	0x0001
        /*0022*/ 	.short	0x0010
        /*0024*/ 	.byte	0x00, 0xf0, 0x81, 0x00


	//----- nvinfo : EIATTR_KPARAM_INFO
	.align		4
.L_2327:
        /*0028*/ 	.byte	0x04, 0x17
        /*002a*/ 	.short	(.L_2329 - .L_2328)
.L_2328:
        /*002c*/ 	.word	0x00000000
        /*0030*/ 	.short	0x0000
        /*0032*/ 	.short	0x0000
        /*0034*/ 	.byte	0x00, 0xf0, 0x11, 0x00


	//----- nvinfo : EIATTR_SPARSE_MMA_MASK
	.align		4
.L_2329:
        /*0038*/ 	.byte	0x03, 0x50
        /*003a*/ 	.short	0x0000


	//----- nvinfo : EIATTR_MAXREG_COUNT
	.align		4
        /*003c*/ 	.byte	0x03, 0x1b
        /*003e*/ 	.short	0x00ff


	//----- nvinfo : EIATTR_MERCURY_ISA_VERSION
	.align		4
        /*0040*/ 	.byte	0x03, 0x5f
        /*0042*/ 	.short	0x0101


	//----- nvinfo : EIATTR_EXIT_INSTR_OFFSETS
	.align		4
        /*0044*/ 	.byte	0x04, 0x1c
        /*0046*/ 	.short	(.L_2331 - .L_2330)


	//   ....[0]....
.L_2330:
        /*0048*/ 	.word	0x00000410


	//   ....[1]....
        /*004c*/ 	.word	0x00001060


	//   ....[2]....
        /*0050*/ 	.word	0x000010b0


	//----- nvinfo : EIATTR_MAX_THREADS
	.align		4
.L_2331:
        /*0054*/ 	.byte	0x04, 0x05
        /*0056*/ 	.short	(.L_2333 - .L_2332)
.L_2332:
        /*0058*/ 	.word	0x00000080
        /*005c*/ 	.word	0x00000001
        /*0060*/ 	.word	0x00000001


	//----- nvinfo : EIATTR_CRS_STACK_SIZE
	.align		4
.L_2333:
        /*0064*/ 	.byte	0x04, 0x1e
        /*0066*/ 	.short	(.L_2335 - .L_2334)
.L_2334:
        /*0068*/ 	.word	0x00000000


	//----- nvinfo : EIATTR_CBANK_PARAM_SIZE
	.align		4
.L_2335:
        /*006c*/ 	.byte	0x03, 0x19
        /*006e*/ 	.short	0x0040


	//----- nvinfo : EIATTR_PARAM_CBANK
	.align		4
        /*0070*/ 	.byte	0x04, 0x0a
        /*0072*/ 	.short	(.L_2337 - .L_2336)
	.align		4
.L_2336:
        /*0074*/ 	.word	index@(.nv.constant0._ZN2at6native29vectorized_elementwise_kernelILi2ENS0_13AUnaryFunctorIN3c107complexIdEES5_S5_NS0_15binary_internal10MulFunctorIS5_EEEESt5arrayIPcLm2EEEEviT0_T1_)
        /*0078*/ 	.short	0x0210
        /*007a*/ 	.short	0x0040


	//----- nvinfo : EIATTR_SW_WAR
	.align		4
.L_2337:
        /*007c*/ 	.byte	0x04, 0x36
        /*007e*/ 	.short	(.L_2339 - .L_2338)
.L_2338:
        /*0080*/ 	.word	0x00000008
.L_2339:


//--------------------- .nv.info._ZN2at6native29vectorized_elementwise_kernelILi4ENS0_13AUnaryFunctorIN3c107complexIdEES5_S5_NS0_15binary_internal10MulFunctorIS5_EEEESt5arrayIPcLm2EEEEviT0_T1_ --------------------------
	.section	.nv.info._ZN2at6native29vectorized_elementwise_kernelILi4ENS0_13AUnaryFunctorIN3c107complexIdEES5_S5_NS0_15binary_internal10MulFunctorIS5_EEEESt5arrayIPcLm2EEEEviT0_T1_,"",@"SHT_CUDA_INFO"
	.sectionflags	@""
	.align	4


	//----- nvinfo : EIATTR_CUDA_API_VERSION
	.align		4
        /*0000*/ 	.byte	0x04, 0x37
        /*0002*/ 	.short	(.L_2341 - .L_2340)
.L_2340:
        /*0004*/ 	.word	0x00000082


	//----- nvinfo : EIATTR_KPARAM_INFO
	.align		4
.L_2341:
        /*0008*/ 	.byte	0x04, 0x17
        /*000a*/ 	.short	(.L_2343 - .L_2342)
.L_2342:
        /*000c*/ 	.word	0x00000000
        /*0010*/ 	.short	0x0002
        /*0012*/ 	.short	0x0030
        /*0014*/ 	.byte	0x00, 0xf0, 0x41, 0x00


	//----- nvinfo : EIATTR_KPARAM_INFO
	.align		4
.L_2343:
        /*0018*/ 	.byte	0x04, 0x17
        /*001a*/ 	.short	(.L_2345 - .L_2344)
.L_2344:
        /*001c*/ 	.word	0x00000000
        /*0020*/ 	.short	0x0001
        /*0022*/ 	.short	0x0010
        /*0024*/ 	.byte	0x00, 0xf0, 0x81, 0x00


	//----- nvinfo : EIATTR_KPARAM_INFO
	.align		4
.L_2345:
        /*0028*/ 	.byte	0x04, 0x17
        /*002a*/ 	.short	(.L_2347 - .L_2346)
.L_2346:
        /*002c*/ 	.word	0x00000000
        /*0030*/ 	.short	0x0000
        /*0032*/ 	.short	0x0000
        /*0034*/ 	.byte	0x00, 0xf0, 0x11, 0x00


	//----- nvinfo : EIATTR_SPARSE_MMA_MASK
	.align		4
.L_2347:
        /*0038*/ 	.byte	0x03, 0x50
        /*003a*/ 	.short	0x0000


	//----- nvinfo : EIATTR_MAXREG_COUNT
	.align		4
        /*003c*/ 	.byte	0x03, 0x1b
        /*003e*/ 	.short	0x00ff


	//----- nvinfo : EIATTR_MERCURY_ISA_VERSION
	.align		4
        /*0040*/ 	.byte	0x03, 0x5f
        /*0042*/ 	.short	0x0101


	//----- nvinfo : EIATTR_EXIT_INSTR_OFFSETS
	.align		4
        /*0044*/ 	.byte	0x04, 0x1c
        /*0046*/ 	.short	(.L_2349 - .L_2348)


	//   ....[0]....
.L_2348:
        /*0048*/ 	.word	0x00000410


	//   ....[1]....
        /*004c*/ 	.word	0x00001060


	//   ....[2]....
        /*0050*/ 	.word	0x000010b0


	//----- nvinfo : EIATTR_MAX_THREADS
	.align		4
.L_2349:
        /*0054*/ 	.byte	0x04, 0x05
        /*0056*/ 	.short	(.L_2351 - .L_2350)
.L_2350:
        /*0058*/ 	.word	0x00000080
        /*005c*/ 	.word	0x00000001
        /*0060*/ 	.word	0x00000001


	//----- nvinfo : EIATTR_CRS_STACK_SIZE
	.align		4
.L_2351:
        /*0064*/ 	.byte	0x04, 0x1e
        /*0066*/ 	.short	(.L_2353 - .L_2352)
.L_2352:
        /*0068*/ 	.word	0x00000000


	//----- nvinfo : EIATTR_CBANK_PARAM_SIZE
	.align		4
.L_2353:
        /*006c*/ 	.byte	0x03, 0x19
        /*006e*/ 	.short	0x0040


	//----- nvinfo : EIATTR_PARAM_CBANK
	.align		4
        /*0070*/ 	.byte	0x04, 0x0a
        /*0072*/ 	.short	(.L_2355 - .L_2354)
	.align		4
.L_2354:
        /*0074*/ 	.word	index@(.nv.constant0._ZN2at6native29vectorized_elementwise_kernelILi4ENS0_13AUnaryFunctorIN3c107complexIdEES5_S5_NS0_15binary_internal10MulFunctorIS5_EEEESt5arrayIPcLm2EEEEviT0_T1_)
        /*0078*/ 	.short	0x0210
        /*007a*/ 	.short	0x0040


	//----- nvinfo : EIATTR_SW_WAR
	.align		4
.L_2355:
        /*007c*/ 	.byte	0x04, 0x36
        /*007e*/ 	.short	(.L_2357 - .L_2356)
.L_2356:
        /*0080*/ 	.word	0x00000008
.L_2357:


//--------------------- .nv.info._ZN2at6native29vectorized_elementwise_kernelILi8ENS0_13AUnaryFunctorIN3c107complexIdEES5_S5_NS0_15binary_internal10MulFunctorIS5_EEEESt5arrayIPcLm2EEEEviT0_T1_ --------------------------
	.section	.nv.info._ZN2at6native29vectorized_elementwise_kernelILi8ENS0_13AUnaryFunctorIN3c107complexIdEES5_S5_NS0_15binary_internal10MulFunctorIS5_EEEESt5arrayIPcLm2EEEEviT0_T1_,"",@"SHT_CUDA_INFO"
	.sectionflags	@""
	.align	4


	//----- nvinfo : EIATTR_CUDA_API_VERSION
	.align		4
        /*0000*/ 	.byte	0x04, 0x37
        /*0002*/ 	.short	(.L_2359 - .L_2358)
.L_2358:
        /*0004*/ 	.word	0x00000082


	//----- nvinfo : EIATTR_KPARAM_INFO
	.align		4
.L_2359:
        /*0008*/ 	.byte	0x04, 0x17
        /*000a*/ 	.short	(.L_2361 - .L_2360)
.L_2360:
        /*000c*/ 	.word	0x00000000
        /*0010*/ 	.short	0x0002
        /*0012*/ 	.short	0x0030
        /*0014*/ 	.byte	0x00, 0xf0, 0x41, 0x00


	//----- nvinfo : EIATTR_KPARAM_INFO
	.align		4
.L_2361:
        /*0018*/ 	.byte	0x04, 0x17
        /*001a*/ 	.short	(.L_2363 - .L_2362)
.L_2362:
        /*001c*/ 	.word	0x00000000
        /*0020*/ 	.short	0x0001
        /*0022*/ 	.short	0x0010
        /*0024*/ 	.byte	0x00, 0xf0, 0x81, 0x00


	//----- nvinfo : EIATTR_KPARAM_INFO
	.align		4
.L_2363:
        /*0028*/ 	.byte	0x04, 0x17
        /*002a*/ 	.short	(.L_2365 - .L_2364)
.L_2364:
        /*002c*/ 	.word	0x00000000
        /*0030*/ 	.short	0x0000
        /*0032*/ 	.short	0x0000
        /*0034*/ 	.byte	0x00, 0xf0, 0x11, 0x00


	//----- nvinfo : EIATTR_SPARSE_MMA_MASK
	.align		4
.L_2365:
        /*0038*/ 	.byte	0x03, 0x50
        /*003a*/ 	.short	0x0000


	//----- nvinfo : EIATTR_MAXREG_COUNT
	.align		4
        /*003c*/ 	.byte	0x03, 0x1b
        /*003e*/ 	.short	0x00ff


	//----- nvinfo : EIATTR_MERCURY_ISA_VERSION
	.align		4
        /*0040*/ 	.byte	0x03, 0x5f
        /*0042*/ 	.short	0x0101


	//----- nvinfo : EIATTR_EXIT_INSTR_OFFSETS
	.align		4
        /*0044*/ 	.byte	0x04, 0x1c
        /*0046*/ 	.short	(.L_2367 - .L_2366)


	//   ....[0]....
.L_2366:
        /*0048*/ 	.word	0x00000410


	//   ....[1]....
        /*004c*/ 	.word	0x00001060


	//   ....[2]....
        /*0050*/ 	.word	0x000010b0


	//----- nvinfo : EIATTR_MAX_THREADS
	.align		4
.L_2367:
        /*0054*/ 	.byte	0x04, 0x05
        /*0056*/ 	.short	(.L_2369 - .L_2368)
.L_2368:
        /*0058*/ 	.word	0x00000080
        /*005c*/ 	.word	0x00000001
        /*0060*/ 	.word	0x00000001


	//----- nvinfo : EIATTR_CRS_STACK_SIZE
	.align		4
.L_2369:
        /*0064*/ 	.byte	0x04, 0x1e
        /*0066*/ 	.short	(.L_2371 - .L_2370)
.L_2370:
        /*0068*/ 	.word	0x00000000


	//----- nvinfo : EIATTR_CBANK_PARAM_SIZE
	.align		4
.L_2371:
        /*006c*/ 	.byte	0x03, 0x19
        /*006e*/ 	.short	0x0040


	//----- nvinfo : EIATTR_PARAM_CBANK
	.align		4
        /*0070*/ 	.byte	0x04, 0x0a
        /*0072*/ 	.short	(.L_2373 - .L_2372)
	.align		4
.L_2372:
        /*0074*/ 	.word	index@(.nv.constant0._ZN2at6native29vectorized_elementwise_kernelILi8ENS0_13AUnaryFunctorIN3c107complexIdEES5_S5_NS0_15binary_internal10MulFunctorIS5_EEEESt5arrayIPcLm2EEEEviT0_T1_)
        /*0078*/ 	.short	0x0210
        /*007a*/ 	.short	0x0040


	//----- nvinfo : EIATTR_SW_WAR
	.align		4
.L_2373:
        /*007c*/ 	.byte	0x04, 0x36
        /*007e*/ 	.short	(.L_2375 - .L_2374)
.L_2374:
        /*0080*/ 	.word	0x00000008
.L_2375:


//--------------------- .nv.info._ZN2at6native18elementwise_kernelILi128ELi4EZNS0_15gpu_kernel_implINS0_13BinaryFunctorIN3c107complexIdEES6_S6_NS0_15binary_internal10MulFunctorIS6_EEEEEEvRNS_18TensorIteratorBaseERKT_EUliE_EEviT1_ --------------------------
	.section	.nv.info._ZN2at6native18elementwise_kernelILi128ELi4EZNS0_15gpu_kernel_implINS0_13BinaryFunctorIN3c107complexIdEES6_S6_NS0_15binary_internal10MulFunctorIS6_EEEEEEvRNS_18TensorIteratorBaseERKT_EUliE_EEviT1_,"",@"SHT_CUDA_INFO"
	.sectionflags	@""
	.align	4


	//----- nvinfo : EIATTR_CUDA_API_VERSION
	.align		4
        /*0000*/ 	.byte	0x04, 0x37
        /*0002*/ 	.short	(.L_2377 - .L_2376)
.L_2376:
        /*0004*/ 	.word	0x00000082


	//----- nvinfo : EIATTR_KPARAM_INFO
	.align		4
.L_2377:
        /*0008*/ 	.byte	0x04, 0x17
        /*000a*/ 	.short	(.L_2379 - .L_2378)
.L_2378:
        /*000c*/ 	.word	0x00000000
        /*0010*/ 	.short	0x0001
        /*0012*/ 	.short	0x0008
        /*0014*/ 	.byte	0x00, 0xf0, 0x21, 0x0a


	//----- nvinfo : EIATTR_KPARAM_INFO
	.align		4
.L_2379:
        /*0018*/ 	.byte	0x04, 0x17
        /*001a*/ 	.short	(.L_2381 - .L_2380)
.L_2380:
        /*001c*/ 	.word	0x00000000
        /*0020*/ 	.short	0x0000
        /*0022*/ 	.short	0x0000
        /*0024*/ 	.byte	0x00, 0xf0, 0x11, 0x00


	//----- nvinfo : EIATTR_SPARSE_MMA_MASK
	.align		4
.L_2381:
        /*0028*/ 	.byte	0x03, 0x50
        /*002a*/ 	.short	0x0000


	//----- nvinfo : EIATTR_MAXREG_COUNT
	.align		4
        /*002c*/ 	.byte	0x03, 0x1b
        /*002e*/ 	.short	0x0080


	//----- nvinfo : EIATTR_EXTERNS
	.align		4
        /*0030*/ 	.byte	0x04, 0x0f
        /*0032*/ 	.short	(.L_2383 - .L_2382)


	//   ....[0]....
	.align		4
.L_2382:
        /*0034*/ 	.word	index@(__assertfail)


	//----- nvinfo : EIATTR_MERCURY_ISA_VERSION
	.align		4
.L_2383:
        /*0038*/ 	.byte	0x03, 0x5f
        /*003a*/ 	.short	0x0101


	//----- nvinfo : EIATTR_SYSCALL_OFFSETS
	.align		4
        /*003c*/ 	.byte	0x04, 0x46
        /*003e*/ 	.short	(.L_2385 - .L_2384)


	//   ....[0]....
.L_2384:
        /*0040*/ 	.word	0x000026e0


	//   ....[1]....
        /*0044*/ 	.word	0x00003770


	//   ....[2]....
        /*0048*/ 	.word	0x00004940


	//   ....[3]....
        /*004c*/ 	.word	0x00007050


	//   ....[4]....
        /*0050*/ 	.word	0x000080e0


	//   ....[5]....
        /*0054*/ 	.word	0x000092b0


	//   ....[6]....
        /*0058*/ 	.word	0x0000b9b0


	//   ....[7]....
        /*005c*/ 	.word	0x0000ca40


	//   ....[8]....
        /*0060*/ 	.word	0x0000dc10


	//   ....[9]....
        /*0064*/ 	.word	0x00010300


	//   ....[10]....
        /*0068*/ 	.word	0x00011390


	//   ....[11]....
        /*006c*/ 	.word	0x00012560


	//----- nvinfo : EIATTR_EXIT_INSTR_OFFSETS
	.align		4
.L_2385:
        /*0070*/ 	.byte	0x04, 0x1c
        /*0072*/ 	.short	(.L_2387 - .L_2386)


	//   ....[0]....
.L_2386:
        /*0074*/ 	.word	0x0000dcc0


	//   ....[1]....
        /*0078*/ 	.word	0x00011560


	//   ....[2]....
        /*007c*/ 	.word	0x000115a0


	//   ....[3]....
        /*0080*/ 	.word	0x00011630


	//   ....[4]....
        /*0084*/ 	.word	0x00011660


	//   ....[5]....
        /*0088*/ 	.word	0x00011690


	//   ....[6]....
        /*008c*/ 	.word	0x00011760


	//   ....[7]....
        /*0090*/ 	.word	0x000117e0


	//   ....[8]....
        /*0094*/ 	.word	0x000118e0


	//   ....[9]....
        /*0098*/ 	.word	0x00011990


	//   ....[10]....
        /*009c*/ 	.word	0x000119b0


	//   ....[11]....
        /*00a0*/ 	.word	0x00011a80


	//   ....[12]....
        /*00a4*/ 	.word	0x00011aa0


	//   ....[13]....
        /*00a8*/ 	.word	0x00011c70


	//   ....[14]....
        /*00ac*/ 	.word	0x00011e10


	//   ....[15]....
        /*00b0*/ 	.word	0x00011e90


	//   ....[16]....
        /*00b4*/ 	.word	0x00011f40


	//   ....[17]....
        /*00b8*/ 	.word	0x00012100


	//   ....[18]....
        /*00bc*/ 	.word	0x000122c0


	//   ....[19]....
        /*00c0*/ 	.word	0x00012460


	//   ....[20]....
        /*00c4*/ 	.word	0x00012570


	//   ....[21]....
        /*00c8*/ 	.word	0x000125a0


	//   ....[22]....
        /*00cc*/ 	.word	0x000125d0


	//----- nvinfo : EIATTR_MAX_THREADS
	.align		4
.L_2387:
        /*00d0*/ 	.byte	0x04, 0x05
        /*00d2*/ 	.short	(.L_2389 - .L_2388)
.L_2388:
        /*00d4*/ 	.word	0x00000080
        /*00d8*/ 	.word	0x00000001
        /*00dc*/ 	.word	0x00000001


	//----- nvinfo : EIATTR_CRS_STACK_SIZE
	.align		4
.L_2389:
        /*00e0*/ 	.byte	0x04, 0x1e
        /*00e2*/ 	.short	(.L_2391 - .L_2390)
.L_2390:
        /*00e4*/ 	.word	0x00000000


	//----- nvinfo : EIATTR_CBANK_PARAM_SIZE
	.align		4
.L_2391:
        /*00e8*/ 	.byte	0x03, 0x19
        /*00ea*/ 	.short	0x0290


	//----- nvinfo : EIATTR_PARAM_CBANK
	.align		4
        /*00ec*/ 	.byte	0x04, 0x0a
        /*00ee*/ 	.short	(.L_2393 - .L_2392)
	.align		4
.L_2392:
        /*00f0*/ 	.word	index@(.nv.constant0._ZN2at6native18elementwise_kernelILi128ELi4EZNS0_15gpu_kernel_implINS0_13BinaryFunctorIN3c107complexIdEES6_S6_NS0_15binary_internal10MulFunctorIS6_EEEEEEvRNS_18TensorIteratorBaseERKT_EUliE_EEviT1_)
        /*00f4*/ 	.short	0x0210
        /*00f6*/ 	.short	0x0290


	//----- nvinfo : EIATTR_SW_WAR
	.align		4
.L_2393:
        /*00f8*/ 	.byte	0x04, 0x36
        /*00fa*/ 	.short	(.L_2395 - .L_2394)
.L_2394:
        /*00fc*/ 	.word	0x00000008
.L_2395:


//--------------------- .nv.info._ZN2at6native27unrolled_elementwise_kernelINS0_13BinaryFunctorIN3c107complexIdEES5_S5_NS0_15binary_internal10MulFunctorIS5_EEEESt5arrayIPcLm3EELi4E23TrivialOffsetCalculatorILi2EjESD_ILi1EjENS0_6memory12LoadWithCastILi2EEENSG_13StoreWithCastILi1EEEEEviT_T0_T2_T3_T4_T5_ --------------------------
	.section	.nv.info._ZN2at6native27unrolled_elementwise_kernelINS0_13BinaryFunctorIN3c107complexIdEES5_S5_NS0_15binary_internal10MulFunctorIS5_EEEESt5arrayIPcLm3EELi4E23TrivialOffsetCalculatorILi2EjESD_ILi1EjENS0_6memory12LoadWithCastILi2EEENSG_13StoreWithCastILi1EEEEEviT_T0_T2_T3_T4_T5_,"",@"SHT_CUDA_INFO"
	.sectionflags	@""
	.align	4


	//----- nvinfo : EIATTR_CUDA_API_VERSION
	.align		4
        /*0000*/ 	.byte	0x04, 0x37
        /*0002*/ 	.short	(.L_2397 - .L_2396)
.L_2396:
        /*0004*/ 	.word	0x00000082


	//----- nvinfo : EIATTR_KPARAM_INFO
	.align		4
.L_2397:
        /*0008*/ 	.byte	0x04, 0x17
        /*000a*/ 	.short	(.L_2399 - .L_2398)
.L_2398:
        /*000c*/ 	.word	0x00000000
        /*0010*/ 	.short	0x0006
        /*0012*/ 	.short	0x0030
        /*0014*/ 	.byte	0x00, 0xf0, 0x21, 0x00


	//----- nvinfo : EIATTR_KPARAM_INFO
	.align		4
.L_2399:
        /*0018*/ 	.byte	0x04, 0x17
        /*001a*/ 	.short	(.L_2401 - .L_2400)
.L_2400:
        /*001c*/ 	.word	0x00000000
        /*0020*/ 	.short	0x0005
        /*0022*/ 	.short	0x0024
        /*0024*/ 	.byte	0x00, 0xf0, 0x31, 0x00


	//----- nvinfo : EIATTR_KPARAM_INFO
	.align		4
.L_2401:
        /*0028*/ 	.byte	0x04, 0x17
        /*002a*/ 	.short	(.L_2403 - .L_2402)
.L_2402:
        /*002c*/ 	.word	0x00000000
        /*0030*/ 	.short	0x0004
        /*0032*/ 	.short	0x0021
        /*0034*/ 	.byte	0x00, 0xf0, 0x05, 0x00


	//----- nvinfo : EIATTR_KPARAM_INFO
	.align		4
.L_2403:
        /*0038*/ 	.byte	0x04, 0x17
        /*003a*/ 	.short	(.L_2405 - .L_2404)
.L_2404:
        /*003c*/ 	.word	0x00000000
        /*0040*/ 	.short	0x0003
        /*0042*/ 	.short	0x0020
        /*0044*/ 	.byte	0x00, 0xf0, 0x05, 0x00


	//----- nvinfo : EIATTR_KPARAM_INFO
	.align		4
.L_2405:
        /*0048*/ 	.byte	0x04, 0x17
        /*004a*/ 	.short	(.L_2407 - .L_2406)
.L_2406:
        /*004c*/ 	.word	0x00000000
        /*0050*/ 	.short	0x0002
        /*0052*/ 	.short	0x0008
        /*0054*/ 	.byte	0x00, 0xf0, 0x61, 0x00


	//----- nvinfo : EIATTR_KPARAM_INFO
	.align		4
.L_2407:
        /*0058*/ 	.byte	0x04, 0x17
        /*005a*/ 	.short	(.L_2409 - .L_2408)
.L_2408:
        /*005c*/ 	.word	0x00000000
        /*0060*/ 	.short	0x0001
        /*0062*/ 	.short	0x0004
        /*0064*/ 	.byte	0x00, 0xf0, 0x05, 0x00


	//----- nvinfo : EIATTR_KPARAM_INFO
	.align		4
.L_2409:
        /*0068*/ 	.byte	0x04, 0x17
        /*006a*/ 	.short	(.L_2411 - .L_2410)
.L_2410:
        /*006c*/ 	.word	0x00000000
        /*0070*/ 	.short	0x0000
        /*0072*/ 	.short	0x0000
        /*0074*/ 	.byte	0x00, 0xf0, 0x11, 0x00


	//----- nvinfo : EIATTR_SPARSE_MMA_MASK
	.align		4
.L_2411:
        /*0078*/ 	.byte	0x03, 0x50
        /*007a*/ 	.short	0x0000


	//----- nvinfo : EIATTR_MAXREG_COUNT
	.align		4
        /*007c*/ 	.byte	0x03, 0x1b
        /*007e*/ 	.short	0x00ff


	//----- nvinfo : EIATTR_EXTERNS
	.align		4
        /*0080*/ 	.byte	0x04, 0x0f
        /*0082*/ 	.short	(.L_2413 - .L_2412)


	//   ....[0]....
	.align		4
.L_2412:
        /*0084*/ 	.word	index@(__assertfail)


	//----- nvinfo : EIATTR_MERCURY_ISA_VERSION
	.align		4
.L_2413:
        /*0088*/ 	.byte	0x03, 0x5f
        /*008a*/ 	.short	0x0101


	//----- nvinfo : EIATTR_SYSCALL_OFFSETS
	.align		4
        /*008c*/ 	.byte	0x04, 0x46
        /*008e*/ 	.short	(.L_2415 - .L_2414)


	//   ....[0]....
.L_2414:
        /*0090*/ 	.word	0x00001100


	//   ....[1]....
        /*0094*/ 	.word	0x000021a0


	//   ....[2]....
        /*0098*/ 	.word	0x000032d0


	//   ....[3]....
        /*009c*/ 	.word	0x00004370


	//   ....[4]....
        /*00a0*/ 	.word	0x000054c0


	//   ....[5]....
        /*00a4*/ 	.word	0x00006560


	//   ....[6]....
        /*00a8*/ 	.word	0x00007690


	//   ....[7]....
        /*00ac*/ 	.word	0x00008740


	//   ....[8]....
        /*00b0*/ 	.word	0x00009c70


	//   ....[9]....
        /*00b4*/ 	.word	0x0000ae90


	//   ....[10]....
        /*00b8*/ 	.word	0x0000c070


	//   ....[11]....
        /*00bc*/ 	.word	0x0000d250


	//----- nvinfo : EIATTR_EXIT_INSTR_OFFSETS
	.align		4
.L_2415:
        /*00c0*/ 	.byte	0x04, 0x1c
        /*00c2*/ 	.short	(.L_2417 - .L_2416)


	//   ....[0]....
.L_2416:
        /*00c4*/ 	.word	0x0000c110


	//   ....[1]....
        /*00c8*/ 	.word	0x0000c250


	//   ....[2]....
        /*00cc*/ 	.word	0x0000c290


	//   ....[3]....
        /*00d0*/ 	.word	0x0000c320


	//   ....[4]....
        /*00d4*/ 	.word	0x0000c350


	//   ....[5]....
        /*00d8*/ 	.word	0x0000c380


	//   ....[6]....
        /*00dc*/ 	.word	0x0000c450


	//   ....[7]....
        /*00e0*/ 	.word	0x0000c4d0


	//   ....[8]....
        /*00e4*/ 	.word	0x0000c5d0


	//   ....[9]....
        /*00e8*/ 	.word	0x0000c680


	//   ....[10]....
        /*00ec*/ 	.word	0x0000c6a0


	//   ....[11]....
        /*00f0*/ 	.word	0x0000c770


	//   ....[12]....
        /*00f4*/ 	.word	0x0000c790


	//   ....[13]....
        /*00f8*/ 	.word	0x0000c960


	//   ....[14]....
        /*00fc*/ 	.word	0x0000cb00


	//   ....[15]....
        /*0100*/ 	.word	0x0000cb80


	//   ....[16]....
        /*0104*/ 	.word	0x0000cc30


	//   ....[17]....
        /*0108*/ 	.word	0x0000cdf0


	//   ....[18]....
        /*010c*/ 	.word	0x0000cfb0


	//   ....[19]....
        /*0110*/ 	.word	0x0000d150


	//   ....[20]....
        /*0114*/ 	.word	0x0000d260


	//   ....[21]....
        /*0118*/ 	.word	0x0000d290


	//   ....[22]....
        /*011c*/ 	.word	0x0000d2c0


	//----- nvinfo : EIATTR_MAX_THREADS
	.align		4
.L_2417:
        /*0120*/ 	.byte	0x04, 0x05
        /*0122*/ 	.short	(.L_2419 - .L_2418)
.L_2418:
        /*0124*/ 	.word	0x00000080
        /*0128*/ 	.word	0x00000001
        /*012c*/ 	.word	0x00000001


	//----- nvinfo : EIATTR_CRS_STACK_SIZE
	.align		4
.L_2419:
        /*0130*/ 	.byte	0x04, 0x1e
        /*0132*/ 	.short	(.L_2421 - .L_2420)
.L_2420:
        /*0134*/ 	.word	0x00000000


	//----- nvinfo : EIATTR_CBANK_PARAM_SIZE
	.align		4
.L_2421:
        /*0138*/ 	.byte	0x03, 0x19
        /*013a*/ 	.short	0x0038


	//----- nvinfo : EIATTR_PARAM_CBANK
	.align		4
        /*013c*/ 	.byte	0x04, 0x0a
        /*013e*/ 	.short	(.L_2423 - .L_2422)
	.align		4
.L_2422:
        /*0140*/ 	.word	index@(.nv.constant0._ZN2at6native27unrolled_elementwise_kernelINS0_13BinaryFunctorIN3c107complexIdEES5_S5_NS0_15binary_internal10MulFunctorIS5_EEEESt5arrayIPcLm3EELi4E23TrivialOffsetCalculatorILi2EjESD_ILi1EjENS0_6memory12LoadWithCastILi2EEENSG_13StoreWithCastILi1EEEEEviT_T0_T2_T3_T4_T5_)
        /*0144*/ 	.short	0x0210
        /*0146*/ 	.short	0x0038


	//----- nvinfo : EIATTR_SW_WAR
	.align		4
.L_2423:
        /*0148*/ 	.byte	0x04, 0x36
        /*014a*/ 	.short	(.L_2425 - .L_2424)
.L_2424:
        /*014c*/ 	.word	0x00000008
.L_2425:


//--------------------- .nv.info._ZN2at6native18elementwise_kernelILi128ELi2EZNS0_22gpu_kernel_impl_nocastINS0_13BinaryFunctorIN3c107complexIdEES6_S6_NS0_15binary_internal10MulFunctorIS6_EEEEEEvRNS_18TensorIteratorBaseERKT_EUliE_EEviT1_ --------------------------
	.section	.nv.info._ZN2at6native18elementwise_kernelILi128ELi2EZNS0_22gpu_kernel_impl_nocastINS0_13BinaryFunctorIN3c107complexIdEES6_S6_NS0_15binary_internal10MulFunctorIS6_EEEEEEvRNS_18TensorIteratorBaseERKT_EUliE_EEviT1_,"",@"SHT_CUDA_INFO"
	.sectionflags	@""
	.align	4


	//----- nvinfo : EIATTR_CUDA_API_VERSION
	.align		4
        /*0000*/ 	.byte	0x04, 0x37
        /*0002*/ 	.short	(.L_2427 - .L_2426)
.L_2426:
        /*0004*/ 	.word	0x00000082


	//----- nvinfo : EIATTR_KPARAM_INFO
	.align		4
.L_2427:
        /*0008*/ 	.byte	0x04, 0x17
        /*000a*/ 	.short	(.L_2429 - .L_2428)
.L_2428:
        /*000c*/ 	.word	0x00000000
        /*0010*/ 	.short	0x0001
        /*0012*/ 	.short	0x0008
        /*0014*/ 	.byte	0x00, 0xf0, 0x21, 0x0a


	//----- nvinfo : EIATTR_KPARAM_INFO
	.align		4
.L_2429:
        /*0018*/ 	.byte	0x04, 0x17
        /*001a*/ 	.short	(.L_2431 - .L_2430)
.L_2430:
        /*001c*/ 	.word	0x00000000
        /*0020*/ 	.short	0x0000
        /*0022*/ 	.short	0x0000
        /*0024*/ 	.byte	0x00, 0xf0, 0x11, 0x00


	//----- nvinfo : EIATTR_SPARSE_MMA_MASK
	.align		4
.L_2431:
        /*0028*/ 	.byte	0x03, 0x50
        /*002a*/ 	.short	0x0000


	//----- nvinfo : EIATTR_MAXREG_COUNT
	.align		4
        /*002c*/ 	.byte	0x03, 0x1b
        /*002e*/ 	.short	0x0080


	//----- nvinfo : EIATTR_MERCURY_ISA_VERSION
	.align		4
        /*0030*/ 	.byte	0x03, 0x5f
        /*0032*/ 	.short	0x0101


	//----- nvinfo : EIATTR_EXIT_INSTR_OFFSETS
	.align		4
        /*0034*/ 	.byte	0x04, 0x1c
        /*0036*/ 	.short	(.L_2433 - .L_2432)


	//   ....[0]....
.L_2432:
        /*0038*/ 	.word	0x000017e0


	//   ....[1]....
        /*003c*/ 	.word	0x00002f00


	//----- nvinfo : EIATTR_MAX_THREADS
	.align		4
.L_2433:
        /*0040*/ 	.byte	0x04, 0x05
        /*0042*/ 	.short	(.L_2435 - .L_2434)
.L_2434:
        /*0044*/ 	.word	0x00000080
        /*0048*/ 	.word	0x00000001
        /*004c*/ 	.word	0x00000001


	//----- nvinfo : EIATTR_CRS_STACK_SIZE
	.align		4
.L_2435:
        /*0050*/ 	.byte	0x04, 0x1e
        /*0052*/ 	.short	(.L_2437 - .L_2436)
.L_2436:
        /*0054*/ 	.word	0x00000000


	//----- nvinfo : EIATTR_CBANK_PARAM_SIZE
	.align		4
.L_2437:
        /*0058*/ 	.byte	0x03, 0x19
        /*005a*/ 	.short	0x0290


	//----- nvinfo : EIATTR_PARAM_CBANK
	.align		4
        /*005c*/ 	.byte	0x04, 0x0a
        /*005e*/ 	.short	(.L_2439 - .L_2438)
	.align		4
.L_2438:
        /*0060*/ 	.word	index@(.nv.constant0._ZN2at6native18elementwise_kernelILi128ELi2EZNS0_22gpu_kernel_impl_nocastINS0_13BinaryFunctorIN3c107complexIdEES6_S6_NS0_15binary_internal10MulFunctorIS6_EEEEEEvRNS_18TensorIteratorBaseERKT_EUliE_EEviT1_)
        /*0064*/ 	.short	0x0210
        /*0066*/ 	.short	0x0290


	//----- nvinfo : EIATTR_SW_WAR
	.align		4
.L_2439:
        /*0068*/ 	.byte	0x04, 0x36
        /*006a*/ 	.short	(.L_2441 - .L_2440)
.L_2440:
        /*006c*/ 	.word	0x00000008
.L_2441:


//--------------------- .nv.info._ZN2at6native27unrolled_elementwise_kernelINS0_13BinaryFunctorIN3c107complexIdEES5_S5_NS0_15binary_internal10MulFunctorIS5_EEEESt5arrayIPcLm3EELi4E23TrivialOffsetCalculatorILi2EjESD_ILi1EjENS0_6memory15LoadWithoutCastENSG_16StoreWithoutCastEEEviT_T0_T2_T3_T4_T5_ --------------------------
	.section	.nv.info._ZN2at6native27unrolled_elementwise_kernelINS0_13BinaryFunctorIN3c107complexIdEES5_S5_NS0_15binary_internal10MulFunctorIS5_EEEESt5arrayIPcLm3EELi4E23TrivialOffsetCalculatorILi2EjESD_ILi1EjENS0_6memory15LoadWithoutCastENSG_16StoreWithoutCastEEEviT_T0_T2_T3_T4_T5_,"",@"SHT_CUDA_INFO"
	.sectionflags	@""
	.align	4


	//----- nvinfo : EIATTR_CUDA_API_VERSION
	.align		4
        /*0000*/ 	.byte	0x04, 0x37
        /*0002*/ 	.short	(.L_2443 - .L_2442)
.L_2442:
        /*0004*/ 	.word	0x00000082


	//----- nvinfo : EIATTR_KPARAM_INFO
	.align		4
.L_2443:
        /*0008*/ 	.byte	0x04, 0x17
        /*000a*/ 	.short	(.L_2445 - .L_2444)
.L_2444:
        /*000c*/ 	.word	0x00000000
        /*0010*/ 	.short	0x0006
        /*0012*/ 	.short	0x0023
        /*0014*/ 	.byte	0x00, 0xf0, 0x05, 0x00


	//----- nvinfo : EIATTR_KPARAM_INFO
	.align		4
.L_2445:
        /*0018*/ 	.byte	0x04, 0x17
        /*001a*/ 	.short	(.L_2447 - .L_2446)
.L_2446:
        /*001c*/ 	.word	0x00000000
        /*0020*/ 	.short	0x0005
        /*0022*/ 	.short	0x0022
        /*0024*/ 	.byte	0x00, 0xf0, 0x05, 0x00


	//----- nvinfo : EIATTR_KPARAM_INFO
	.align		4
.L_2447:
        /*0028*/ 	.byte	0x04, 0x17
        /*002a*/ 	.short	(.L_2449 - .L_2448)
.L_2448:
        /*002c*/ 	.word	0x00000000
        /*0030*/ 	.short	0x0004
        /*0032*/ 	.short	0x0021
        /*0034*/ 	.byte	0x00, 0xf0, 0x05, 0x00


	//----- nvinfo : EIATTR_KPARAM_INFO
	.align		4
.L_2449:
        /*0038*/ 	.byte	0x04, 0x17
        /*003a*/ 	.short	(.L_2451 - .L_2450)
.L_2450:
        /*003c*/ 	.word	0x00000000
        /*0040*/ 	.short	0x0003
        /*0042*/ 	.short	0x0020
        /*0044*/ 	.byte	0x00, 0xf0, 0x05, 0x00


	//----- nvinfo : EIATTR_KPARAM_INFO
	.align		4
.L_2451:
        /*0048*/ 	.byte	0x04, 0x17
        /*004a*/ 	.short	(.L_2453 - .L_2452)
.L_2452:
        /*004c*/ 	.word	0x00000000
        /*0050*/ 	.short	0x0002
        /*0052*/ 	.short	0x0008
        /*0054*/ 	.byte	0x00, 0xf0, 0x61, 0x00


	//----- nvinfo : EIATTR_KPARAM_INFO
	.align		4
.L_2453:
        /*0058*/ 	.byte	0x04, 0x17
        /*005a*/ 	.short	(.L_2455 - .L_2454)
.L_2454:
        /*005c*/ 	.word	0x00000000
        /*0060*/ 	.short	0x0001
        /*0062*/ 	.short	0x0004
        /*0064*/ 	.byte	0x00, 0xf0, 0x05, 0x00


	//----- nvinfo : EIATTR_KPARAM_INFO
	.align		4
.L_2455:
        /*0068*/ 	.byte	0x04, 0x17
        /*006a*/ 	.short	(.L_2457 - .L_2456)
.L_2456:
        /*006c*/ 	.word	0x00000000
        /*0070*/ 	.short	0x0000
        /*0072*/ 	.short	0x0000
        /*0074*/ 	.byte	0x00, 0xf0, 0x11, 0x00


	//----- nvinfo : EIATTR_SPARSE_MMA_MASK
	.align		4
.L_2457:
        /*0078*/ 	.byte	0x03, 0x50
        /*007a*/ 	.short	0x0000


	//----- nvinfo : EIATTR_MAXREG_COUNT
	.align		4
        /*007c*/ 	.byte	0x03, 0x1b
        /*007e*/ 	.short	0x00ff


	//----- nvinfo : EIATTR_MERCURY_ISA_VERSION
	.align		4
        /*0080*/ 	.byte	0x03, 0x5f
        /*0082*/ 	.short	0x0101


	//----- nvinfo : EIATTR_EXIT_INSTR_OFFSETS
	.align		4
        /*0084*/ 	.byte	0x04, 0x1c
        /*0086*/ 	.short	(.L_2459 - .L_2458)


	//   ....[0]....
.L_2458:
        /*0088*/ 	.word	0x00000660


	//   ....[1]....
        /*008c*/ 	.word	0x00000710


	//----- nvinfo : EIATTR_MAX_THREADS
	.align		4
.L_2459:
        /*0090*/ 	.byte	0x04, 0x05
        /*0092*/ 	.short	(.L_2461 - .L_2460)
.L_2460:
        /*0094*/ 	.word	0x00000080
        /*0098*/ 	.word	0x00000001
        /*009c*/ 	.word	0x00000001


	//----- nvinfo : EIATTR_CRS_STACK_SIZE
	.align		4
.L_2461:
        /*00a0*/ 	.byte	0x04, 0x1e
        /*00a2*/ 	.short	(.L_2463 - .L_2462)
.L_2462:
        /*00a4*/ 	.word	0x00000000


	//----- nvinfo : EIATTR_CBANK_PARAM_SIZE
	.align		4
.L_2463:
        /*00a8*/ 	.byte	0x03, 0x19
        /*00aa*/ 	.short	0x0024


	//----- nvinfo : EIATTR_PARAM_CBANK
	.align		4
        /*00ac*/ 	.byte	0x04, 0x0a
        /*00ae*/ 	.short	(.L_2465 - .L_2464)
	.align		4
.L_2464:
        /*00b0*/ 	.word	index@(.nv.constant0._ZN2at6native27unrolled_elementwise_kernelINS0_13BinaryFunctorIN3c107complexIdEES5_S5_NS0_15binary_internal10MulFunctorIS5_EEEESt5arrayIPcLm3EELi4E23TrivialOffsetCalculatorILi2EjESD_ILi1EjENS0_6memory15LoadWithoutCastENSG_16StoreWithoutCastEEEviT_T0_T2_T3_T4_T5_)
        /*00b4*/ 	.short	0x0210
        /*00b6*/ 	.short	0x0024


	//----- nvinfo : EIATTR_SW_WAR
	.align		4
.L_2465:
        /*00b8*/ 	.byte	0x04, 0x36
        /*00ba*/ 	.short	(.L_2467 - .L_2466)
.L_2466:
        /*00bc*/ 	.word	0x00000008
.L_2467:


//--------------------- .nv.info._ZN2at6native29vectorized_elementwise_kernelILi2ENS0_13BinaryFunctorIN3c107complexIdEES5_S5_NS0_15binary_internal10MulFunctorIS5_EEEESt5arrayIPcLm3EEEEviT0_T1_ --------------------------
	.section	.nv.info._ZN2at6native29vectorized_elementwise_kernelILi2ENS0_13BinaryFunctorIN3c107complexIdEES5_S5_NS0_15binary_internal10MulFunctorIS5_EEEESt5arrayIPcLm3EEEEviT0_T1_,"",@"SHT_CUDA_INFO"
	.sectionflags	@""
	.align	4


	//----- nvinfo : EIATTR_CUDA_API_VERSION
	.align		4
        /*0000*/ 	.byte	0x04, 0x37
        /*0002*/ 	.short	(.L_2469 - .L_2468)
.L_2468:
        /*0004*/ 	.word	0x00000082


	//----- nvinfo : EIATTR_KPARAM_INFO
	.align		4
.L_2469:
        /*0008*/ 	.byte	0x04, 0x17
        /*000a*/ 	.short	(.L_2471 - .L_2470)
.L_2470:
        /*000c*/ 	.word	0x00000000
        /*0010*/ 	.short	0x0002
        /*0012*/ 	.short	0x0008
        /*0014*/ 	.byte	0x00, 0xf0, 0x61, 0x00


	//----- nvinfo : EIATTR_KPARAM_INFO
	.align		4
.L_2471:
        /*0018*/ 	.byte	0x04, 0x17
        /*001a*/ 	.short	(.L_2473 - .L_2472)
.L_2472:
        /*001c*/ 	.word	0x00000000
        /*0020*/ 	.short	0x0001
        /*0022*/ 	.short	0x0004
        /*0024*/ 	.byte	0x00, 0xf0, 0x05, 0x00


	//----- nvinfo : EIATTR_KPARAM_INFO
	.align		4
.L_2473:
        /*0028*/ 	.byte	0x04, 0x17
        /*002a*/ 	.short	(.L_2475 - .L_2474)
.L_2474:
        /*002c*/ 	.word	0x00000000
        /*0030*/ 	.short	0x0000
        /*0032*/ 	.short	0x0000
        /*0034*/ 	.byte	0x00, 0xf0, 0x11, 0x00


	//----- nvinfo : EIATTR_SPARSE_MMA_MASK
	.align		4
.L_2475:
        /*0038*/ 	.byte	0x03, 0x50
        /*003a*/ 	.short	0x0000


	//----- nvinfo : EIATTR_MAXREG_COUNT
	.align		4
        /*003c*/ 	.byte	0x03, 0x1b
        /*003e*/ 	.short	0x00ff


	//----- nvinfo : EIATTR_MERCURY_ISA_VERSION
	.align		4
        /*0040*/ 	.byte	0x03, 0x5f
        /*0042*/ 	.short	0x0101


	//----- nvinfo : EIATTR_EXIT_INSTR_OFFSETS
	.align		4
        /*0044*/ 	.byte	0x04, 0x1c
        /*0046*/ 	.short	(.L_2477 - .L_2476)


	//   ....[0]....
.L_2476:
        /*0048*/ 	.word	0x000004a0


	//   ....[1]....
        /*004c*/ 	.word	0x00001270


	//   ....[2]....
        /*0050*/ 	.word	0x000012c0


	//----- nvinfo : EIATTR_MAX_THREADS
	.align		4
.L_2477:
        /*0054*/ 	.byte	0x04, 0x05
        /*0056*/ 	.short	(.L_2479 - .L_2478)
.L_2478:
        /*0058*/ 	.word	0x00000080
        /*005c*/ 	.word	0x00000001
        /*0060*/ 	.word	0x00000001


	//----- nvinfo : EIATTR_CRS_STACK_SIZE
	.align		4
.L_2479:
        /*0064*/ 	.byte	0x04, 0x1e
        /*0066*/ 	.short	(.L_2481 - .L_2480)
.L_2480:
        /*0068*/ 	.word	0x00000000


	//----- nvinfo : EIATTR_CBANK_PARAM_SIZE
	.align		4
.L_2481:
        /*006c*/ 	.byte	0x03, 0x19
        /*006e*/ 	.short	0x0020


	//----- nvinfo : EIATTR_PARAM_CBANK
	.align		4
        /*0070*/ 	.byte	0x04, 0x0a
        /*0072*/ 	.short	(.L_2483 - .L_2482)
	.align		4
.L_2482:
        /*0074*/ 	.word	index@(.nv.constant0._ZN2at6native29vectorized_elementwise_kernelILi2ENS0_13BinaryFunctorIN3c107complexIdEES5_S5_NS0_15binary_internal10MulFunctorIS5_EEEESt5arrayIPcLm3EEEEviT0_T1_)
        /*0078*/ 	.short	0x0210
        /*007a*/ 	.short	0x0020


	//----- nvinfo : EIATTR_SW_WAR
	.align		4
.L_2483:
        /*007c*/ 	.byte	0x04, 0x36
        /*007e*/ 	.short	(.L_2485 - .L_2484)
.L_2484:
        /*0080*/ 	.word	0x00000008
.L_2485:


//--------------------- .nv.info._ZN2at6native29vectorized_elementwise_kernelILi4ENS0_13BinaryFunctorIN3c107complexIdEES5_S5_NS0_15binary_internal10MulFunctorIS5_EEEESt5arrayIPcLm3EEEEviT0_T1_ --------------------------
	.section	.nv.info._ZN2at6native29vectorized_elementwise_kernelILi4ENS0_13BinaryFunctorIN3c107complexIdEES5_S5_NS0_15binary_internal10MulFunctorIS5_EEEESt5arrayIPcLm3EEEEviT0_T1_,"",@"SHT_CUDA_INFO"
	.sectionflags	@""
	.align	4


	//----- nvinfo : EIATTR_CUDA_API_VERSION
	.align		4
        /*0000*/ 	.byte	0x04, 0x37
        /*0002*/ 	.short	(.L_2487 - .L_2486)
.L_2486:
        /*0004*/ 	.word	0x00000082


	//----- nvinfo : EIATTR_KPARAM_INFO
	.align		4
.L_2487:
        /*0008*/ 	.byte	0x04, 0x17
        /*000a*/ 	.short	(.L_2489 - .L_2488)
.L_2488:
        /*000c*/ 	.word	0x00000000
        /*0010*/ 	.short	0x0002
        /*0012*/ 	.short	0x0008
        /*0014*/ 	.byte	0x00, 0xf0, 0x61, 0x00


	//----- nvinfo : EIATTR_KPARAM_INFO
	.align		4
.L_2489:
        /*0018*/ 	.byte	0x04, 0x17
        /*001a*/ 	.short	(.L_2491 - .L_2490)
.L_2490:
        /*001c*/ 	.word	0x00000000
        /*0020*/ 	.short	0x0001
        /*0022*/ 	.short	0x0004
        /*0024*/ 	.byte	0x00, 0xf0, 0x05, 0x00


	//----- nvinfo : EIATTR_KPARAM_INFO
	.align		4
.L_2491:
        /*0028*/ 	.byte	0x04, 0x17
        /*002a*/ 	.short	(.L_2493 - .L_2492)
.L_2492:
        /*002c*/ 	.word	0x00000000
        /*0030*/ 	.short	0x0000
        /*0032*/ 	.short	0x0000
        /*0034*/ 	.byte	0x00, 0xf0, 0x11, 0x00


	//----- nvinfo : EIATTR_SPARSE_MMA_MASK
	.align		4
.L_2493:
        /*0038*/ 	.byte	0x03, 0x50
        /*003a*/ 	.short	0x0000


	//----- nvinfo : EIATTR_MAXREG_COUNT
	.align		4
        /*003c*/ 	.byte	0x03, 0x1b
        /*003e*/ 	.short	0x00ff


	//----- nvinfo : EIATTR_MERCURY_ISA_VERSION
	.align		4
        /*0040*/ 	.byte	0x03, 0x5f
        /*0042*/ 	.short	0x0101


	//----- nvinfo : EIATTR_EXIT_INSTR_OFFSETS
	.align		4
        /*0044*/ 	.byte	0x04, 0x1c
        /*0046*/ 	.short	(.L_2495 - .L_2494)


	//   ....[0]....
.L_2494:
        /*0048*/ 	.word	0x000004a0


	//   ....[1]....
        /*004c*/ 	.word	0x00001270


	//   ....[2]....
        /*0050*/ 	.word	0x000012c0


	//----- nvinfo : EIATTR_MAX_THREADS
	.align		4
.L_2495:
        /*0054*/ 	.byte	0x04, 0x05
        /*0056*/ 	.short	(.L_2497 - .L_2496)
.L_2496:
        /*0058*/ 	.word	0x00000080
        /*005c*/ 	.word	0x00000001
        /*0060*/ 	.word	0x00000001


	//----- nvinfo : EIATTR_CRS_STACK_SIZE
	.align		4
.L_2497:
        /*0064*/ 	.byte	0x04, 0x1e
        /*0066*/ 	.short	(.L_2499 - .L_2498)
.L_2498:
        /*0068*/ 	.word	0x00000000


	//----- nvinfo : EIATTR_CBANK_PARAM_SIZE
	.align		4
.L_2499:
        /*006c*/ 	.byte	0x03, 0x19
        /*006e*/ 	.short	0x0020


	//----- nvinfo : EIATTR_PARAM_CBANK
	.align		4
        /*0070*/ 	.byte	0x04, 0x0a
        /*0072*/ 	.short	(.L_2501 - .L_2500)
	.align		4
.L_2500:
        /*0074*/ 	.word	index@(.nv.constant0._ZN2at6native29vectorized_elementwise_kernelILi4ENS0_13BinaryFunctorIN3c107complexIdEES5_S5_NS0_15binary_internal10MulFunctorIS5_EEEESt5arrayIPcLm3EEEEviT0_T1_)
        /*0078*/ 	.short	0x0210
        /*007a*/ 	.short	0x0020


	//----- nvinfo : EIATTR_SW_WAR
	.align		4
.L_2501:
        /*007c*/ 	.byte	0x04, 0x36
        /*007e*/ 	.short	(.L_2503 - .L_2502)
.L_2502:
        /*0080*/ 	.word	0x00000008
.L_2503:


//--------------------- .nv.info._ZN2at6native29vectorized_elementwise_kernelILi8ENS0_13BinaryFunctorIN3c107complexIdEES5_S5_NS0_15binary_internal10MulFunctorIS5_EEEESt5arrayIPcLm3EEEEviT0_T1_ --------------------------
	.section	.nv.info._ZN2at6native29vectorized_elementwise_kernelILi8ENS0_13BinaryFunctorIN3c107complexIdEES5_S5_NS0_15binary_internal10MulFunctorIS5_EEEESt5arrayIPcLm3EEEEviT0_T1_,"",@"SHT_CUDA_INFO"
	.sectionflags	@""
	.align	4


	//----- nvinfo : EIATTR_CUDA_API_VERSION
	.align		4
        /*0000*/ 	.byte	0x04, 0x37
        /*0002*/ 	.short	(.L_2505 - .L_2504)
.L_2504:
        /*0004*/ 	.word	0x00000082


	//----- nvinfo : EIATTR_KPARAM_INFO
	.align		4
.L_2505:
        /*0008*/ 	.byte	0x04, 0x17
        /*000a*/ 	.short	(.L_2507 - .L_2506)
.L_2506:
        /*000c*/ 	.word	0x00000000
        /*0010*/ 	.short	0x0002
        /*0012*/ 	.short	0x0008
        /*0014*/ 	.byte	0x00, 0xf0, 0x61, 0x00


	//----- nvinfo : EIATTR_KPARAM_INFO
	.align		4
.L_2507:
        /*0018*/ 	.byte	0x04, 0x17
        /*001a*/ 	.short	(.L_2509 - .L_2508)
.L_2508:
        /*001c*/ 	.word	0x00000000
        /*0020*/ 	.short	0x0001
        /*0022*/ 	.short	0x0004
        /*0024*/ 	.byte	0x00, 0xf0, 0x05, 0x00


	//----- nvinfo : EIATTR_KPARAM_INFO
	.align		4
.L_2509:
        /*0028*/ 	.byte	0x04, 0x17
        /*002a*/ 	.short	(.L_2511 - .L_2510)
.L_2510:
        /*002c*/ 	.word	0x00000000
        /*0030*/ 	.short	0x0000
        /*0032*/ 	.short	0x0000
        /*0034*/ 	.byte	0x00, 0xf0, 0x11, 0x00


	//----- nvinfo : EIATTR_SPARSE_MMA_MASK
	.align		4
.L_2511:
        /*0038*/ 	.byte	0x03, 0x50
        /*003a*/ 	.short	0x0000


	//----- nvinfo : EIATTR_MAXREG_COUNT
	.align		4
        /*003c*/ 	.byte	0x03, 0x1b
        /*003e*/ 	.short	0x00ff


	//----- nvinfo : EIATTR_MERCURY_ISA_VERSION
	.align		4
        /*0040*/ 	.byte	0x03, 0x5f
        /*0042*/ 	.short	0x0101


	//----- nvinfo : EIATTR_EXIT_INSTR_OFFSETS
	.align		4
        /*0044*/ 	.byte	0x04, 0x1c
        /*0046*/ 	.short	(.L_2513 - .L_2512)


	//   ....[0]....
.L_2512:
        /*0048*/ 	.word	0x000004a0


	//   ....[1]....
        /*004c*/ 	.word	0x00001270


	//   ....[2]....
        /*0050*/ 	.word	0x000012c0


	//----- nvinfo : EIATTR_MAX_THREADS
	.align		4
.L_2513:
        /*0054*/ 	.byte	0x04, 0x05
        /*0056*/ 	.short	(.L_2515 - .L_2514)
.L_2514:
        /*0058*/ 	.word	0x00000080
        /*005c*/ 	.word	0x00000001
        /*0060*/ 	.word	0x00000001


	//----- nvinfo : EIATTR_CRS_STACK_SIZE
	.align		4
.L_2515:
        /*0064*/ 	.byte	0x04, 0x1e
        /*0066*/ 	.short	(.L_2517 - .L_2516)
.L_2516:
        /*0068*/ 	.word	0x00000000


	//----- nvinfo : EIATTR_CBANK_PARAM_SIZE
	.align		4
.L_2517:
        /*006c*/ 	.byte	0x03, 0x19
        /*006e*/ 	.short	0x0020


	//----- nvinfo : EIATTR_PARAM_CBANK
	.align		4
        /*0070*/ 	.byte	0x04, 0x0a
        /*0072*/ 	.short	(.L_2519 - .L_2518)
	.align		4
.L_2518:
        /*0074*/ 	.word	index@(.nv.constant0._ZN2at6native29vectorized_elementwise_kernelILi8ENS0_13BinaryFunctorIN3c107complexIdEES5_S5_NS0_15binary_internal10MulFunctorIS5_EEEESt5arrayIPcLm3EEEEviT0_T1_)
        /*0078*/ 	.short	0x0210
        /*007a*/ 	.short	0x0020


	//----- nvinfo : EIATTR_SW_WAR
	.align		4
.L_2519:
        /*007c*/ 	.byte	0x04, 0x36
        /*007e*/ 	.short	(.L_2521 - .L_2520)
.L_2520:
        /*0080*/ 	.word	0x00000008
.L_2521:


//--------------------- .nv.info._ZN2at6native18elementwise_kernelILi128ELi4EZNS0_15gpu_kernel_implINS0_13AUnaryFunctorIfffNS0_15binary_internal10MulFunctorIfEEEEEEvRNS_18TensorIteratorBaseERKT_EUliE_EEviT1_ --------------------------
	.section	.nv.info._ZN2at6native18elementwise_kernelILi128ELi4EZNS0_15gpu_kernel_implINS0_13AUnaryFunctorIfffNS0_15binary_internal10MulFunctorIfEEEEEEvRNS_18TensorIteratorBaseERKT_EUliE_EEviT1_,"",@"SHT_CUDA_INFO"
	.sectionflags	@""
	.align	4


	//----- nvinfo : EIATTR_CUDA_API_VERSION
	.align		4
        /*0000*/ 	.byte	0x04, 0x37
        /*0002*/ 	.short	(.L_2523 - .L_2522)
.L_2522:
        /*0004*/ 	.word	0x00000082


	//----- nvinfo : EIATTR_KPARAM_INFO
	.align		4
.L_2523:
        /*0008*/ 	.byte	0x04, 0x17
        /*000a*/ 	.short	(.L_2525 - .L_2524)
.L_2524:
        /*000c*/ 	.word	0x00000000
        /*0010*/ 	.short	0x0001
        /*0012*/ 	.short	0x0008
        /*0014*/ 	.byte	0x00, 0xf0, 0x81, 0x08


	//----- nvinfo : EIATTR_KPARAM_INFO
	.align		4
.L_2525:
        /*0018*/ 	.byte	0x04, 0x17
        /*001a*/ 	.short	(.L_2527 - .L_2526)
.L_2526:
        /*001c*/ 	.word	0x00000000
        /*0020*/ 	.short	0x0000
        /*0022*/ 	.short	0x0000
        /*0024*/ 	.byte	0x00, 0xf0, 0x11, 0x00


	//----- nvinfo : EIATTR_SPARSE_MMA_MASK
	.align		4
.L_2527:
        /*0028*/ 	.byte	0x03, 0x50
        /*002a*/ 	.short	0x0000


	//----- nvinfo : EIATTR_MAXREG_COUNT
	.align		4
        /*002c*/ 	.byte	0x03, 0x1b
        /*002e*/ 	.short	0x0080


	//----- nvinfo : EIATTR_EXTERNS
	.align		4
        /*0030*/ 	.byte	0x04, 0x0f
        /*0032*/ 	.short	(.L_2529 - .L_2528)


	//   ....[0]....
	.align		4
.L_2528:
        /*0034*/ 	.word	index@(__assertfail)


	//----- nvinfo : EIATTR_MERCURY_ISA_VERSION
	.align		4
.L_2529:
        /*0038*/ 	.byte	0x03, 0x5f
        /*003a*/ 	.short	0x0101


	//----- nvinfo : EIATTR_SYSCALL_OFFSETS
	.align		4
        /*003c*/ 	.byte	0x04, 0x46
        /*003e*/ 	.short	(.L_2531 - .L_2530)


	//   ....[0]....
.L_2530:
        /*0040*/ 	.word	0x00002160


	//   ....[1]....
        /*0044*/ 	.word	0x00002fd0


	//   ....[2]....
        /*0048*/ 	.word	0x00005160


	//   ....[3]....
        /*004c*/ 	.word	0x00005fd0


	//   ....[4]....
        /*0050*/ 	.word	0x00008150


	//   ....[5]....
        /*0054*/ 	.word	0x00008fc0


	//   ....[6]....
        /*0058*/ 	.word	0x0000b130


	//   ....[7]....
        /*005c*/ 	.word	0x0000bfa0


	//----- nvinfo : EIATTR_EXIT_INSTR_OFFSETS
	.align		4
.L_2531:
        /*0060*/ 	.byte	0x04, 0x1c
        /*0062*/ 	.short	(.L_2533 - .L_2532)


	//   ....[0]....
.L_2532:
        /*0064*/ 	.word	0x00009070


	//   ....[1]....
        /*0068*/ 	.word	0x0000b2c0


	//   ....[2]....
        /*006c*/ 	.word	0x0000b300


	//   ....[3]....
        /*0070*/ 	.word	0x0000b390


	//   ....[4]....
        /*0074*/ 	.word	0x0000b3c0


	//   ....[5]....
        /*0078*/ 	.word	0x0000b3f0


	//   ....[6]....
        /*007c*/ 	.word	0x0000b470


	//   ....[7]....
        /*0080*/ 	.word	0x0000b4a0


	//   ....[8]....
        /*0084*/ 	.word	0x0000b530


	//   ....[9]....
        /*0088*/ 	.word	0x0000b570


	//   ....[10]....
        /*008c*/ 	.word	0x0000b5b0


	//   ....[11]....
        /*0090*/ 	.word	0x0000b670


	//   ....[12]....
        /*0094*/ 	.word	0x0000b6c0


	//   ....[13]....
        /*0098*/ 	.word	0x0000b840


	//   ....[14]....
        /*009c*/ 	.word	0x0000b990


	//   ....[15]....
        /*00a0*/ 	.word	0x0000b9c0


	//   ....[16]....
        /*00a4*/ 	.word	0x0000ba70


	//   ....[17]....
        /*00a8*/ 	.word	0x0000bbe0


	//   ....[18]....
        /*00ac*/ 	.word	0x0000bd50


	//   ....[19]....
        /*00b0*/ 	.word	0x0000bea0


	//   ....[20]....
        /*00b4*/ 	.word	0x0000bfb0


	//   ....[21]....
        /*00b8*/ 	.word	0x0000bfe0


	//   ....[22]....
        /*00bc*/ 	.word	0x0000c010


	//----- nvinfo : EIATTR_MAX_THREADS
	.align		4
.L_2533:
        /*00c0*/ 	.byte	0x04, 0x05
        /*00c2*/ 	.short	(.L_2535 - .L_2534)
.L_2534:
        /*00c4*/ 	.word	0x00000080
        /*00c8*/ 	.word	0x00000001
        /*00cc*/ 	.word	0x00000001


	//----- nvinfo : EIATTR_CRS_STACK_SIZE
	.align		4
.L_2535:
        /*00d0*/ 	.byte	0x04, 0x1e
        /*00d2*/ 	.short	(.L_2537 - .L_2536)
.L_2536:
        /*00d4*/ 	.word	0x00000000


	//----- nvinfo : EIATTR_CBANK_PARAM_SIZE
	.align		4
.L_2537:
        /*00d8*/ 	.byte	0x03, 0x19
        /*00da*/ 	.short	0x0228


	//----- nvinfo : EIATTR_PARAM_CBANK
	.align		4
        /*00dc*/ 	.byte	0x04, 0x0a
        /*00de*/ 	.short	(.L_2539 - .L_2538)
	.align		4
.L_2538:
        /*00e0*/ 	.word	index@(.nv.constant0._ZN2at6native18elementwise_kernelILi128ELi4EZNS0_15gpu_kernel_implINS0_13AUnaryFunctorIfffNS0_15binary_internal10MulFunctorIfEEEEEEvRNS_18TensorIteratorBaseERKT_EUliE_EEviT1_)
        /*00e4*/ 	.short	0x0210
        /*00e6*/ 	.short	0x0228


	//----- nvinfo : EIATTR_SW_WAR
	.align		4
.L_2539:
        /*00e8*/ 	.byte	0x04, 0x36
        /*00ea*/ 	.short	(.L_2541 - .L_2540)
.L_2540:
        /*00ec*/ 	.word	0x00000008
.L_2541:


//--------------------- .nv.info._ZN2at6native27unrolled_elementwise_kernelINS0_13AUnaryFunctorIfffNS0_15binary_internal10MulFunctorIfEEEESt5arrayIPcLm2EELi4E23TrivialOffsetCalculatorILi1EjESB_NS0_6memory12LoadWithCastILi1EEENSC_13StoreWithCastILi1EEEEEviT_T0_T2_T3_T4_T5_ --------------------------
	.section	.nv.info._ZN2at6native27unrolled_elementwise_kernelINS0_13AUnaryFunctorIfffNS0_15binary_internal10MulFunctorIfEEEESt5arrayIPcLm2EELi4E23TrivialOffsetCalculatorILi1EjESB_NS0_6memory12LoadWithCastILi1EEENSC_13StoreWithCastILi1EEEEEviT_T0_T2_T3_T4_T5_,"",@"SHT_CUDA_INFO"
	.sectionflags	@""
	.align	4


	//----- nvinfo : EIATTR_CUDA_API_VERSION
	.align		4
        /*0000*/ 	.byte	0x04, 0x37
        /*0002*/ 	.short	(.L_2543 - .L_2542)
.L_2542:
        /*0004*/ 	.word	0x00000082


	//----- nvinfo : EIATTR_KPARAM_INFO
	.align		4
.L_2543:
        /*0008*/ 	.byte	0x04, 0x17
        /*000a*/ 	.short	(.L_2545 - .L_2544)
.L_2544:
        /*000c*/ 	.word	0x00000000
        /*0010*/ 	.short	0x0006
        /*0012*/ 	.short	0x002c
        /*0014*/ 	.byte	0x00, 0xf0, 0x21, 0x00


	//----- nvinfo : EIATTR_KPARAM_INFO
	.align		4
.L_2545:
        /*0018*/ 	.byte	0x04, 0x17
        /*001a*/ 	.short	(.L_2547 - .L_2546)
.L_2546:
        /*001c*/ 	.word	0x00000000
        /*0020*/ 	.short	0x0005
        /*0022*/ 	.short	0x0024
        /*0024*/ 	.byte	0x00, 0xf0, 0x21, 0x00


	//----- nvinfo : EIATTR_KPARAM_INFO
	.align		4
.L_2547:
        /*0028*/ 	.byte	0x04, 0x17
        /*002a*/ 	.short	(.L_2549 - .L_2548)
.L_2548:
        /*002c*/ 	.word	0x00000000
        /*0030*/ 	.short	0x0004
        /*0032*/ 	.short	0x0021
        /*0034*/ 	.byte	0x00, 0xf0, 0x05, 0x00


	//----- nvinfo : EIATTR_KPARAM_INFO
	.align		4
.L_2549:
        /*0038*/ 	.byte	0x04, 0x17
        /*003a*/ 	.short	(.L_2551 - .L_2550)
.L_2550:
        /*003c*/ 	.word	0x00000000
        /*0040*/ 	.short	0x0003
        /*0042*/ 	.short	0x0020
        /*0044*/ 	.byte	0x00, 0xf0, 0x05, 0x00


	//----- nvinfo : EIATTR_KPARAM_INFO
	.align		4
.L_2551:
        /*0048*/ 	.byte	0x04, 0x17
        /*004a*/ 	.short	(.L_2553 - .L_2552)
.L_2552:
        /*004c*/ 	.word	0x00000000
        /*0050*/ 	.short	0x0002
        /*0052*/ 	.short	0x0010
        /*0054*/ 	.byte	0x00, 0xf0, 0x41, 0x00


	//----- nvinfo : EIATTR_KPARAM_INFO
	.align		4
.L_2553:
        /*0058*/ 	.byte	0x04, 0x17
        /*005a*/ 	.short	(.L_2555 - .L_2554)
.L_2554:
        /*005c*/ 	.word	0x00000000
        /*0060*/ 	.short	0x0001
        /*0062*/ 	.short	0x0004
        /*0064*/ 	.byte	0x00, 0xf0, 0x21, 0x00


	//----- nvinfo : EIATTR_KPARAM_INFO
	.align		4
.L_2555:
        /*0068*/ 	.byte	0x04, 0x17
        /*006a*/ 	.short	(.L_2557 - .L_2556)
.L_2556:
        /*006c*/ 	.word	0x00000000
        /*0070*/ 	.short	0x0000
        /*0072*/ 	.short	0x0000
        /*0074*/ 	.byte	0x00, 0xf0, 0x11, 0x00


	//----- nvinfo : EIATTR_SPARSE_MMA_MASK
	.align		4
.L_2557:
        /*0078*/ 	.byte	0x03, 0x50
        /*007a*/ 	.short	0x0000


	//----- nvinfo : EIATTR_MAXREG_COUNT
	.align		4
        /*007c*/ 	.byte	0x03, 0x1b
        /*007e*/ 	.short	0x00ff


	//----- nvinfo : EIATTR_EXTERNS
	.align		4
        /*0080*/ 	.byte	0x04, 0x0f
        /*0082*/ 	.short	(.L_2559 - .L_2558)


	//   ....[0]....
	.align		4
.L_2558:
        /*0084*/ 	.word	index@(__assertfail)


	//----- nvinfo : EIATTR_MERCURY_ISA_VERSION
	.align		4
.L_2559:
        /*0088*/ 	.byte	0x03, 0x5f
        /*008a*/ 	.short	0x0101


	//----- nvinfo : EIATTR_SYSCALL_OFFSETS
	.align		4
        /*008c*/ 	.byte	0x04, 0x46
        /*008e*/ 	.short	(.L_2561 - .L_2560)


	//   ....[0]....
.L_2560:
        /*0090*/ 	.word	0x00000e70


	//   ....[1]....
        /*0094*/ 	.word	0x00001d20


	//   ....[2]....
        /*0098*/ 	.word	0x00002be0


	//   ....[3]....
        /*009c*/ 	.word	0x00003a40


	//   ....[4]....
        /*00a0*/ 	.word	0x00004990


	//   ....[5]....
        /*00a4*/ 	.word	0x00005860


	//   ....[6]....
        /*00a8*/ 	.word	0x00006720


	//   ....[7]....
        /*00ac*/ 	.word	0x000075e0


	//----- nvinfo : EIATTR_EXIT_INSTR_OFFSETS
	.align		4
.L_2561:
        /*00b0*/ 	.byte	0x04, 0x1c
        /*00b2*/ 	.short	(.L_2563 - .L_2562)


	//   ....[0]....
.L_2562:
        /*00b4*/ 	.word	0x000067c0


	//   ....[1]....
        /*00b8*/ 	.word	0x00006900


	//   ....[2]....
        /*00bc*/ 	.word	0x00006940


	//   ....[3]....
        /*00c0*/ 	.word	0x000069d0


	//   ....[4]....
        /*00c4*/ 	.word	0x00006a00


	//   ....[5]....
        /*00c8*/ 	.word	0x00006a30


	//   ....[6]....
        /*00cc*/ 	.word	0x00006ab0


	//   ....[7]....
        /*00d0*/ 	.word	0x00006ae0


	//   ....[8]....
        /*00d4*/ 	.word	0x00006b70


	//   ....[9]....
        /*00d8*/ 	.word	0x00006bb0


	//   ....[10]....
        /*00dc*/ 	.word	0x00006bf0


	//   ....[11]....
        /*00e0*/ 	.word	0x00006cb0


	//   ....[12]....
        /*00e4*/ 	.word	0x00006d00


	//   ....[13]....
        /*00e8*/ 	.word	0x00006e80


	//   ....[14]....
        /*00ec*/ 	.word	0x00006fd0


	//   ....[15]....
        /*00f0*/ 	.word	0x00007000


	//   ....[16]....
        /*00f4*/ 	.word	0x000070b0


	//   ....[17]....
        /*00f8*/ 	.word	0x00007220


	//   ....[18]....
        /*00fc*/ 	.word	0x00007390


	//   ....[19]....
        /*0100*/ 	.word	0x000074e0


	//   ....[20]....
        /*0104*/ 	.word	0x000075f0


	//   ....[21]....
        /*0108*/ 	.word	0x00007620


	//   ....[22]....
        /*010c*/ 	.word	0x00007650


	//----- nvinfo : EIATTR_MAX_THREADS
	.align		4
.L_2563:
        /*0110*/ 	.byte	0x04, 0x05
        /*0112*/ 	.short	(.L_2565 - .L_2564)
.L_2564:
        /*0114*/ 	.word	0x00000080
        /*0118*/ 	.word	0x00000001
        /*011c*/ 	.word	0x00000001


	//----- nvinfo : EIATTR_CRS_STACK_SIZE
	.align		4
.L_2565:
        /*0120*/ 	.byte	0x04, 0x1e
        /*0122*/ 	.short	(.L_2567 - .L_2566)
.L_2566:
        /*0124*/ 	.word	0x00000000


	//----- nvinfo : EIATTR_CBANK_PARAM_SIZE
	.align		4
.L_2567:
        /*0128*/ 	.byte	0x03, 0x19
        /*012a*/ 	.short	0x0034


	//----- nvinfo : EIATTR_PARAM_CBANK
	.align		4
        /*012c*/ 	.byte	0x04, 0x0a
        /*012e*/ 	.short	(.L_2569 - .L_2568)
	.align		4
.L_2568:
        /*0130*/ 	.word	index@(.nv.constant0._ZN2at6native27unrolled_elementwise_kernelINS0_13AUnaryFunctorIfffNS0_15binary_internal10MulFunctorIfEEEESt5arrayIPcLm2EELi4E23TrivialOffsetCalculatorILi1EjESB_NS0_6memory12LoadWithCastILi1EEENSC_13StoreWithCastILi1EEEEEviT_T0_T2_T3_T4_T5_)
        /*0134*/ 	.short	0x0210
        /*0136*/ 	.short	0x0034


	//----- nvinfo : EIATTR_SW_WAR
	.align		4
.L_2569:
        /*0138*/ 	.byte	0x04, 0x36
        /*013a*/ 	.short	(.L_2571 - .L_2570)
.L_2570:
        /*013c*/ 	.word	0x00000008
.L_2571:


//--------------------- .nv.info._ZN2at6native18elementwise_kernelILi128ELi2EZNS0_22gpu_kernel_impl_nocastINS0_13AUnaryFunctorIfffNS0_15binary_internal10MulFunctorIfEEEEEEvRNS_18TensorIteratorBaseERKT_EUliE_EEviT1_ --------------------------
	.section	.nv.info._ZN2at6native18elementwise_kernelILi128ELi2EZNS0_22gpu_kernel_impl_nocastINS0_13AUnaryFunctorIfffNS0_15binary_internal10MulFunctorIfEEEEEEvRNS_18TensorIteratorBaseERKT_EUliE_EEviT1_,"",@"SHT_CUDA_INFO"
	.sectionflags	@""
	.align	4


	//----- nvinfo : EIATTR_CUDA_API_VERSION
	.align		4
        /*0000*/ 	.byte	0x04, 0x37
        /*0002*/ 	.short	(.L_2573 - .L_2572)
.L_2572:
        /*0004*/ 	.word	0x00000082


	//----- nvinfo : EIATTR_KPARAM_INFO
	.align		4
.L_2573:
        /*0008*/ 	.byte	0x04, 0x17
        /*000a*/ 	.short	(.L_2575 - .L_2574)
.L_2574:
        /*000c*/ 	.word	0x00000000
        /*0010*/ 	.short	0x0001
        /*0012*/ 	.short	0x0008
        /*0014*/ 	.byte	0x00, 0xf0, 0x61, 0x08


	//----- nvinfo : EIATTR_KPARAM_INFO
	.align		4
.L_2575:
        /*0018*/ 	.byte	0x04, 0x17
        /*001a*/ 	.short	(.L_2577 - .L_2576)
.L_2576:
        /*001c*/ 	.word	0x00000000
        /*0020*/ 	.short	0x0000
        /*0022*/ 	.short	0x0000
        /*0024*/ 	.byte	0x00, 0xf0, 0x11, 0x00


	//----- nvinfo : EIATTR_SPARSE_MMA_MASK
	.align		4
.L_2577:
        /*0028*/ 	.byte	0x03, 0x50
        /*002a*/ 	.short	0x0000


	//----- nvinfo : EIATTR_MAXREG_COUNT
	.align		4
        /*002c*/ 	.byte	0x03, 0x1b
        /*002e*/ 	.short	0x0080


	//----- nvinfo : EIATTR_MERCURY_ISA_VERSION
	.align		4
        /*0030*/ 	.byte	0x03, 0x5f
        /*0032*/ 	.short	0x0101


	//----- nvinfo : EIATTR_EXIT_INSTR_OFFSETS
	.align		4
        /*0034*/ 	.byte	0x04, 0x1c
        /*0036*/ 	.short	(.L_2579 - .L_2578)


	//   ....[0]....
.L_2578:
        /*0038*/ 	.word	0x00001450


	//   ....[1]....
        /*003c*/ 	.word	0x000027f0


	//----- nvinfo : EIATTR_MAX_THREADS
	.align		4
.L_2579:
        /*0040*/ 	.byte	0x04, 0x05
        /*0042*/ 	.short	(.L_2581 - .L_2580)
.L_2580:
        /*0044*/ 	.word	0x00000080
        /*0048*/ 	.word	0x00000001
        /*004c*/ 	.word	0x00000001


	//----- nvinfo : EIATTR_CRS_STACK_SIZE
	.align		4
.L_2581:
        /*0050*/ 	.byte	0x04, 0x1e
        /*0052*/ 	.short	(.L_2583 - .L_2582)
.L_2582:
        /*0054*/ 	.word	0x00000000


	//----- nvinfo : EIATTR_CBANK_PARAM_SIZE
	.align		4
.L_2583:
        /*0058*/ 	.byte	0x03, 0x19
        /*005a*/ 	.short	0x0220


	//----- nvinfo : EIATTR_PARAM_CBANK
	.align		4
        /*005c*/ 	.byte	0x04, 0x0a
        /*005e*/ 	.short	(.L_2585 - .L_2584)
	.align		4
.L_2584:
        /*0060*/ 	.word	index@(.nv.constant0._ZN2at6native18elementwise_kernelILi128ELi2EZNS0_22gpu_kernel_impl_nocastINS0_13AUnaryFunctorIfffNS0_15binary_internal10MulFunctorIfEEEEEEvRNS_18TensorIteratorBaseERKT_EUliE_EEviT1_)
        /*0064*/ 	.short	0x0210
        /*0066*/ 	.short	0x0220


	//----- nvinfo : EIATTR_SW_WAR
	.align		4
.L_2585:
        /*0068*/ 	.byte	0x04, 0x36
        /*006a*/ 	.short	(.L_2587 - .L_2586)
.L_2586:
        /*006c*/ 	.word	0x00000008
.L_2587:


//--------------------- .nv.info._ZN2at6native27unrolled_elementwise_kernelINS0_13AUnaryFunctorIfffNS0_15binary_internal10MulFunctorIfEEEESt5arrayIPcLm2EELi4E23TrivialOffsetCalculatorILi1EjESB_NS0_6memory15LoadWithoutCastENSC_16StoreWithoutCastEEEviT_T0_T2_T3_T4_T5_ --------------------------
	.section	.nv.info._ZN2at6native27unrolled_elementwise_kernelINS0_13AUnaryFunctorIfffNS0_15binary_internal10MulFunctorIfEEEESt5arrayIPcLm2EELi4E23TrivialOffsetCalculatorILi1EjESB_NS0_6memory15LoadWithoutCastENSC_16StoreWithoutCastEEEviT_T0_T2_T3_T4_T5_,"",@"SHT_CUDA_INFO"
	.sectionflags	@""
	.align	4


	//----- nvinfo : EIATTR_CUDA_API_VERSION
	.align		4
        /*0000*/ 	.byte	0x04, 0x37
        /*0002*/ 	.short	(.L_2589 - .L_2588)
.L_2588:
        /*0004*/ 	.word	0x00000082


	//----- nvinfo : EIATTR_KPARAM_INFO
	.align		4
.L_2589:
        /*0008*/ 	.byte	0x04, 0x17
        /*000a*/ 	.short	(.L_2591 - .L_2590)
.L_2590:
        /*000c*/ 	.word	0x00000000
        /*0010*/ 	.short	0x0006
        /*0012*/ 	.short	0x0023
        /*0014*/ 	.byte	0x00, 0xf0, 0x05, 0x00


	//----- nvinfo : EIATTR_KPARAM_INFO
	.align		4
.L_2591:
        /*0018*/ 	.byte	0x04, 0x17
        /*001a*/ 	.short	(.L_2593 - .L_2592)
.L_2592:
        /*001c*/ 	.word	0x00000000
        /*0020*/ 	.short	0x0005
        /*0022*/ 	.short	0x0022
        /*0024*/ 	.byte	0x00, 0xf0, 0x05, 0x00


	//----- nvinfo : EIATTR_KPARAM_INFO
	.align		4
.L_2593:
        /*0028*/ 	.byte	0x04, 0x17
        /*002a*/ 	.short	(.L_2595 - .L_2594)
.L_2594:
        /*002c*/ 	.word	0x00000000
        /*0030*/ 	.short	0x0004
        /*0032*/ 	.short	0x0021
        /*0034*/ 	.byte	0x00, 0xf0, 0x05, 0x00


	//----- nvinfo : EIATTR_KPARAM_INFO
	.align		4
.L_2595:
        /*0038*/ 	.byte	0x04, 0x17
        /*003a*/ 	.short	(.L_2597 - .L_2596)
.L_2596:
        /*003c*/ 	.word	0x00000000
        /*0040*/ 	.short	0x0003
        /*0042*/ 	.short	0x0020
        /*0044*/ 	.byte	0x00, 0xf0, 0x05, 0x00


	//----- nvinfo : EIATTR_KPARAM_INFO
	.align		4
.L_2597:
        /*0048*/ 	.byte	0x04, 0x17
        /*004a*/ 	.short	(.L_2599 - .L_2598)
.L_2598:
        /*004c*/ 	.word	0x00000000
        /*0050*/ 	.short	0x0002
        /*0052*/ 	.short	0x0010
        /*0054*/ 	.byte	0x00, 0xf0, 0x41, 0x00


	//----- nvinfo : EIATTR_KPARAM_INFO
	.align		4
.L_2599:
        /*0058*/ 	.byte	0x04, 0x17
        /*005a*/ 	.short	(.L_2601 - .L_2600)
.L_2600:
        /*005c*/ 	.word	0x00000000
        /*0060*/ 	.short	0x0001
        /*0062*/ 	.short	0x0004
        /*0064*/ 	.byte	0x00, 0xf0, 0x21, 0x00


	//----- nvinfo : EIATTR_KPARAM_INFO
	.align		4
.L_2601:
        /*0068*/ 	.byte	0x04, 0x17
        /*006a*/ 	.short	(.L_2603 - .L_2602)
.L_2602:
        /*006c*/ 	.word	0x00000000
        /*0070*/ 	.short	0x0000
        /*0072*/ 	.short	0x0000
        /*0074*/ 	.byte	0x00, 0xf0, 0x11, 0x00


	//----- nvinfo : EIATTR_SPARSE_MMA_MASK
	.align		4
.L_2603:
        /*0078*/ 	.byte	0x03, 0x50
        /*007a*/ 	.short	0x0000


	//----- nvinfo : EIATTR_MAXREG_COUNT
	.align		4
        /*007c*/ 	.byte	0x03, 0x1b
        /*007e*/ 	.short	0x00ff


	//----- nvinfo : EIATTR_MERCURY_ISA_VERSION
	.align		4
        /*0080*/ 	.byte	0x03, 0x5f
        /*0082*/ 	.short	0x0101


	//----- nvinfo : EIATTR_EXIT_INSTR_OFFSETS
	.align		4
        /*0084*/ 	.byte	0x04, 0x1c
        /*0086*/ 	.short	(.L_2605 - .L_2604)


	//   ....[0]....
.L_2604:
        /*0088*/ 	.word	0x000003b0


	//   ....[1]....
        /*008c*/ 	.word	0x00000400


	//----- nvinfo : EIATTR_MAX_THREADS
	.align		4
.L_2605:
        /*0090*/ 	.byte	0x04, 0x05
        /*0092*/ 	.short	(.L_2607 - .L_2606)
.L_2606:
        /*0094*/ 	.word	0x00000080
        /*0098*/ 	.word	0x00000001
        /*009c*/ 	.word	0x00000001


	//----- nvinfo : EIATTR_CRS_STACK_SIZE
	.align		4
.L_2607:
        /*00a0*/ 	.byte	0x04, 0x1e
        /*00a2*/ 	.short	(.L_2609 - .L_2608)
.L_2608:
        /*00a4*/ 	.word	0x00000000


	//----- nvinfo : EIATTR_CBANK_PARAM_SIZE
	.align		4
.L_2609:
        /*00a8*/ 	.byte	0x03, 0x19
        /*00aa*/ 	.short	0x0024


	//----- nvinfo : EIATTR_PARAM_CBANK
	.align		4
        /*00ac*/ 	.byte	0x04, 0x0a
        /*00ae*/ 	.short	(.L_2611 - .L_2610)
	.align		4
.L_2610:
        /*00b0*/ 	.word	index@(.nv.constant0._ZN2at6native27unrolled_elementwise_kernelINS0_13AUnaryFunctorIfffNS0_15binary_internal10MulFunctorIfEEEESt5arrayIPcLm2EELi4E23TrivialOffsetCalculatorILi1EjESB_NS0_6memory15LoadWithoutCastENSC_16StoreWithoutCastEEEviT_T0_T2_T3_T4_T5_)
        /*00b4*/ 	.short	0x0210
        /*00b6*/ 	.short	0x0024


	//----- nvinfo : EIATTR_SW_WAR
	.align		4
.L_2611:
        /*00b8*/ 	.byte	0x04, 0x36
        /*00ba*/ 	.short	(.L_2613 - .L_2612)
.L_2612:
        /*00bc*/ 	.word	0x00000008
.L_2613:


//--------------------- .nv.info._ZN2at6native29vectorized_elementwise_kernelILi2ENS0_13AUnaryFunctorIfffNS0_15binary_internal10MulFunctorIfEEEESt5arrayIPcLm2EEEEviT0_T1_ --------------------------
	.section	.nv.info._ZN2at6native29vectorized_elementwise_kernelILi2ENS0_13AUnaryFunctorIfffNS0_15binary_internal10MulFunctorIfEEEESt5arrayIPcLm2EEEEviT0_T1_,"",@"SHT_CUDA_INFO"
	.sectionflags	@""
	.align	4


	//----- nvinfo : EIATTR_CUDA_API_VERSION
	.align		4
        /*0000*/ 	.byte	0x04, 0x37
        /*0002*/ 	.short	(.L_2615 - .L_2614)
.L_2614:
        /*0004*/ 	.word	0x00000082


	//----- nvinfo : EIATTR_KPARAM_INFO
	.align		4
.L_2615:
        /*0008*/ 	.byte	0x04, 0x17
        /*000a*/ 	.short	(.L_2617 - .L_2616)
.L_2616:
        /*000c*/ 	.word	0x00000000
        /*0010*/ 	.short	0x0002
        /*0012*/ 	.short	0x0010
        /*0014*/ 	.byte	0x00, 0xf0, 0x41, 0x00


	//----- nvinfo : EIATTR_KPARAM_INFO
	.align		4
.L_2617:
        /*0018*/ 	.byte	0x04, 0x17
        /*001a*/ 	.short	(.L_2619 - .L_2618)
.L_2618:
        /*001c*/ 	.word	0x00000000
        /*0020*/ 	.short	0x0001
        /*0022*/ 	.short	0x0004
        /*0024*/ 	.byte	0x00, 0xf0, 0x21, 0x00


	//----- nvinfo : EIATTR_KPARAM_INFO
	.align		4
.L_2619:
        /*0028*/ 	.byte	0x04, 0x17
        /*002a*/ 	.short	(.L_2621 - .L_2620)
.L_2620:
        /*002c*/ 	.word	0x00000000
        /*0030*/ 	.short	0x0000
        /*0032*/ 	.short	0x0000
        /*0034*/ 	.byte	0x00, 0xf0, 0x11, 0x00


	//----- nvinfo : EIATTR_SPARSE_MMA_MASK
	.align		4
.L_2621:
        /*0038*/ 	.byte	0x03, 0x50
        /*003a*/ 	.short	0x0000


	//----- nvinfo : EIATTR_MAXREG_COUNT
	.align		4
        /*003c*/ 	.byte	0x03, 0x1b
        /*003e*/ 	.short	0x00ff


	//----- nvinfo : EIATTR_MERCURY_ISA_VERSION
	.align		4
        /*0040*/ 	.byte	0x03, 0x5f
        /*0042*/ 	.short	0x0101


	//----- nvinfo : EIATTR_EXIT_INSTR_OFFSETS
	.align		4
        /*0044*/ 	.byte	0x04, 0x1c
        /*0046*/ 	.short	(.L_2623 - .L_2622)


	//   ....[0]....
.L_2622:
        /*0048*/ 	.word	0x00000200


	//   ....[1]....
        /*004c*/ 	.word	0x00000980


	//   ....[2]....
        /*0050*/ 	.word	0x000009d0


	//----- nvinfo : EIATTR_MAX_THREADS
	.align		4
.L_2623:
        /*0054*/ 	.byte	0x04, 0x05
        /*0056*/ 	.short	(.L_2625 - .L_2624)
.L_2624:
        /*0058*/ 	.word	0x00000080
        /*005c*/ 	.word	0x00000001
        /*0060*/ 	.word	0x00000001


	//----- nvinfo : EIATTR_CRS_STACK_SIZE
	.align		4
.L_2625:
        /*0064*/ 	.byte	0x04, 0x1e
        /*0066*/ 	.short	(.L_2627 - .L_2626)
.L_2626:
        /*0068*/ 	.word	0x00000000


	//----- nvinfo : EIATTR_CBANK_PARAM_SIZE
	.align		4
.L_2627:
        /*006c*/ 	.byte	0x03, 0x19
        /*006e*/ 	.short	0x0020


	//----- nvinfo : EIATTR_PARAM_CBANK
	.align		4
        /*0070*/ 	.byte	0x04, 0x0a
        /*0072*/ 	.short	(.L_2629 - .L_2628)
	.align		4
.L_2628:
        /*0074*/ 	.word	index@(.nv.constant0._ZN2at6native29vectorized_elementwise_kernelILi2ENS0_13AUnaryFunctorIfffNS0_15binary_internal10MulFunctorIfEEEESt5arrayIPcLm2EEEEviT0_T1_)
        /*0078*/ 	.short	0x0210
        /*007a*/ 	.short	0x0020


	//----- nvinfo : EIATTR_SW_WAR
	.align		4
.L_2629:
        /*007c*/ 	.byte	0x04, 0x36
        /*007e*/ 	.short	(.L_2631 - .L_2630)
.L_2630:
        /*0080*/ 	.word	0x00000008
.L_2631:


//--------------------- .nv.info._ZN2at6native29vectorized_elementwise_kernelILi4ENS0_13AUnaryFunctorIfffNS0_15binary_internal10MulFunctorIfEEEESt5arrayIPcLm2EEEEviT0_T1_ --------------------------
	.section	.nv.info._ZN2at6native29vectorized_elementwise_kernelILi4ENS0_13AUnaryFunctorIfffNS0_15binary_internal10MulFunctorIfEEEESt5arrayIPcLm2EEEEviT0_T1_,"",@"SHT_CUDA_INFO"
	.sectionflags	@""
	.align	4


	//----- nvinfo : EIATTR_CUDA_API_VERSION
	.align		4
        /*0000*/ 	.byte	0x04, 0x37
        /*0002*/ 	.short	(.L_2633 - .L_2632)
.L_2632:
        /*0004*/ 	.word	0x00000082


	//----- nvinfo : EIATTR_KPARAM_INFO
	.align		4
.L_2633:
        /*0008*/ 	.byte	0x04, 0x17
        /*000a*/ 	.short	(.L_2635 - .L_2634)
.L_2634:
        /*000c*/ 	.word	0x00000000
        /*0010*/ 	.short	0x0002
        /*0012*/ 	.short	0x0010
        /*0014*/ 	.byte	0x00, 0xf0, 0x41, 0x00


	//----- nvinfo : EIATTR_KPARAM_INFO
	.align		4
.L_2635:
        /*0018*/ 	.byte	0x04, 0x17
        /*001a*/ 	.short	(.L_2637 - .L_2636)
.L_2636:
        /*001c*/ 	.word	0x00000000
        /*0020*/ 	.short	0x0001
        /*0022*/ 	.short	0x0004
        /*0024*/ 	.byte	0x00, 0xf0, 0x21, 0x00


	//----- nvinfo : EIATTR_KPARAM_INFO
	.align		4
.L_2637:
        /*0028*/ 	.byte	0x04, 0x17
        /*002a*/ 	.short	(.L_2639 - .L_2638)
.L_2638:
        /*002c*/ 	.word	0x00000000
        /*0030*/ 	.short	0x0000
        /*0032*/ 	.short	0x0000
        /*0034*/ 	.byte	0x00, 0xf0, 0x11, 0x00


	//----- nvinfo : EIATTR_SPARSE_MMA_MASK
	.align		4
.L_2639:
        /*0038*/ 	.byte	0x03, 0x50
        /*003a*/ 	.short	0x0000


	//----- nvinfo : EIATTR_MAXREG_COUNT
	.align		4
        /*003c*/ 	.byte	0x03, 0x1b
        /*003e*/ 	.short	0x00ff


	//----- nvinfo : EIATTR_MERCURY_ISA_VERSION
	.align		4
        /*0040*/ 	.byte	0x03, 0x5f
        /*0042*/ 	.short	0x0101


	//----- nvinfo : EIATTR_EXIT_INSTR_OFFSETS
	.align		4
        /*0044*/ 	.byte	0x04, 0x1c
        /*0046*/ 	.short	(.L_2641 - .L_2640)


	//   ....[0]....
.L_2640:
        /*0048*/ 	.word	0x000001c0


	//   ....[1]....
        /*004c*/ 	.word	0x00000940


	//   ....[2]....
        /*0050*/ 	.word	0x00000990


	//----- nvinfo : EIATTR_MAX_THREADS
	.align		4
.L_2641:
        /*0054*/ 	.byte	0x04, 0x05
        /*0056*/ 	.short	(.L_2643 - .L_2642)
.L_2642:
        /*0058*/ 	.word	0x00000080
        /*005c*/ 	.word	0x00000001
        /*0060*/ 	.word	0x00000001


	//----- nvinfo : EIATTR_CRS_STACK_SIZE
	.align		4
.L_2643:
        /*0064*/ 	.byte	0x04, 0x1e
        /*0066*/ 	.short	(.L_2645 - .L_2644)
.L_2644:
        /*0068*/ 	.word	0x00000000


	//----- nvinfo : EIATTR_CBANK_PARAM_SIZE
	.align		4
.L_2645:
        /*006c*/ 	.byte	0x03, 0x19
        /*006e*/ 	.short	0x0020


	//----- nvinfo : EIATTR_PARAM_CBANK
	.align		4
        /*0070*/ 	.byte	0x04, 0x0a
        /*0072*/ 	.short	(.L_2647 - .L_2646)
	.align		4
.L_2646:
        /*0074*/ 	.word	index@(.nv.constant0._ZN2at6native29vectorized_elementwise_kernelILi4ENS0_13AUnaryFunctorIfffNS0_15binary_internal10MulFunctorIfEEEESt5arrayIPcLm2EEEEviT0_T1_)
        /*0078*/ 	.short	0x0210
        /*007a*/ 	.short	0x0020


	//----- nvinfo : EIATTR_SW_WAR
	.align		4
.L_2647:
        /*007c*/ 	.byte	0x04, 0x36
        /*007e*/ 	.short	(.L_2649 - .L_2648)
.L_2648:
        /*0080*/ 	.word	0x00000008
.L_2649:


//--------------------- .nv.info._ZN2at6native29vectorized_elementwise_kernelILi8ENS0_13AUnaryFunctorIfffNS0_15binary_internal10MulFunctorIfEEEESt5arrayIPcLm2EEEEviT0_T1_ --------------------------
	.section	.nv.info._ZN2at6native29vectorized_elementwise_kernelILi8ENS0_13AUnaryFunctorIfffNS0_15binary_internal10MulFunctorIfEEEESt5arrayIPcLm2EEEEviT0_T1_,"",@"SHT_CUDA_INFO"
	.sectionflags	@""
	.align	4


	//----- nvinfo : EIATTR_CUDA_API_VERSION
	.align		4
        /*0000*/ 	.byte	0x04, 0x37
        /*0002*/ 	.short	(.L_2651 - .L_2650)
.L_2650:
        /*0004*/ 	.word	0x00000082


	//----- nvinfo : EIATTR_KPARAM_INFO
	.align		4
.L_2651:
        /*0008*/ 	.byte	0x04, 0x17
        /*000a*/ 	.short	(.L_2653 - .L_2652)
.L_2652:
        /*000c*/ 	.word	0x00000000
        /*0010*/ 	.short	0x0002
        /*0012*/ 	.short	0x0010
        /*0014*/ 	.byte	0x00, 0xf0, 0x41, 0x00


	//----- nvinfo : EIATTR_KPARAM_INFO
	.align		4
.L_2653:
        /*0018*/ 	.byte	0x04, 0x17
        /*001a*/ 	.short	(.L_2655 - .L_2654)
.L_2654:
        /*001c*/ 	.word	0x00000000
        /*0020*/ 	.short	0x0001
        /*0022*/ 	.short	0x0004
        /*0024*/ 	.byte	0x00, 0xf0, 0x21, 0x00


	//----- nvinfo : EIATTR_KPARAM_INFO
	.align		4
.L_2655:
        /*0028*/ 	.byte	0x04, 0x17
        /*002a*/ 	.short	(.L_2657 - .L_2656)
.L_2656:
        /*002c*/ 	.word	0x00000000
        /*0030*/ 	.short	0x0000
        /*0032*/ 	.short	0x0000
        /*0034*/ 	.byte	0x00, 0xf0, 0x11, 0x00


	//----- nvinfo : EIATTR_SPARSE_MMA_MASK
	.align		4
.L_2657:
        /*0038*/ 	.byte	0x03, 0x50
        /*003a*/ 	.short	0x0000


	//----- nvinfo : EIATTR_MAXREG_COUNT
	.align		4
        /*003c*/ 	.byte	0x03, 0x1b
        /*003e*/ 	.short	0x00ff


	//----- nvinfo : EIATTR_MERCURY_ISA_VERSION
	.align		4
        /*0040*/ 	.byte	0x03, 0x5f
        /*0042*/ 	.short	0x0101


	//----- nvinfo : EIATTR_EXIT_INSTR_OFFSETS
	.align		4
        /*0044*/ 	.byte	0x04, 0x1c
        /*0046*/ 	.short	(.L_2659 - .L_2658)


	//   ....[0]....
.L_2658:
        /*0048*/ 	.word	0x000001c0


	//   ....[1]....
        /*004c*/ 	.word	0x00000940


	//   ....[2]....
        /*0050*/ 	.word	0x00000990


	//----- nvinfo : EIATTR_MAX_THREADS
	.align		4
.L_2659:
        /*0054*/ 	.byte	0x04, 0x05
        /*0056*/ 	.short	(.L_2661 - .L_2660)
.L_2660:
        /*0058*/ 	.word	0x00000080
        /*005c*/ 	.word	0x00000001
        /*0060*/ 	.word	0x00000001


	//----- nvinfo : EIATTR_CRS_STACK_SIZE
	.align		4
.L_2661:
        /*0064*/ 	.byte	0x04, 0x1e
        /*0066*/ 	.short	(.L_2663 - .L_2662)
.L_2662:
        /*0068*/ 	.word	0x00000000


	//----- nvinfo : EIATTR_CBANK_PARAM_SIZE
	.align		4
.L_2663:
        /*006c*/ 	.byte	0x03, 0x19
        /*006e*/ 	.short	0x0020


	//----- nvinfo : EIATTR_PARAM_CBANK
	.align		4
        /*0070*/ 	.byte	0x04, 0x0a
        /*0072*/ 	.short	(.L_2665 - .L_2664)
	.align		4
.L_2664:
        /*0074*/ 	.word	index@(.nv.constant0._ZN2at6native29vectorized_elementwise_kernelILi8ENS0_13AUnaryFunctorIfffNS0_15binary_internal10MulFunctorIfEEEESt5arrayIPcLm2EEEEviT0_T1_)
        /*0078*/ 	.short	0x0210
        /*007a*/ 	.short	0x0020


	//----- nvinfo : EIATTR_SW_WAR
	.align		4
.L_2665:
        /*007c*/ 	.byte	0x04, 0x36
        /*007e*/ 	.short	(.L_2667 - .L_2666)
.L_2666:
        /*0080*/ 	.word	0x00000008
.L_2667:


//--------------------- .nv.info._ZN2at6native18elementwise_kernelILi128ELi4EZNS0_15gpu_kernel_implINS0_13BinaryFunctorIfffNS0_15binary_internal10MulFunctorIfEEEEEEvRNS_18TensorIteratorBaseERKT_EUliE_EEviT1_ --------------------------
	.section	.nv.info._ZN2at6native18elementwise_kernelILi128ELi4EZNS0_15gpu_kernel_implINS0_13BinaryFunctorIfffNS0_15binary_internal10MulFunctorIfEEEEEEvRNS_18TensorIteratorBaseERKT_EUliE_EEviT1_,"",@"SHT_CUDA_INFO"
	.sectionflags	@""
	.align	4


	//----- nvinfo : EIATTR_CUDA_API_VERSION
	.align		4
        /*0000*/ 	.byte	0x04, 0x37
        /*0002*/ 	.short	(.L_2669 - .L_2668)
.L_2668:
        /*0004*/ 	.word	0x00000082


	//----- nvinfo : EIATTR_KPARAM_INFO
	.align		4
.L_2669:
        /*0008*/ 	.byte	0x04, 0x17
        /*000a*/ 	.short	(.L_2671 - .L_2670)
.L_2670:
        /*000c*/ 	.word	0x00000000
        /*0010*/ 	.short	0x0001
        /*0012*/ 	.short	0x0008
        /*0014*/ 	.byte	0x00, 0xf0, 0x21, 0x0a


	//----- nvinfo : EIATTR_KPARAM_INFO
	.align		4
.L_2671:
        /*0018*/ 	.byte	0x04, 0x17
        /*001a*/ 	.short	(.L_2673 - .L_2672)
.L_2672:
        /*001c*/ 	.word	0x00000000
        /*0020*/ 	.short	0x0000
        /*0022*/ 	.short	0x0000
        /*0024*/ 	.byte	0x00, 0xf0, 0x11, 0x00


	//----- nvinfo : EIATTR_SPARSE_MMA_MASK
	.align		4
.L_2673:
        /*0028*/ 	.byte	0x03, 0x50
        /*002a*/ 	.short	0x0000


	//----- nvinfo : EIATTR_MAXREG_COUNT
	.align		4
        /*002c*/ 	.byte	0x03, 0x1b
        /*002e*/ 	.short	0x0080


	//----- nvinfo : EIATTR_EXTERNS
	.align		4
        /*0030*/ 	.byte	0x04, 0x0f
        /*0032*/ 	.short	(.L_2675 - .L_2674)


	//   ....[0]....
	.align		4
.L_2674:
        /*0034*/ 	.word	index@(__assertfail)


	//----- nvinfo : EIATTR_MERCURY_ISA_VERSION
	.align		4
.L_2675:
        /*0038*/ 	.byte	0x03, 0x5f
        /*003a*/ 	.short	0x0101


	//----- nvinfo : EIATTR_SYSCALL_OFFSETS
	.align		4
        /*003c*/ 	.byte	0x04, 0x46
        /*003e*/ 	.short	(.L_2677 - .L_2676)


	//   ....[0]....
.L_2676:
        /*0040*/ 	.word	0x00002490


	//   ....[1]....
        /*0044*/ 	.word	0x000032b0


	//   ....[2]....
        /*0048*/ 	.word	0x00004110


	//   ....[3]....
        /*004c*/ 	.word	0x000065d0


	//   ....[4]....
        /*0050*/ 	.word	0x000073f0


	//   ....[5]....
        /*0054*/ 	.word	0x00008250


	//   ....[6]....
        /*0058*/ 	.word	0x0000a700


	//   ....[7]....
        /*005c*/ 	.word	0x0000b520


	//   ....[8]....
        /*0060*/ 	.word	0x0000c380


	//   ....[9]....
        /*0064*/ 	.word	0x0000e820


	//   ....[10]....
        /*0068*/ 	.word	0x0000f640


	//   ....[11]....
        /*006c*/ 	.word	0x000104a0


	//----- nvinfo : EIATTR_EXIT_INSTR_OFFSETS
	.align		4
.L_2677:
        /*0070*/ 	.byte	0x04, 0x1c
        /*0072*/ 	.short	(.L_2679 - .L_2678)


	//   ....[0]....
.L_2678:
        /*0074*/ 	.word	0x0000c430


	//   ....[1]....
        /*0078*/ 	.word	0x0000f7c0


	//   ....[2]....
        /*007c*/ 	.word	0x0000f800


	//   ....[3]....
        /*0080*/ 	.word	0x0000f890


	//   ....[4]....
        /*0084*/ 	.word	0x0000f8c0


	//   ....[5]....
        /*0088*/ 	.word	0x0000f8f0


	//   ....[6]....
        /*008c*/ 	.word	0x0000f970


	//   ....[7]....
        /*0090*/ 	.word	0x0000f9a0


	//   ....[8]....
        /*0094*/ 	.word	0x0000fa30


	//   ....[9]....
        /*0098*/ 	.word	0x0000fa70


	//   ....[10]....
        /*009c*/ 	.word	0x0000fab0


	//   ....[11]....
        /*00a0*/ 	.word	0x0000fb70


	//   ....[12]....
        /*00a4*/ 	.word	0x0000fbc0


	//   ....[13]....
        /*00a8*/ 	.word	0x0000fd40


	//   ....[14]....
        /*00ac*/ 	.word	0x0000fe90


	//   ....[15]....
        /*00b0*/ 	.word	0x0000fec0


	//   ....[16]....
        /*00b4*/ 	.word	0x0000ff70


	//   ....[17]....
        /*00b8*/ 	.word	0x000100e0


	//   ....[18]....
        /*00bc*/ 	.word	0x00010250


	//   ....[19]....
        /*00c0*/ 	.word	0x000103a0


	//   ....[20]....
        /*00c4*/ 	.word	0x000104b0


	//   ....[21]....
        /*00c8*/ 	.word	0x000104e0


	//   ....[22]....
        /*00cc*/ 	.word	0x00010510


	//----- nvinfo : EIATTR_MAX_THREADS
	.align		4
.L_2679:
        /*00d0*/ 	.byte	0x04, 0x05
        /*00d2*/ 	.short	(.L_2681 - .L_2680)
.L_2680:
        /*00d4*/ 	.word	0x00000080
        /*00d8*/ 	.word	0x00000001
        /*00dc*/ 	.word	0x00000001


	//----- nvinfo : EIATTR_CRS_STACK_SIZE
	.align		4
.L_2681:
        /*00e0*/ 	.byte	0x04, 0x1e
        /*00e2*/ 	.short	(.L_2683 - .L_2682)
.L_2682:
        /*00e4*/ 	.word	0x00000000


	//----- nvinfo : EIATTR_CBANK_PARAM_SIZE
	.align		4
.L_2683:
        /*00e8*/ 	.byte	0x03, 0x19
        /*00ea*/ 	.short	0x0290


	//----- nvinfo : EIATTR_PARAM_CBANK
	.align		4
        /*00ec*/ 	.byte	0x04, 0x0a
        /*00ee*/ 	.short	(.L_2685 - .L_2684)
	.align		4
.L_2684:
        /*00f0*/ 	.word	index@(.nv.constant0._ZN2at6native18elementwise_kernelILi128ELi4EZNS0_15gpu_kernel_implINS0_13BinaryFunctorIfffNS0_15binary_internal10MulFunctorIfEEEEEEvRNS_18TensorIteratorBaseERKT_EUliE_EEviT1_)
        /*00f4*/ 	.short	0x0210
        /*00f6*/ 	.short	0x0290


	//----- nvinfo : EIATTR_SW_WAR
	.align		4
.L_2685:
        /*00f8*/ 	.byte	0x04, 0x36
        /*00fa*/ 	.short	(.L_2687 - .L_2686)
.L_2686:
        /*00fc*/ 	.word	0x00000008
.L_2687:


//--------------------- .nv.info._ZN2at6native27unrolled_elementwise_kernelINS0_13BinaryFunctorIfffNS0_15binary_internal10MulFunctorIfEEEESt5arrayIPcLm3EELi4E23TrivialOffsetCalculatorILi2EjESA_ILi1EjENS0_6memory12LoadWithCastILi2EEENSD_13StoreWithCastILi1EEEEEviT_T0_T2_T3_T4_T5_ --------------------------
	.section	.nv.info._ZN2at6native27unrolled_elementwise_kernelINS0_13BinaryFunctorIfffNS0_15binary_internal10MulFunctorIfEEEESt5arrayIPcLm3EELi4E23TrivialOffsetCalculatorILi2EjESA_ILi1EjENS0_6memory12LoadWithCastILi2EEENSD_13StoreWithCastILi1EEEEEviT_T0_T2_T3_T4_T5_,"",@"SHT_CUDA_INFO"
	.sectionflags	@""
	.align	4


	//----- nvinfo : EIATTR_CUDA_API_VERSION
	.align		4
        /*0000*/ 	.byte	0x04, 0x37
        /*0002*/ 	.short	(.L_2689 - .L_2688)
.L_2688:
        /*0004*/ 	.word	0x00000082


	//----- nvinfo : EIATTR_KPARAM_INFO
	.align		4
.L_2689:
        /*0008*/ 	.byte	0x04, 0x17
        /*000a*/ 	.short	(.L_2691 - .L_2690)
.L_2690:
        /*000c*/ 	.word	0x00000000
        /*0010*/ 	.short	0x0006
        /*0012*/ 	.short	0x0030
        /*0014*/ 	.byte	0x00, 0xf0, 0x21, 0x00


	//----- nvinfo : EIATTR_KPARAM_INFO
	.align		4
.L_2691:
        /*0018*/ 	.byte	0x04, 0x17
        /*001a*/ 	.short	(.L_2693 - .L_2692)
.L_2692:
        /*001c*/ 	.word	0x00000000
        /*0020*/ 	.short	0x0005
        /*0022*/ 	.short	0x0024
        /*0024*/ 	.byte	0x00, 0xf0, 0x31, 0x00


	//----- nvinfo : EIATTR_KPARAM_INFO
	.align		4
.L_2693:
        /*0028*/ 	.byte	0x04, 0x17
        /*002a*/ 	.short	(.L_2695 - .L_2694)
.L_2694:
        /*002c*/ 	.word	0x00000000
        /*0030*/ 	.short	0x0004
        /*0032*/ 	.short	0x0021
        /*0034*/ 	.byte	0x00, 0xf0, 0x05, 0x00


	//----- nvinfo : EIATTR_KPARAM_INFO
	.align		4
.L_2695:
        /*0038*/ 	.byte	0x04, 0x17
        /*003a*/ 	.short	(.L_2697 - .L_2696)
.L_2696:
        /*003c*/ 	.word	0x00000000
        /*0040*/ 	.short	0x0003
        /*0042*/ 	.short	0x0020
        /*0044*/ 	.byte	0x00, 0xf0, 0x05, 0x00


	//----- nvinfo : EIATTR_KPARAM_INFO
	.align		4
.L_2697:
        /*0048*/ 	.byte	0x04, 0x17
        /*004a*/ 	.short	(.L_2699 - .L_2698)
.L_2698:
        /*004c*/ 	.word	0x00000000
        /*0050*/ 	.short	0x0002
        /*0052*/ 	.short	0x0008
        /*0054*/ 	.byte	0x00, 0xf0, 0x61, 0x00


	//----- nvinfo : EIATTR_KPARAM_INFO
	.align		4
.L_2699:
        /*0058*/ 	.byte	0x04, 0x17
        /*005a*/ 	.short	(.L_2701 - .L_2700)
.L_2700:
        /*005c*/ 	.word	0x00000000
        /*0060*/ 	.short	0x0001
        /*0062*/ 	.short	0x0004
        /*0064*/ 	.byte	0x00, 0xf0, 0x05, 0x00


	//----- nvinfo : EIATTR_KPARAM_INFO
	.align		4
.L_2701:
        /*0068*/ 	.byte	0x04, 0x17
        /*006a*/ 	.short	(.L_2703 - .L_2702)
.L_2702:
        /*006c*/ 	.word	0x00000000
        /*0070*/ 	.short	0x0000
        /*0072*/ 	.short	0x0000
        /*0074*/ 	.byte	0x00, 0xf0, 0x11, 0x00


	//----- nvinfo : EIATTR_SPARSE_MMA_MASK
	.align		4
.L_2703:
        /*0078*/ 	.byte	0x03, 0x50
        /*007a*/ 	.short	0x0000


	//----- nvinfo : EIATTR_MAXREG_COUNT
	.align		4
        /*007c*/ 	.byte	0x03, 0x1b
        /*007e*/ 	.short	0x00ff


	//----- nvinfo : EIATTR_EXTERNS
	.align		4
        /*0080*/ 	.byte	0x04, 0x0f
        /*0082*/ 	.short	(.L_2705 - .L_2704)


	//   ....[0]....
	.align		4
.L_2704:
        /*0084*/ 	.word	index@(__assertfail)


	//----- nvinfo : EIATTR_MERCURY_ISA_VERSION
	.align		4
.L_2705:
        /*0088*/ 	.byte	0x03, 0x5f
        /*008a*/ 	.short	0x0101


	//----- nvinfo : EIATTR_SYSCALL_OFFSETS
	.align		4
        /*008c*/ 	.byte	0x04, 0x46
        /*008e*/ 	.short	(.L_2707 - .L_2706)


	//   ....[0]....
.L_2706:
        /*0090*/ 	.word	0x00000ea0


	//   ....[1]....
        /*0094*/ 	.word	0x00001cd0


	//   ....[2]....
        /*0098*/ 	.word	0x00002b80


	//   ....[3]....
        /*009c*/ 	.word	0x000039b0


	//   ....[4]....
        /*00a0*/ 	.word	0x00004860


	//   ....[5]....
        /*00a4*/ 	.word	0x000056a0


	//   ....[6]....
        /*00a8*/ 	.word	0x00006540


	//   ....[7]....
        /*00ac*/ 	.word	0x00007350


	//   ....[8]....
        /*00b0*/ 	.word	0x00008290


	//   ....[9]....
        /*00b4*/ 	.word	0x00009160


	//   ....[10]....
        /*00b8*/ 	.word	0x0000a020


	//   ....[11]....
        /*00bc*/ 	.word	0x0000aee0


	//----- nvinfo : EIATTR_EXIT_INSTR_OFFSETS
	.align		4
.L_2707:
        /*00c0*/ 	.byte	0x04, 0x1c
        /*00c2*/ 	.short	(.L_2709 - .L_2708)


	//   ....[0]....
.L_2708:
        /*00c4*/ 	.word	0x0000a0c0


	//   ....[1]....
        /*00c8*/ 	.word	0x0000a200


	//   ....[2]....
        /*00cc*/ 	.word	0x0000a240


	//   ....[3]....
        /*00d0*/ 	.word	0x0000a2d0


	//   ....[4]....
        /*00d4*/ 	.word	0x0000a300


	//   ....[5]....
        /*00d8*/ 	.word	0x0000a330


	//   ....[6]....
        /*00dc*/ 	.word	0x0000a3b0


	//   ....[7]....
        /*00e0*/ 	.word	0x0000a3e0


	//   ....[8]....
        /*00e4*/ 	.word	0x0000a470


	//   ....[9]....
        /*00e8*/ 	.word	0x0000a4b0


	//   ....[10]....
        /*00ec*/ 	.word	0x0000a4f0


	//   ....[11]....
        /*00f0*/ 	.word	0x0000a5b0


	//   ....[12]....
        /*00f4*/ 	.word	0x0000a600


	//   ....[13]....
        /*00f8*/ 	.word	0x0000a780


	//   ....[14]....
        /*00fc*/ 	.word	0x0000a8d0


	//   ....[15]....
        /*0100*/ 	.word	0x0000a900


	//   ....[16]....
        /*0104*/ 	.word	0x0000a9b0


	//   ....[17]....
        /*0108*/ 	.word	0x0000ab20


	//   ....[18]....
        /*010c*/ 	.word	0x0000ac90


	//   ....[19]....
        /*0110*/ 	.word	0x0000ade0


	//   ....[20]....
        /*0114*/ 	.word	0x0000aef0


	//   ....[21]....
        /*0118*/ 	.word	0x0000af20


	//   ....[22]....
        /*011c*/ 	.word	0x0000af50


	//----- nvinfo : EIATTR_MAX_THREADS
	.align		4
.L_2709:
        /*0120*/ 	.byte	0x04, 0x05
        /*0122*/ 	.short	(.L_2711 - .L_2710)
.L_2710:
        /*0124*/ 	.word	0x00000080
        /*0128*/ 	.word	0x00000001
        /*012c*/ 	.word	0x00000001


	//----- nvinfo : EIATTR_CRS_STACK_SIZE
	.align		4
.L_2711:
        /*0130*/ 	.byte	0x04, 0x1e
        /*0132*/ 	.short	(.L_2713 - .L_2712)
.L_2712:
        /*0134*/ 	.word	0x00000000


	//----- nvinfo : EIATTR_CBANK_PARAM_SIZE
	.align		4
.L_2713:
        /*0138*/ 	.byte	0x03, 0x19
        /*013a*/ 	.short	0x0038


	//----- nvinfo : EIATTR_PARAM_CBANK
	.align		4
        /*013c*/ 	.byte	0x04, 0x0a
        /*013e*/ 	.short	(.L_2715 - .L_2714)
	.align		4
.L_2714:
        /*0140*/ 	.word	index@(.nv.constant0._ZN2at6native27unrolled_elementwise_kernelINS0_13BinaryFunctorIfffNS0_15binary_internal10MulFunctorIfEEEESt5arrayIPcLm3EELi4E23TrivialOffsetCalculatorILi2EjESA_ILi1EjENS0_6memory12LoadWithCastILi2EEENSD_13StoreWithCastILi1EEEEEviT_T0_T2_T3_T4_T5_)
        /*0144*/ 	.short	0x0210
        /*0146*/ 	.short	0x0038


	//----- nvinfo : EIATTR_SW_WAR
	.align		4
.L_2715:
        /*0148*/ 	.byte	0x04, 0x36
        /*014a*/ 	.short	(.L_2717 - .L_2716)
.L_2716:
        /*014c*/ 	.word	0x00000008
.L_2717:


//--------------------- .nv.info._ZN2at6native18elementwise_kernelILi128ELi2EZNS0_22gpu_kernel_impl_nocastINS0_13BinaryFunctorIfffNS0_15binary_internal10MulFunctorIfEEEEEEvRNS_18TensorIteratorBaseERKT_EUliE_EEviT1_ --------------------------
	.section	.nv.info._ZN2at6native18elementwise_kernelILi128ELi2EZNS0_22gpu_kernel_impl_nocastINS0_13BinaryFunctorIfffNS0_15binary_internal10MulFunctorIfEEEEEEvRNS_18TensorIteratorBaseERKT_EUliE_EEviT1_,"",@"SHT_CUDA_INFO"
	.sectionflags	@""
	.align	4


	//----- nvinfo : EIATTR_CUDA_API_VERSION
	.align		4
        /*0000*/ 	.byte	0x04, 0x37
        /*0002*/ 	.short	(.L_2719 - .L_2718)
.L_2718:
        /*0004*/ 	.word	0x00000082


	//----- nvinfo : EIATTR_KPARAM_INFO
	.align		4
.L_2719:
        /*0008*/ 	.byte	0x04, 0x17
        /*000a*/ 	.short	(.L_2721 - .L_2720)
.L_2720:
        /*000c*/ 	.word	0x00000000
        /*0010*/ 	.short	0x0001
        /*0012*/ 	.short	0x0008
        /*0014*/ 	.byte	0x00, 0xf0, 0x21, 0x0a


	//----- nvinfo : EIATTR_KPARAM_INFO
	.align		4
.L_2721:
        /*0018*/ 	.byte	0x04, 0x17
        /*001a*/ 	.short	(.L_2723 - .L_2722)
.L_2722:
        /*001c*/ 	.word	0x00000000
        /*0020*/ 	.short	0x0000
        /*0022*/ 	.short	0x0000
        /*0024*/ 	.byte	0x00, 0xf0, 0x11, 0x00


	//----- nvinfo : EIATTR_SPARSE_MMA_MASK
	.align		4
.L_2723:
        /*0028*/ 	.byte	0x03, 0x50
        /*002a*/ 	.short	0x0000


	//----- nvinfo : EIATTR_MAXREG_COUNT
	.align		4
        /*002c*/ 	.byte	0x03, 0x1b
        /*002e*/ 	.short	0x0080


	//----- nvinfo : EIATTR_MERCURY_ISA_VERSION
	.align		4
        /*0030*/ 	.byte	0x03, 0x5f
        /*0032*/ 	.short	0x0101


	//----- nvinfo : EIATTR_EXIT_INSTR_OFFSETS
	.align		4
        /*0034*/ 	.byte	0x04, 0x1c
        /*0036*/ 	.short	(.L_2725 - .L_2724)


	//   ....[0]....
.L_2724:
        /*0038*/ 	.word	0x000017b0


	//   ....[1]....
        /*003c*/ 	.word	0x00002ea0


	//----- nvinfo : EIATTR_MAX_THREADS
	.align		4
.L_2725:
        /*0040*/ 	.byte	0x04, 0x05
        /*0042*/ 	.short	(.L_2727 - .L_2726)
.L_2726:
        /*0044*/ 	.word	0x00000080
        /*0048*/ 	.word	0x00000001
        /*004c*/ 	.word	0x00000001


	//----- nvinfo : EIATTR_CRS_STACK_SIZE
	.align		4
.L_2727:
        /*0050*/ 	.byte	0x04, 0x1e
        /*0052*/ 	.short	(.L_2729 - .L_2728)
.L_2728:
        /*0054*/ 	.word	0x00000000


	//----- nvinfo : EIATTR_CBANK_PARAM_SIZE
	.align		4
.L_2729:
        /*0058*/ 	.byte	0x03, 0x19
        /*005a*/ 	.short	0x0290


	//----- nvinfo : EIATTR_PARAM_CBANK
	.align		4
        /*005c*/ 	.byte	0x04, 0x0a
        /*005e*/ 	.short	(.L_2731 - .L_2730)
	.align		4
.L_2730:
        /*0060*/ 	.word	index@(.nv.constant0._ZN2at6native18elementwise_kernelILi128ELi2EZNS0_22gpu_kernel_impl_nocastINS0_13BinaryFunctorIfffNS0_15binary_internal10MulFunctorIfEEEEEEvRNS_18TensorIteratorBaseERKT_EUliE_EEviT1_)
        /*0064*/ 	.short	0x0210
        /*0066*/ 	.short	0x0290


	//----- nvinfo : EIATTR_SW_WAR
	.align		4
.L_2731:
        /*0068*/ 	.byte	0x04, 0x36
        /*006a*/ 	.short	(.L_2733 - .L_2732)
.L_2732:
        /*006c*/ 	.word	0x00000008
.L_2733:


//--------------------- .nv.info._ZN2at6native27unrolled_elementwise_kernelINS0_13BinaryFunctorIfffNS0_15binary_internal10MulFunctorIfEEEESt5arrayIPcLm3EELi4E23TrivialOffsetCalculatorILi2EjESA_ILi1EjENS0_6memory15LoadWithoutCastENSD_16StoreWithoutCastEEEviT_T0_T2_T3_T4_T5_ --------------------------
	.section	.nv.info._ZN2at6native27unrolled_elementwise_kernelINS0_13BinaryFunctorIfffNS0_15binary_internal10MulFunctorIfEEEESt5arrayIPcLm3EELi4E23TrivialOffsetCalculatorILi2EjESA_ILi1EjENS0_6memory15LoadWithoutCastENSD_16StoreWithoutCastEEEviT_T0_T2_T3_T4_T5_,"",@"SHT_CUDA_INFO"
	.sectionflags	@""
	.align	4


	//----- nvinfo : EIATTR_CUDA_API_VERSION
	.align		4
        /*0000*/ 	.byte	0x04, 0x37
        /*0002*/ 	.short	(.L_2735 - .L_2734)
.L_2734:
        /*0004*/ 	.word	0x00000082


	//----- nvinfo : EIATTR_KPARAM_INFO
	.align		4
.L_2735:
        /*0008*/ 	.byte	0x04, 0x17
        /*000a*/ 	.short	(.L_2737 - .L_2736)
.L_2736:
        /*000c*/ 	.word	0x00000000
        /*0010*/ 	.short	0x0006
        /*0012*/ 	.short	0x0023
        /*0014*/ 	.byte	0x00, 0xf0, 0x05, 0x00


	//----- nvinfo : EIATTR_KPARAM_INFO
	.align		4
.L_2737:
        /*0018*/ 	.byte	0x04, 0x17
        /*001a*/ 	.short	(.L_2739 - .L_2738)
.L_2738:
        /*001c*/ 	.word	0x00000000
        /*0020*/ 	.short	0x0005
        /*0022*/ 	.short	0x0022
        /*0024*/ 	.byte	0x00, 0xf0, 0x05, 0x00


	//----- nvinfo : EIATTR_KPARAM_INFO
	.align		4
.L_2739:
        /*0028*/ 	.byte	0x04, 0x17
        /*002a*/ 	.short	(.L_2741 - .L_2740)
.L_2740:
        /*002c*/ 	.word	0x00000000
        /*0030*/ 	.short	0x0004
        /*0032*/ 	.short	0x0021
        /*0034*/ 	.byte	0x00, 0xf0, 0x05, 0x00


	//----- nvinfo : EIATTR_KPARAM_INFO
	.align		4
.L_2741:
        /*0038*/ 	.byte	0x04, 0x17
        /*003a*/ 	.short	(.L_2743 - .L_2742)
.L_2742:
        /*003c*/ 	.word	0x00000000
        /*0040*/ 	.short	0x0003
        /*0042*/ 	.short	0x0020
        /*0044*/ 	.byte	0x00, 0xf0, 0x05, 0x00


	//----- nvinfo : EIATTR_KPARAM_INFO
	.align		4
.L_2743:
        /*0048*/ 	.byte	0x04, 0x17
        /*004a*/ 	.short	(.L_2745 - .L_2744)
.L_2744:
        /*004c*/ 	.word	0x00000000
        /*0050*/ 	.short	0x0002
        /*0052*/ 	.short	0x0008
        /*0054*/ 	.byte	0x00, 0xf0, 0x61, 0x00


	//----- nvinfo : EIATTR_KPARAM_INFO
	.align		4
.L_2745:
        /*0058*/ 	.byte	0x04, 0x17
        /*005a*/ 	.short	(.L_2747 - .L_2746)
.L_2746:
        /*005c*/ 	.word	0x00000000
        /*0060*/ 	.short	0x0001
        /*0062*/ 	.short	0x0004
        /*0064*/ 	.byte	0x00, 0xf0, 0x05, 0x00


	//----- nvinfo : EIATTR_KPARAM_INFO
	.align		4
.L_2747:
        /*0068*/ 	.byte	0x04, 0x17
        /*006a*/ 	.short	(.L_2749 - .L_2748)
.L_2748:
        /*006c*/ 	.word	0x00000000
        /*0070*/ 	.short	0x0000
        /*0072*/ 	.short	0x0000
        /*0074*/ 	.byte	0x00, 0xf0, 0x11, 0x00


	//----- nvinfo : EIATTR_SPARSE_MMA_MASK
	.align		4
.L_2749:
        /*0078*/ 	.byte	0x03, 0x50
        /*007a*/ 	.short	0x0000


	//----- nvinfo : EIATTR_MAXREG_COUNT
	.align		4
        /*007c*/ 	.byte	0x03, 0x1b
        /*007e*/ 	.short	0x00ff


	//----- nvinfo : EIATTR_MERCURY_ISA_VERSION
	.align		4
        /*0080*/ 	.byte	0x03, 0x5f
        /*0082*/ 	.short	0x0101


	//----- nvinfo : EIATTR_EXIT_INSTR_OFFSETS
	.align		4
        /*0084*/ 	.byte	0x04, 0x1c
        /*0086*/ 	.short	(.L_2751 - .L_2750)


	//   ....[0]....
.L_2750:
        /*0088*/ 	.word	0x00000480


	//   ....[1]....
        /*008c*/ 	.word	0x000004e0


	//----- nvinfo : EIATTR_MAX_THREADS
	.align		4
.L_2751:
        /*0090*/ 	.byte	0x04, 0x05
        /*0092*/ 	.short	(.L_2753 - .L_2752)
.L_2752:
        /*0094*/ 	.word	0x00000080
        /*0098*/ 	.word	0x00000001
        /*009c*/ 	.word	0x00000001


	//----- nvinfo : EIATTR_CRS_STACK_SIZE
	.align		4
.L_2753:
        /*00a0*/ 	.byte	0x04, 0x1e
        /*00a2*/ 	.short	(.L_2755 - .L_2754)
.L_2754:
        /*00a4*/ 	.word	0x00000000


	//----- nvinfo : EIATTR_CBANK_PARAM_SIZE
	.align		4
.L_2755:
        /*00a8*/ 	.byte	0x03, 0x19
        /*00aa*/ 	.short	0x0024


	//----- nvinfo : EIATTR_PARAM_CBANK
	.align		4
        /*00ac*/ 	.byte	0x04, 0x0a
        /*00ae*/ 	.short	(.L_2757 - .L_2756)
	.align		4
.L_2756:
        /*00b0*/ 	.word	index@(.nv.constant0._ZN2at6native27unrolled_elementwise_kernelINS0_13BinaryFunctorIfffNS0_15binary_internal10MulFunctorIfEEEESt5arrayIPcLm3EELi4E23TrivialOffsetCalculatorILi2EjESA_ILi1EjENS0_6memory15LoadWithoutCastENSD_16StoreWithoutCastEEEviT_T0_T2_T3_T4_T5_)
        /*00b4*/ 	.short	0x0210
        /*00b6*/ 	.short	0x0024


	//----- nvinfo : EIATTR_SW_WAR
	.align		4
.L_2757:
        /*00b8*/ 	.byte	0x04, 0x36
        /*00ba*/ 	.short	(.L_2759 - .L_2758)
.L_2758:
        /*00bc*/ 	.word	0x00000008
.L_2759:


//--------------------- .nv.info._ZN2at6native29vectorized_elementwise_kernelILi2ENS0_13BinaryFunctorIfffNS0_15binary_internal10MulFunctorIfEEEESt5arrayIPcLm3EEEEviT0_T1_ --------------------------
	.section	.nv.info._ZN2at6native29vectorized_elementwise_kernelILi2ENS0_13BinaryFunctorIfffNS0_15binary_internal10MulFunctorIfEEEESt5arrayIPcLm3EEEEviT0_T1_,"",@"SHT_CUDA_INFO"
	.sectionflags	@""
	.align	4


	//----- nvinfo : EIATTR_CUDA_API_VERSION
	.align		4
        /*0000*/ 	.byte	0x04, 0x37
        /*0002*/ 	.short	(.L_2761 - .L_2760)
.L_2760:
        /*0004*/ 	.word	0x00000082


	//----- nvinfo : EIATTR_KPARAM_INFO
	.align		4
.L_2761:
        /*0008*/ 	.byte	0x04, 0x17
        /*000a*/ 	.short	(.L_2763 - .L_2762)
.L_2762:
        /*000c*/ 	.word	0x00000000
        /*0010*/ 	.short	0x0002
        /*0012*/ 	.short	0x0008
        /*0014*/ 	.byte	0x00, 0xf0, 0x61, 0x00


	//----- nvinfo : EIATTR_KPARAM_INFO
	.align		4
.L_2763:
        /*0018*/ 	.byte	0x04, 0x17
        /*001a*/ 	.short	(.L_2765 - .L_2764)
.L_2764:
        /*001c*/ 	.word	0x00000000
        /*0020*/ 	.short	0x0001
        /*0022*/ 	.short	0x0004
        /*0024*/ 	.byte	0x00, 0xf0, 0x05, 0x00


	//----- nvinfo : EIATTR_KPARAM_INFO
	.align		4
.L_2765:
        /*0028*/ 	.byte	0x04, 0x17
        /*002a*/ 	.short	(.L_2767 - .L_2766)
.L_2766:
        /*002c*/ 	.word	0x00000000
        /*0030*/ 	.short	0x0000
        /*0032*/ 	.short	0x0000
        /*0034*/ 	.byte	0x00, 0xf0, 0x11, 0x00


	//----- nvinfo : EIATTR_SPARSE_MMA_MASK
	.align		4
.L_2767:
        /*0038*/ 	.byte	0x03, 0x50
        /*003a*/ 	.short	0x0000


	//----- nvinfo : EIATTR_MAXREG_COUNT
	.align		4
        /*003c*/ 	.byte	0x03, 0x1b
        /*003e*/ 	.short	0x00ff


	//----- nvinfo : EIATTR_MERCURY_ISA_VERSION
	.align		4
        /*0040*/ 	.byte	0x03, 0x5f
        /*0042*/ 	.short	0x0101


	//----- nvinfo : EIATTR_EXIT_INSTR_OFFSETS
	.align		4
        /*0044*/ 	.byte	0x04, 0x1c
        /*0046*/ 	.short	(.L_2769 - .L_2768)


	//   ....[0]....
.L_2768:
        /*0048*/ 	.word	0x00000260


	//   ....[1]....
        /*004c*/ 	.word	0x00000bb0


	//   ....[2]....
        /*0050*/ 	.word	0x00000c00


	//----- nvinfo : EIATTR_MAX_THREADS
	.align		4
.L_2769:
        /*0054*/ 	.byte	0x04, 0x05
        /*0056*/ 	.short	(.L_2771 - .L_2770)
.L_2770:
        /*0058*/ 	.word	0x00000080
        /*005c*/ 	.word	0x00000001
        /*0060*/ 	.word	0x00000001


	//----- nvinfo : EIATTR_CRS_STACK_SIZE
	.align		4
.L_2771:
        /*0064*/ 	.byte	0x04, 0x1e
        /*0066*/ 	.short	(.L_2773 - .L_2772)
.L_2772:
        /*0068*/ 	.word	0x00000000


	//----- nvinfo : EIATTR_CBANK_PARAM_SIZE
	.align		4
.L_2773:
        /*006c*/ 	.byte	0x03, 0x19
        /*006e*/ 	.short	0x0020


	//----- nvinfo : EIATTR_PARAM_CBANK
	.align		4
        /*0070*/ 	.byte	0x04, 0x0a
        /*0072*/ 	.short	(.L_2775 - .L_2774)
	.align		4
.L_2774:
        /*0074*/ 	.word	index@(.nv.constant0._ZN2at6native29vectorized_elementwise_kernelILi2ENS0_13BinaryFunctorIfffNS0_15binary_internal10MulFunctorIfEEEESt5arrayIPcLm3EEEEviT0_T1_)
        /*0078*/ 	.short	0x0210
        /*007a*/ 	.short	0x0020


	//----- nvinfo : EIATTR_SW_WAR
	.align		4
.L_2775:
        /*007c*/ 	.byte	0x04, 0x36
        /*007e*/ 	.short	(.L_2777 - .L_2776)
.L_2776:
        /*0080*/ 	.word	0x00000008
.L_2777:


//--------------------- .nv.info._ZN2at6native29vectorized_elementwise_kernelILi4ENS0_13BinaryFunctorIfffNS0_15binary_internal10MulFunctorIfEEEESt5arrayIPcLm3EEEEviT0_T1_ --------------------------
	.section	.nv.info._ZN2at6native29vectorized_elementwise_kernelILi4ENS0_13BinaryFunctorIfffNS0_15binary_internal10MulFunctorIfEEEESt5arrayIPcLm3EEEEviT0_T1_,"",@"SHT_CUDA_INFO"
	.sectionflags	@""
	.align	4


	//----- nvinfo : EIATTR_CUDA_API_VERSION
	.align		4
        /*0000*/ 	.byte	0x04, 0x37
        /*0002*/ 	.short	(.L_2779 - .L_2778)
.L_2778:
        /*0004*/ 	.word	0x00000082


	//----- nvinfo : EIATTR_KPARAM_INFO
	.align		4
.L_2779:
        /*0008*/ 	.byte	0x04, 0x17
        /*000a*/ 	.short	(.L_2781 - .L_2780)
.L_2780:
        /*000c*/ 	.word	0x00000000
        /*0010*/ 	.short	0x0002
        /*0012*/ 	.short	0x0008
        /*0014*/ 	.byte	0x00, 0xf0, 0x61, 0x00


	//----- nvinfo : EIATTR_KPARAM_INFO
	.align		4
.L_2781:
        /*0018*/ 	.byte	0x04, 0x17
        /*001a*/ 	.short	(.L_2783 - .L_2782)
.L_2782:
        /*001c*/ 	.word	0x00000000
        /*0020*/ 	.short	0x0001
        /*0022*/ 	.short	0x0004
        /*0024*/ 	.byte	0x00, 0xf0, 0x05, 0x00


	//----- nvinfo : EIATTR_KPARAM_INFO
	.align		4
.L_2783:
        /*0028*/ 	.byte	0x04, 0x17
        /*002a*/ 	.short	(.L_2785 - .L_2784)
.L_2784:
        /*002c*/ 	.word	0x00000000
        /*0030*/ 	.short	0x0000
        /*0032*/ 	.short	0x0000
        /*0034*/ 	.byte	0x00, 0xf0, 0x11, 0x00


	//----- nvinfo : EIATTR_SPARSE_MMA_MASK
	.align		4
.L_2785:
        /*0038*/ 	.byte	0x03, 0x50
        /*003a*/ 	.short	0x0000


	//----- nvinfo : EIATTR_MAXREG_COUNT
	.align		4
        /*003c*/ 	.byte	0x03, 0x1b
        /*003e*/ 	.short	0x00ff


	//----- nvinfo : EIATTR_MERCURY_ISA_VERSION
	.align		4
        /*0040*/ 	.byte	0x03, 0x5f
        /*0042*/ 	.short	0x0101


	//----- nvinfo : EIATTR_EXIT_INSTR_OFFSETS
	.align		4
        /*0044*/ 	.byte	0x04, 0x1c
        /*0046*/ 	.short	(.L_2787 - .L_2786)


	//   ....[0]....
.L_2786:
        /*0048*/ 	.word	0x00000200


	//   ....[1]....
        /*004c*/ 	.word	0x00000b50


	//   ....[2]....
        /*0050*/ 	.word	0x00000ba0


	//----- nvinfo : EIATTR_MAX_THREADS
	.align		4
.L_2787:
        /*0054*/ 	.byte	0x04, 0x05
        /*0056*/ 	.short	(.L_2789 - .L_2788)
.L_2788:
        /*0058*/ 	.word	0x00000080
        /*005c*/ 	.word	0x00000001
        /*0060*/ 	.word	0x00000001


	//----- nvinfo : EIATTR_CRS_STACK_SIZE
	.align		4
.L_2789:
        /*0064*/ 	.byte	0x04, 0x1e
        /*0066*/ 	.short	(.L_2791 - .L_2790)
.L_2790:
        /*0068*/ 	.word	0x00000000


	//----- nvinfo : EIATTR_CBANK_PARAM_SIZE
	.align		4
.L_2791:
        /*006c*/ 	.byte	0x03, 0x19
        /*006e*/ 	.short	0x0020


	//----- nvinfo : EIATTR_PARAM_CBANK
	.align		4
        /*0070*/ 	.byte	0x04, 0x0a
        /*0072*/ 	.short	(.L_2793 - .L_2792)
	.align		4
.L_2792:
        /*0074*/ 	.word	index@(.nv.constant0._ZN2at6native29vectorized_elementwise_kernelILi4ENS0_13BinaryFunctorIfffNS0_15binary_internal10MulFunctorIfEEEESt5arrayIPcLm3EEEEviT0_T1_)
        /*0078*/ 	.short	0x0210
        /*007a*/ 	.short	0x0020


	//----- nvinfo : EIATTR_SW_WAR
	.align		4
.L_2793:
        /*007c*/ 	.byte	0x04, 0x36
        /*007e*/ 	.short	(.L_2795 - .L_2794)
.L_2794:
        /*0080*/ 	.word	0x00000008
.L_2795:


//--------------------- .nv.info._ZN2at6native29vectorized_elementwise_kernelILi8ENS0_13BinaryFunctorIfffNS0_15binary_internal10MulFunctorIfEEEESt5arrayIPcLm3EEEEviT0_T1_ --------------------------
	.section	.nv.info._ZN2at6native29vectorized_elementwise_kernelILi8ENS0_13BinaryFunctorIfffNS0_15binary_internal10MulFunctorIfEEEESt5arrayIPcLm3EEEEviT0_T1_,"",@"SHT_CUDA_INFO"
	.sectionflags	@""
	.align	4


	//----- nvinfo : EIATTR_CUDA_API_VERSION
	.align		4
        /*0000*/ 	.byte	0x04, 0x37
        /*0002*/ 	.short	(.L_2797 - .L_2796)
.L_2796:
        /*0004*/ 	.word	0x00000082


	//----- nvinfo : EIATTR_KPARAM_INFO
	.align		4
.L_2797:
        /*0008*/ 	.byte	0x04, 0x17
        /*000a*/ 	.short	(.L_2799 - .L_2798)
.L_2798:
        /*000c*/ 	.word	0x00000000
        /*0010*/ 	.short	0x0002
        /*0012*/ 	.short	0x0008
        /*0014*/ 	.byte	0x00, 0xf0, 0x61, 0x00


	//----- nvinfo : EIATTR_KPARAM_INFO
	.align		4
.L_2799:
        /*0018*/ 	.byte	0x04, 0x17
        /*001a*/ 	.short	(.L_2801 - .L_2800)
.L_2800:
        /*001c*/ 	.word	0x00000000
        /*0020*/ 	.short	0x0001
        /*0022*/ 	.short	0x0004
        /*0024*/ 	.byte	0x00, 0xf0, 0x05, 0x00


	//----- nvinfo : EIATTR_KPARAM_INFO
	.align		4
.L_2801:
        /*0028*/ 	.byte	0x04, 0x17
        /*002a*/ 	.short	(.L_2803 - .L_2802)
.L_2802:
        /*002c*/ 	.word	0x00000000
        /*0030*/ 	.short	0x0000
        /*0032*/ 	.short	0x0000
        /*0034*/ 	.byte	0x00, 0xf0, 0x11, 0x00


	//----- nvinfo : EIATTR_SPARSE_MMA_MASK
	.align		4
.L_2803:
        /*0038*/ 	.byte	0x03, 0x50
        /*003a*/ 	.short	0x0000


	//----- nvinfo : EIATTR_MAXREG_COUNT
	.align		4
        /*003c*/ 	.byte	0x03, 0x1b
        /*003e*/ 	.short	0x00ff


	//----- nvinfo : EIATTR_MERCURY_ISA_VERSION
	.align		4
        /*0040*/ 	.byte	0x03, 0x5f
        /*0042*/ 	.short	0x0101


	//----- nvinfo : EIATTR_EXIT_INSTR_OFFSETS
	.align		4
        /*0044*/ 	.byte	0x04, 0x1c
        /*0046*/ 	.short	(.L_2805 - .L_2804)


	//   ....[0]....
.L_2804:
        /*0048*/ 	.word	0x00000200


	//   ....[1]....
        /*004c*/ 	.word	0x00000b50


	//   ....[2]....
        /*0050*/ 	.word	0x00000ba0


	//----- nvinfo : EIATTR_MAX_THREADS
	.align		4
.L_2805:
        /*0054*/ 	.byte	0x04, 0x05
        /*0056*/ 	.short	(.L_2807 - .L_2806)
.L_2806:
        /*0058*/ 	.word	0x00000080
        /*005c*/ 	.word	0x00000001
        /*0060*/ 	.word	0x00000001


	//----- nvinfo : EIATTR_CRS_STACK_SIZE
	.align		4
.L_2807:
        /*0064*/ 	.byte	0x04, 0x1e
        /*0066*/ 	.short	(.L_2809 - .L_2808)
.L_2808:
        /*0068*/ 	.word	0x00000000


	//----- nvinfo : EIATTR_CBANK_PARAM_SIZE
	.align		4
.L_2809:
        /*006c*/ 	.byte	0x03, 0x19
        /*006e*/ 	.short	0x0020


	//----- nvinfo : EIATTR_PARAM_CBANK
	.align		4
        /*0070*/ 	.byte	0x04, 0x0a
        /*0072*/ 	.short	(.L_2811 - .L_2810)
	.align		4
.L_2810:
        /*0074*/ 	.word	index@(.nv.constant0._ZN2at6native29vectorized_elementwise_kernelILi8ENS0_13BinaryFunctorIfffNS0_15binary_internal10MulFunctorIfEEEESt5arrayIPcLm3EEEEviT0_T1_)
        /*0078*/ 	.short	0x0210
        /*007a*/ 	.short	0x0020


	//----- nvinfo : EIATTR_SW_WAR
	.align		4
.L_2811:
        /*007c*/ 	.byte	0x04, 0x36
        /*007e*/ 	.short	(.L_2813 - .L_2812)
.L_2812:
        /*0080*/ 	.word	0x00000008
.L_2813:


//--------------------- .nv.info._ZN2at6native18elementwise_kernelILi128ELi4EZNS0_15gpu_kernel_implINS0_13AUnaryFunctorIdddNS0_15binary_internal10MulFunctorIdEEEEEEvRNS_18TensorIteratorBaseERKT_EUliE_EEviT1_ --------------------------
	.section	.nv.info._ZN2at6native18elementwise_kernelILi128ELi4EZNS0_15gpu_kernel_implINS0_13AUnaryFunctorIdddNS0_15binary_internal10MulFunctorIdEEEEEEvRNS_18TensorIteratorBaseERKT_EUliE_EEviT1_,"",@"SHT_CUDA_INFO"
	.sectionflags	@""
	.align	4


	//----- nvinfo : EIATTR_CUDA_API_VERSION
	.align		4
        /*0000*/ 	.byte	0x04, 0x37
        /*0002*/ 	.short	(.L_2815 - .L_2814)
.L_2814:
        /*0004*/ 	.word	0x00000082


	//----- nvinfo : EIATTR_KPARAM_INFO
	.align		4
.L_2815:
        /*0008*/ 	.byte	0x04, 0x17
        /*000a*/ 	.short	(.L_2817 - .L_2816)
.L_2816:
        /*000c*/ 	.word	0x00000000
        /*0010*/ 	.short	0x0001
        /*0012*/ 	.short	0x0008
        /*0014*/ 	.byte	0x00, 0xf0, 0xa1, 0x08


	//----- nvinfo : EIATTR_KPARAM_INFO
	.align		4
.L_2817:
        /*0018*/ 	.byte	0x04, 0x17
        /*001a*/ 	.short	(.L_2819 - .L_2818)
.L_2818:
        /*001c*/ 	.word	0x00000000
        /*0020*/ 	.short	0x0000
        /*0022*/ 	.short	0x0000
        /*0024*/ 	.byte	0x00, 0xf0, 0x11, 0x00


	//----- nvinfo : EIATTR_SPARSE_MMA_MASK
	.align		4
.L_2819:
        /*0028*/ 	.byte	0x03, 0x50
        /*002a*/ 	.short	0x0000


	//----- nvinfo : EIATTR_MAXREG_COUNT
	.align		4
        /*002c*/ 	.byte	0x03, 0x1b
        /*002e*/ 	.short	0x0080


	//----- nvinfo : EIATTR_EXTERNS
	.align		4
        /*0030*/ 	.byte	0x04, 0x0f
        /*0032*/ 	.short	(.L_2821 - .L_2820)


	//   ....[0]....
	.align		4
.L_2820:
        /*0034*/ 	.word	index@(__assertfail)


	//----- nvinfo : EIATTR_MERCURY_ISA_VERSION
	.align		4
.L_2821:
        /*0038*/ 	.byte	0x03, 0x5f
        /*003a*/ 	.short	0x0101


	//----- nvinfo : EIATTR_SYSCALL_OFFSETS
	.align		4
        /*003c*/ 	.byte	0x04, 0x46
        /*003e*/ 	.short	(.L_2823 - .L_2822)


	//   ....[0]....
.L_2822:
        /*0040*/ 	.word	0x00002260


	//   ....[1]....
        /*0044*/ 	.word	0x000033a0


	//   ....[2]....
        /*0048*/ 	.word	0x00005630


	//   ....[3]....
        /*004c*/ 	.word	0x00006770


	//   ....[4]....
        /*0050*/ 	.word	0x000089f0


	//   ....[5]....
        /*0054*/ 	.word	0x00009b30


	//   ....[6]....
        /*0058*/ 	.word	0x0000bda0


	//   ....[7]....
        /*005c*/ 	.word	0x0000cee0


	//----- nvinfo : EIATTR_EXIT_INSTR_OFFSETS
	.align		4
.L_2823:
        /*0060*/ 	.byte	0x04, 0x1c
        /*0062*/ 	.short	(.L_2825 - .L_2824)


	//   ....[0]....
.L_2824:
        /*0064*/ 	.word	0x00009be0


	//   ....[1]....
        /*0068*/ 	.word	0x0000bf20


	//   ....[2]....
        /*006c*/ 	.word	0x0000bf60


	//   ....[3]....
        /*0070*/ 	.word	0x0000bff0


	//   ....[4]....
        /*0074*/ 	.word	0x0000c020


	//   ....[5]....
        /*0078*/ 	.word	0x0000c050


	//   ....[6]....
        /*007c*/ 	.word	0x0000c120


	//   ....[7]....
        /*0080*/ 	.word	0x0000c1a0


	//   ....[8]....
        /*0084*/ 	.word	0x0000c280


	//   ....[9]....
        /*0088*/ 	.word	0x0000c310


	//   ....[10]....
        /*008c*/ 	.word	0x0000c330


	//   ....[11]....
        /*0090*/ 	.word	0x0000c3f0


	//   ....[12]....
        /*0094*/ 	.word	0x0000c420


	//   ....[13]....
        /*0098*/ 	.word	0x0000c5f0


	//   ....[14]....
        /*009c*/ 	.word	0x0000c790


	//   ....[15]....
        /*00a0*/ 	.word	0x0000c810


	//   ....[16]....
        /*00a4*/ 	.word	0x0000c8c0


	//   ....[17]....
        /*00a8*/ 	.word	0x0000ca80


	//   ....[18]....
        /*00ac*/ 	.word	0x0000cc40


	//   ....[19]....
        /*00b0*/ 	.word	0x0000cde0


	//   ....[20]....
        /*00b4*/ 	.word	0x0000cef0


	//   ....[21]....
        /*00b8*/ 	.word	0x0000cf20


	//   ....[22]....
        /*00bc*/ 	.word	0x0000cf50


	//----- nvinfo : EIATTR_MAX_THREADS
	.align		4
.L_2825:
        /*00c0*/ 	.byte	0x04, 0x05
        /*00c2*/ 	.short	(.L_2827 - .L_2826)
.L_2826:
        /*00c4*/ 	.word	0x00000080
        /*00c8*/ 	.word	0x00000001
        /*00cc*/ 	.word	0x00000001


	//----- nvinfo : EIATTR_CRS_STACK_SIZE
	.align		4
.L_2827:
        /*00d0*/ 	.byte	0x04, 0x1e
        /*00d2*/ 	.short	(.L_2829 - .L_2828)
.L_2828:
        /*00d4*/ 	.word	0x00000000


	//----- nvinfo : EIATTR_CBANK_PARAM_SIZE
	.align		4
.L_2829:
        /*00d8*/ 	.byte	0x03, 0x19
        /*00da*/ 	.short	0x0230


	//----- nvinfo : EIATTR_PARAM_CBANK
	.align		4
        /*00dc*/ 	.byte	0x04, 0x0a
        /*00de*/ 	.short	(.L_2831 - .L_2830)
	.align		4
.L_2830:
        /*00e0*/ 	.word	index@(.nv.constant0._ZN2at6native18elementwise_kernelILi128ELi4EZNS0_15gpu_kernel_implINS0_13AUnaryFunctorIdddNS0_15binary_internal10MulFunctorIdEEEEEEvRNS_18TensorIteratorBaseERKT_EUliE_EEviT1_)
        /*00e4*/ 	.short	0x0210
        /*00e6*/ 	.short	0x0230


	//----- nvinfo : EIATTR_SW_WAR
	.align		4
.L_2831:
        /*00e8*/ 	.byte	0x04, 0x36
        /*00ea*/ 	.short	(.L_2833 - .L_2832)
.L_2832:
        /*00ec*/ 	.word	0x00000008
.L_2833:


//--------------------- .nv.info._ZN2at6native27unrolled_elementwise_kernelINS0_13AUnaryFunctorIdddNS0_15binary_internal10MulFunctorIdEEEESt5arrayIPcLm2EELi4E23TrivialOffsetCalculatorILi1EjESB_NS0_6memory12LoadWithCastILi1EEENSC_13StoreWithCastILi1EEEEEviT_T0_T2_T3_T4_T5_ --------------------------
	.section	.nv.info._ZN2at6native27unrolled_elementwise_kernelINS0_13AUnaryFunctorIdddNS0_15binary_internal10MulFunctorIdEEEESt5arrayIPcLm2EELi4E23TrivialOffsetCalculatorILi1EjESB_NS0_6memory12LoadWithCastILi1EEENSC_13StoreWithCastILi1EEEEEviT_T0_T2_T3_T4_T5_,"",@"SHT_CUDA_INFO"
	.sectionflags	@""
	.align	4


	//----- nvinfo : EIATTR_CUDA_API_VERSION
	.align		4
        /*0000*/ 	.byte	0x04, 0x37
        /*0002*/ 	.short	(.L_2835 - .L_2834)
.L_2834:
        /*0004*/ 	.word	0x00000082


	//----- nvinfo : EIATTR_KPARAM_INFO
	.align		4
.L_2835:
        /*0008*/ 	.byte	0x04, 0x17
        /*000a*/ 	.short	(.L_2837 - .L_2836)
.L_2836:
        /*000c*/ 	.word	0x00000000
        /*0010*/ 	.short	0x0006
        /*0012*/ 	.short	0x0034
        /*0014*/ 	.byte	0x00, 0xf0, 0x21, 0x00


	//----- nvinfo : EIATTR_KPARAM_INFO
	.align		4
.L_2837:
        /*0018*/ 	.byte	0x04, 0x17
        /*001a*/ 	.short	(.L_2839 - .L_2838)
.L_2838:
        /*001c*/ 	.word	0x00000000
        /*0020*/ 	.short	0x0005
        /*0022*/ 	.short	0x002c
        /*0024*/ 	.byte	0x00, 0xf0, 0x21, 0x00


	//----- nvinfo : EIATTR_KPARAM_INFO
	.align		4
.L_2839:
        /*0028*/ 	.byte	0x04, 0x17
        /*002a*/ 	.short	(.L_2841 - .L_2840)
.L_2840:
        /*002c*/ 	.word	0x00000000
        /*0030*/ 	.short	0x0004
        /*0032*/ 	.short	0x0029
        /*0034*/ 	.byte	0x00, 0xf0, 0x05, 0x00


	//----- nvinfo : EIATTR_KPARAM_INFO
	.align		4
.L_2841:
        /*0038*/ 	.byte	0x04, 0x17
        /*003a*/ 	.short	(.L_2843 - .L_2842)
.L_2842:
        /*003c*/ 	.word	0x00000000
        /*0040*/ 	.short	0x0003
        /*0042*/ 	.short	0x0028
        /*0044*/ 	.byte	0x00, 0xf0, 0x05, 0x00


	//----- nvinfo : EIATTR_KPARAM_INFO
	.align		4
.L_2843:
        /*0048*/ 	.byte	0x04, 0x17
        /*004a*/ 	.short	(.L_2845 - .L_2844)
.L_2844:
        /*004c*/ 	.word	0x00000000
        /*0050*/ 	.short	0x0002
        /*0052*/ 	.short	0x0018
        /*0054*/ 	.byte	0x00, 0xf0, 0x41, 0x00


	//----- nvinfo : EIATTR_KPARAM_INFO
	.align		4
.L_2845:
        /*0058*/ 	.byte	0x04, 0x17
        /*005a*/ 	.short	(.L_2847 - .L_2846)
.L_2846:
        /*005c*/ 	.word	0x00000000
        /*0060*/ 	.short	0x0001
        /*0062*/ 	.short	0x0008
        /*0064*/ 	.byte	0x00, 0xf0, 0x41, 0x00


	//----- nvinfo : EIATTR_KPARAM_INFO
	.align		4
.L_2847:
        /*0068*/ 	.byte	0x04, 0x17
        /*006a*/ 	.short	(.L_2849 - .L_2848)
.L_2848:
        /*006c*/ 	.word	0x00000000
        /*0070*/ 	.short	0x0000
        /*0072*/ 	.short	0x0000
        /*0074*/ 	.byte	0x00, 0xf0, 0x11, 0x00


	//----- nvinfo : EIATTR_SPARSE_MMA_MASK
	.align		4
.L_2849:
        /*0078*/ 	.byte	0x03, 0x50
        /*007a*/ 	.short	0x0000


	//----- nvinfo : EIATTR_MAXREG_COUNT
	.align		4
        /*007c*/ 	.byte	0x03, 0x1b
        /*007e*/ 	.short	0x00ff


	//----- nvinfo : EIATTR_EXTERNS
	.align		4
        /*0080*/ 	.byte	0x04, 0x0f
        /*0082*/ 	.short	(.L_2851 - .L_2850)


	//   ....[0]....
	.align		4
.L_2850:
        /*0084*/ 	.word	index@(__assertfail)


	//----- nvinfo : EIATTR_MERCURY_ISA_VERSION
	.align		4
.L_2851:
        /*0088*/ 	.byte	0x03, 0x5f
        /*008a*/ 	.short	0x0101


	//----- nvinfo : EIATTR_SYSCALL_OFFSETS
	.align		4
        /*008c*/ 	.byte	0x04, 0x46
        /*008e*/ 	.short	(.L_2853 - .L_2852)


	//   ....[0]....
.L_2852:
        /*0090*/ 	.word	0x00000f80


	//   ....[1]....
        /*0094*/ 	.word	0x00001f20


	//   ....[2]....
        /*0098*/ 	.word	0x00002ed0


	//   ....[3]....
        /*009c*/ 	.word	0x00003e50


	//   ....[4]....
        /*00a0*/ 	.word	0x00005060


	//   ....[5]....
        /*00a4*/ 	.word	0x000061f0


	//   ....[6]....
        /*00a8*/ 	.word	0x00007370


	//   ....[7]....
        /*00ac*/ 	.word	0x00008510


	//----- nvinfo : EIATTR_EXIT_INSTR_OFFSETS
	.align		4
.L_2853:
        /*00b0*/ 	.byte	0x04, 0x1c
        /*00b2*/ 	.short	(.L_2855 - .L_2854)


	//   ....[0]....
.L_2854:
        /*00b4*/ 	.word	0x00007410


	//   ....[1]....
        /*00b8*/ 	.word	0x00007550


	//   ....[2]....
        /*00bc*/ 	.word	0x00007590


	//   ....[3]....
        /*00c0*/ 	.word	0x00007620


	//   ....[4]....
        /*00c4*/ 	.word	0x00007650


	//   ....[5]....
        /*00c8*/ 	.word	0x00007680


	//   ....[6]....
        /*00cc*/ 	.word	0x00007750


	//   ....[7]....
        /*00d0*/ 	.word	0x000077d0


	//   ....[8]....
        /*00d4*/ 	.word	0x000078b0


	//   ....[9]....
        /*00d8*/ 	.word	0x00007940


	//   ....[10]....
        /*00dc*/ 	.word	0x00007960


	//   ....[11]....
        /*00e0*/ 	.word	0x00007a20


	//   ....[12]....
        /*00e4*/ 	.word	0x00007a50


	//   ....[13]....
        /*00e8*/ 	.word	0x00007c20


	//   ....[14]....
        /*00ec*/ 	.word	0x00007dc0


	//   ....[15]....
        /*00f0*/ 	.word	0x00007e40


	//   ....[16]....
        /*00f4*/ 	.word	0x00007ef0


	//   ....[17]....
        /*00f8*/ 	.word	0x000080b0


	//   ....[18]....
        /*00fc*/ 	.word	0x00008270


	//   ....[19]....
        /*0100*/ 	.word	0x00008410


	//   ....[20]....
        /*0104*/ 	.word	0x00008520


	//   ....[21]....
        /*0108*/ 	.word	0x00008550


	//   ....[22]....
        /*010c*/ 	.word	0x00008580


	//----- nvinfo : EIATTR_MAX_THREADS
	.align		4
.L_2855:
        /*0110*/ 	.byte	0x04, 0x05
        /*0112*/ 	.short	(.L_2857 - .L_2856)
.L_2856:
        /*0114*/ 	.word	0x00000080
        /*0118*/ 	.word	0x00000001
        /*011c*/ 	.word	0x00000001


	//----- nvinfo : EIATTR_CRS_STACK_SIZE
	.align		4
.L_2857:
        /*0120*/ 	.byte	0x04, 0x1e
        /*0122*/ 	.short	(.L_2859 - .L_2858)
.L_2858:
        /*0124*/ 	.word	0x00000000


	//----- nvinfo : EIATTR_CBANK_PARAM_SIZE
	.align		4
.L_2859:
        /*0128*/ 	.byte	0x03, 0x19
        /*012a*/ 	.short	0x003c


	//----- nvinfo : EIATTR_PARAM_CBANK
	.align		4
        /*012c*/ 	.byte	0x04, 0x0a
        /*012e*/ 	.short	(.L_2861 - .L_2860)
	.align		4
.L_2860:
        /*0130*/ 	.word	index@(.nv.constant0._ZN2at6native27unrolled_elementwise_kernelINS0_13AUnaryFunctorIdddNS0_15binary_internal10MulFunctorIdEEEESt5arrayIPcLm2EELi4E23TrivialOffsetCalculatorILi1EjESB_NS0_6memory12LoadWithCastILi1EEENSC_13StoreWithCastILi1EEEEEviT_T0_T2_T3_T4_T5_)
        /*0134*/ 	.short	0x0210
        /*0136*/ 	.short	0x003c


	//----- nvinfo : EIATTR_SW_WAR
	.align		4
.L_2861:
        /*0138*/ 	.byte	0x04, 0x36
        /*013a*/ 	.short	(.L_2863 - .L_2862)
.L_2862:
        /*013c*/ 	.word	0x00000008
.L_2863:


//--------------------- .nv.info._ZN2at6native18elementwise_kernelILi128ELi2EZNS0_22gpu_kernel_impl_nocastINS0_13AUnaryFunctorIdddNS0_15binary_internal10MulFunctorIdEEEEEEvRNS_18TensorIteratorBaseERKT_EUliE_EEviT1_ --------------------------
	.section	.nv.info._ZN2at6native18elementwise_kernelILi128ELi2EZNS0_22gpu_kernel_impl_nocastINS0_13AUnaryFunctorIdddNS0_15binary_internal10MulFunctorIdEEEEEEvRNS_18TensorIteratorBaseERKT_EUliE_EEviT1_,"",@"SHT_CUDA_INFO"
	.sectionflags	@""
	.align	4


	//----- nvinfo : EIATTR_CUDA_API_VERSION
	.align		4
        /*0000*/ 	.byte	0x04, 0x37
        /*0002*/ 	.short	(.L_2865 - .L_2864)
.L_2864:
        /*0004*/ 	.word	0x00000082


	//----- nvinfo : EIATTR_KPARAM_INFO
	.align		4
.L_2865:
        /*0008*/ 	.byte	0x04, 0x17
        /*000a*/ 	.short	(.L_2867 - .L_2866)
.L_2866:
        /*000c*/ 	.word	0x00000000
        /*0010*/ 	.short	0x0001
        /*0012*/ 	.short	0x0008
        /*0014*/ 	.byte	0x00, 0xf0, 0x81, 0x08


	//----- nvinfo : EIATTR_KPARAM_INFO
	.align		4
.L_2867:
        /*0018*/ 	.byte	0x04, 0x17
        /*001a*/ 	.short	(.L_2869 - .L_2868)
.L_2868:
        /*001c*/ 	.word	0x00000000
        /*0020*/ 	.short	0x0000
        /*0022*/ 	.short	0x0000
        /*0024*/ 	.byte	0x00, 0xf0, 0x11, 0x00


	//----- nvinfo : EIATTR_SPARSE_MMA_MASK
	.align		4
.L_2869:
        /*0028*/ 	.byte	0x03, 0x50
        /*002a*/ 	.short	0x0000


	//----- nvinfo : EIATTR_MAXREG_COUNT
	.align		4
        /*002c*/ 	.byte	0x03, 0x1b
        /*002e*/ 	.short	0x0080


	//----- nvinfo : EIATTR_MERCURY_ISA_VERSION
	.align		4
        /*0030*/ 	.byte	0x03, 0x5f
        /*0032*/ 	.short	0x0101


	//----- nvinfo : EIATTR_EXIT_INSTR_OFFSETS
	.align		4
        /*0034*/ 	.byte	0x04, 0x1c
        /*0036*/ 	.short	(.L_2871 - .L_2870)


	//   ....[0]....
.L_2870:
        /*0038*/ 	.word	0x00001450


	//   ....[1]....
        /*003c*/ 	.word	0x000027f0


	//----- nvinfo : EIATTR_MAX_THREADS
	.align		4
.L_2871:
        /*0040*/ 	.byte	0x04, 0x05
        /*0042*/ 	.short	(.L_2873 - .L_2872)
.L_2872:
        /*0044*/ 	.word	0x00000080
        /*0048*/ 	.word	0x00000001
        /*004c*/ 	.word	0x00000001


	//----- nvinfo : EIATTR_CRS_STACK_SIZE
	.align		4
.L_2873:
        /*0050*/ 	.byte	0x04, 0x1e
        /*0052*/ 	.short	(.L_2875 - .L_2874)
.L_2874:
        /*0054*/ 	.word	0x00000000


	//----- nvinfo : EIATTR_CBANK_PARAM_SIZE
	.align		4
.L_2875:
        /*0058*/ 	.byte	0x03, 0x19
        /*005a*/ 	.short	0x0228


	//----- nvinfo : EIATTR_PARAM_CBANK
	.align		4
        /*005c*/ 	.byte	0x04, 0x0a
        /*005e*/ 	.short	(.L_2877 - .L_2876)
	.align		4
.L_2876:
        /*0060*/ 	.word	index@(.nv.constant0._ZN2at6native18elementwise_kernelILi128ELi2EZNS0_22gpu_kernel_impl_nocastINS0_13AUnaryFunctorIdddNS0_15binary_internal10MulFunctorIdEEEEEEvRNS_18TensorIteratorBaseERKT_EUliE_EEviT1_)
        /*0064*/ 	.short	0x0210
        /*0066*/ 	.short	0x0228


	//----- nvinfo : EIATTR_SW_WAR
	.align		4
.L_2877:
        /*0068*/ 	.byte	0x04, 0x36
        /*006a*/ 	.short	(.L_2879 - .L_2878)
.L_2878:
        /*006c*/ 	.word	0x00000008
.L_2879:


//--------------------- .nv.info._ZN2at6native27unrolled_elementwise_kernelINS0_13AUnaryFunctorIdddNS0_15binary_internal10MulFunctorIdEEEESt5arrayIPcLm2EELi4E23TrivialOffsetCalculatorILi1EjESB_NS0_6memory15LoadWithoutCastENSC_16StoreWithoutCastEEEviT_T0_T2_T3_T4_T5_ --------------------------
	.section	.nv.info._ZN2at6native27unrolled_elementwise_kernelINS0_13AUnaryFunctorIdddNS0_15binary_internal10MulFunctorIdEEEESt5arrayIPcLm2EELi4E23TrivialOffsetCalculatorILi1EjESB_NS0_6memory15LoadWithoutCastENSC_16StoreWithoutCastEEEviT_T0_T2_T3_T4_T5_,"",@"SHT_CUDA_INFO"
	.sectionflags	@""
	.align	4


	//----- nvinfo : EIATTR_CUDA_API_VERSION
	.align		4
        /*0000*/ 	.byte	0x04, 0x37
        /*0002*/ 	.short	(.L_2881 - .L_2880)
.L_2880:
        /*0004*/ 	.word	0x00000082


	//----- nvinfo : EIATTR_KPARAM_INFO
	.align		4
.L_2881:
        /*0008*/ 	.byte	0x04, 0x17
        /*000a*/ 	.short	(.L_2883 - .L_2882)
.L_2882:
        /*000c*/ 	.word	0x00000000
        /*0010*/ 	.short	0x0006
        /*0012*/ 	.short	0x002b
        /*0014*/ 	.byte	0x00, 0xf0, 0x05, 0x00


	//----- nvinfo : EIATTR_KPARAM_INFO
	.align		4
.L_2883:
        /*0018*/ 	.byte	0x04, 0x17
        /*001a*/ 	.short	(.L_2885 - .L_2884)
.L_2884:
        /*001c*/ 	.word	0x00000000
        /*0020*/ 	.short	0x0005
        /*0022*/ 	.short	0x002a
        /*0024*/ 	.byte	0x00, 0xf0, 0x05, 0x00


	//----- nvinfo : EIATTR_KPARAM_INFO
	.align		4
.L_2885:
        /*0028*/ 	.byte	0x04, 0x17
        /*002a*/ 	.short	(.L_2887 - .L_2886)
.L_2886:
        /*002c*/ 	.word	0x00000000
        /*0030*/ 	.short	0x0004
        /*0032*/ 	.short	0x0029
        /*0034*/ 	.byte	0x00, 0xf0, 0x05, 0x00


	//----- nvinfo : EIATTR_KPARAM_INFO
	.align		4
.L_2887:
        /*0038*/ 	.byte	0x04, 0x17
        /*003a*/ 	.short	(.L_2889 - .L_2888)
.L_2888:
        /*003c*/ 	.word	0x00000000
        /*0040*/ 	.short	0x0003
        /*0042*/ 	.short	0x0028
        /*0044*/ 	.byte	0x00, 0xf0, 0x05, 0x00


	//----- nvinfo : EIATTR_KPARAM_INFO
	.align		4
.L_2889:
        /*0048*/ 	.byte	0x04, 0x17
        /*004a*/ 	.short	(.L_2891 - .L_2890)
.L_2890:
        /*004c*/ 	.word	0x00000000
        /*0050*/ 	.short	0x0002
        /*0052*/ 	.short	0x0018
        /*0054*/ 	.byte	0x00, 0xf0, 0x41, 0x00


	//----- nvinfo : EIATTR_KPARAM_INFO
	.align		4
.L_2891:
        /*0058*/ 	.byte	0x04, 0x17
        /*005a*/ 	.short	(.L_2893 - .L_2892)
.L_2892:
        /*005c*/ 	.word	0x00000000
        /*0060*/ 	.short	0x0001
        /*0062*/ 	.short	0x0008
        /*0064*/ 	.byte	0x00, 0xf0, 0x41, 0x00


	//----- nvinfo : EIATTR_KPARAM_INFO
	.align		4
.L_2893:
        /*0068*/ 	.byte	0x04, 0x17
        /*006a*/ 	.short	(.L_2895 - .L_2894)
.L_2894:
        /*006c*/ 	.word	0x00000000
        /*0070*/ 	.short	0x0000
        /*0072*/ 	.short	0x0000
        /*0074*/ 	.byte	0x00, 0xf0, 0x11, 0x00


	//----- nvinfo : EIATTR_SPARSE_MMA_MASK
	.align		4
.L_2895:
        /*0078*/ 	.byte	0x03, 0x50
        /*007a*/ 	.short	0x0000


	//----- nvinfo : EIATTR_MAXREG_COUNT
	.align		4
        /*007c*/ 	.byte	0x03, 0x1b
        /*007e*/ 	.short	0x00ff


	//----- nvinfo : EIATTR_MERCURY_ISA_VERSION
	.align		4
        /*0080*/ 	.byte	0x03, 0x5f
        /*0082*/ 	.short	0x0101


	//----- nvinfo : EIATTR_EXIT_INSTR_OFFSETS
	.align		4
        /*0084*/ 	.byte	0x04, 0x1c
        /*0086*/ 	.short	(.L_2897 - .L_2896)


	//   ....[0]....
.L_2896:
        /*0088*/ 	.word	0x000003d0


	//   ....[1]....
        /*008c*/ 	.word	0x00000420


	//----- nvinfo : EIATTR_MAX_THREADS
	.align		4
.L_2897:
        /*0090*/ 	.byte	0x04, 0x05
        /*0092*/ 	.short	(.L_2899 - .L_2898)
.L_2898:
        /*0094*/ 	.word	0x00000080
        /*0098*/ 	.word	0x00000001
        /*009c*/ 	.word	0x00000001


	//----- nvinfo : EIATTR_CRS_STACK_SIZE
	.align		4
.L_2899:
        /*00a0*/ 	.byte	0x04, 0x1e
        /*00a2*/ 	.short	(.L_2901 - .L_2900)
.L_2900:
        /*00a4*/ 	.word	0x00000000


	//----- nvinfo : EIATTR_CBANK_PARAM_SIZE
	.align		4
.L_2901:
        /*00a8*/ 	.byte	0x03, 0x19
        /*00aa*/ 	.short	0x002c


	//----- nvinfo : EIATTR_PARAM_CBANK
	.align		4
        /*00ac*/ 	.byte	0x04, 0x0a
        /*00ae*/ 	.short	(.L_2903 - .L_2902)
	.align		4
.L_2902:
        /*00b0*/ 	.word	index@(.nv.constant0._ZN2at6native27unrolled_elementwise_kernelINS0_13AUnaryFunctorIdddNS0_15binary_internal10MulFunctorIdEEEESt5arrayIPcLm2EELi4E23TrivialOffsetCalculatorILi1EjESB_NS0_6memory15LoadWithoutCastENSC_16StoreWithoutCastEEEviT_T0_T2_T3_T4_T5_)
        /*00b4*/ 	.short	0x0210
        /*00b6*/ 	.short	0x002c


	//----- nvinfo : EIATTR_SW_WAR
	.align		4
.L_2903:
        /*00b8*/ 	.byte	0x04, 0x36
        /*00ba*/ 	.short	(.L_2905 - .L_2904)
.L_2904:
        /*00bc*/ 	.word	0x00000008
.L_2905:


//--------------------- .nv.info._ZN2at6native29vectorized_elementwise_kernelILi2ENS0_13AUnaryFunctorIdddNS0_15binary_internal10MulFunctorIdEEEESt5arrayIPcLm2EEEEviT0_T1_ --------------------------
	.section	.nv.info._ZN2at6native29vectorized_elementwise_kernelILi2ENS0_13AUnaryFunctorIdddNS0_15binary_internal10MulFunctorIdEEEESt5arrayIPcLm2EEEEviT0_T1_,"",@"SHT_CUDA_INFO"
	.sectionflags	@""
	.align	4


	//----- nvinfo : EIATTR_CUDA_API_VERSION
	.align		4
        /*0000*/ 	.byte	0x04, 0x37
        /*0002*/ 	.short	(.L_2907 - .L_2906)
.L_2906:
        /*0004*/ 	.word	0x00000082


	//----- nvinfo : EIATTR_KPARAM_INFO
	.align		4
.L_2907:
        /*0008*/ 	.byte	0x04, 0x17
        /*000a*/ 	.short	(.L_2909 - .L_2908)
.L_2908:
        /*000c*/ 	.word	0x00000000
        /*0010*/ 	.short	0x0002
        /*0012*/ 	.short	0x0018
        /*0014*/ 	.byte	0x00, 0xf0, 0x41, 0x00


	//----- nvinfo : EIATTR_KPARAM_INFO
	.align		4
.L_2909:
        /*0018*/ 	.byte	0x04, 0x17
        /*001a*/ 	.short	(.L_2911 - .L_2910)
.L_2910:
        /*001c*/ 	.word	0x00000000
        /*0020*/ 	.short	0x0001
        /*0022*/ 	.short	0x0008
        /*0024*/ 	.byte	0x00, 0xf0, 0x41, 0x00


	//----- nvinfo : EIATTR_KPARAM_INFO
	.align		4
.L_2911:
        /*0028*/ 	.byte	0x04, 0x17
        /*002a*/ 	.short	(.L_2913 - .L_2912)
.L_2912:
        /*002c*/ 	.word	0x00000000
        /*0030*/ 	.short	0x0000
        /*0032*/ 	.short	0x0000
        /*0034*/ 	.byte	0x00, 0xf0, 0x11, 0x00


	//----- nvinfo : EIATTR_SPARSE_MMA_MASK
	.align		4
.L_2913:
        /*0038*/ 	.byte	0x03, 0x50
        /*003a*/ 	.short	0x0000


	//----- nvinfo : EIATTR_MAXREG_COUNT
	.align		4
        /*003c*/ 	.byte	0x03, 0x1b
        /*003e*/ 	.short	0x00ff


	//----- nvinfo : EIATTR_MERCURY_ISA_VERSION
	.align		4
        /*0040*/ 	.byte	0x03, 0x5f
        /*0042*/ 	.short	0x0101


	//----- nvinfo : EIATTR_EXIT_INSTR_OFFSETS
	.align		4
        /*0044*/ 	.byte	0x04, 0x1c
        /*0046*/ 	.short	(.L_2915 - .L_2914)


	//   ....[0]....
.L_2914:
        /*0048*/ 	.word	0x00000200


	//   ....[1]....
        /*004c*/ 	.word	0x00000990


	//   ....[2]....
        /*0050*/ 	.word	0x000009e0


	//----- nvinfo : EIATTR_MAX_THREADS
	.align		4
.L_2915:
        /*0054*/ 	.byte	0x04, 0x05
        /*0056*/ 	.short	(.L_2917 - .L_2916)
.L_2916:
        /*0058*/ 	.word	0x00000080
        /*005c*/ 	.word	0x00000001
        /*0060*/ 	.word	0x00000001


	//----- nvinfo : EIATTR_CRS_STACK_SIZE
	.align		4
.L_2917:
        /*0064*/ 	.byte	0x04, 0x1e
        /*0066*/ 	.short	(.L_2919 - .L_2918)
.L_2918:
        /*0068*/ 	.word	0x00000000


	//----- nvinfo : EIATTR_CBANK_PARAM_SIZE
	.align		4
.L_2919:
        /*006c*/ 	.byte	0x03, 0x19
        /*006e*/ 	.short	0x0028


	//----- nvinfo : EIATTR_PARAM_CBANK
	.align		4
        /*0070*/ 	.byte	0x04, 0x0a
        /*0072*/ 	.short	(.L_2921 - .L_2920)
	.align		4
.L_2920:
        /*0074*/ 	.word	index@(.nv.constant0._ZN2at6native29vectorized_elementwise_kernelILi2ENS0_13AUnaryFunctorIdddNS0_15binary_internal10MulFunctorIdEEEESt5arrayIPcLm2EEEEviT0_T1_)
        /*0078*/ 	.short	0x0210
        /*007a*/ 	.short	0x0028


	//----- nvinfo : EIATTR_SW_WAR
	.align		4
.L_2921:
        /*007c*/ 	.byte	0x04, 0x36
        /*007e*/ 	.short	(.L_2923 - .L_2922)
.L_2922:
        /*0080*/ 	.word	0x00000008
.L_2923:


//--------------------- .nv.info._ZN2at6native29vectorized_elementwise_kernelILi4ENS0_13AUnaryFunctorIdddNS0_15binary_internal10MulFunctorIdEEEESt5arrayIPcLm2EEEEviT0_T1_ --------------------------
	.section	.nv.info._ZN2at6native29vectorized_elementwise_kernelILi4ENS0_13AUnaryFunctorIdddNS0_15binary_internal10MulFunctorIdEEEESt5arrayIPcLm2EEEEviT0_T1_,"",@"SHT_CUDA_INFO"
	.sectionflags	@""
	.align	4


	//----- nvinfo : EIATTR_CUDA_API_VERSION
	.align		4
        /*0000*/ 	.byte	0x04, 0x37
        /*0002*/ 	.short	(.L_2925 - .L_2924)
.L_2924:
        /*0004*/ 	.word	0x00000082


	//----- nvinfo : EIATTR_KPARAM_INFO
	.align		4
.L_2925:
        /*0008*/ 	.byte	0x04, 0x17
        /*000a*/ 	.short	(.L_2927 - .L_2926)
.L_2926:
        /*000c*/ 	.word	0x00000000
        /*0010*/ 	.short	0x0002
        /*0012*/ 	.short	0x0018
        /*0014*/ 	.byte	0x00, 0xf0, 0x41, 0x00


	//----- nvinfo : EIATTR_KPARAM_INFO
	.align		4
.L_2927:
        /*0018*/ 	.byte	0x04, 0x17
        /*001a*/ 	.short	(.L_2929 - .L_2928)
.L_2928:
        /*001c*/ 	.word	0x00000000
        /*0020*/ 	.short	0x0001
        /*0022*/ 	.short	0x0008
        /*0024*/ 	.byte	0x00, 0xf0, 0x41, 0x00


	//----- nvinfo : EIATTR_KPARAM_INFO
	.align		4
.L_2929:
        /*0028*/ 	.byte	0x04, 0x17
        /*002a*/ 	.short	(.L_2931 - .L_2930)
.L_2930:
        /*002c*/ 	.word	0x00000000
        /*0030*/ 	.short	0x0000
        /*0032*/ 	.short	0x0000
        /*0034*/ 	.byte	0x00, 0xf0, 0x11, 0x00


	//----- nvinfo : EIATTR_SPARSE_MMA_MASK
	.align		4
.L_2931:
        /*0038*/ 	.byte	0x03, 0x50
        /*003a*/ 	.short	0x0000


	//----- nvinfo : EIATTR_MAXREG_COUNT
	.align		4
        /*003c*/ 	.byte	0x03, 0x1b
        /*003e*/ 	.short	0x00ff


	//----- nvinfo : EIATTR_MERCURY_ISA_VERSION
	.align		4
        /*0040*/ 	.byte	0x03, 0x5f
        /*0042*/ 	.short	0x0101


	//----- nvinfo : EIATTR_EXIT_INSTR_OFFSETS
	.align		4
        /*0044*/ 	.byte	0x04, 0x1c
        /*0046*/ 	.short	(.L_2933 - .L_2932)


	//   ....[0]....
.L_2932:
        /*0048*/ 	.word	0x00000200


	//   ....[1]....
        /*004c*/ 	.word	0x00000990


	//   ....[2]....
        /*0050*/ 	.word	0x000009e0


	//----- nvinfo : EIATTR_MAX_THREADS
	.align		4
.L_2933:
        /*0054*/ 	.byte	0x04, 0x05
        /*0056*/ 	.short	(.L_2935 - .L_2934)
.L_2934:
        /*0058*/ 	.word	0x00000080
        /*005c*/ 	.word	0x00000001
        /*0060*/ 	.word	0x00000001


	//----- nvinfo : EIATTR_CRS_STACK_SIZE
	.align		4
.L_2935:
        /*0064*/ 	.byte	0x04, 0x1e
        /*0066*/ 	.short	(.L_2937 - .L_2936)
.L_2936:
        /*0068*/ 	.word	0x00000000


	//----- nvinfo : EIATTR_CBANK_PARAM_SIZE
	.align		4
.L_2937:
        /*006c*/ 	.byte	0x03, 0x19
        /*006e*/ 	.short	0x0028


	//----- nvinfo : EIATTR_PARAM_CBANK
	.align		4
        /*0070*/ 	.byte	0x04, 0x0a
        /*0072*/ 	.short	(.L_2939 - .L_2938)
	.align		4
.L_2938:
        /*0074*/ 	.word	index@(.nv.constant0._ZN2at6native29vectorized_elementwise_kernelILi4ENS0_13AUnaryFunctorIdddNS0_15binary_internal10MulFunctorIdEEEESt5arrayIPcLm2EEEEviT0_T1_)
        /*0078*/ 	.short	0x0210
        /*007a*/ 	.short	0x0028


	//----- nvinfo : EIATTR_SW_WAR
	.align		4
.L_2939:
        /*007c*/ 	.byte	0x04, 0x36
        /*007e*/ 	.short	(.L_2941 - .L_2940)
.L_2940:
        /*0080*/ 	.word	0x00000008
.L_2941:


//--------------------- .nv.info._ZN2at6native29vectorized_elementwise_kernelILi8ENS0_13AUnaryFunctorIdddNS0_15binary_internal10MulFunctorIdEEEESt5arrayIPcLm2EEEEviT0_T1_ --------------------------
	.section	.nv.info._ZN2at6native29vectorized_elementwise_kernelILi8ENS0_13AUnaryFunctorIdddNS0_15binary_internal10MulFunctorIdEEEESt5arrayIPcLm2EEEEviT0_T1_,"",@"SHT_CUDA_INFO"
	.sectionflags	@""
	.align	4


	//----- nvinfo : EIATTR_CUDA_API_VERSION
	.align		4
        /*0000*/ 	.byte	0x04, 0x37
        /*0002*/ 	.short	(.L_2943 - .L_2942)
.L_2942:
        /*0004*/ 	.word	0x00000082


	//----- nvinfo : EIATTR_KPARAM_INFO
	.align		4
.L_2943:
        /*0008*/ 	.byte	0x04, 0x17
        /*000a*/ 	.short	(.L_2945 - .L_2944)
.L_2944:
        /*000c*/ 	.word	0x00000000
        /*0010*/ 	.short	0x0002
        /*0012*/ 	.short	0x0018
        /*0014*/ 	.byte	0x00, 0xf0, 0x41, 0x00


	//----- nvinfo : EIATTR_KPARAM_INFO
	.align		4
.L_2945:
        /*0018*/ 	.byte	0x04, 0x17
        /*001a*/ 	.short	(.L_2947 - .L_2946)
.L_2946:
        /*001c*/ 	.word	0x00000000
        /*0020*/ 	.short	0x0001
        /*0022*/ 	.short	0x0008
        /*0024*/ 	.byte	0x00, 0xf0, 0x41, 0x00


	//----- nvinfo : EIATTR_KPARAM_INFO
	.align		4
.L_2947:
        /*0028*/ 	.byte	0x04, 0x17
        /*002a*/ 	.short	(.L_2949 - .L_2948)
.L_2948:
        /*002c*/ 	.word	0x00000000
        /*0030*/ 	.short	0x0000
        /*0032*/ 	.short	0x0000
        /*0034*/ 	.byte	0x00, 0xf0, 0x11, 0x00


	//----- nvinfo : EIATTR_SPARSE_MMA_MASK
	.align		4
.L_2949:
        /*0038*/ 	.byte	0x03, 0x50
        /*003a*/ 	.short	0x0000


	//----- nvinfo : EIATTR_MAXREG_COUNT
	.align		4
        /*003c*/ 	.byte	0x03, 0x1b
        /*003e*/ 	.short	0x00ff


	//----- nvinfo : EIATTR_MERCURY_ISA_VERSION
	.align		4
        /*0040*/ 	.byte	0x03, 0x5f
        /*0042*/ 	.short	0x0101


	//----- nvinfo : EIATTR_EXIT_INSTR_OFFSETS
	.align		4
        /*0044*/ 	.byte	0x04, 0x1c
        /*0046*/ 	.short	(.L_2951 - .L_2950)


	//   ....[0]....
.L_2950:
        /*0048*/ 	.word	0x00000200


	//   ....[1]....
        /*004c*/ 	.word	0x00000990


	//   ....[2]....
        /*0050*/ 	.word	0x000009e0


	//----- nvinfo : EIATTR_MAX_THREADS
	.align		4
.L_2951:
        /*0054*/ 	.byte	0x04, 0x05
        /*0056*/ 	.short	(.L_2953 - .L_2952)
.L_2952:
        /*0058*/ 	.word	0x00000080
        /*005c*/ 	.word	0x00000001
        /*0060*/ 	.word	0x00000001


	//----- nvinfo : EIATTR_CRS_STACK_SIZE
	.align		4
.L_2953:
        /*0064*/ 	.byte	0x04, 0x1e
        /*0066*/ 	.short	(.L_2955 - .L_2954)
.L_2954:
        /*0068*/ 	.word	0x00000000


	//----- nvinfo : EIATTR_CBANK_PARAM_SIZE
	.align		4
.L_2955:
        /*006c*/ 	.byte	0x03, 0x19
        /*006e*/ 	.short	0x0028


	//----- nvinfo : EIATTR_PARAM_CBANK
	.align		4
        /*0070*/ 	.byte	0x04, 0x0a
        /*0072*/ 	.short	(.L_2957 - .L_2956)
	.align		4
.L_2956:
        /*0074*/ 	.word	index@(.nv.constant0._ZN2at6native29vectorized_elementwise_kernelILi8ENS0_13AUnaryFunctorIdddNS0_15binary_internal10MulFunctorIdEEEESt5arrayIPcLm2EEEEviT0_T1_)
        /*0078*/ 	.short	0x0210
        /*007a*/ 	.short	0x0028


	//----- nvinfo : EIATTR_SW_WAR
	.align		4
.L_2957:
        /*007c*/ 	.byte	0x04, 0x36
        /*007e*/ 	.short	(.L_2959 - .L_2958)
.L_2958:
        /*0080*/ 	.word	0x00000008
.L_2959:


//--------------------- .nv.info._ZN2at6native18elementwise_kernelILi128ELi4EZNS0_15gpu_kernel_implINS0_13BinaryFunctorIdddNS0_15binary_internal10MulFunctorIdEEEEEEvRNS_18TensorIteratorBaseERKT_EUliE_EEviT1_ --------------------------
	.section	.nv.info._ZN2at6native18elementwise_kernelILi128ELi4EZNS0_15gpu_kernel_implINS0_13BinaryFunctorIdddNS0_15binary_internal10MulFunctorIdEEEEEEvRNS_18TensorIteratorBaseERKT_EUliE_EEviT1_,"",@"SHT_CUDA_INFO"
	.sectionflags	@""
	.align	4


	//----- nvinfo : EIATTR_CUDA_API_VERSION
	.align		4
        /*0000*/ 	.byte	0x04, 0x37
        /*0002*/ 	.short	(.L_2961 - .L_2960)
.L_2960:
        /*0004*/ 	.word	0x00000082


	//----- nvinfo : EIATTR_KPARAM_INFO
	.align		4
.L_2961:
        /*0008*/ 	.byte	0x04, 0x17
        /*000a*/ 	.short	(.L_2963 - .L_2962)
.L_2962:
        /*000c*/ 	.word	0x00000000
        /*0010*/ 	.short	0x0001
        /*0012*/ 	.short	0x0008
        /*0014*/ 	.byte	0x00, 0xf0, 0x21, 0x0a


	//----- nvinfo : EIATTR_KPARAM_INFO
	.align		4
.L_2963:
        /*0018*/ 	.byte	0x04, 0x17
        /*001a*/ 	.short	(.L_2965 - .L_2964)
.L_2964:
        /*001c*/ 	.word	0x00000000
        /*0020*/ 	.short	0x0000
        /*0022*/ 	.short	0x0000
        /*0024*/ 	.byte	0x00, 0xf0, 0x11, 0x00


	//----- nvinfo : EIATTR_SPARSE_MMA_MASK
	.align		4
.L_2965:
        /*0028*/ 	.byte	0x03, 0x50
        /*002a*/ 	.short	0x0000


	//----- nvinfo : EIATTR_MAXREG_COUNT
	.align		4
        /*002c*/ 	.byte	0x03, 0x1b
        /*002e*/ 	.short	0x0080


	//----- nvinfo : EIATTR_EXTERNS
	.align		4
        /*0030*/ 	.byte	0x04, 0x0f
        /*0032*/ 	.short	(.L_2967 - .L_2966)


	//   ....[0]....
	.align		4
.L_2966:
        /*0034*/ 	.word	index@(__assertfail)


	//----- nvinfo : EIATTR_MERCURY_ISA_VERSION
	.align		4
.L_2967:
        /*0038*/ 	.byte	0x03, 0x5f
        /*003a*/ 	.short	0x0101


	//----- nvinfo : EIATTR_SYSCALL_OFFSETS
	.align		4
        /*003c*/ 	.byte	0x04, 0x46
        /*003e*/ 	.short	(.L_2969 - .L_2968)


	//   ....[0]....
.L_2968:
        /*0040*/ 	.word	0x00002590


	//   ....[1]....
        /*0044*/ 	.word	0x000034a0


	//   ....[2]....
        /*0048*/ 	.word	0x000045d0


	//   ....[3]....
        /*004c*/ 	.word	0x00006b90


	//   ....[4]....
        /*0050*/ 	.word	0x00007aa0


	//   ....[5]....
        /*0054*/ 	.word	0x00008bd0


	//   ....[6]....
        /*0058*/ 	.word	0x0000b180


	//   ....[7]....
        /*005c*/ 	.word	0x0000c090


	//   ....[8]....
        /*0060*/ 	.word	0x0000d1c0


	//   ....[9]....
        /*0064*/ 	.word	0x0000f760


	//   ....[10]....
        /*0068*/ 	.word	0x00010670


	//   ....[11]....
        /*006c*/ 	.word	0x000117a0


	//----- nvinfo : EIATTR_EXIT_INSTR_OFFSETS
	.align		4
.L_2969:
        /*0070*/ 	.byte	0x04, 0x1c
        /*0072*/ 	.short	(.L_2971 - .L_2970)


	//   ....[0]....
.L_2970:
        /*0074*/ 	.word	0x0000d270


	//   ....[1]....
        /*0078*/ 	.word	0x000107e0


	//   ....[2]....
        /*007c*/ 	.word	0x00010820


	//   ....[3]....
        /*0080*/ 	.word	0x000108b0


	//   ....[4]....
        /*0084*/ 	.word	0x000108e0


	//   ....[5]....
        /*0088*/ 	.word	0x00010910


	//   ....[6]....
        /*008c*/ 	.word	0x000109e0


	//   ....[7]....
        /*0090*/ 	.word	0x00010a60


	//   ....[8]....
        /*0094*/ 	.word	0x00010b40


	//   ....[9]....
        /*0098*/ 	.word	0x00010bd0


	//   ....[10]....
        /*009c*/ 	.word	0x00010bf0


	//   ....[11]....
        /*00a0*/ 	.word	0x00010cb0


	//   ....[12]....
        /*00a4*/ 	.word	0x00010ce0


	//   ....[13]....
        /*00a8*/ 	.word	0x00010eb0


	//   ....[14]....
        /*00ac*/ 	.word	0x00011050


	//   ....[15]....
        /*00b0*/ 	.word	0x000110d0


	//   ....[16]....
        /*00b4*/ 	.word	0x00011180


	//   ....[17]....
        /*00b8*/ 	.word	0x00011340


	//   ....[18]....
        /*00bc*/ 	.word	0x00011500


	//   ....[19]....
        /*00c0*/ 	.word	0x000116a0


	//   ....[20]....
        /*00c4*/ 	.word	0x000117b0


	//   ....[21]....
        /*00c8*/ 	.word	0x000117e0


	//   ....[22]....
        /*00cc*/ 	.word	0x00011810


	//----- nvinfo : EIATTR_MAX_THREADS
	.align		4
.L_2971:
        /*00d0*/ 	.byte	0x04, 0x05
        /*00d2*/ 	.short	(.L_2973 - .L_2972)
.L_2972:
        /*00d4*/ 	.word	0x00000080
        /*00d8*/ 	.word	0x00000001
        /*00dc*/ 	.word	0x00000001


	//----- nvinfo : EIATTR_CRS_STACK_SIZE
	.align		4
.L_2973:
        /*00e0*/ 	.byte	0x04, 0x1e
        /*00e2*/ 	.short	(.L_2975 - .L_2974)
.L_2974:
        /*00e4*/ 	.word	0x00000000


	//----- nvinfo : EIATTR_CBANK_PARAM_SIZE
	.align		4
.L_2975:
        /*00e8*/ 	.byte	0x03, 0x19
        /*00ea*/ 	.short	0x0290


	//----- nvinfo : EIATTR_PARAM_CBANK
	.align		4
        /*00ec*/ 	.byte	0x04, 0x0a
        /*00ee*/ 	.short	(.L_2977 - .L_2976)
	.align		4
.L_2976:
        /*00f0*/ 	.word	index@(.nv.constant0._ZN2at6native18elementwise_kernelILi128ELi4EZNS0_15gpu_kernel_implINS0_13BinaryFunctorIdddNS0_15binary_internal10MulFunctorIdEEEEEEvRNS_18TensorIteratorBaseERKT_EUliE_EEviT1_)
        /*00f4*/ 	.short	0x0210
        /*00f6*/ 	.short	0x0290


	//----- nvinfo : EIATTR_SW_WAR
	.align		4
.L_2977:
        /*00f8*/ 	.byte	0x04, 0x36
        /*00fa*/ 	.short	(.L_2979 - .L_2978)
.L_2978:
        /*00fc*/ 	.word	0x00000008
.L_2979:


//--------------------- .nv.info._ZN2at6native27unrolled_elementwise_kernelINS0_13BinaryFunctorIdddNS0_15binary_internal10MulFunctorIdEEEESt5arrayIPcLm3EELi4E23TrivialOffsetCalculatorILi2EjESA_ILi1EjENS0_6memory12LoadWithCastILi2EEENSD_13StoreWithCastILi1EEEEEviT_T0_T2_T3_T4_T5_ --------------------------
	.section	.nv.info._ZN2at6native27unrolled_elementwise_kernelINS0_13BinaryFunctorIdddNS0_15binary_internal10MulFunctorIdEEEESt5arrayIPcLm3EELi4E23TrivialOffsetCalculatorILi2EjESA_ILi1EjENS0_6memory12LoadWithCastILi2EEENSD_13StoreWithCastILi1EEEEEviT_T0_T2_T3_T4_T5_,"",@"SHT_CUDA_INFO"
	.sectionflags	@""
	.align	4


	//----- nvinfo : EIATTR_CUDA_API_VERSION
	.align		4
        /*0000*/ 	.byte	0x04, 0x37
        /*0002*/ 	.short	(.L_2981 - .L_2980)
.L_2980:
        /*0004*/ 	.word	0x00000082


	//----- nvinfo : EIATTR_KPARAM_INFO
	.align		4
.L_2981:
        /*0008*/ 	.byte	0x04, 0x17
        /*000a*/ 	.short	(.L_2983 - .L_2982)
.L_2982:
        /*000c*/ 	.word	0x00000000
        /*0010*/ 	.short	0x0006
        /*0012*/ 	.short	0x0030
        /*0014*/ 	.byte	0x00, 0xf0, 0x21, 0x00


	//----- nvinfo : EIATTR_KPARAM_INFO
	.align		4
.L_2983:
        /*0018*/ 	.byte	0x04, 0x17
        /*001a*/ 	.short	(.L_2985 - .L_2984)
.L_2984:
        /*001c*/ 	.word	0x00000000
        /*0020*/ 	.short	0x0005
        /*0022*/ 	.short	0x0024
        /*0024*/ 	.byte	0x00, 0xf0, 0x31, 0x00


	//----- nvinfo : EIATTR_KPARAM_INFO
	.align		4
.L_2985:
        /*0028*/ 	.byte	0x04, 0x17
        /*002a*/ 	.short	(.L_2987 - .L_2986)
.L_2986:
        /*002c*/ 	.word	0x00000000
        /*0030*/ 	.short	0x0004
        /*0032*/ 	.short	0x0021
        /*0034*/ 	.byte	0x00, 0xf0, 0x05, 0x00


	//----- nvinfo : EIATTR_KPARAM_INFO
	.align		4
.L_2987:
        /*0038*/ 	.byte	0x04, 0x17
        /*003a*/ 	.short	(.L_2989 - .L_2988)
.L_2988:
        /*003c*/ 	.word	0x00000000
        /*0040*/ 	.short	0x0003
        /*0042*/ 	.short	0x0020
        /*0044*/ 	.byte	0x00, 0xf0, 0x05, 0x00


	//----- nvinfo : EIATTR_KPARAM_INFO
	.align		4
.L_2989:
        /*0048*/ 	.byte	0x04, 0x17
        /*004a*/ 	.short	(.L_2991 - .L_2990)
.L_2990:
        /*004c*/ 	.word	0x00000000
        /*0050*/ 	.short	0x0002
        /*0052*/ 	.short	0x0008
        /*0054*/ 	.byte	0x00, 0xf0, 0x61, 0x00


	//----- nvinfo : EIATTR_KPARAM_INFO
	.align		4
.L_2991:
        /*0058*/ 	.byte	0x04, 0x17
        /*005a*/ 	.short	(.L_2993 - .L_2992)
.L_2992:
        /*005c*/ 	.word	0x00000000
        /*0060*/ 	.short	0x0001
        /*0062*/ 	.short	0x0004
        /*0064*/ 	.byte	0x00, 0xf0, 0x05, 0x00


	//----- nvinfo : EIATTR_KPARAM_INFO
	.align		4
.L_2993:
        /*0068*/ 	.byte	0x04, 0x17
        /*006a*/ 	.short	(.L_2995 - .L_2994)
.L_2994:
        /*006c*/ 	.word	0x00000000
        /*0070*/ 	.short	0x0000
        /*0072*/ 	.short	0x0000
        /*0074*/ 	.byte	0x00, 0xf0, 0x11, 0x00


	//----- nvinfo : EIATTR_SPARSE_MMA_MASK
	.align		4
.L_2995:
        /*0078*/ 	.byte	0x03, 0x50
        /*007a*/ 	.short	0x0000


	//----- nvinfo : EIATTR_MAXREG_COUNT
	.align		4
        /*007c*/ 	.byte	0x03, 0x1b
        /*007e*/ 	.short	0x00ff


	//----- nvinfo : EIATTR_EXTERNS
	.align		4
        /*0080*/ 	.byte	0x04, 0x0f
        /*0082*/ 	.short	(.L_2997 - .L_2996)


	//   ....[0]....
	.align		4
.L_2996:
        /*0084*/ 	.word	index@(__assertfail)


	//----- nvinfo : EIATTR_MERCURY_ISA_VERSION
	.align		4
.L_2997:
        /*0088*/ 	.byte	0x03, 0x5f
        /*008a*/ 	.short	0x0101


	//----- nvinfo : EIATTR_SYSCALL_OFFSETS
	.align		4
        /*008c*/ 	.byte	0x04, 0x46
        /*008e*/ 	.short	(.L_2999 - .L_2998)


	//   ....[0]....
.L_2998:
        /*0090*/ 	.word	0x00000fa0


	//   ....[1]....
        /*0094*/ 	.word	0x00001ec0


	//   ....[2]....
        /*0098*/ 	.word	0x00002e60


	//   ....[3]....
        /*009c*/ 	.word	0x00003d80


	//   ....[4]....
        /*00a0*/ 	.word	0x00004d30


	//   ....[5]....
        /*00a4*/ 	.word	0x00005c50


	//   ....[6]....
        /*00a8*/ 	.word	0x00006be0


	//   ....[7]....
        /*00ac*/ 	.word	0x00007b10


	//   ....[8]....
        /*00b0*/ 	.word	0x00008d10


	//   ....[9]....
        /*00b4*/ 	.word	0x00009ea0


	//   ....[10]....
        /*00b8*/ 	.word	0x0000b020


	//   ....[11]....
        /*00bc*/ 	.word	0x0000c1c0


	//----- nvinfo : EIATTR_EXIT_INSTR_OFFSETS
	.align		4
.L_2999:
        /*00c0*/ 	.byte	0x04, 0x1c
        /*00c2*/ 	.short	(.L_3001 - .L_3000)


	//   ....[0]....
.L_3000:
        /*00c4*/ 	.word	0x0000b0c0


	//   ....[1]....
        /*00c8*/ 	.word	0x0000b200


	//   ....[2]....
        /*00cc*/ 	.word	0x0000b240


	//   ....[3]....
        /*00d0*/ 	.word	0x0000b2d0


	//   ....[4]....
        /*00d4*/ 	.word	0x0000b300


	//   ....[5]....
        /*00d8*/ 	.word	0x0000b330


	//   ....[6]....
        /*00dc*/ 	.word	0x0000b400


	//   ....[7]....
        /*00e0*/ 	.word	0x0000b480


	//   ....[8]....
        /*00e4*/ 	.word	0x0000b560


	//   ....[9]....
        /*00e8*/ 	.word	0x0000b5f0


	//   ....[10]....
        /*00ec*/ 	.word	0x0000b610


	//   ....[11]....
        /*00f0*/ 	.word	0x0000b6d0


	//   ....[12]....
        /*00f4*/ 	.word	0x0000b700


	//   ....[13]....
        /*00f8*/ 	.word	0x0000b8d0


	//   ....[14]....
        /*00fc*/ 	.word	0x0000ba70


	//   ....[15]....
        /*0100*/ 	.word	0x0000baf0


	//   ....[16]....
        /*0104*/ 	.word	0x0000bba0


	//   ....[17]....
        /*0108*/ 	.word	0x0000bd60


	//   ....[18]....
        /*010c*/ 	.word	0x0000bf20


	//   ....[19]....
        /*0110*/ 	.word	0x0000c0c0


	//   ....[20]....
        /*0114*/ 	.word	0x0000c1d0


	//   ....[21]....
        /*0118*/ 	.word	0x0000c200


	//   ....[22]....
        /*011c*/ 	.word	0x0000c230


	//----- nvinfo : EIATTR_MAX_THREADS
	.align		4
.L_3001:
        /*0120*/ 	.byte	0x04, 0x05
        /*0122*/ 	.short	(.L_3003 - .L_3002)
.L_3002:
        /*0124*/ 	.word	0x00000080
        /*0128*/ 	.word	0x00000001
        /*012c*/ 	.word	0x00000001


	//----- nvinfo : EIATTR_CRS_STACK_SIZE
	.align		4
.L_3003:
        /*0130*/ 	.byte	0x04, 0x1e
        /*0132*/ 	.short	(.L_3005 - .L_3004)
.L_3004:
        /*0134*/ 	.word	0x00000000


	//----- nvinfo : EIATTR_CBANK_PARAM_SIZE
	.align		4
.L_3005:
        /*0138*/ 	.byte	0x03, 0x19
        /*013a*/ 	.short	0x0038


	//----- nvinfo : EIATTR_PARAM_CBANK
	.align		4
        /*013c*/ 	.byte	0x04, 0x0a
        /*013e*/ 	.short	(.L_3007 - .L_3006)
	.align		4
.L_3006:
        /*0140*/ 	.word	index@(.nv.constant0._ZN2at6native27unrolled_elementwise_kernelINS0_13BinaryFunctorIdddNS0_15binary_internal10MulFunctorIdEEEESt5arrayIPcLm3EELi4E23TrivialOffsetCalculatorILi2EjESA_ILi1EjENS0_6memory12LoadWithCastILi2EEENSD_13StoreWithCastILi1EEEEEviT_T0_T2_T3_T4_T5_)
        /*0144*/ 	.short	0x0210
        /*0146*/ 	.short	0x0038


	//----- nvinfo : EIATTR_SW_WAR
	.align		4
.L_3007:
        /*0148*/ 	.byte	0x04, 0x36
        /*014a*/ 	.short	(.L_3009 - .L_3008)
.L_3008:
        /*014c*/ 	.word	0x00000008
.L_3009:


//--------------------- .nv.info._ZN2at6native18elementwise_kernelILi128ELi2EZNS0_22gpu_kernel_impl_nocastINS0_13BinaryFunctorIdddNS0_15binary_internal10MulFunctorIdEEEEEEvRNS_18TensorIteratorBaseERKT_EUliE_EEviT1_ --------------------------
	.section	.nv.info._ZN2at6native18elementwise_kernelILi128ELi2EZNS0_22gpu_kernel_impl_nocastINS0_13BinaryFunctorIdddNS0_15binary_internal10MulFunctorIdEEEEEEvRNS_18TensorIteratorBaseERKT_EUliE_EEviT1_,"",@"SHT_CUDA_INFO"
	.sectionflags	@""
	.align	4


	//----- nvinfo : EIATTR_CUDA_API_VERSION
	.align		4
        /*0000*/ 	.byte	0x04, 0x37
        /*0002*/ 	.short	(.L_3011 - .L_3010)
.L_3010:
        /*0004*/ 	.word	0x00000082


	//----- nvinfo : EIATTR_KPARAM_INFO
	.align		4
.L_3011:
        /*0008*/ 	.byte	0x04, 0x17
        /*000a*/ 	.short	(.L_3013 - .L_3012)
.L_3012:
        /*000c*/ 	.word	0x00000000
        /*0010*/ 	.short	0x0001
        /*0012*/ 	.short	0x0008
        /*0014*/ 	.byte	0x00, 0xf0, 0x21, 0x0a


	//----- nvinfo : EIATTR_KPARAM_INFO
	.align		4
.L_3013:
        /*0018*/ 	.byte	0x04, 0x17
        /*001a*/ 	.short	(.L_3015 - .L_3014)
.L_3014:
        /*001c*/ 	.word	0x00000000
        /*0020*/ 	.short	0x0000
        /*0022*/ 	.short	0x0000
        /*0024*/ 	.byte	0x00, 0xf0, 0x11, 0x00


	//----- nvinfo : EIATTR_SPARSE_MMA_MASK
	.align		4
.L_3015:
        /*0028*/ 	.byte	0x03, 0x50
        /*002a*/ 	.short	0x0000


	//----- nvinfo : EIATTR_MAXREG_COUNT
	.align		4
        /*002c*/ 	.byte	0x03, 0x1b
        /*002e*/ 	.short	0x0080


	//----- nvinfo : EIATTR_MERCURY_ISA_VERSION
	.align		4
        /*0030*/ 	.byte	0x03, 0x5f
        /*0032*/ 	.short	0x0101


	//----- nvinfo : EIATTR_EXIT_INSTR_OFFSETS
	.align		4
        /*0034*/ 	.byte	0x04, 0x1c
        /*0036*/ 	.short	(.L_3017 - .L_3016)


	//   ....[0]....
.L_3016:
        /*0038*/ 	.word	0x000017b0


	//   ....[1]....
        /*003c*/ 	.word	0x00002ea0


	//----- nvinfo : EIATTR_MAX_THREADS
	.align		4
.L_3017:
        /*0040*/ 	.byte	0x04, 0x05
        /*0042*/ 	.short	(.L_3019 - .L_3018)
.L_3018:
        /*0044*/ 	.word	0x00000080
        /*0048*/ 	.word	0x00000001
        /*004c*/ 	.word	0x00000001


	//----- nvinfo : EIATTR_CRS_STACK_SIZE
	.align		4
.L_3019:
        /*0050*/ 	.byte	0x04, 0x1e
        /*0052*/ 	.short	(.L_3021 - .L_3020)
.L_3020:
        /*0054*/ 	.word	0x00000000


	//----- nvinfo : EIATTR_CBANK_PARAM_SIZE
	.align		4
.L_3021:
        /*0058*/ 	.byte	0x03, 0x19
        /*005a*/ 	.short	0x0290


	//----- nvinfo : EIATTR_PARAM_CBANK
	.align		4
        /*005c*/ 	.byte	0x04, 0x0a
        /*005e*/ 	.short	(.L_3023 - .L_3022)
	.align		4
.L_3022:
        /*0060*/ 	.word	index@(.nv.constant0._ZN2at6native18elementwise_kernelILi128ELi2EZNS0_22gpu_kernel_impl_nocastINS0_13BinaryFunctorIdddNS0_15binary_internal10MulFunctorIdEEEEEEvRNS_18TensorIteratorBaseERKT_EUliE_EEviT1_)
        /*0064*/ 	.short	0x0210
        /*0066*/ 	.short	0x0290


	//----- nvinfo : EIATTR_SW_WAR
	.align		4
.L_3023:
        /*0068*/ 	.byte	0x04, 0x36
        /*006a*/ 	.short	(.L_3025 - .L_3024)
.L_3024:
        /*006c*/ 	.word	0x00000008
.L_3025:


//--------------------- .nv.info._ZN2at6native27unrolled_elementwise_kernelINS0_13BinaryFunctorIdddNS0_15binary_internal10MulFunctorIdEEEESt5arrayIPcLm3EELi4E23TrivialOffsetCalculatorILi2EjESA_ILi1EjENS0_6memory15LoadWithoutCastENSD_16StoreWithoutCastEEEviT_T0_T2_T3_T4_T5_ --------------------------
	.section	.nv.info._ZN2at6native27unrolled_elementwise_kernelINS0_13BinaryFunctorIdddNS0_15binary_internal10MulFunctorIdEEEESt5arrayIPcLm3EELi4E23TrivialOffsetCalculatorILi2EjESA_ILi1EjENS0_6memory15LoadWithoutCastENSD_16StoreWithoutCastEEEviT_T0_T2_T3_T4_T5_,"",@"SHT_CUDA_INFO"
	.sectionflags	@""
	.align	4


	//----- nvinfo : EIATTR_CUDA_API_VERSION
	.align		4
        /*0000*/ 	.byte	0x04, 0x37
        /*0002*/ 	.short	(.L_3027 - .L_3026)
.L_3026:
        /*0004*/ 	.word	0x00000082


	//----- nvinfo : EIATTR_KPARAM_INFO
	.align		4
.L_3027:
        /*0008*/ 	.byte	0x04, 0x17
        /*000a*/ 	.short	(.L_3029 - .L_3028)
.L_3028:
        /*000c*/ 	.word	0x00000000
        /*0010*/ 	.short	0x0006
        /*0012*/ 	.short	0x0023
        /*0014*/ 	.byte	0x00, 0xf0, 0x05, 0x00


	//----- nvinfo : EIATTR_KPARAM_INFO
	.align		4
.L_3029:
        /*0018*/ 	.byte	0x04, 0x17
        /*001a*/ 	.short	(.L_3031 - .L_3030)
.L_3030:
        /*001c*/ 	.word	0x00000000
        /*0020*/ 	.short	0x0005
        /*0022*/ 	.short	0x0022
        /*0024*/ 	.byte	0x00, 0xf0, 0x05, 0x00


	//----- nvinfo : EIATTR_KPARAM_INFO
	.align		4
.L_3031:
        /*0028*/ 	.byte	0x04, 0x17
        /*002a*/ 	.short	(.L_3033 - .L_3032)
.L_3032:
        /*002c*/ 	.word	0x00000000
        /*0030*/ 	.short	0x0004
        /*0032*/ 	.short	0x0021
        /*0034*/ 	.byte	0x00, 0xf0, 0x05, 0x00


	//----- nvinfo : EIATTR_KPARAM_INFO
	.align		4
.L_3033:
        /*0038*/ 	.byte	0x04, 0x17
        /*003a*/ 	.short	(.L_3035 - .L_3034)
.L_3034:
        /*003c*/ 	.word	0x00000000
        /*0040*/ 	.short	0x0003
        /*0042*/ 	.short	0x0020
        /*0044*/ 	.byte	0x00, 0xf0, 0x05, 0x00


	//----- nvinfo : EIATTR_KPARAM_INFO
	.align		4
.L_3035:
        /*0048*/ 	.byte	0x04, 0x17
        /*004a*/ 	.short	(.L_3037 - .L_3036)
.L_3036:
        /*004c*/ 	.word	0x00000000
        /*0050*/ 	.short	0x0002
        /*0052*/ 	.short	0x0008
        /*0054*/ 	.byte	0x00, 0xf0, 0x61, 0x00


	//----- nvinfo : EIATTR_KPARAM_INFO
	.align		4
.L_3037:
        /*0058*/ 	.byte	0x04, 0x17
        /*005a*/ 	.short	(.L_3039 - .L_3038)
.L_3038:
        /*005c*/ 	.word	0x00000000
        /*0060*/ 	.short	0x0001
        /*0062*/ 	.short	0x0004
        /*0064*/ 	.byte	0x00, 0xf0, 0x05, 0x00


	//----- nvinfo : EIATTR_KPARAM_INFO
	.align		4
.L_3039:
        /*0068*/ 	.byte	0x04, 0x17
        /*006a*/ 	.short	(.L_3041 - .L_3040)
.L_3040:
        /*006c*/ 	.word	0x00000000
        /*0070*/ 	.short	0x0000
        /*0072*/ 	.short	0x0000
        /*0074*/ 	.byte	0x00, 0xf0, 0x11, 0x00


	//----- nvinfo : EIATTR_SPARSE_MMA_MASK
	.align		4
.L_3041:
        /*0078*/ 	.byte	0x03, 0x50
        /*007a*/ 	.short	0x0000


	//----- nvinfo : EIATTR_MAXREG_COUNT
	.align		4
        /*007c*/ 	.byte	0x03, 0x1b
        /*007e*/ 	.short	0x00ff


	//----- nvinfo : EIATTR_MERCURY_ISA_VERSION
	.align		4
        /*0080*/ 	.byte	0x03, 0x5f
        /*0082*/ 	.short	0x0101


	//----- nvinfo : EIATTR_EXIT_INSTR_OFFSETS
	.align		4
        /*0084*/ 	.byte	0x04, 0x1c
        /*0086*/ 	.short	(.L_3043 - .L_3042)


	//   ....[0]....
.L_3042:
        /*0088*/ 	.word	0x000004b0


	//   ....[1]....
        /*008c*/ 	.word	0x00000510


	//----- nvinfo : EIATTR_MAX_THREADS
	.align		4
.L_3043:
        /*0090*/ 	.byte	0x04, 0x05
        /*0092*/ 	.short	(.L_3045 - .L_3044)
.L_3044:
        /*0094*/ 	.word	0x00000080
        /*0098*/ 	.word	0x00000001
        /*009c*/ 	.word	0x00000001


	//----- nvinfo : EIATTR_CRS_STACK_SIZE
	.align		4
.L_3045:
        /*00a0*/ 	.byte	0x04, 0x1e
        /*00a2*/ 	.short	(.L_3047 - .L_3046)
.L_3046:
        /*00a4*/ 	.word	0x00000000


	//----- nvinfo : EIATTR_CBANK_PARAM_SIZE
	.align		4
.L_3047:
        /*00a8*/ 	.byte	0x03, 0x19
        /*00aa*/ 	.short	0x0024


	//----- nvinfo : EIATTR_PARAM_CBANK
	.align		4
        /*00ac*/ 	.byte	0x04, 0x0a
        /*00ae*/ 	.short	(.L_3049 - .L_3048)
	.align		4
.L_3048:
        /*00b0*/ 	.word	index@(.nv.constant0._ZN2at6native27unrolled_elementwise_kernelINS0_13BinaryFunctorIdddNS0_15binary_internal10MulFunctorIdEEEESt5arrayIPcLm3EELi4E23TrivialOffsetCalculatorILi2EjESA_ILi1EjENS0_6memory15LoadWithoutCastENSD_16StoreWithoutCastEEEviT_T0_T2_T3_T4_T5_)
        /*00b4*/ 	.short	0x0210
        /*00b6*/ 	.short	0x0024


	//----- nvinfo : EIATTR_SW_WAR
	.align		4
.L_3049:
        /*00b8*/ 	.byte	0x04, 0x36
        /*00ba*/ 	.short	(.L_3051 - .L_3050)
.L_3050:
        /*00bc*/ 	.word	0x00000008
.L_3051:


//--------------------- .nv.info._ZN2at6native29vectorized_elementwise_kernelILi2ENS0_13BinaryFunctorIdddNS0_15binary_internal10MulFunctorIdEEEESt5arrayIPcLm3EEEEviT0_T1_ --------------------------
	.section	.nv.info._ZN2at6native29vectorized_elementwise_kernelILi2ENS0_13BinaryFunctorIdddNS0_15binary_internal10MulFunctorIdEEEESt5arrayIPcLm3EEEEviT0_T1_,"",@"SHT_CUDA_INFO"
	.sectionflags	@""
	.align	4


	//----- nvinfo : EIATTR_CUDA_API_VERSION
	.align		4
        /*0000*/ 	.byte	0x04, 0x37
        /*0002*/ 	.short	(.L_3053 - .L_3052)
.L_3052:
        /*0004*/ 	.word	0x00000082


	//----- nvinfo : EIATTR_KPARAM_INFO
	.align		4
.L_3053:
        /*0008*/ 	.byte	0x04, 0x17
        /*000a*/ 	.short	(.L_3055 - .L_3054)
.L_3054:
        /*000c*/ 	.word	0x00000000
        /*0010*/ 	.short	0x0002
        /*0012*/ 	.short	0x0008
        /*0014*/ 	.byte	0x00, 0xf0, 0x61, 0x00


	//----- nvinfo : EIATTR_KPARAM_INFO
	.align		4
.L_3055:
        /*0018*/ 	.byte	0x04, 0x17
        /*001a*/ 	.short	(.L_3057 - .L_3056)
.L_3056:
        /*001c*/ 	.word	0x00000000
        /*0020*/ 	.short	0x0001
        /*0022*/ 	.short	0x0004
        /*0024*/ 	.byte	0x00, 0xf0, 0x05, 0x00


	//----- nvinfo : EIATTR_KPARAM_INFO
	.align		4
.L_3057:
        /*0028*/ 	.byte	0x04, 0x17
        /*002a*/ 	.short	(.L_3059 - .L_3058)
.L_3058:
        /*002c*/ 	.word	0x00000000
        /*0030*/ 	.short	0x0000
        /*0032*/ 	.short	0x0000
        /*0034*/ 	.byte	0x00, 0xf0, 0x11, 0x00


	//----- nvinfo : EIATTR_SPARSE_MMA_MASK
	.align		4
.L_3059:
        /*0038*/ 	.byte	0x03, 0x50
        /*003a*/ 	.short	0x0000


	//----- nvinfo : EIATTR_MAXREG_COUNT
	.align		4
        /*003c*/ 	.byte	0x03, 0x1b
        /*003e*/ 	.short	0x00ff


	//----- nvinfo : EIATTR_MERCURY_ISA_VERSION
	.align		4
        /*0040*/ 	.byte	0x03, 0x5f
        /*0042*/ 	.short	0x0101


	//----- nvinfo : EIATTR_EXIT_INSTR_OFFSETS
	.align		4
        /*0044*/ 	.byte	0x04, 0x1c
        /*0046*/ 	.short	(.L_3061 - .L_3060)


	//   ....[0]....
.L_3060:
        /*0048*/ 	.word	0x00000260


	//   ....[1]....
        /*004c*/ 	.word	0x00000be0


	//   ....[2]....
        /*0050*/ 	.word	0x00000c30


	//----- nvinfo : EIATTR_MAX_THREADS
	.align		4
.L_3061:
        /*0054*/ 	.byte	0x04, 0x05
        /*0056*/ 	.short	(.L_3063 - .L_3062)
.L_3062:
        /*0058*/ 	.word	0x00000080
        /*005c*/ 	.word	0x00000001
        /*0060*/ 	.word	0x00000001


	//----- nvinfo : EIATTR_CRS_STACK_SIZE
	.align		4
.L_3063:
        /*0064*/ 	.byte	0x04, 0x1e
        /*0066*/ 	.short	(.L_3065 - .L_3064)
.L_3064:
        /*0068*/ 	.word	0x00000000


	//----- nvinfo : EIATTR_CBANK_PARAM_SIZE
	.align		4
.L_3065:
        /*006c*/ 	.byte	0x03, 0x19
        /*006e*/ 	.short	0x0020


	//----- nvinfo : EIATTR_PARAM_CBANK
	.align		4
        /*0070*/ 	.byte	0x04, 0x0a
        /*0072*/ 	.short	(.L_3067 - .L_3066)
	.align		4
.L_3066:
        /*0074*/ 	.word	index@(.nv.constant0._ZN2at6native29vectorized_elementwise_kernelILi2ENS0_13BinaryFunctorIdddNS0_15binary_internal10MulFunctorIdEEEESt5arrayIPcLm3EEEEviT0_T1_)
        /*0078*/ 	.short	0x0210
        /*007a*/ 	.short	0x0020


	//----- nvinfo : EIATTR_SW_WAR
	.align		4
.L_3067:
        /*007c*/ 	.byte	0x04, 0x36
        /*007e*/ 	.short	(.L_3069 - .L_3068)
.L_3068:
        /*0080*/ 	.word	0x00000008
.L_3069:


//--------------------- .nv.info._ZN2at6native29vectorized_elementwise_kernelILi4ENS0_13BinaryFunctorIdddNS0_15binary_internal10MulFunctorIdEEEESt5arrayIPcLm3EEEEviT0_T1_ --------------------------
	.section	.nv.info._ZN2at6native29vectorized_elementwise_kernelILi4ENS0_13BinaryFunctorIdddNS0_15binary_internal10MulFunctorIdEEEESt5arrayIPcLm3EEEEviT0_T1_,"",@"SHT_CUDA_INFO"
	.sectionflags	@""
	.align	4


	//----- nvinfo : EIATTR_CUDA_API_VERSION
	.align		4
        /*0000*/ 	.byte	0x04, 0x37
        /*0002*/ 	.short	(.L_3071 - .L_3070)
.L_3070:
        /*0004*/ 	.word	0x00000082


	//----- nvinfo : EIATTR_KPARAM_INFO
	.align		4
.L_3071:
        /*0008*/ 	.byte	0x04, 0x17
        /*000a*/ 	.short	(.L_3073 - .L_3072)
.L_3072:
        /*000c*/ 	.word	0x00000000
        /*0010*/ 	.short	0x0002
        /*0012*/ 	.short	0x0008
        /*0014*/ 	.byte	0x00, 0xf0, 0x61, 0x00


	//----- nvinfo : EIATTR_KPARAM_INFO
	.align		4
.L_3073:
        /*0018*/ 	.byte	0x04, 0x17
        /*001a*/ 	.short	(.L_3075 - .L_3074)
.L_3074:
        /*001c*/ 	.word	0x00000000
        /*0020*/ 	.short	0x0001
        /*0022*/ 	.short	0x0004
        /*0024*/ 	.byte	0x00, 0xf0, 0x05, 0x00


	//----- nvinfo : EIATTR_KPARAM_INFO
	.align		4
.L_3075:
        /*0028*/ 	.byte	0x04, 0x17
        /*002a*/ 	.short	(.L_3077 - .L_3076)
.L_3076:
        /*002c*/ 	.word	0x00000000
        /*0030*/ 	.short	0x0000
        /*0032*/ 	.short	0x0000
        /*0034*/ 	.byte	0x00, 0xf0, 0x11, 0x00


	//----- nvinfo : EIATTR_SPARSE_MMA_MASK
	.align		4
.L_3077:
        /*0038*/ 	.byte	0x03, 0x50
        /*003a*/ 	.short	0x0000


	//----- nvinfo : EIATTR_MAXREG_COUNT
	.align		4
        /*003c*/ 	.byte	0x03, 0x1b
        /*003e*/ 	.short	0x00ff


	//----- nvinfo : EIATTR_MERCURY_ISA_VERSION
	.align		4
        /*0040*/ 	.byte	0x03, 0x5f
        /*0042*/ 	.short	0x0101


	//----- nvinfo : EIATTR_EXIT_INSTR_OFFSETS
	.align		4
        /*0044*/ 	.byte	0x04, 0x1c
        /*0046*/ 	.short	(.L_3079 - .L_3078)


	//   ....[0]....
.L_3078:
        /*0048*/ 	.word	0x00000260


	//   ....[1]....
        /*004c*/ 	.word	0x00000be0


	//   ....[2]....
        /*0050*/ 	.word	0x00000c30


	//----- nvinfo : EIATTR_MAX_THREADS
	.align		4
.L_3079:
        /*0054*/ 	.byte	0x04, 0x05
        /*0056*/ 	.short	(.L_3081 - .L_3080)
.L_3080:
        /*0058*/ 	.word	0x00000080
        /*005c*/ 	.word	0x00000001
        /*0060*/ 	.word	0x00000001


	//----- nvinfo : EIATTR_CRS_STACK_SIZE
	.align		4
.L_3081:
        /*0064*/ 	.byte	0x04, 0x1e
        /*0066*/ 	.short	(.L_3083 - .L_3082)
.L_3082:
        /*0068*/ 	.word	0x00000000


	//----- nvinfo : EIATTR_CBANK_PARAM_SIZE
	.align		4
.L_3083:
        /*006c*/ 	.byte	0x03, 0x19
        /*006e*/ 	.short	0x0020


	//----- nvinfo : EIATTR_PARAM_CBANK
	.align		4
        /*0070*/ 	.byte	0x04, 0x0a
        /*0072*/ 	.short	(.L_3085 - .L_3084)
	.align		4
.L_3084:
        /*0074*/ 	.word	index@(.nv.constant0._ZN2at6native29vectorized_elementwise_kernelILi4ENS0_13BinaryFunctorIdddNS0_15binary_internal10MulFunctorIdEEEESt5arrayIPcLm3EEEEviT0_T1_)
        /*0078*/ 	.short	0x0210
        /*007a*/ 	.short	0x0020


	//----- nvinfo : EIATTR_SW_WAR
	.align		4
.L_3085:
        /*007c*/ 	.byte	0x04, 0x36
        /*007e*/ 	.short	(.L_3087 - .L_3086)
.L_3086:
        /*0080*/ 	.word	0x00000008
.L_3087:


//--------------------- .nv.info._ZN2at6native29vectorized_elementwise_kernelILi8ENS0_13BinaryFunctorIdddNS0_15binary_internal10MulFunctorIdEEEESt5arrayIPcLm3EEEEviT0_T1_ --------------------------
	.section	.nv.info._ZN2at6native29vectorized_elementwise_kernelILi8ENS0_13BinaryFunctorIdddNS0_15binary_internal10MulFunctorIdEEEESt5arrayIPcLm3EEEEviT0_T1_,"",@"SHT_CUDA_INFO"
	.sectionflags	@""
	.align	4


	//----- nvinfo : EIATTR_CUDA_API_VERSION
	.align		4
        /*0000*/ 	.byte	0x04, 0x37
        /*0002*/ 	.short	(.L_3089 - .L_3088)
.L_3088:
        /*0004*/ 	.word	0x00000082


	//----- nvinfo : EIATTR_KPARAM_INFO
	.align		4
.L_3089:
        /*0008*/ 	.byte	0x04, 0x17
        /*000a*/ 	.short	(.L_3091 - .L_3090)
.L_3090:
        /*000c*/ 	.word	0x00000000
        /*0010*/ 	.short	0x0002
        /*0012*/ 	.short	0x0008
        /*0014*/ 	.byte	0x00, 0xf0, 0x61, 0x00


	//----- nvinfo : EIATTR_KPARAM_INFO
	.align		4
.L_3091:
        /*0018*/ 	.byte	0x04, 0x17
        /*001a*/ 	.short	(.L_3093 - .L_3092)
.L_3092:
        /*001c*/ 	.word	0x00000000
        /*0020*/ 	.short	0x0001
        /*0022*/ 	.short	0x0004
        /*0024*/ 	.byte	0x00, 0xf0, 0x05, 0x00


	//----- nvinfo : EIATTR_KPARAM_INFO
	.align		4
.L_3093:
        /*0028*/ 	.byte	0x04, 0x17
        /*002a*/ 	.short	(.L_3095 - .L_3094)
.L_3094:
        /*002c*/ 	.word	0x00000000
        /*0030*/ 	.short	0x0000
        /*0032*/ 	.short	0x0000
        /*0034*/ 	.byte	0x00, 0xf0, 0x11, 0x00


	//----- nvinfo : EIATTR_SPARSE_MMA_MASK
	.align		4
.L_3095:
        /*0038*/ 	.byte	0x03, 0x50
        /*003a*/ 	.short	0x0000


	//----- nvinfo : EIATTR_MAXREG_COUNT
	.align		4
        /*003c*/ 	.byte	0x03, 0x1b
        /*003e*/ 	.short	0x00ff


	//----- nvinfo : EIATTR_MERCURY_ISA_VERSION
	.align		4
        /*0040*/ 	.byte	0x03, 0x5f
        /*0042*/ 	.short	0x0101


	//----- nvinfo : EIATTR_EXIT_INSTR_OFFSETS
	.align		4
        /*0044*/ 	.byte	0x04, 0x1c
        /*0046*/ 	.short	(.L_3097 - .L_3096)


	//   ....[0]....
.L_3096:
        /*0048*/ 	.word	0x00000260


	//   ....[1]....
        /*004c*/ 	.word	0x00000be0


	//   ....[2]....
        /*0050*/ 	.word	0x00000c30


	//----- nvinfo : EIATTR_MAX_THREADS
	.align		4
.L_3097:
        /*0054*/ 	.byte	0x04, 0x05
        /*0056*/ 	.short	(.L_3099 - .L_3098)
.L_3098:
        /*0058*/ 	.word	0x00000080
        /*005c*/ 	.word	0x00000001
        /*0060*/ 	.word	0x00000001


	//----- nvinfo : EIATTR_CRS_STACK_SIZE
	.align		4
.L_3099:
        /*0064*/ 	.byte	0x04, 0x1e
        /*0066*/ 	.short	(.L_3101 - .L_3100)
.L_3100:
        /*0068*/ 	.word	0x00000000


	//----- nvinfo : EIATTR_CBANK_PARAM_SIZE
	.align		4
.L_3101:
        /*006c*/ 	.byte	0x03, 0x19
        /*006e*/ 	.short	0x0020


	//----- nvinfo : EIATTR_PARAM_CBANK
	.align		4
        /*0070*/ 	.byte	0x04, 0x0a
        /*0072*/ 	.short	(.L_3103 - .L_3102)
	.align		4
.L_3102:
        /*0074*/ 	.word	index@(.nv.constant0._ZN2at6native29vectorized_elementwise_kernelILi8ENS0_13BinaryFunctorIdddNS0_15binary_internal10MulFunctorIdEEEESt5arrayIPcLm3EEEEviT0_T1_)
        /*0078*/ 	.short	0x0210
        /*007a*/ 	.short	0x0020


	//----- nvinfo : EIATTR_SW_WAR
	.align		4
.L_3103:
        /*007c*/ 	.byte	0x04, 0x36
        /*007e*/ 	.short	(.L_3105 - .L_3104)
.L_3104:
        /*0080*/ 	.word	0x00000008
.L_3105:


//--------------------- .nv.info._ZN2at6native18elementwise_kernelILi128ELi4EZNS0_15gpu_kernel_implINS0_13AUnaryFunctorIsssNS0_15binary_internal10MulFunctorIsEEEEEEvRNS_18TensorIteratorBaseERKT_EUliE_EEviT1_ --------------------------
	.section	.nv.info._ZN2at6native18elementwise_kernelILi128ELi4EZNS0_15gpu_kernel_implINS0_13AUnaryFunctorIsssNS0_15binary_internal10MulFunctorIsEEEEEEvRNS_18TensorIteratorBaseERKT_EUliE_EEviT1_,"",@"SHT_CUDA_INFO"
	.sectionflags	@""
	.align	4


	//----- nvinfo : EIATTR_CUDA_API_VERSION
	.align		4
        /*0000*/ 	.byte	0x04, 0x37
        /*0002*/ 	.short	(.L_3107 - .L_3106)
.L_3106:
        /*0004*/ 	.word	0x00000082


	//----- nvinfo : EIATTR_KPARAM_INFO
	.align		4
.L_3107:
        /*0008*/ 	.byte	0x04, 0x17
        /*000a*/ 	.short	(.L_3109 - .L_3108)
.L_3108:
        /*000c*/ 	.word	0x00000000
        /*0010*/ 	.short	0x0001
        /*0012*/ 	.short	0x0008
        /*0014*/ 	.byte	0x00, 0xf0, 0x61, 0x08


	//----- nvinfo : EIATTR_KPARAM_INFO
	.align		4
.L_3109:
        /*0018*/ 	.byte	0x04, 0x17
        /*001a*/ 	.short	(.L_3111 - .L_3110)
.L_3110:
        /*001c*/ 	.word	0x00000000
        /*0020*/ 	.short	0x0000
        /*0022*/ 	.short	0x0000
        /*0024*/ 	.byte	0x00, 0xf0, 0x11, 0x00


	//----- nvinfo : EIATTR_SPARSE_MMA_MASK
	.align		4
.L_3111:
        /*0028*/ 	.byte	0x03, 0x50
        /*002a*/ 	.short	0x0000


	//----- nvinfo : EIATTR_MAXREG_COUNT
	.align		4
        /*002c*/ 	.byte	0x03, 0x1b
        /*002e*/ 	.short	0x0080


	//----- nvinfo : EIATTR_EXTERNS
	.align		4
        /*0030*/ 	.byte	0x04, 0x0f
        /*0032*/ 	.short	(.L_3113 - .L_3112)


	//   ....[0]....
	.align		4
.L_3112:
        /*0034*/ 	.word	index@(__assertfail)


	//----- nvinfo : EIATTR_MERCURY_ISA_VERSION
	.align		4
.L_3113:
        /*0038*/ 	.byte	0x03, 0x5f
        /*003a*/ 	.short	0x0101


	//----- nvinfo : EIATTR_SYSCALL_OFFSETS
	.align		4
        /*003c*/ 	.byte	0x04, 0x46
        /*003e*/ 	.short	(.L_3115 - .L_3114)


	//   ....[0]....
.L_3114:
        /*0040*/ 	.word	0x000021f0


	//   ....[1]....
        /*0044*/ 	.word	0x000030a0


	//   ....[2]....
        /*0048*/ 	.word	0x000052d0


	//   ....[3]....
        /*004c*/ 	.word	0x00006180


	//   ....[4]....
        /*0050*/ 	.word	0x000083a0


	//   ....[5]....
        /*0054*/ 	.word	0x00009250


	//   ....[6]....
        /*0058*/ 	.word	0x0000b460


	//   ....[7]....
        /*005c*/ 	.word	0x0000c310


	//----- nvinfo : EIATTR_EXIT_INSTR_OFFSETS
	.align		4
.L_3115:
        /*0060*/ 	.byte	0x04, 0x1c
        /*0062*/ 	.short	(.L_3117 - .L_3116)


	//   ....[0]....
.L_3116:
        /*0064*/ 	.word	0x00009310


	//   ....[1]....
        /*0068*/ 	.word	0x0000b5d0


	//   ....[2]....
        /*006c*/ 	.word	0x0000b5f0


	//   ....[3]....
        /*0070*/ 	.word	0x0000b690


	//   ....[4]....
        /*0074*/ 	.word	0x0000b6c0


	//   ....[5]....
        /*0078*/ 	.word	0x0000b6e0


	//   ....[6]....
        /*007c*/ 	.word	0x0000b770


	//   ....[7]....
        /*0080*/ 	.word	0x0000b7b0


	//   ....[8]....
        /*0084*/ 	.word	0x0000b850


	//   ....[9]....
        /*0088*/ 	.word	0x0000b8a0


	//   ....[10]....
        /*008c*/ 	.word	0x0000b8d0


	//   ....[11]....
        /*0090*/ 	.word	0x0000b9a0


	//   ....[12]....
        /*0094*/ 	.word	0x0000b9e0


	//   ....[13]....
        /*0098*/ 	.word	0x0000bb70


	//   ....[14]....
        /*009c*/ 	.word	0x0000bcd0


	//   ....[15]....
        /*00a0*/ 	.word	0x0000bd10


	//   ....[16]....
        /*00a4*/ 	.word	0x0000bdb0


	//   ....[17]....
        /*00a8*/ 	.word	0x0000bf30


	//   ....[18]....
        /*00ac*/ 	.word	0x0000c0b0


	//   ....[19]....
        /*00b0*/ 	.word	0x0000c210


	//   ....[20]....
        /*00b4*/ 	.word	0x0000c320


	//   ....[21]....
        /*00b8*/ 	.word	0x0000c360


	//   ....[22]....
        /*00bc*/ 	.word	0x0000c390


	//----- nvinfo : EIATTR_MAX_THREADS
	.align		4
.L_3117:
        /*00c0*/ 	.byte	0x04, 0x05
        /*00c2*/ 	.short	(.L_3119 - .L_3118)
.L_3118:
        /*00c4*/ 	.word	0x00000080
        /*00c8*/ 	.word	0x00000001
        /*00cc*/ 	.word	0x00000001


	//----- nvinfo : EIATTR_CRS_STACK_SIZE
	.align		4
.L_3119:
        /*00d0*/ 	.byte	0x04, 0x1e
        /*00d2*/ 	.short	(.L_3121 - .L_3120)
.L_3120:
        /*00d4*/ 	.word	0x00000000


	//----- nvinfo : EIATTR_CBANK_PARAM_SIZE
	.align		4
.L_3121:
        /*00d8*/ 	.byte	0x03, 0x19
        /*00da*/ 	.short	0x0220


	//----- nvinfo : EIATTR_PARAM_CBANK
	.align		4
        /*00dc*/ 	.byte	0x04, 0x0a
        /*00de*/ 	.short	(.L_3123 - .L_3122)
	.align		4
.L_3122:
        /*00e0*/ 	.word	index@(.nv.constant0._ZN2at6native18elementwise_kernelILi128ELi4EZNS0_15gpu_kernel_implINS0_13AUnaryFunctorIsssNS0_15binary_internal10MulFunctorIsEEEEEEvRNS_18TensorIteratorBaseERKT_EUliE_EEviT1_)
        /*00e4*/ 	.short	0x0210
        /*00e6*/ 	.short	0x0220


	//----- nvinfo : EIATTR_SW_WAR
	.align		4
.L_3123:
        /*00e8*/ 	.byte	0x04, 0x36
        /*00ea*/ 	.short	(.L_3125 - .L_3124)
.L_3124:
        /*00ec*/ 	.word	0x00000008
.L_3125:


//--------------------- .nv.info._ZN2at6native27unrolled_elementwise_kernelINS0_13AUnaryFunctorIsssNS0_15binary_internal10MulFunctorIsEEEESt5arrayIPcLm2EELi4E23TrivialOffsetCalculatorILi1EjESB_NS0_6memory12LoadWithCastILi1EEENSC_13StoreWithCastILi1EEEEEviT_T0_T2_T3_T4_T5_ --------------------------
	.section	.nv.info._ZN2at6native27unrolled_elementwise_kernelINS0_13AUnaryFunctorIsssNS0_15binary_internal10MulFunctorIsEEEESt5arrayIPcLm2EELi4E23TrivialOffsetCalculatorILi1EjESB_NS0_6memory12LoadWithCastILi1EEENSC_13StoreWithCastILi1EEEEEviT_T0_T2_T3_T4_T5_,"",@"SHT_CUDA_INFO"
	.sectionflags	@""
	.align	4


	//----- nvinfo : EIATTR_CUDA_API_VERSION
	.align		4
        /*0000*/ 	.byte	0x04, 0x37
        /*0002*/ 	.short	(.L_3127 - .L_3126)
.L_3126:
        /*0004*/ 	.word	0x00000082


	//----- nvinfo : EIATTR_KPARAM_INFO
	.align		4
.L_3127:
        /*0008*/ 	.byte	0x04, 0x17
        /*000a*/ 	.short	(.L_3129 - .L_3128)
.L_3128:
        /*000c*/ 	.word	0x00000000
        /*0010*/ 	.short	0x0006
        /*0012*/ 	.short	0x0024
        /*0014*/ 	.byte	0x00, 0xf0, 0x21, 0x00


	//----- nvinfo : EIATTR_KPARAM_INFO
	.align		4
.L_3129:
        /*0018*/ 	.byte	0x04, 0x17
        /*001a*/ 	.short	(.L_3131 - .L_3130)
.L_3130:
        /*001c*/ 	.word	0x00000000
        /*0020*/ 	.short	0x0005
        /*0022*/ 	.short	0x001c
        /*0024*/ 	.byte	0x00, 0xf0, 0x21, 0x00


	//----- nvinfo : EIATTR_KPARAM_INFO
	.align		4
.L_3131:
        /*0028*/ 	.byte	0x04, 0x17
        /*002a*/ 	.short	(.L_3133 - .L_3132)
.L_3132:
        /*002c*/ 	.word	0x00000000
        /*0030*/ 	.short	0x0004
        /*0032*/ 	.short	0x0019
        /*0034*/ 	.byte	0x00, 0xf0, 0x05, 0x00


	//----- nvinfo : EIATTR_KPARAM_INFO
	.align		4
.L_3133:
        /*0038*/ 	.byte	0x04, 0x17
        /*003a*/ 	.short	(.L_3135 - .L_3134)
.L_3134:
        /*003c*/ 	.word	0x00000000
        /*0040*/ 	.short	0x0003
        /*0042*/ 	.short	0x0018
        /*0044*/ 	.byte	0x00, 0xf0, 0x05, 0x00


	//----- nvinfo : EIATTR_KPARAM_INFO
	.align		4
.L_3135:
        /*0048*/ 	.byte	0x04, 0x17
        /*004a*/ 	.short	(.L_3137 - .L_3136)
.L_3136:
        /*004c*/ 	.word	0x00000000
        /*0050*/ 	.short	0x0002
        /*0052*/ 	.short	0x0008
        /*0054*/ 	.byte	0x00, 0xf0, 0x41, 0x00


	//----- nvinfo : EIATTR_KPARAM_INFO
	.align		4
.L_3137:
        /*0058*/ 	.byte	0x04, 0x17
        /*005a*/ 	.short	(.L_3139 - .L_3138)
.L_3138:
        /*005c*/ 	.word	0x00000000
        /*0060*/ 	.short	0x0001
        /*0062*/ 	.short	0x0004
        /*0064*/ 	.byte	0x00, 0xf0, 0x11, 0x00


	//----- nvinfo : EIATTR_KPARAM_INFO
	.align		4
.L_3139:
        /*0068*/ 	.byte	0x04, 0x17
        /*006a*/ 	.short	(.L_3141 - .L_3140)
.L_3140:
        /*006c*/ 	.word	0x00000000
        /*0070*/ 	.short	0x0000
        /*0072*/ 	.short	0x0000
        /*0074*/ 	.byte	0x00, 0xf0, 0x11, 0x00


	//----- nvinfo : EIATTR_SPARSE_MMA_MASK
	.align		4
.L_3141:
        /*0078*/ 	.byte	0x03, 0x50
        /*007a*/ 	.short	0x0000


	//----- nvinfo : EIATTR_MAXREG_COUNT
	.align		4
        /*007c*/ 	.byte	0x03, 0x1b
        /*007e*/ 	.short	0x00ff


	//----- nvinfo : EIATTR_EXTERNS
	.align		4
        /*0080*/ 	.byte	0x04, 0x0f
        /*0082*/ 	.short	(.L_3143 - .L_3142)


	//   ....[0]....
	.align		4
.L_3142:
        /*0084*/ 	.word	index@(__assertfail)


	//----- nvinfo : EIATTR_MERCURY_ISA_VERSION
	.align		4
.L_3143:
        /*0088*/ 	.byte	0x03, 0x5f
        /*008a*/ 	.short	0x0101


	//----- nvinfo : EIATTR_SYSCALL_OFFSETS
	.align		4
        /*008c*/ 	.byte	0x04, 0x46
        /*008e*/ 	.short	(.L_3145 - .L_3144)


	//   ....[0]....
.L_3144:
        /*0090*/ 	.word	0x00000f10


	//   ....[1]....
        /*0094*/ 	.word	0x00001e20


	//   ....[2]....
        /*0098*/ 	.word	0x00002d40


	//   ....[3]....
        /*009c*/ 	.word	0x00003c30


	//   ....[4]....
        /*00a0*/ 	.word	0x00004c20


	//   ....[5]....
        /*00a4*/ 	.word	0x00005b60


	//   ....[6]....
        /*00a8*/ 	.word	0x00006a80


	//   ....[7]....
        /*00ac*/ 	.word	0x000079a0


	//----- nvinfo : EIATTR_EXIT_INSTR_OFFSETS
	.align		4
.L_3145:
        /*00b0*/ 	.byte	0x04, 0x1c
        /*00b2*/ 	.short	(.L_3147 - .L_3146)


	//   ....[0]....
.L_3146:
        /*00b4*/ 	.word	0x00006b30


	//   ....[1]....
        /*00b8*/ 	.word	0x00006c60


	//   ....[2]....
        /*00bc*/ 	.word	0x00006c80


	//   ....[3]....
        /*00c0*/ 	.word	0x00006d20


	//   ....[4]....
        /*00c4*/ 	.word	0x00006d50


	//   ....[5]....
        /*00c8*/ 	.word	0x00006d70


	//   ....[6]....
        /*00cc*/ 	.word	0x00006e00


	//   ....[7]....
        /*00d0*/ 	.word	0x00006e40


	//   ....[8]....
        /*00d4*/ 	.word	0x00006ee0


	//   ....[9]....
        /*00d8*/ 	.word	0x00006f30


	//   ....[10]....
        /*00dc*/ 	.word	0x00006f60


	//   ....[11]....
        /*00e0*/ 	.word	0x00007030


	//   ....[12]....
        /*00e4*/ 	.word	0x00007070


	//   ....[13]....
        /*00e8*/ 	.word	0x00007200


	//   ....[14]....
        /*00ec*/ 	.word	0x00007360


	//   ....[15]....
        /*00f0*/ 	.word	0x000073a0


	//   ....[16]....
        /*00f4*/ 	.word	0x00007440


	//   ....[17]....
        /*00f8*/ 	.word	0x000075c0


	//   ....[18]....
        /*00fc*/ 	.word	0x00007740


	//   ....[19]....
        /*0100*/ 	.word	0x000078a0


	//   ....[20]....
        /*0104*/ 	.word	0x000079b0


	//   ....[21]....
        /*0108*/ 	.word	0x000079f0


	//   ....[22]....
        /*010c*/ 	.word	0x00007a20


	//----- nvinfo : EIATTR_MAX_THREADS
	.align		4
.L_3147:
        /*0110*/ 	.byte	0x04, 0x05
        /*0112*/ 	.short	(.L_3149 - .L_3148)
.L_3148:
        /*0114*/ 	.word	0x00000080
        /*0118*/ 	.word	0x00000001
        /*011c*/ 	.word	0x00000001


	//----- nvinfo : EIATTR_CRS_STACK_SIZE
	.align		4
.L_3149:
        /*0120*/ 	.byte	0x04, 0x1e
        /*0122*/ 	.short	(.L_3151 - .L_3150)
.L_3150:
        /*0124*/ 	.word	0x00000000


	//----- nvinfo : EIATTR_CBANK_PARAM_SIZE
	.align		4
.L_3151:
        /*0128*/ 	.byte	0x03, 0x19
        /*012a*/ 	.short	0x002c


	//----- nvinfo : EIATTR_PARAM_CBANK
	.align		4
        /*012c*/ 	.byte	0x04, 0x0a
        /*012e*/ 	.short	(.L_3153 - .L_3152)
	.align		4
.L_3152:
        /*0130*/ 	.word	index@(.nv.constant0._ZN2at6native27unrolled_elementwise_kernelINS0_13AUnaryFunctorIsssNS0_15binary_internal10MulFunctorIsEEEESt5arrayIPcLm2EELi4E23TrivialOffsetCalculatorILi1EjESB_NS0_6memory12LoadWithCastILi1EEENSC_13StoreWithCastILi1EEEEEviT_T0_T2_T3_T4_T5_)
        /*0134*/ 	.short	0x0210
        /*0136*/ 	.short	0x002c


	//----- nvinfo : EIATTR_SW_WAR
	.align		4
.L_3153:
        /*0138*/ 	.byte	0x04, 0x36
        /*013a*/ 	.short	(.L_3155 - .L_3154)
.L_3154:
        /*013c*/ 	.word	0x00000008
.L_3155:


//--------------------- .nv.info._ZN2at6native18elementwise_kernelILi128ELi4EZNS0_22gpu_kernel_impl_nocastINS0_13AUnaryFunctorIsssNS0_15binary_internal10MulFunctorIsEEEEEEvRNS_18TensorIteratorBaseERKT_EUliE_EEviT1_ --------------------------
	.section	.nv.info._ZN2at6native18elementwise_kernelILi128ELi4EZNS0_22gpu_kernel_impl_nocastINS0_13AUnaryFunctorIsssNS0_15binary_internal10MulFunctorIsEEEEEEvRNS_18TensorIteratorBaseERKT_EUliE_EEviT1_,"",@"SHT_CUDA_INFO"
	.sectionflags	@""
	.align	4


	//----- nvinfo : EIATTR_CUDA_API_VERSION
	.align		4
        /*0000*/ 	.byte	0x04, 0x37
        /*0002*/ 	.short	(.L_3157 - .L_3156)
.L_3156:
        /*0004*/ 	.word	0x00000082


	//----- nvinfo : EIATTR_KPARAM_INFO
	.align		4
.L_3157:
        /*0008*/ 	.byte	0x04, 0x17
        /*000a*/ 	.short	(.L_3159 - .L_3158)
.L_3158:
        /*000c*/ 	.word	0x00000000
        /*0010*/ 	.short	0x0001
        /*0012*/ 	.short	0x0008
        /*0014*/ 	.byte	0x00, 0xf0, 0x61, 0x08


	//----- nvinfo : EIATTR_KPARAM_INFO
	.align		4
.L_3159:
        /*0018*/ 	.byte	0x04, 0x17
        /*001a*/ 	.short	(.L_3161 - .L_3160)
.L_3160:
        /*001c*/ 	.word	0x00000000
        /*0020*/ 	.short	0x0000
        /*0022*/ 	.short	0x0000
        /*0024*/ 	.byte	0x00, 0xf0, 0x11, 0x00


	//----- nvinfo : EIATTR_SPARSE_MMA_MASK
	.align		4
.L_3161:
        /*0028*/ 	.byte	0x03, 0x50
        /*002a*/ 	.short	0x0000


	//----- nvinfo : EIATTR_MAXREG_COUNT
	.align		4
        /*002c*/ 	.byte	0x03, 0x1b
        /*002e*/ 	.short	0x0080


	//----- nvinfo : EIATTR_MERCURY_ISA_VERSION
	.align		4
        /*0030*/ 	.byte	0x03, 0x5f
        /*0032*/ 	.short	0x0101


	//----- nvinfo : EIATTR_EXIT_INSTR_OFFSETS
	.align		4
        /*0034*/ 	.byte	0x04, 0x1c
        /*0036*/ 	.short	(.L_3163 - .L_3162)


	//   ....[0]....
.L_3162:
        /*0038*/ 	.word	0x00003c20


	//   ....[1]....
        /*003c*/ 	.word	0x00004fd0


	//----- nvinfo : EIATTR_MAX_THREADS
	.align		4
.L_3163:
        /*0040*/ 	.byte	0x04, 0x05
        /*0042*/ 	.short	(.L_3165 - .L_3164)
.L_3164:
        /*0044*/ 	.word	0x00000080
        /*0048*/ 	.word	0x00000001
        /*004c*/ 	.word	0x00000001


	//----- nvinfo : EIATTR_CRS_STACK_SIZE
	.align		4
.L_3165:
        /*0050*/ 	.byte	0x04, 0x1e
        /*0052*/ 	.short	(.L_3167 - .L_3166)
.L_3166:
        /*0054*/ 	.word	0x00000000


	//----- nvinfo : EIATTR_CBANK_PARAM_SIZE
	.align		4
.L_3167:
        /*0058*/ 	.byte	0x03, 0x19
        /*005a*/ 	.short	0x0220


	//----- nvinfo : EIATTR_PARAM_CBANK
	.align		4
        /*005c*/ 	.byte	0x04, 0x0a
        /*005e*/ 	.short	(.L_3169 - .L_3168)
	.align		4
.L_3168:
        /*0060*/ 	.word	index@(.nv.constant0._ZN2at6native18elementwise_kernelILi128ELi4EZNS0_22gpu_kernel_impl_nocastINS0_13AUnaryFunctorIsssNS0_15binary_internal10MulFunctorIsEEEEEEvRNS_18TensorIteratorBaseERKT_EUliE_EEviT1_)
        /*0064*/ 	.short	0x0210
        /*0066*/ 	.short	0x0220


	//----- nvinfo : EIATTR_SW_WAR
	.align		4
.L_3169:
        /*0068*/ 	.byte	0x04, 0x36
        /*006a*/ 	.short	(.L_3171 - .L_3170)
.L_3170:
        /*006c*/ 	.word	0x00000008
.L_3171:


//--------------------- .nv.info._ZN2at6native27unrolled_elementwise_kernelINS0_13AUnaryFunctorIsssNS0_15binary_internal10MulFunctorIsEEEESt5arrayIPcLm2EELi4E23TrivialOffsetCalculatorILi1EjESB_NS0_6memory15LoadWithoutCastENSC_16StoreWithoutCastEEEviT_T0_T2_T3_T4_T5_ --------------------------
	.section	.nv.info._ZN2at6native27unrolled_elementwise_kernelINS0_13AUnaryFunctorIsssNS0_15binary_internal10MulFunctorIsEEEESt5arrayIPcLm2EELi4E23TrivialOffsetCalculatorILi1EjESB_NS0_6memory15LoadWithoutCastENSC_16StoreWithoutCastEEEviT_T0_T2_T3_T4_T5_,"",@"SHT_CUDA_INFO"
	.sectionflags	@""
	.align	4


	//----- nvinfo : EIATTR_CUDA_API_VERSION
	.align		4
        /*0000*/ 	.byte	0x04, 0x37
        /*0002*/ 	.short	(.L_3173 - .L_3172)
.L_3172:
        /*0004*/ 	.word	0x00000082


	//----- nvinfo : EIATTR_KPARAM_INFO
	.align		4
.L_3173:
        /*0008*/ 	.byte	0x04, 0x17
        /*000a*/ 	.short	(.L_3175 - .L_3174)
.L_3174:
        /*000c*/ 	.word	0x00000000
        /*0010*/ 	.short	0x0006
        /*0012*/ 	.short	0x001b
        /*0014*/ 	.byte	0x00, 0xf0, 0x05, 0x00


	//----- nvinfo : EIATTR_KPARAM_INFO
	.align		4
.L_3175:
        /*0018*/ 	.byte	0x04, 0x17
        /*001a*/ 	.short	(.L_3177 - .L_3176)
.L_3176:
        /*001c*/ 	.word	0x00000000
        /*0020*/ 	.short	0x0005
        /*0022*/ 	.short	0x001a
        /*0024*/ 	.byte	0x00, 0xf0, 0x05, 0x00


	//----- nvinfo : EIATTR_KPARAM_INFO
	.align		4
.L_3177:
        /*0028*/ 	.byte	0x04, 0x17
        /*002a*/ 	.short	(.L_3179 - .L_3178)
.L_3178:
        /*002c*/ 	.word	0x00000000
        /*0030*/ 	.short	0x0004
        /*0032*/ 	.short	0x0019
        /*0034*/ 	.byte	0x00, 0xf0, 0x05, 0x00


	//----- nvinfo : EIATTR_KPARAM_INFO
	.align		4
.L_3179:
        /*0038*/ 	.byte	0x04, 0x17
        /*003a*/ 	.short	(.L_3181 - .L_3180)
.L_3180:
        /*003c*/ 	.word	0x00000000
        /*0040*/ 	.short	0x0003
        /*0042*/ 	.short	0x0018
        /*0044*/ 	.byte	0x00, 0xf0, 0x05, 0x00


	//----- nvinfo : EIATTR_KPARAM_INFO
	.align		4
.L_3181:
        /*0048*/ 	.byte	0x04, 0x17
        /*004a*/ 	.short	(.L_3183 - .L_3182)
.L_3182:
        /*004c*/ 	.word	0x00000000
        /*0050*/ 	.short	0x0002
        /*0052*/ 	.short	0x0008
        /*0054*/ 	.byte	0x00, 0xf0, 0x41, 0x00


	//----- nvinfo : EIATTR_KPARAM_INFO
	.align		4
.L_3183:
        /*0058*/ 	.byte	0x04, 0x17
        /*005a*/ 	.short	(.L_3185 - .L_3184)
.L_3184:
        /*005c*/ 	.word	0x00000000
        /*0060*/ 	.short	0x0001
        /*0062*/ 	.short	0x0004
        /*0064*/ 	.byte	0x00, 0xf0, 0x11, 0x00


	//----- nvinfo : EIATTR_KPARAM_INFO
	.align		4
.L_3185:
        /*0068*/ 	.byte	0x04, 0x17
        /*006a*/ 	.short	(.L_3187 - .L_3186)
.L_3186:
        /*006c*/ 	.word	0x00000000
        /*0070*/ 	.short	0x0000
        /*0072*/ 	.short	0x0000
        /*0074*/ 	.byte	0x00, 0xf0, 0x11, 0x00


	//----- nvinfo : EIATTR_SPARSE_MMA_MASK
	.align		4
.L_3187:
        /*0078*/ 	.byte	0x03, 0x50
        /*007a*/ 	.short	0x0000


	//----- nvinfo : EIATTR_MAXREG_COUNT
	.align		4
        /*007c*/ 	.byte	0x03, 0x1b
        /*007e*/ 	.short	0x00ff


	//----- nvinfo : EIATTR_MERCURY_ISA_VERSION
	.align		4
        /*0080*/ 	.byte	0x03, 0x5f
        /*0082*/ 	.short	0x0101


	//----- nvinfo : EIATTR_EXIT_INSTR_OFFSETS
	.align		4
        /*0084*/ 	.byte	0x04, 0x1c
        /*0086*/ 	.short	(.L_3189 - .L_3188)


	//   ....[0]....
.L_3188:
        /*0088*/ 	.word	0x00000420


	//   ....[1]....
        /*008c*/ 	.word	0x00000470


	//----- nvinfo : EIATTR_MAX_THREADS
	.align		4
.L_3189:
        /*0090*/ 	.byte	0x04, 0x05
        /*0092*/ 	.short	(.L_3191 - .L_3190)
.L_3190:
        /*0094*/ 	.word	0x00000080
        /*0098*/ 	.word	0x00000001
        /*009c*/ 	.word	0x00000001


	//----- nvinfo : EIATTR_CRS_STACK_SIZE
	.align		4
.L_3191:
        /*00a0*/ 	.byte	0x04, 0x1e
        /*00a2*/ 	.short	(.L_3193 - .L_3192)
.L_3192:
        /*00a4*/ 	.word	0x00000000


	//----- nvinfo : EIATTR_CBANK_PARAM_SIZE
	.align		4
.L_3193:
        /*00a8*/ 	.byte	0x03, 0x19
        /*00aa*/ 	.short	0x001c


	//----- nvinfo : EIATTR_PARAM_CBANK
	.align		4
        /*00ac*/ 	.byte	0x04, 0x0a
        /*00ae*/ 	.short	(.L_3195 - .L_3194)
	.align		4
.L_3194:
        /*00b0*/ 	.word	index@(.nv.constant0._ZN2at6native27unrolled_elementwise_kernelINS0_13AUnaryFunctorIsssNS0_15binary_internal10MulFunctorIsEEEESt5arrayIPcLm2EELi4E23TrivialOffsetCalculatorILi1EjESB_NS0_6memory15LoadWithoutCastENSC_16StoreWithoutCastEEEviT_T0_T2_T3_T4_T5_)
        /*00b4*/ 	.short	0x0210
        /*00b6*/ 	.short	0x001c


	//----- nvinfo : EIATTR_SW_WAR
	.align		4
.L_3195:
        /*00b8*/ 	.byte	0x04, 0x36
        /*00ba*/ 	.short	(.L_3197 - .L_3196)
.L_3196:
        /*00bc*/ 	.word	0x00000008
.L_3197:


//--------------------- .nv.info._ZN2at6native29vectorized_elementwise_kernelILi2ENS0_13AUnaryFunctorIsssNS0_15binary_internal10MulFunctorIsEEEESt5arrayIPcLm2EEEEviT0_T1_ --------------------------
	.section	.nv.info._ZN2at6native29vectorized_elementwise_kernelILi2ENS0_13AUnaryFunctorIsssNS0_15binary_internal10MulFunctorIsEEEESt5arrayIPcLm2EEEEviT0_T1_,"",@"SHT_CUDA_INFO"
	.sectionflags	@""
	.align	4


	//----- nvinfo : EIATTR_CUDA_API_VERSION
	.align		4
        /*0000*/ 	.byte	0x04, 0x37
        /*0002*/ 	.short	(.L_3199 - .L_3198)
.L_3198:
        /*0004*/ 	.word	0x00000082


	//----- nvinfo : EIATTR_KPARAM_INFO
	.align		4
.L_3199:
        /*0008*/ 	.byte	0x04, 0x17
        /*000a*/ 	.short	(.L_3201 - .L_3200)
.L_3200:
        /*000c*/ 	.word	0x00000000
        /*0010*/ 	.short	0x0002
        /*0012*/ 	.short	0x0008
        /*0014*/ 	.byte	0x00, 0xf0, 0x41, 0x00


	//----- nvinfo : EIATTR_KPARAM_INFO
	.align		4
.L_3201:
        /*0018*/ 	.byte	0x04, 0x17
        /*001a*/ 	.short	(.L_3203 - .L_3202)
.L_3202:
        /*001c*/ 	.word	0x00000000
        /*0020*/ 	.short	0x0001
        /*0022*/ 	.short	0x0004
        /*0024*/ 	.byte	0x00, 0xf0, 0x11, 0x00


	//----- nvinfo : EIATTR_KPARAM_INFO
	.align		4
.L_3203:
        /*0028*/ 	.byte	0x04, 0x17
        /*002a*/ 	.short	(.L_3205 - .L_3204)
.L_3204:
        /*002c*/ 	.word	0x00000000
        /*0030*/ 	.short	0x0000
        /*0032*/ 	.short	0x0000
        /*0034*/ 	.byte	0x00, 0xf0, 0x11, 0x00


	//----- nvinfo : EIATTR_SPARSE_MMA_MASK
	.align		4
.L_3205:
        /*0038*/ 	.byte	0x03, 0x50
        /*003a*/ 	.short	0x0000


	//----- nvinfo : EIATTR_MAXREG_COUNT
	.align		4
        /*003c*/ 	.byte	0x03, 0x1b
        /*003e*/ 	.short	0x00ff


	//----- nvinfo : EIATTR_MERCURY_ISA_VERSION
	.align		4
        /*0040*/ 	.byte	0x03, 0x5f
        /*0042*/ 	.short	0x0101


	//----- nvinfo : EIATTR_EXIT_INSTR_OFFSETS
	.align		4
        /*0044*/ 	.byte	0x04, 0x1c
        /*0046*/ 	.short	(.L_3207 - .L_3206)


	//   ....[0]....
.L_3206:
        /*0048*/ 	.word	0x00000330


	//   ....[1]....
        /*004c*/ 	.word	0x00000b60


	//   ....[2]....
        /*0050*/ 	.word	0x00000bb0


	//----- nvinfo : EIATTR_MAX_THREADS
	.align		4
.L_3207:
        /*0054*/ 	.byte	0x04, 0x05
        /*0056*/ 	.short	(.L_3209 - .L_3208)
.L_3208:
        /*0058*/ 	.word	0x00000080
        /*005c*/ 	.word	0x00000001
        /*0060*/ 	.word	0x00000001


	//----- nvinfo : EIATTR_CRS_STACK_SIZE
	.align		4
.L_3209:
        /*0064*/ 	.byte	0x04, 0x1e
        /*0066*/ 	.short	(.L_3211 - .L_3210)
.L_3210:
        /*0068*/ 	.word	0x00000000


	//----- nvinfo : EIATTR_CBANK_PARAM_SIZE
	.align		4
.L_3211:
        /*006c*/ 	.byte	0x03, 0x19
        /*006e*/ 	.short	0x0018


	//----- nvinfo : EIATTR_PARAM_CBANK
	.align		4
        /*0070*/ 	.byte	0x04, 0x0a
        /*0072*/ 	.short	(.L_3213 - .L_3212)
	.align		4
.L_3212:
        /*0074*/ 	.word	index@(.nv.constant0._ZN2at6native29vectorized_elementwise_kernelILi2ENS0_13AUnaryFunctorIsssNS0_15binary_internal10MulFunctorIsEEEESt5arrayIPcLm2EEEEviT0_T1_)
        /*0078*/ 	.short	0x0210
        /*007a*/ 	.short	0x0018


	//----- nvinfo : EIATTR_SW_WAR
	.align		4
.L_3213:
        /*007c*/ 	.byte	0x04, 0x36
        /*007e*/ 	.short	(.L_3215 - .L_3214)
.L_3214:
        /*0080*/ 	.word	0x00000008
.L_3215:


//--------------------- .nv.info._ZN2at6native29vectorized_elementwise_kernelILi4ENS0_13AUnaryFunctorIsssNS0_15binary_internal10MulFunctorIsEEEESt5arrayIPcLm2EEEEviT0_T1_ --------------------------
	.section	.nv.info._ZN2at6native29vectorized_elementwise_kernelILi4ENS0_13AUnaryFunctorIsssNS0_15binary_internal10MulFunctorIsEEEESt5arrayIPcLm2EEEEviT0_T1_,"",@"SHT_CUDA_INFO"
	.sectionflags	@""
	.align	4


	//----- nvinfo : EIATTR_CUDA_API_VERSION
	.align		4
        /*0000*/ 	.byte	0x04, 0x37
        /*0002*/ 	.short	(.L_3217 - .L_3216)
.L_3216:
        /*0004*/ 	.word	0x00000082


	//----- nvinfo : EIATTR_KPARAM_INFO
	.align		4
.L_3217:
        /*0008*/ 	.byte	0x04, 0x17
        /*000a*/ 	.short	(.L_3219 - .L_3218)
.L_3218:
        /*000c*/ 	.word	0x00000000
        /*0010*/ 	.short	0x0002
        /*0012*/ 	.short	0x0008
        /*0014*/ 	.byte	0x00, 0xf0, 0x41, 0x00


	//----- nvinfo : EIATTR_KPARAM_INFO
	.align		4
.L_3219:
        /*0018*/ 	.byte	0x04, 0x17
        /*001a*/ 	.short	(.L_3221 - .L_3220)
.L_3220:
        /*001c*/ 	.word	0x00000000
        /*0020*/ 	.short	0x0001
        /*0022*/ 	.short	0x0004
        /*0024*/ 	.byte	0x00, 0xf0, 0x11, 0x00


	//----- nvinfo : EIATTR_KPARAM_INFO
	.align		4
.L_3221:
        /*0028*/ 	.byte	0x04, 0x17
        /*002a*/ 	.short	(.L_3223 - .L_3222)
.L_3222:
        /*002c*/ 	.word	0x00000000
        /*0030*/ 	.short	0x0000
        /*0032*/ 	.short	0x0000
        /*0034*/ 	.byte	0x00, 0xf0, 0x11, 0x00


	//----- nvinfo : EIATTR_SPARSE_MMA_MASK
	.align		4
.L_3223:
        /*0038*/ 	.byte	0x03, 0x50
        /*003a*/ 	.short	0x0000


	//----- nvinfo : EIATTR_MAXREG_COUNT
	.align		4
        /*003c*/ 	.byte	0x03, 0x1b
        /*003e*/ 	.short	0x00ff


	//----- nvinfo : EIATTR_MERCURY_ISA_VERSION
	.align		4
        /*0040*/ 	.byte	0x03, 0x5f
        /*0042*/ 	.short	0x0101


	//----- nvinfo : EIATTR_EXIT_INSTR_OFFSETS
	.align		4
        /*0044*/ 	.byte	0x04, 0x1c
        /*0046*/ 	.short	(.L_3225 - .L_3224)


	//   ....[0]....
.L_3224:
        /*0048*/ 	.word	0x000002e0


	//   ....[1]....
        /*004c*/ 	.word	0x00000b10


	//   ....[2]....
        /*0050*/ 	.word	0x00000b60


	//----- nvinfo : EIATTR_MAX_THREADS
	.align		4
.L_3225:
        /*0054*/ 	.byte	0x04, 0x05
        /*0056*/ 	.short	(.L_3227 - .L_3226)
.L_3226:
        /*0058*/ 	.word	0x00000080
        /*005c*/ 	.word	0x00000001
        /*0060*/ 	.word	0x00000001


	//----- nvinfo : EIATTR_CRS_STACK_SIZE
	.align		4
.L_3227:
        /*0064*/ 	.byte	0x04, 0x1e
        /*0066*/ 	.short	(.L_3229 - .L_3228)
.L_3228:
        /*0068*/ 	.word	0x00000000


	//----- nvinfo : EIATTR_CBANK_PARAM_SIZE
	.align		4
.L_3229:
        /*006c*/ 	.byte	0x03, 0x19
        /*006e*/ 	.short	0x0018


	//----- nvinfo : EIATTR_PARAM_CBANK
	.align		4
        /*0070*/ 	.byte	0x04, 0x0a
        /*0072*/ 	.short	(.L_3231 - .L_3230)
	.align		4
.L_3230:
        /*0074*/ 	.word	index@(.nv.constant0._ZN2at6native29vectorized_elementwise_kernelILi4ENS0_13AUnaryFunctorIsssNS0_15binary_internal10MulFunctorIsEEEESt5arrayIPcLm2EEEEviT0_T1_)
        /*0078*/ 	.short	0x0210
        /*007a*/ 	.short	0x0018


	//----- nvinfo : EIATTR_SW_WAR
	.align		4
.L_3231:
        /*007c*/ 	.byte	0x04, 0x36
        /*007e*/ 	.short	(.L_3233 - .L_3232)
.L_3232:
        /*0080*/ 	.word	0x00000008
.L_3233:


//--------------------- .nv.info._ZN2at6native29vectorized_elementwise_kernelILi8ENS0_13AUnaryFunctorIsssNS0_15binary_internal10MulFunctorIsEEEESt5arrayIPcLm2EEEEviT0_T1_ --------------------------
	.section	.nv.info._ZN2at6native29vectorized_elementwise_kernelILi8ENS0_13AUnaryFunctorIsssNS0_15binary_internal10MulFunctorIsEEEESt5arrayIPcLm2EEEEviT0_T1_,"",@"SHT_CUDA_INFO"
	.sectionflags	@""
	.align	4


	//----- nvinfo : EIATTR_CUDA_API_VERSION
	.align		4
        /*0000*/ 	.byte	0x04, 0x37
        /*0002*/ 	.short	(.L_3235 - .L_3234)
.L_3234:
        /*0004*/ 	.word	0x00000082


	//----- nvinfo : EIATTR_KPARAM_INFO
	.align		4
.L_3235:
        /*0008*/ 	.byte	0x04, 0x17
        /*000a*/ 	.short	(.L_3237 - .L_3236)
.L_3236:
        /*000c*/ 	.word	0x00000000
        /*0010*/ 	.short	0x0002
        /*0012*/ 	.short	0x0008
        /*0014*/ 	.byte	0x00, 0xf0, 0x41, 0x00


	//----- nvinfo : EIATTR_KPARAM_INFO
	.align		4
.L_3237:
        /*0018*/ 	.byte	0x04, 0x17
        /*001a*/ 	.short	(.L_3239 - .L_3238)
.L_3238:
        /*001c*/ 	.word	0x00000000
        /*0020*/ 	.short	0x0001
        /*0022*/ 	.short	0x0004
        /*0024*/ 	.byte	0x00, 0xf0, 0x11, 0x00


	//----- nvinfo : EIATTR_KPARAM_INFO
	.align		4
.L_3239:
        /*0028*/ 	.byte	0x04, 0x17
        /*002a*/ 	.short	(.L_3241 - .L_3240)
.L_3240:
        /*002c*/ 	.word	0x00000000
        /*0030*/ 	.short	0x0000
        /*0032*/ 	.short	0x0000
        /*0034*/ 	.byte	0x00, 0xf0, 0x11, 0x00


	//----- nvinfo : EIATTR_SPARSE_MMA_MASK
	.align		4
.L_3241:
        /*0038*/ 	.byte	0x03, 0x50
        /*003a*/ 	.short	0x0000


	//----- nvinfo : EIATTR_MAXREG_COUNT
	.align		4
        /*003c*/ 	.byte	0x03, 0x1b
        /*003e*/ 	.short	0x00ff


	//----- nvinfo : EIATTR_MERCURY_ISA_VERSION
	.align		4
        /*0040*/ 	.byte	0x03, 0x5f
        /*0042*/ 	.short	0x0101


	//----- nvinfo : EIATTR_EXIT_INSTR_OFFSETS
	.align		4
        /*0044*/ 	.byte	0x04, 0x1c
        /*0046*/ 	.short	(.L_3243 - .L_3242)


	//   ....[0]....
.L_3242:
        /*0048*/ 	.word	0x00000280


	//   ....[1]....
        /*004c*/ 	.word	0x00000ab0


	//   ....[2]....
        /*0050*/ 	.word	0x00000b00


	//----- nvinfo : EIATTR_MAX_THREADS
	.align		4
.L_3243:
        /*0054*/ 	.byte	0x04, 0x05
        /*0056*/ 	.short	(.L_3245 - .L_3244)
.L_3244:
        /*0058*/ 	.word	0x00000080
        /*005c*/ 	.word	0x00000001
        /*0060*/ 	.word	0x00000001


	//----- nvinfo : EIATTR_CRS_STACK_SIZE
	.align		4
.L_3245:
        /*0064*/ 	.byte	0x04, 0x1e
        /*0066*/ 	.short	(.L_3247 - .L_3246)
.L_3246:
        /*0068*/ 	.word	0x00000000


	//----- nvinfo : EIATTR_CBANK_PARAM_SIZE
	.align		4
.L_3247:
        /*006c*/ 	.byte	0x03, 0x19
        /*006e*/ 	.short	0x0018


	//----- nvinfo : EIATTR_PARAM_CBANK
	.align		4
        /*0070*/ 	.byte	0x04, 0x0a
        /*0072*/ 	.short	(.L_3249 - .L_3248)
	.align		4
.L_3248:
        /*0074*/ 	.word	index@(.nv.constant0._ZN2at6native29vectorized_elementwise_kernelILi8ENS0_13AUnaryFunctorIsssNS0_15binary_internal10MulFunctorIsEEEESt5arrayIPcLm2EEEEviT0_T1_)
        /*0078*/ 	.short	0x0210
        /*007a*/ 	.short	0x0018


	//----- nvinfo : EIATTR_SW_WAR
	.align		4
.L_3249:
        /*007c*/ 	.byte	0x04, 0x36
        /*007e*/ 	.short	(.L_3251 - .L_3250)
.L_3250:
        /*0080*/ 	.word	0x00000008
.L_3251:


//--------------------- .nv.info._ZN2at6native18elementwise_kernelILi128ELi4EZNS0_15gpu_kernel_implINS0_13BinaryFunctorIsssNS0_15binary_internal10MulFunctorIsEEEEEEvRNS_18TensorIteratorBaseERKT_EUliE_EEviT1_ --------------------------
	.section	.nv.info._ZN2at6native18elementwise_kernelILi128ELi4EZNS0_15gpu_kernel_implINS0_13BinaryFunctorIsssNS0_15binary_internal10MulFunctorIsEEEEEEvRNS_18TensorIteratorBaseERKT_EUliE_EEviT1_,"",@"SHT_CUDA_INFO"
	.sectionflags	@""
	.align	4


	//----- nvinfo : EIATTR_CUDA_API_VERSION
	.align		4
        /*0000*/ 	.byte	0x04, 0x37
        /*0002*/ 	.short	(.L_3253 - .L_3252)
.L_3252:
        /*0004*/ 	.word	0x00000082


	//----- nvinfo : EIATTR_KPARAM_INFO
	.align		4
.L_3253:
        /*0008*/ 	.byte	0x04, 0x17
        /*000a*/ 	.short	(.L_3255 - .L_3254)
.L_3254:
        /*000c*/ 	.word	0x00000000
        /*0010*/ 	.short	0x0001
        /*0012*/ 	.short	0x0008
        /*0014*/ 	.byte	0x00, 0xf0, 0x21, 0x0a


	//----- nvinfo : EIATTR_KPARAM_INFO
	.align		4
.L_3255:
        /*0018*/ 	.byte	0x04, 0x17
        /*001a*/ 	.short	(.L_3257 - .L_3256)
.L_3256:
        /*001c*/ 	.word	0x00000000
        /*0020*/ 	.short	0x0000
        /*0022*/ 	.short	0x0000
        /*0024*/ 	.byte	0x00, 0xf0, 0x11, 0x00


	//----- nvinfo : EIATTR_SPARSE_MMA_MASK
	.align		4
.L_3257:
        /*0028*/ 	.byte	0x03, 0x50
        /*002a*/ 	.short	0x0000


	//----- nvinfo : EIATTR_MAXREG_COUNT
	.align		4
        /*002c*/ 	.byte	0x03, 0x1b
        /*002e*/ 	.short	0x0080


	//----- nvinfo : EIATTR_EXTERNS
	.align		4
        /*0030*/ 	.byte	0x04, 0x0f
        /*0032*/ 	.short	(.L_3259 - .L_3258)


	//   ....[0]....
	.align		4
.L_3258:
        /*0034*/ 	.word	index@(__assertfail)


	//----- nvinfo : EIATTR_MERCURY_ISA_VERSION
	.align		4
.L_3259:
        /*0038*/ 	.byte	0x03, 0x5f
        /*003a*/ 	.short	0x0101


	//----- nvinfo : EIATTR_SYSCALL_OFFSETS
	.align		4
        /*003c*/ 	.byte	0x04, 0x46
        /*003e*/ 	.short	(.L_3261 - .L_3260)


	//   ....[0]....
.L_3260:
        /*0040*/ 	.word	0x00002520


	//   ....[1]....
        /*0044*/ 	.word	0x000033a0


	//   ....[2]....
        /*0048*/ 	.word	0x00004250


	//   ....[3]....
        /*004c*/ 	.word	0x000067b0


	//   ....[4]....
        /*0050*/ 	.word	0x00007630


	//   ....[5]....
        /*0054*/ 	.word	0x000084e0


	//   ....[6]....
        /*0058*/ 	.word	0x0000aa30


	//   ....[7]....
        /*005c*/ 	.word	0x0000b8b0


	//   ....[8]....
        /*0060*/ 	.word	0x0000c760


	//   ....[9]....
        /*0064*/ 	.word	0x0000eca0


	//   ....[10]....
        /*0068*/ 	.word	0x0000fb20


	//   ....[11]....
        /*006c*/ 	.word	0x000109d0


	//----- nvinfo : EIATTR_EXIT_INSTR_OFFSETS
	.align		4
.L_3261:
        /*0070*/ 	.byte	0x04, 0x1c
        /*0072*/ 	.short	(.L_3263 - .L_3262)


	//   ....[0]....
.L_3262:
        /*0074*/ 	.word	0x0000c820


	//   ....[1]....
        /*0078*/ 	.word	0x0000fc90


	//   ....[2]....
        /*007c*/ 	.word	0x0000fcb0


	//   ....[3]....
        /*0080*/ 	.word	0x0000fd50


	//   ....[4]....
        /*0084*/ 	.word	0x0000fd80


	//   ....[5]....
        /*0088*/ 	.word	0x0000fda0


	//   ....[6]....
        /*008c*/ 	.word	0x0000fe30


	//   ....[7]....
        /*0090*/ 	.word	0x0000fe70


	//   ....[8]....
        /*0094*/ 	.word	0x0000ff10


	//   ....[9]....
        /*0098*/ 	.word	0x0000ff60


	//   ....[10]....
        /*009c*/ 	.word	0x0000ff90


	//   ....[11]....
        /*00a0*/ 	.word	0x00010060


	//   ....[12]....
        /*00a4*/ 	.word	0x000100a0


	//   ....[13]....
        /*00a8*/ 	.word	0x00010230


	//   ....[14]....
        /*00ac*/ 	.word	0x00010390


	//   ....[15]....
        /*00b0*/ 	.word	0x000103d0


	//   ....[16]....
        /*00b4*/ 	.word	0x00010470


	//   ....[17]....
        /*00b8*/ 	.word	0x000105f0


	//   ....[18]....
        /*00bc*/ 	.word	0x00010770


	//   ....[19]....
        /*00c0*/ 	.word	0x000108d0


	//   ....[20]....
        /*00c4*/ 	.word	0x000109e0


	//   ....[21]....
        /*00c8*/ 	.word	0x00010a20


	//   ....[22]....
        /*00cc*/ 	.word	0x00010a50


	//----- nvinfo : EIATTR_MAX_THREADS
	.align		4
.L_3263:
        /*00d0*/ 	.byte	0x04, 0x05
        /*00d2*/ 	.short	(.L_3265 - .L_3264)
.L_3264:
        /*00d4*/ 	.word	0x00000080
        /*00d8*/ 	.word	0x00000001
        /*00dc*/ 	.word	0x00000001


	//----- nvinfo : EIATTR_CRS_STACK_SIZE
	.align		4
.L_3265:
        /*00e0*/ 	.byte	0x04, 0x1e
        /*00e2*/ 	.short	(.L_3267 - .L_3266)
.L_3266:
        /*00e4*/ 	.word	0x00000000


	//----- nvinfo : EIATTR_CBANK_PARAM_SIZE
	.align		4
.L_3267:
        /*00e8*/ 	.byte	0x03, 0x19
        /*00ea*/ 	.short	0x0290


	//----- nvinfo : EIATTR_PARAM_CBANK
	.align		4
        /*00ec*/ 	.byte	0x04, 0x0a
        /*00ee*/ 	.short	(.L_3269 - .L_3268)
	.align		4
.L_3268:
        /*00f0*/ 	.word	index@(.nv.constant0._ZN2at6native18elementwise_kernelILi128ELi4EZNS0_15gpu_kernel_implINS0_13BinaryFunctorIsssNS0_15binary_internal10MulFunctorIsEEEEEEvRNS_18TensorIteratorBaseERKT_EUliE_EEviT1_)
        /*00f4*/ 	.short	0x0210
        /*00f6*/ 	.short	0x0290


	//----- nvinfo : EIATTR_SW_WAR
	.align		4
.L_3269:
        /*00f8*/ 	.byte	0x04, 0x36
        /*00fa*/ 	.short	(.L_3271 - .L_3270)
.L_3270:
        /*00fc*/ 	.word	0x00000008
.L_3271:


//--------------------- .nv.info._ZN2at6native27unrolled_elementwise_kernelINS0_13BinaryFunctorIsssNS0_15binary_internal10MulFunctorIsEEEESt5arrayIPcLm3EELi4E23TrivialOffsetCalculatorILi2EjESA_ILi1EjENS0_6memory12LoadWithCastILi2EEENSD_13StoreWithCastILi1EEEEEviT_T0_T2_T3_T4_T5_ --------------------------
	.section	.nv.info._ZN2at6native27unrolled_elementwise_kernelINS0_13BinaryFunctorIsssNS0_15binary_internal10MulFunctorIsEEEESt5arrayIPcLm3EELi4E23TrivialOffsetCalculatorILi2EjESA_ILi1EjENS0_6memory12LoadWithCastILi2EEENSD_13StoreWithCastILi1EEEEEviT_T0_T2_T3_T4_T5_,"",@"SHT_CUDA_INFO"
	.sectionflags	@""
	.align	4


	//----- nvinfo : EIATTR_CUDA_API_VERSION
	.align		4
        /*0000*/ 	.byte	0x04, 0x37
        /*0002*/ 	.short	(.L_3273 - .L_3272)
.L_3272:
        /*0004*/ 	.word	0x00000082


	//----- nvinfo : EIATTR_KPARAM_INFO
	.align		4
.L_3273:
        /*0008*/ 	.byte	0x04, 0x17
        /*000a*/ 	.short	(.L_3275 - .L_3274)
.L_3274:
        /*000c*/ 	.word	0x00000000
        /*0010*/ 	.short	0x0006
        /*0012*/ 	.short	0x0030
        /*0014*/ 	.byte	0x00, 0xf0, 0x21, 0x00


	//----- nvinfo : EIATTR_KPARAM_INFO
	.align		4
.L_3275:
        /*0018*/ 	.byte	0x04, 0x17
        /*001a*/ 	.short	(.L_3277 - .L_3276)
.L_3276:
        /*001c*/ 	.word	0x00000000
        /*0020*/ 	.short	0x0005
        /*0022*/ 	.short	0x0024
        /*0024*/ 	.byte	0x00, 0xf0, 0x31, 0x00


	//----- nvinfo : EIATTR_KPARAM_INFO
	.align		4
.L_3277:
        /*0028*/ 	.byte	0x04, 0x17
        /*002a*/ 	.short	(.L_3279 - .L_3278)
.L_3278:
        /*002c*/ 	.word	0x00000000
        /*0030*/ 	.short	0x0004
        /*0032*/ 	.short	0x0021
        /*0034*/ 	.byte	0x00, 0xf0, 0x05, 0x00


	//----- nvinfo : EIATTR_KPARAM_INFO
	.align		4
.L_3279:
        /*0038*/ 	.byte	0x04, 0x17
        /*003a*/ 	.short	(.L_3281 - .L_3280)
.L_3280:
        /*003c*/ 	.word	0x00000000
        /*0040*/ 	.short	0x0003
        /*0042*/ 	.short	0x0020
        /*0044*/ 	.byte	0x00, 0xf0, 0x05, 0x00


	//----- nvinfo : EIATTR_KPARAM_INFO
	.align		4
.L_3281:
        /*0048*/ 	.byte	0x04, 0x17
        /*004a*/ 	.short	(.L_3283 - .L_3282)
.L_3282:
        /*004c*/ 	.word	0x00000000
        /*0050*/ 	.short	0x0002
        /*0052*/ 	.short	0x0008
        /*0054*/ 	.byte	0x00, 0xf0, 0x61, 0x00


	//----- nvinfo : EIATTR_KPARAM_INFO
	.align		4
.L_3283:
        /*0058*/ 	.byte	0x04, 0x17
        /*005a*/ 	.short	(.L_3285 - .L_3284)
.L_3284:
        /*005c*/ 	.word	0x00000000
        /*0060*/ 	.short	0x0001
        /*0062*/ 	.short	0x0004
        /*0064*/ 	.byte	0x00, 0xf0, 0x05, 0x00


	//----- nvinfo : EIATTR_KPARAM_INFO
	.align		4
.L_3285:
        /*0068*/ 	.byte	0x04, 0x17
        /*006a*/ 	.short	(.L_3287 - .L_3286)
.L_3286:
        /*006c*/ 	.word	0x00000000
        /*0070*/ 	.short	0x0000
        /*0072*/ 	.short	0x0000
        /*0074*/ 	.byte	0x00, 0xf0, 0x11, 0x00


	//----- nvinfo : EIATTR_SPARSE_MMA_MASK
	.align		4
.L_3287:
        /*0078*/ 	.byte	0x03, 0x50
        /*007a*/ 	.short	0x0000


	//----- nvinfo : EIATTR_MAXREG_COUNT
	.align		4
        /*007c*/ 	.byte	0x03, 0x1b
        /*007e*/ 	.short	0x00ff


	//----- nvinfo : EIATTR_EXTERNS
	.align		4
        /*0080*/ 	.byte	0x04, 0x0f
        /*0082*/ 	.short	(.L_3289 - .L_3288)


	//   ....[0]....
	.align		4
.L_3288:
        /*0084*/ 	.word	index@(__assertfail)


	//----- nvinfo : EIATTR_MERCURY_ISA_VERSION
	.align		4
.L_3289:
        /*0088*/ 	.byte	0x03, 0x5f
        /*008a*/ 	.short	0x0101


	//----- nvinfo : EIATTR_SYSCALL_OFFSETS
	.align		4
        /*008c*/ 	.byte	0x04, 0x46
        /*008e*/ 	.short	(.L_3291 - .L_3290)


	//   ....[0]....
.L_3290:
        /*0090*/ 	.word	0x00000f30


	//   ....[1]....
        /*0094*/ 	.word	0x00001dc0


	//   ....[2]....
        /*0098*/ 	.word	0x00002cd0


	//   ....[3]....
        /*009c*/ 	.word	0x00003b60


	//   ....[4]....
        /*00a0*/ 	.word	0x00004a80


	//   ....[5]....
        /*00a4*/ 	.word	0x00005920


	//   ....[6]....
        /*00a8*/ 	.word	0x00006830


	//   ....[7]....
        /*00ac*/ 	.word	0x000076d0


	//   ....[8]....
        /*00b0*/ 	.word	0x000086e0


	//   ....[9]....
        /*00b4*/ 	.word	0x00009620


	//   ....[10]....
        /*00b8*/ 	.word	0x0000a540


	//   ....[11]....
        /*00bc*/ 	.word	0x0000b460


	//----- nvinfo : EIATTR_EXIT_INSTR_OFFSETS
	.align		4
.L_3291:
        /*00c0*/ 	.byte	0x04, 0x1c
        /*00c2*/ 	.short	(.L_3293 - .L_3292)


	//   ....[0]....
.L_3292:
        /*00c4*/ 	.word	0x0000a5f0


	//   ....[1]....
        /*00c8*/ 	.word	0x0000a720


	//   ....[2]....
        /*00cc*/ 	.word	0x0000a740


	//   ....[3]....
        /*00d0*/ 	.word	0x0000a7e0


	//   ....[4]....
        /*00d4*/ 	.word	0x0000a810


	//   ....[5]....
        /*00d8*/ 	.word	0x0000a830


	//   ....[6]....
        /*00dc*/ 	.word	0x0000a8c0


	//   ....[7]....
        /*00e0*/ 	.word	0x0000a900


	//   ....[8]....
        /*00e4*/ 	.word	0x0000a9a0


	//   ....[9]....
        /*00e8*/ 	.word	0x0000a9f0


	//   ....[10]....
        /*00ec*/ 	.word	0x0000aa20


	//   ....[11]....
        /*00f0*/ 	.word	0x0000aaf0


	//   ....[12]....
        /*00f4*/ 	.word	0x0000ab30


	//   ....[13]....
        /*00f8*/ 	.word	0x0000acc0


	//   ....[14]....
        /*00fc*/ 	.word	0x0000ae20


	//   ....[15]....
        /*0100*/ 	.word	0x0000ae60


	//   ....[16]....
        /*0104*/ 	.word	0x0000af00


	//   ....[17]....
        /*0108*/ 	.word	0x0000b080


	//   ....[18]....
        /*010c*/ 	.word	0x0000b200


	//   ....[19]....
        /*0110*/ 	.word	0x0000b360


	//   ....[20]....
        /*0114*/ 	.word	0x0000b470


	//   ....[21]....
        /*0118*/ 	.word	0x0000b4b0


	//   ....[22]....
        /*011c*/ 	.word	0x0000b4e0


	//----- nvinfo : EIATTR_MAX_THREADS
	.align		4
.L_3293:
        /*0120*/ 	.byte	0x04, 0x05
        /*0122*/ 	.short	(.L_3295 - .L_3294)
.L_3294:
        /*0124*/ 	.word	0x00000080
        /*0128*/ 	.word	0x00000001
        /*012c*/ 	.word	0x00000001


	//----- nvinfo : EIATTR_CRS_STACK_SIZE
	.align		4
.L_3295:
        /*0130*/ 	.byte	0x04, 0x1e
        /*0132*/ 	.short	(.L_3297 - .L_3296)
.L_3296:
        /*0134*/ 	.word	0x00000000


	//----- nvinfo : EIATTR_CBANK_PARAM_SIZE
	.align		4
.L_3297:
        /*0138*/ 	.byte	0x03, 0x19
        /*013a*/ 	.short	0x0038


	//----- nvinfo : EIATTR_PARAM_CBANK
	.align		4
        /*013c*/ 	.byte	0x04, 0x0a
        /*013e*/ 	.short	(.L_3299 - .L_3298)
	.align		4
.L_3298:
        /*0140*/ 	.word	index@(.nv.constant0._ZN2at6native27unrolled_elementwise_kernelINS0_13BinaryFunctorIsssNS0_15binary_internal10MulFunctorIsEEEESt5arrayIPcLm3EELi4E23TrivialOffsetCalculatorILi2EjESA_ILi1EjENS0_6memory12LoadWithCastILi2EEENSD_13StoreWithCastILi1EEEEEviT_T0_T2_T3_T4_T5_)
        /*0144*/ 	.short	0x0210
        /*0146*/ 	.short	0x0038


	//----- nvinfo : EIATTR_SW_WAR
	.align		4
.L_3299:
        /*0148*/ 	.byte	0x04, 0x36
        /*014a*/ 	.short	(.L_3301 - .L_3300)
.L_3300:
        /*014c*/ 	.word	0x00000008
.L_3301:


//--------------------- .nv.info._ZN2at6native18elementwise_kernelILi128ELi4EZNS0_22gpu_kernel_impl_nocastINS0_13BinaryFunctorIsssNS0_15binary_internal10MulFunctorIsEEEEEEvRNS_18TensorIteratorBaseERKT_EUliE_EEviT1_ --------------------------
	.section	.nv.info._ZN2at6native18elementwise_kernelILi128ELi4EZNS0_22gpu_kernel_impl_nocastINS0_13BinaryFunctorIsssNS0_15binary_internal10MulFunctorIsEEEEEEvRNS_18TensorIteratorBaseERKT_EUliE_EEviT1_,"",@"SHT_CUDA_INFO"
	.sectionflags	@""
	.align	4


	//----- nvinfo : EIATTR_CUDA_API_VERSION
	.align		4
        /*0000*/ 	.byte	0x04, 0x37
        /*0002*/ 	.short	(.L_3303 - .L_3302)
.L_3302:
        /*0004*/ 	.word	0x00000082


	//----- nvinfo : EIATTR_KPARAM_INFO
	.align		4
.L_3303:
        /*0008*/ 	.byte	0x04, 0x17
        /*000a*/ 	.short	(.L_3305 - .L_3304)
.L_3304:
        /*000c*/ 	.word	0x00000000
        /*0010*/ 	.short	0x0001
        /*0012*/ 	.short	0x0008
        /*0014*/ 	.byte	0x00, 0xf0, 0x21, 0x0a


	//----- nvinfo : EIATTR_KPARAM_INFO
	.align		4
.L_3305:
        /*0018*/ 	.byte	0x04, 0x17
        /*001a*/ 	.short	(.L_3307 - .L_3306)
.L_3306:
        /*001c*/ 	.word	0x00000000
        /*0020*/ 	.short	0x0000
        /*0022*/ 	.short	0x0000
        /*0024*/ 	.byte	0x00, 0xf0, 0x11, 0x00


	//----- nvinfo : EIATTR_SPARSE_MMA_MASK
	.align		4
.L_3307:
        /*0028*/ 	.byte	0x03, 0x50
        /*002a*/ 	.short	0x0000


	//----- nvinfo : EIATTR_MAXREG_COUNT
	.align		4
        /*002c*/ 	.byte	0x03, 0x1b
        /*002e*/ 	.short	0x0080


	//----- nvinfo : EIATTR_MERCURY_ISA_VERSION
	.align		4
        /*0030*/ 	.byte	0x03, 0x5f
        /*0032*/ 	.short	0x0101


	//----- nvinfo : EIATTR_EXIT_INSTR_OFFSETS
	.align		4
        /*0034*/ 	.byte	0x04, 0x1c
        /*0036*/ 	.short	(.L_3309 - .L_3308)


	//   ....[0]....
.L_3308:
        /*0038*/ 	.word	0x00004650


	//   ....[1]....
        /*003c*/ 	.word	0x00005d60


	//----- nvinfo : EIATTR_MAX_THREADS
	.align		4
.L_3309:
        /*0040*/ 	.byte	0x04, 0x05
        /*0042*/ 	.short	(.L_3311 - .L_3310)
.L_3310:
        /*0044*/ 	.word	0x00000080
        /*0048*/ 	.word	0x00000001
        /*004c*/ 	.word	0x00000001


	//----- nvinfo : EIATTR_CRS_STACK_SIZE
	.align		4
.L_3311:
        /*0050*/ 	.byte	0x04, 0x1e
        /*0052*/ 	.short	(.L_3313 - .L_3312)
.L_3312:
        /*0054*/ 	.word	0x00000000


	//----- nvinfo : EIATTR_CBANK_PARAM_SIZE
	.align		4
.L_3313:
        /*0058*/ 	.byte	0x03, 0x19
        /*005a*/ 	.short	0x0290


	//----- nvinfo : EIATTR_PARAM_CBANK
	.align		4
        /*005c*/ 	.byte	0x04, 0x0a
        /*005e*/ 	.short	(.L_3315 - .L_3314)
	.align		4
.L_3314:
        /*0060*/ 	.word	index@(.nv.constant0._ZN2at6native18elementwise_kernelILi128ELi4EZNS0_22gpu_kernel_impl_nocastINS0_13BinaryFunctorIsssNS0_15binary_internal10MulFunctorIsEEEEEEvRNS_18TensorIteratorBaseERKT_EUliE_EEviT1_)
        /*0064*/ 	.short	0x0210
        /*0066*/ 	.short	0x0290


	//----- nvinfo : EIATTR_SW_WAR
	.align		4
.L_3315:
        /*0068*/ 	.byte	0x04, 0x36
        /*006a*/ 	.short	(.L_3317 - .L_3316)
.L_3316:
        /*006c*/ 	.word	0x00000008
.L_3317:


//--------------------- .nv.info._ZN2at6native27unrolled_elementwise_kernelINS0_13BinaryFunctorIsssNS0_15binary_internal10MulFunctorIsEEEESt5arrayIPcLm3EELi4E23TrivialOffsetCalculatorILi2EjESA_ILi1EjENS0_6memory15LoadWithoutCastENSD_16StoreWithoutCastEEEviT_T0_T2_T3_T4_T5_ --------------------------
	.section	.nv.info._ZN2at6native27unrolled_elementwise_kernelINS0_13BinaryFunctorIsssNS0_15binary_internal10MulFunctorIsEEEESt5arrayIPcLm3EELi4E23TrivialOffsetCalculatorILi2EjESA_ILi1EjENS0_6memory15LoadWithoutCastENSD_16StoreWithoutCastEEEviT_T0_T2_T3_T4_T5_,"",@"SHT_CUDA_INFO"
	.sectionflags	@""
	.align	4


	//----- nvinfo : EIATTR_CUDA_API_VERSION
	.align		4
        /*0000*/ 	.byte	0x04, 0x37
        /*0002*/ 	.short	(.L_3319 - .L_3318)
.L_3318:
        /*0004*/ 	.word	0x00000082


	//----- nvinfo : EIATTR_KPARAM_INFO
	.align		4
.L_3319:
        /*0008*/ 	.byte	0x04, 0x17
        /*000a*/ 	.short	(.L_3321 - .L_3320)
.L_3320:
        /*000c*/ 	.word	0x00000000
        /*0010*/ 	.short	0x0006
        /*0012*/ 	.short	0x0023
        /*0014*/ 	.byte	0x00, 0xf0, 0x05, 0x00


	//----- nvinfo : EIATTR_KPARAM_INFO
	.align		4
.L_3321:
        /*0018*/ 	.byte	0x04, 0x17
        /*001a*/ 	.short	(.L_3323 - .L_3322)
.L_3322:
        /*001c*/ 	.word	0x00000000
        /*0020*/ 	.short	0x0005
        /*0022*/ 	.short	0x0022
        /*0024*/ 	.byte	0x00, 0xf0, 0x05, 0x00


	//----- nvinfo : EIATTR_KPARAM_INFO
	.align		4
.L_3323:
        /*0028*/ 	.byte	0x04, 0x17
        /*002a*/ 	.short	(.L_3325 - .L_3324)
.L_3324:
        /*002c*/ 	.word	0x00000000
        /*0030*/ 	.short	0x0004
        /*0032*/ 	.short	0x0021
        /*0034*/ 	.byte	0x00, 0xf0, 0x05, 0x00


	//----- nvinfo : EIATTR_KPARAM_INFO
	.align		4
.L_3325:
        /*0038*/ 	.byte	0x04, 0x17
        /*003a*/ 	.short	(.L_3327 - .L_3326)
.L_3326:
        /*003c*/ 	.word	0x00000000
        /*0040*/ 	.short	0x0003
        /*0042*/ 	.short	0x0020
        /*0044*/ 	.byte	0x00, 0xf0, 0x05, 0x00


	//----- nvinfo : EIATTR_KPARAM_INFO
	.align		4
.L_3327:
        /*0048*/ 	.byte	0x04, 0x17
        /*004a*/ 	.short	(.L_3329 - .L_3328)
.L_3328:
        /*004c*/ 	.word	0x00000000
        /*0050*/ 	.short	0x0002
        /*0052*/ 	.short	0x0008
        /*0054*/ 	.byte	0x00, 0xf0, 0x61, 0x00


	//----- nvinfo : EIATTR_KPARAM_INFO
	.align		4
.L_3329:
        /*0058*/ 	.byte	0x04, 0x17
        /*005a*/ 	.short	(.L_3331 - .L_3330)
.L_3330:
        /*005c*/ 	.word	0x00000000
        /*0060*/ 	.short	0x0001
        /*0062*/ 	.short	0x0004
        /*0064*/ 	.byte	0x00, 0xf0, 0x05, 0x00


	//----- nvinfo : EIATTR_KPARAM_INFO
	.align		4
.L_3331:
        /*0068*/ 	.byte	0x04, 0x17
        /*006a*/ 	.short	(.L_3333 - .L_3332)
.L_3332:
        /*006c*/ 	.word	0x00000000
        /*0070*/ 	.short	0x0000
        /*0072*/ 	.short	0x0000
        /*0074*/ 	.byte	0x00, 0xf0, 0x11, 0x00


	//----- nvinfo : EIATTR_SPARSE_MMA_MASK
	.align		4
.L_3333:
        /*0078*/ 	.byte	0x03, 0x50
        /*007a*/ 	.short	0x0000


	//----- nvinfo : EIATTR_MAXREG_COUNT
	.align		4
        /*007c*/ 	.byte	0x03, 0x1b
        /*007e*/ 	.short	0x00ff


	//----- nvinfo : EIATTR_MERCURY_ISA_VERSION
	.align		4
        /*0080*/ 	.byte	0x03, 0x5f
        /*0082*/ 	.short	0x0101


	//----- nvinfo : EIATTR_EXIT_INSTR_OFFSETS
	.align		4
        /*0084*/ 	.byte	0x04, 0x1c
        /*0086*/ 	.short	(.L_3335 - .L_3334)


	//   ....[0]....
.L_3334:
        /*0088*/ 	.word	0x00000520


	//   ....[1]....
        /*008c*/ 	.word	0x000005a0


	//----- nvinfo : EIATTR_MAX_THREADS
	.align		4
.L_3335:
        /*0090*/ 	.byte	0x04, 0x05
        /*0092*/ 	.short	(.L_3337 - .L_3336)
.L_3336:
        /*0094*/ 	.word	0x00000080
        /*0098*/ 	.word	0x00000001
        /*009c*/ 	.word	0x00000001


	//----- nvinfo : EIATTR_CRS_STACK_SIZE
	.align		4
.L_3337:
        /*00a0*/ 	.byte	0x04, 0x1e
        /*00a2*/ 	.short	(.L_3339 - .L_3338)
.L_3338:
        /*00a4*/ 	.word	0x00000000


	//----- nvinfo : EIATTR_CBANK_PARAM_SIZE
	.align		4
.L_3339:
        /*00a8*/ 	.byte	0x03, 0x19
        /*00aa*/ 	.short	0x0024


	//----- nvinfo : EIATTR_PARAM_CBANK
	.align		4
        /*00ac*/ 	.byte	0x04, 0x0a
        /*00ae*/ 	.short	(.L_3341 - .L_3340)
	.align		4
.L_3340:
        /*00b0*/ 	.word	index@(.nv.constant0._ZN2at6native27unrolled_elementwise_kernelINS0_13BinaryFunctorIsssNS0_15binary_internal10MulFunctorIsEEEESt5arrayIPcLm3EELi4E23TrivialOffsetCalculatorILi2EjESA_ILi1EjENS0_6memory15LoadWithoutCastENSD_16StoreWithoutCastEEEviT_T0_T2_T3_T4_T5_)
        /*00b4*/ 	.short	0x0210
        /*00b6*/ 	.short	0x0024


	//----- nvinfo : EIATTR_SW_WAR
	.align		4
.L_3341:
        /*00b8*/ 	.byte	0x04, 0x36
        /*00ba*/ 	.short	(.L_3343 - .L_3342)
.L_3342:
        /*00bc*/ 	.word	0x00000008
.L_3343:


//--------------------- .nv.info._ZN2at6native29vectorized_elementwise_kernelILi2ENS0_13BinaryFunctorIsssNS0_15binary_internal10MulFunctorIsEEEESt5arrayIPcLm3EEEEviT0_T1_ --------------------------
	.section	.nv.info._ZN2at6native29vectorized_elementwise_kernelILi2ENS0_13BinaryFunctorIsssNS0_15binary_internal10MulFunctorIsEEEESt5arrayIPcLm3EEEEviT0_T1_,"",@"SHT_CUDA_INFO"
	.sectionflags	@""
	.align	4


	//----- nvinfo : EIATTR_CUDA_API_VERSION
	.align		4
        /*0000*/ 	.byte	0x04, 0x37
        /*0002*/ 	.short	(.L_3345 - .L_3344)
.L_3344:
        /*0004*/ 	.word	0x00000082


	//----- nvinfo : EIATTR_KPARAM_INFO
	.align		4
.L_3345:
        /*0008*/ 	.byte	0x04, 0x17
        /*000a*/ 	.short	(.L_3347 - .L_3346)
.L_3346:
        /*000c*/ 	.word	0x00000000
        /*0010*/ 	.short	0x0002
        /*0012*/ 	.short	0x0008
        /*0014*/ 	.byte	0x00, 0xf0, 0x61, 0x00


	//----- nvinfo : EIATTR_KPARAM_INFO
	.align		4
.L_3347:
        /*0018*/ 	.byte	0x04, 0x17
        /*001a*/ 	.short	(.L_3349 - .L_3348)
.L_3348:
        /*001c*/ 	.word	0x00000000
        /*0020*/ 	.short	0x0001
        /*0022*/ 	.short	0x0004
        /*0024*/ 	.byte	0x00, 0xf0, 0x05, 0x00


	//----- nvinfo : EIATTR_KPARAM_INFO
	.align		4
.L_3349:
        /*0028*/ 	.byte	0x04, 0x17
        /*002a*/ 	.short	(.L_3351 - .L_3350)
.L_3350:
        /*002c*/ 	.word	0x00000000
        /*0030*/ 	.short	0x0000
        /*0032*/ 	.short	0x0000
        /*0034*/ 	.byte	0x00, 0xf0, 0x11, 0x00


	//----- nvinfo : EIATTR_SPARSE_MMA_MASK
	.align		4
.L_3351:
        /*0038*/ 	.byte	0x03, 0x50
        /*003a*/ 	.short	0x0000


	//----- nvinfo : EIATTR_MAXREG_COUNT
	.align		4
        /*003c*/ 	.byte	0x03, 0x1b
        /*003e*/ 	.short	0x00ff


	//----- nvinfo : EIATTR_MERCURY_ISA_VERSION
	.align		4
        /*0040*/ 	.byte	0x03, 0x5f
        /*0042*/ 	.short	0x0101


	//----- nvinfo : EIATTR_EXIT_INSTR_OFFSETS
	.align		4
        /*0044*/ 	.byte	0x04, 0x1c
        /*0046*/ 	.short	(.L_3353 - .L_3352)


	//   ....[0]....
.L_3352:
        /*0048*/ 	.word	0x00000470


	//   ....[1]....
        /*004c*/ 	.word	0x00000f20


	//   ....[2]....
        /*0050*/ 	.word	0x00000f70


	//----- nvinfo : EIATTR_MAX_THREADS
	.align		4
.L_3353:
        /*0054*/ 	.byte	0x04, 0x05
        /*0056*/ 	.short	(.L_3355 - .L_3354)
.L_3354:
        /*0058*/ 	.word	0x00000080
        /*005c*/ 	.word	0x00000001
        /*0060*/ 	.word	0x00000001


	//----- nvinfo : EIATTR_CRS_STACK_SIZE
	.align		4
.L_3355:
        /*0064*/ 	.byte	0x04, 0x1e
        /*0066*/ 	.short	(.L_3357 - .L_3356)
.L_3356:
        /*0068*/ 	.word	0x00000000


	//----- nvinfo : EIATTR_CBANK_PARAM_SIZE
	.align		4
.L_3357:
        /*006c*/ 	.byte	0x03, 0x19
        /*006e*/ 	.short	0x0020


	//----- nvinfo : EIATTR_PARAM_CBANK
	.align		4
        /*0070*/ 	.byte	0x04, 0x0a
        /*0072*/ 	.short	(.L_3359 - .L_3358)
	.align		4
.L_3358:
        /*0074*/ 	.word	index@(.nv.constant0._ZN2at6native29vectorized_elementwise_kernelILi2ENS0_13BinaryFunctorIsssNS0_15binary_internal10MulFunctorIsEEEESt5arrayIPcLm3EEEEviT0_T1_)
        /*0078*/ 	.short	0x0210
        /*007a*/ 	.short	0x0020


	//----- nvinfo : EIATTR_SW_WAR
	.align		4
.L_3359:
        /*007c*/ 	.byte	0x04, 0x36
        /*007e*/ 	.short	(.L_3361 - .L_3360)
.L_3360:
        /*0080*/ 	.word	0x00000008
.L_3361:


//--------------------- .nv.info._ZN2at6native29vectorized_elementwise_kernelILi4ENS0_13BinaryFunctorIsssNS0_15binary_internal10MulFunctorIsEEEESt5arrayIPcLm3EEEEviT0_T1_ --------------------------
	.section	.nv.info._ZN2at6native29vectorized_elementwise_kernelILi4ENS0_13BinaryFunctorIsssNS0_15binary_internal10MulFunctorIsEEEESt5arrayIPcLm3EEEEviT0_T1_,"",@"SHT_CUDA_INFO"
	.sectionflags	@""
	.align	4


	//----- nvinfo : EIATTR_CUDA_API_VERSION
	.align		4
        /*0000*/ 	.byte	0x04, 0x37
        /*0002*/ 	.short	(.L_3363 - .L_3362)
.L_3362:
        /*0004*/ 	.word	0x00000082


	//----- nvinfo : EIATTR_KPARAM_INFO
	.align		4
.L_3363:
        /*0008*/ 	.byte	0x04, 0x17
        /*000a*/ 	.short	(.L_3365 - .L_3364)
.L_3364:
        /*000c*/ 	.word	0x00000000
        /*0010*/ 	.short	0x0002
        /*0012*/ 	.short	0x0008
        /*0014*/ 	.byte	0x00, 0xf0, 0x61, 0x00


	//----- nvinfo : EIATTR_KPARAM_INFO
	.align		4
.L_3365:
        /*0018*/ 	.byte	0x04, 0x17
        /*001a*/ 	.short	(.L_3367 - .L_3366)
.L_3366:
        /*001c*/ 	.word	0x00000000
        /*0020*/ 	.short	0x0001
        /*0022*/ 	.short	0x0004
        /*0024*/ 	.byte	0x00, 0xf0, 0x05, 0x00


	//----- nvinfo : EIATTR_KPARAM_INFO
	.align		4
.L_3367:
        /*0028*/ 	.byte	0x04, 0x17
        /*002a*/ 	.short	(.L_3369 - .L_3368)
.L_3368:
        /*002c*/ 	.word	0x00000000
        /*0030*/ 	.short	0x0000
        /*0032*/ 	.short	0x0000
        /*0034*/ 	.byte	0x00, 0xf0, 0x11, 0x00


	//----- nvinfo : EIATTR_SPARSE_MMA_MASK
	.align		4
.L_3369:
        /*0038*/ 	.byte	0x03, 0x50
        /*003a*/ 	.short	0x0000


	//----- nvinfo : EIATTR_MAXREG_COUNT
	.align		4
        /*003c*/ 	.byte	0x03, 0x1b
        /*003e*/ 	.short	0x00ff


	//----- nvinfo : EIATTR_MERCURY_ISA_VERSION
	.align		4
        /*0040*/ 	.byte	0x03, 0x5f
        /*0042*/ 	.short	0x0101


	//----- nvinfo : EIATTR_EXIT_INSTR_OFFSETS
	.align		4
        /*0044*/ 	.byte	0x04, 0x1c
        /*0046*/ 	.short	(.L_3371 - .L_3370)


	//   ....[0]....
.L_3370:
        /*0048*/ 	.word	0x000003d0


	//   ....[1]....
        /*004c*/ 	.word	0x00000e80


	//   ....[2]....
        /*0050*/ 	.word	0x00000ed0


	//----- nvinfo : EIATTR_MAX_THREADS
	.align		4
.L_3371:
        /*0054*/ 	.byte	0x04, 0x05
        /*0056*/ 	.short	(.L_3373 - .L_3372)
.L_3372:
        /*0058*/ 	.word	0x00000080
        /*005c*/ 	.word	0x00000001
        /*0060*/ 	.word	0x00000001


	//----- nvinfo : EIATTR_CRS_STACK_SIZE
	.align		4
.L_3373:
        /*0064*/ 	.byte	0x04, 0x1e
        /*0066*/ 	.short	(.L_3375 - .L_3374)
.L_3374:
        /*0068*/ 	.word	0x00000000


	//----- nvinfo : EIATTR_CBANK_PARAM_SIZE
	.align		4
.L_3375:
        /*006c*/ 	.byte	0x03, 0x19
        /*006e*/ 	.short	0x0020


	//----- nvinfo : EIATTR_PARAM_CBANK
	.align		4
        /*0070*/ 	.byte	0x04, 0x0a
        /*0072*/ 	.short	(.L_3377 - .L_3376)
	.align		4
.L_3376:
        /*0074*/ 	.word	index@(.nv.constant0._ZN2at6native29vectorized_elementwise_kernelILi4ENS0_13BinaryFunctorIsssNS0_15binary_internal10MulFunctorIsEEEESt5arrayIPcLm3EEEEviT0_T1_)
        /*0078*/ 	.short	0x0210
        /*007a*/ 	.short	0x0020


	//----- nvinfo : EIATTR_SW_WAR
	.align		4
.L_3377:
        /*007c*/ 	.byte	0x04, 0x36
        /*007e*/ 	.short	(.L_3379 - .L_3378)
.L_3378:
        /*0080*/ 	.word	0x00000008
.L_3379:


//--------------------- .nv.info._ZN2at6native29vectorized_elementwise_kernelILi8ENS0_13BinaryFunctorIsssNS0_15binary_internal10MulFunctorIsEEEESt5arrayIPcLm3EEEEviT0_T1_ --------------------------
	.section	.nv.info._ZN2at6native29vectorized_elementwise_kernelILi8ENS0_13BinaryFunctorIsssNS0_15binary_internal10MulFunctorIsEEEESt5arrayIPcLm3EEEEviT0_T1_,"",@"SHT_CUDA_INFO"
	.sectionflags	@""
	.align	4


	//----- nvinfo : EIATTR_CUDA_API_VERSION
	.align		4
        /*0000*/ 	.byte	0x04, 0x37
        /*0002*/ 	.short	(.L_3381 - .L_3380)
.L_3380:
        /*0004*/ 	.word	0x00000082


	//----- nvinfo : EIATTR_KPARAM_INFO
	.align		4
.L_3381:
        /*0008*/ 	.byte	0x04, 0x17
        /*000a*/ 	.short	(.L_3383 - .L_3382)
.L_3382:
        /*000c*/ 	.word	0x00000000
        /*0010*/ 	.short	0x0002
        /*0012*/ 	.short	0x0008
        /*0014*/ 	.byte	0x00, 0xf0, 0x61, 0x00


	//----- nvinfo : EIATTR_KPARAM_INFO
	.align		4
.L_3383:
        /*0018*/ 	.byte	0x04, 0x17
        /*001a*/ 	.short	(.L_3385 - .L_3384)
.L_3384:
        /*001c*/ 	.word	0x00000000
        /*0020*/ 	.short	0x0001
        /*0022*/ 	.short	0x0004
        /*0024*/ 	.byte	0x00, 0xf0, 0x05, 0x00


	//----- nvinfo : EIATTR_KPARAM_INFO
	.align		4
.L_3385:
        /*0028*/ 	.byte	0x04, 0x17
        /*002a*/ 	.short	(.L_3387 - .L_3386)
.L_3386:
        /*002c*/ 	.word	0x00000000
        /*0030*/ 	.short	0x0000
        /*0032*/ 	.short	0x0000
        /*0034*/ 	.byte	0x00, 0xf0, 0x11, 0x00


	//----- nvinfo : EIATTR_SPARSE_MMA_MASK
	.align		4
.L_3387:
        /*0038*/ 	.byte	0x03, 0x50
        /*003a*/ 	.short	0x0000


	//----- nvinfo : EIATTR_MAXREG_COUNT
	.align		4
        /*003c*/ 	.byte	0x03, 0x1b
        /*003e*/ 	.short	0x00ff


	//----- nvinfo : EIATTR_MERCURY_ISA_VERSION
	.align		4
        /*0040*/ 	.byte	0x03, 0x5f
        /*0042*/ 	.short	0x0101


	//----- nvinfo : EIATTR_EXIT_INSTR_OFFSETS
	.align		4
        /*0044*/ 	.byte	0x04, 0x1c
        /*0046*/ 	.short	(.L_3389 - .L_3388)


	//   ....[0]....
.L_3388:
        /*0048*/ 	.word	0x00000380


	//   ....[1]....
        /*004c*/ 	.word	0x00000e30


	//   ....[2]....
        /*0050*/ 	.word	0x00000e80


	//----- nvinfo : EIATTR_MAX_THREADS
	.align		4
.L_3389:
        /*0054*/ 	.byte	0x04, 0x05
        /*0056*/ 	.short	(.L_3391 - .L_3390)
.L_3390:
        /*0058*/ 	.word	0x00000080
        /*005c*/ 	.word	0x00000001
        /*0060*/ 	.word	0x00000001


	//----- nvinfo : EIATTR_CRS_STACK_SIZE
	.align		4
.L_3391:
        /*0064*/ 	.byte	0x04, 0x1e
        /*0066*/ 	.short	(.L_3393 - .L_3392)
.L_3392:
        /*0068*/ 	.word	0x00000000


	//----- nvinfo : EIATTR_CBANK_PARAM_SIZE
	.align		4
.L_3393:
        /*006c*/ 	.byte	0x03, 0x19
        /*006e*/ 	.short	0x0020


	//----- nvinfo : EIATTR_PARAM_CBANK
	.align		4
        /*0070*/ 	.byte	0x04, 0x0a
        /*0072*/ 	.short	(.L_3395 - .L_3394)
	.align		4
.L_3394:
        /*0074*/ 	.word	index@(.nv.constant0._ZN2at6native29vectorized_elementwise_kernelILi8ENS0_13BinaryFunctorIsssNS0_15binary_internal10MulFunctorIsEEEESt5arrayIPcLm3EEEEviT0_T1_)
        /*0078*/ 	.short	0x0210
        /*007a*/ 	.short	0x0020


	//----- nvinfo : EIATTR_SW_WAR
	.align		4
.L_3395:
        /*007c*/ 	.byte	0x04, 0x36
        /*007e*/ 	.short	(.L_3397 - .L_3396)
.L_3396:
        /*0080*/ 	.word	0x00000008
.L_3397:


//--------------------- .nv.info._ZN2at6native18elementwise_kernelILi128ELi4EZNS0_15gpu_kernel_implINS0_13AUnaryFunctorIlllNS0_15binary_internal10MulFunctorIlEEEEEEvRNS_18TensorIteratorBaseERKT_EUliE_EEviT1_ --------------------------
	.section	.nv.info._ZN2at6native18elementwise_kernelILi128ELi4EZNS0_15gpu_kernel_implINS0_13AUnaryFunctorIlllNS0_15binary_internal10MulFunctorIlEEEEEEvRNS_18TensorIteratorBaseERKT_EUliE_EEviT1_,"",@"SHT_CUDA_INFO"
	.sectionflags	@""
	.align	4


	//----- nvinfo : EIATTR_CUDA_API_VERSION
	.align		4
        /*0000*/ 	.byte	0x04, 0x37
        /*0002*/ 	.short	(.L_3399 - .L_3398)
.L_3398:
        /*0004*/ 	.word	0x00000082


	//----- nvinfo : EIATTR_KPARAM_INFO
	.align		4
.L_3399:
        /*0008*/ 	.byte	0x04, 0x17
        /*000a*/ 	.short	(.L_3401 - .L_3400)
.L_3400:
        /*000c*/ 	.word	0x00000000
        /*0010*/ 	.short	0x0001
        /*0012*/ 	.short	0x0008
        /*0014*/ 	.byte	0x00, 0xf0, 0xa1, 0x08


	//----- nvinfo : EIATTR_KPARAM_INFO
	.align		4
.L_3401:
        /*0018*/ 	.byte	0x04, 0x17
        /*001a*/ 	.short	(.L_3403 - .L_3402)
.L_3402:
        /*001c*/ 	.word	0x00000000
        /*0020*/ 	.short	0x0000
        /*0022*/ 	.short	0x0000
        /*0024*/ 	.byte	0x00, 0xf0, 0x11, 0x00


	//----- nvinfo : EIATTR_SPARSE_MMA_MASK
	.align		4
.L_3403:
        /*0028*/ 	.byte	0x03, 0x50
        /*002a*/ 	.short	0x0000


	//----- nvinfo : EIATTR_MAXREG_COUNT
	.align		4
        /*002c*/ 	.byte	0x03, 0x1b
        /*002e*/ 	.short	0x0080


	//----- nvinfo : EIATTR_EXTERNS
	.align		4
        /*0030*/ 	.byte	0x04, 0x0f
        /*0032*/ 	.short	(.L_3405 - .L_3404)


	//   ....[0]....
	.align		4
.L_3404:
        /*0034*/ 	.word	index@(__assertfail)


	//----- nvinfo : EIATTR_MERCURY_ISA_VERSION
	.align		4
.L_3405:
        /*0038*/ 	.byte	0x03, 0x5f
        /*003a*/ 	.short	0x0101


	//----- nvinfo : EIATTR_SYSCALL_OFFSETS
	.align		4
        /*003c*/ 	.byte	0x04, 0x46
        /*003e*/ 	.short	(.L_3407 - .L_3406)


	//   ....[0]....
.L_3406:
        /*0040*/ 	.word	0x000021d0


	//   ....[1]....
        /*0044*/ 	.word	0x00003090


	//   ....[2]....
        /*0048*/ 	.word	0x00005270


	//   ....[3]....
        /*004c*/ 	.word	0x00006130


	//   ....[4]....
        /*0050*/ 	.word	0x00008300


	//   ....[5]....
        /*0054*/ 	.word	0x000091c0


	//   ....[6]....
        /*0058*/ 	.word	0x0000b380


	//   ....[7]....
        /*005c*/ 	.word	0x0000c240


	//----- nvinfo : EIATTR_EXIT_INSTR_OFFSETS
	.align		4
.L_3407:
        /*0060*/ 	.byte	0x04, 0x1c
        /*0062*/ 	.short	(.L_3409 - .L_3408)


	//   ....[0]....
.L_3408:
        /*0064*/ 	.word	0x00009250


	//   ....[1]....
        /*0068*/ 	.word	0x0000b520


	//   ....[2]....
        /*006c*/ 	.word	0x0000b540


	//   ....[3]....
        /*0070*/ 	.word	0x0000b5c0


	//   ....[4]....
        /*0074*/ 	.word	0x0000b5e0


	//   ....[5]....
        /*0078*/ 	.word	0x0000b600


	//   ....[6]....
        /*007c*/ 	.word	0x0000b690


	//   ....[7]....
        /*0080*/ 	.word	0x0000b6d0


	//   ....[8]....
        /*0084*/ 	.word	0x0000b770


	//   ....[9]....
        /*0088*/ 	.word	0x0000b7c0


	//   ....[10]....
        /*008c*/ 	.word	0x0000b7f0


	//   ....[11]....
        /*0090*/ 	.word	0x0000b8c0


	//   ....[12]....
        /*0094*/ 	.word	0x0000b900


	//   ....[13]....
        /*0098*/ 	.word	0x0000ba90


	//   ....[14]....
        /*009c*/ 	.word	0x0000bbf0


	//   ....[15]....
        /*00a0*/ 	.word	0x0000bc30


	//   ....[16]....
        /*00a4*/ 	.word	0x0000bcd0


	//   ....[17]....
        /*00a8*/ 	.word	0x0000be50


	//   ....[18]....
        /*00ac*/ 	.word	0x0000bfd0


	//   ....[19]....
        /*00b0*/ 	.word	0x0000c140


	//   ....[20]....
        /*00b4*/ 	.word	0x0000c250


	//   ....[21]....
        /*00b8*/ 	.word	0x0000c270


	//   ....[22]....
        /*00bc*/ 	.word	0x0000c290


	//----- nvinfo : EIATTR_MAX_THREADS
	.align		4
.L_3409:
        /*00c0*/ 	.byte	0x04, 0x05
        /*00c2*/ 	.short	(.L_3411 - .L_3410)
.L_3410:
        /*00c4*/ 	.word	0x00000080
        /*00c8*/ 	.word	0x00000001
        /*00cc*/ 	.word	0x00000001


	//----- nvinfo : EIATTR_CRS_STACK_SIZE
	.align		4
.L_3411:
        /*00d0*/ 	.byte	0x04, 0x1e
        /*00d2*/ 	.short	(.L_3413 - .L_3412)
.L_3412:
        /*00d4*/ 	.word	0x00000000


	//----- nvinfo : EIATTR_CBANK_PARAM_SIZE
	.align		4
.L_3413:
        /*00d8*/ 	.byte	0x03, 0x19
        /*00da*/ 	.short	0x0230


	//----- nvinfo : EIATTR_PARAM_CBANK
	.align		4
        /*00dc*/ 	.byte	0x04, 0x0a
        /*00de*/ 	.short	(.L_3415 - .L_3414)
	.align		4
.L_3414:
        /*00e0*/ 	.word	index@(.nv.constant0._ZN2at6native18elementwise_kernelILi128ELi4EZNS0_15gpu_kernel_implINS0_13AUnaryFunctorIlllNS0_15binary_internal10MulFunctorIlEEEEEEvRNS_18TensorIteratorBaseERKT_EUliE_EEviT1_)
        /*00e4*/ 	.short	0x0210
        /*00e6*/ 	.short	0x0230


	//----- nvinfo : EIATTR_SW_WAR
	.align		4
.L_3415:
        /*00e8*/ 	.byte	0x04, 0x36
        /*00ea*/ 	.short	(.L_3417 - .L_3416)
.L_3416:
        /*00ec*/ 	.word	0x00000008
.L_3417:


//--------------------- .nv.info._ZN2at6native27unrolled_elementwise_kernelINS0_13AUnaryFunctorIlllNS0_15binary_internal10MulFunctorIlEEEESt5arrayIPcLm2EELi4E23TrivialOffsetCalculatorILi1EjESB_NS0_6memory12LoadWithCastILi1EEENSC_13StoreWithCastILi1EEEEEviT_T0_T2_T3_T4_T5_ --------------------------
	.section	.nv.info._ZN2at6native27unrolled_elementwise_kernelINS0_13AUnaryFunctorIlllNS0_15binary_internal10MulFunctorIlEEEESt5arrayIPcLm2EELi4E23TrivialOffsetCalculatorILi1EjESB_NS0_6memory12LoadWithCastILi1EEENSC_13StoreWithCastILi1EEEEEviT_T0_T2_T3_T4_T5_,"",@"SHT_CUDA_INFO"
	.sectionflags	@""
	.align	4


	//----- nvinfo : EIATTR_CUDA_API_VERSION
	.align		4
        /*0000*/ 	.byte	0x04, 0x37
        /*0002*/ 	.short	(.L_3419 - .L_3418)
.L_3418:
        /*0004*/ 	.word	0x00000082


	//----- nvinfo : EIATTR_KPARAM_INFO
	.align		4
.L_3419:
        /*0008*/ 	.byte	0x04, 0x17
        /*000a*/ 	.short	(.L_3421 - .L_3420)
.L_3420:
        /*000c*/ 	.word	0x00000000
        /*0010*/ 	.short	0x0006
        /*0012*/ 	.short	0x0034
        /*0014*/ 	.byte	0x00, 0xf0, 0x21, 0x00


	//----- nvinfo : EIATTR_KPARAM_INFO
	.align		4
.L_3421:
        /*0018*/ 	.byte	0x04, 0x17
        /*001a*/ 	.short	(.L_3423 - .L_3422)
.L_3422:
        /*001c*/ 	.word	0x00000000
        /*0020*/ 	.short	0x0005
        /*0022*/ 	.short	0x002c
        /*0024*/ 	.byte	0x00, 0xf0, 0x21, 0x00


	//----- nvinfo : EIATTR_KPARAM_INFO
	.align		4
.L_3423:
        /*0028*/ 	.byte	0x04, 0x17
        /*002a*/ 	.short	(.L_3425 - .L_3424)
.L_3424:
        /*002c*/ 	.word	0x00000000
        /*0030*/ 	.short	0x0004
        /*0032*/ 	.short	0x0029
        /*0034*/ 	.byte	0x00, 0xf0, 0x05, 0x00


	//----- nvinfo : EIATTR_KPARAM_INFO
	.align		4
.L_3425:
        /*0038*/ 	.byte	0x04, 0x17
        /*003a*/ 	.short	(.L_3427 - .L_3426)
.L_3426:
        /*003c*/ 	.word	0x00000000
        /*0040*/ 	.short	0x0003
        /*0042*/ 	.short	0x0028
        /*0044*/ 	.byte	0x00, 0xf0, 0x05, 0x00


	//----- nvinfo : EIATTR_KPARAM_INFO
	.align		4
.L_3427:
        /*0048*/ 	.byte	0x04, 0x17
        /*004a*/ 	.short	(.L_3429 - .L_3428)
.L_3428:
        /*004c*/ 	.word	0x00000000
        /*0050*/ 	.short	0x0002
        /*0052*/ 	.short	0x0018
        /*0054*/ 	.byte	0x00, 0xf0, 0x41, 0x00


	//----- nvinfo : EIATTR_KPARAM_INFO
	.align		4
.L_3429:
        /*0058*/ 	.byte	0x04, 0x17
        /*005a*/ 	.short	(.L_3431 - .L_3430)
.L_3430:
        /*005c*/ 	.word	0x00000000
        /*0060*/ 	.short	0x0001
        /*0062*/ 	.short	0x0008
        /*0064*/ 	.byte	0x00, 0xf0, 0x41, 0x00


	//----- nvinfo : EIATTR_KPARAM_INFO
	.align		4
.L_3431:
        /*0068*/ 	.byte	0x04, 0x17
        /*006a*/ 	.short	(.L_3433 - .L_3432)
.L_3432:
        /*006c*/ 	.word	0x00000000
        /*0070*/ 	.short	0x0000
        /*0072*/ 	.short	0x0000
        /*0074*/ 	.byte	0x00, 0xf0, 0x11, 0x00


	//----- nvinfo : EIATTR_SPARSE_MMA_MASK
	.align		4
.L_3433:
        /*0078*/ 	.byte	0x03, 0x50
        /*007a*/ 	.short	0x0000


	//----- nvinfo : EIATTR_MAXREG_COUNT
	.align		4
        /*007c*/ 	.byte	0x03, 0x1b
        /*007e*/ 	.short	0x00ff


	//----- nvinfo : EIATTR_EXTERNS
	.align		4
        /*0080*/ 	.byte	0x04, 0x0f
        /*0082*/ 	.short	(.L_3435 - .L_3434)


	//   ....[0]....
	.align		4
.L_3434:
        /*0084*/ 	.word	index@(__assertfail)


	//----- nvinfo : EIATTR_MERCURY_ISA_VERSION
	.align		4
.L_3435:
        /*0088*/ 	.byte	0x03, 0x5f
        /*008a*/ 	.short	0x0101


	//----- nvinfo : EIATTR_SYSCALL_OFFSETS
	.align		4
        /*008c*/ 	.byte	0x04, 0x46
        /*008e*/ 	.short	(.L_3437 - .L_3436)


	//   ....[0]....
.L_3436:
        /*0090*/ 	.word	0x00000ef0


	//   ....[1]....
        /*0094*/ 	.word	0x00001df0


	//   ....[2]....
        /*0098*/ 	.word	0x00002d00


	//   ....[3]....
        /*009c*/ 	.word	0x00003be0


	//   ....[4]....
        /*00a0*/ 	.word	0x00004c40


	//   ....[5]....
        /*00a4*/ 	.word	0x00005b10


	//   ....[6]....
        /*00a8*/ 	.word	0x000069b0


	//   ....[7]....
        /*00ac*/ 	.word	0x00007870


	//----- nvinfo : EIATTR_EXIT_INSTR_OFFSETS
	.align		4
.L_3437:
        /*00b0*/ 	.byte	0x04, 0x1c
        /*00b2*/ 	.short	(.L_3439 - .L_3438)


	//   ....[0]....
.L_3438:
        /*00b4*/ 	.word	0x00006a30


	//   ....[1]....
        /*00b8*/ 	.word	0x00006b60


	//   ....[2]....
        /*00bc*/ 	.word	0x00006b80


	//   ....[3]....
        /*00c0*/ 	.word	0x00006c00


	//   ....[4]....
        /*00c4*/ 	.word	0x00006c20


	//   ....[5]....
        /*00c8*/ 	.word	0x00006c40


	//   ....[6]....
        /*00cc*/ 	.word	0x00006cd0


	//   ....[7]....
        /*00d0*/ 	.word	0x00006d10


	//   ....[8]....
        /*00d4*/ 	.word	0x00006db0


	//   ....[9]....
        /*00d8*/ 	.word	0x00006e00


	//   ....[10]....
        /*00dc*/ 	.word	0x00006e30


	//   ....[11]....
        /*00e0*/ 	.word	0x00006f00


	//   ....[12]....
        /*00e4*/ 	.word	0x00006f40


	//   ....[13]....
        /*00e8*/ 	.word	0x000070d0


	//   ....[14]....
        /*00ec*/ 	.word	0x00007230


	//   ....[15]....
        /*00f0*/ 	.word	0x00007270


	//   ....[16]....
        /*00f4*/ 	.word	0x00007310


	//   ....[17]....
        /*00f8*/ 	.word	0x00007490


	//   ....[18]....
        /*00fc*/ 	.word	0x00007610


	//   ....[19]....
        /*0100*/ 	.word	0x00007770


	//   ....[20]....
        /*0104*/ 	.word	0x00007880


	//   ....[21]....
        /*0108*/ 	.word	0x000078a0


	//   ....[22]....
        /*010c*/ 	.word	0x000078c0


	//----- nvinfo : EIATTR_MAX_THREADS
	.align		4
.L_3439:
        /*0110*/ 	.byte	0x04, 0x05
        /*0112*/ 	.short	(.L_3441 - .L_3440)
.L_3440:
        /*0114*/ 	.word	0x00000080
        /*0118*/ 	.word	0x00000001
        /*011c*/ 	.word	0x00000001


	//----- nvinfo : EIATTR_CRS_STACK_SIZE
	.align		4
.L_3441:
        /*0120*/ 	.byte	0x04, 0x1e
        /*0122*/ 	.short	(.L_3443 - .L_3442)
.L_3442:
        /*0124*/ 	.word	0x00000000


	//----- nvinfo : EIATTR_CBANK_PARAM_SIZE
	.align		4
.L_3443:
        /*0128*/ 	.byte	0x03, 0x19
        /*012a*/ 	.short	0x003c


	//----- nvinfo : EIATTR_PARAM_CBANK
	.align		4
        /*012c*/ 	.byte	0x04, 0x0a
        /*012e*/ 	.short	(.L_3445 - .L_3444)
	.align		4
.L_3444:
        /*0130*/ 	.word	index@(.nv.constant0._ZN2at6native27unrolled_elementwise_kernelINS0_13AUnaryFunctorIlllNS0_15binary_internal10MulFunctorIlEEEESt5arrayIPcLm2EELi4E23TrivialOffsetCalculatorILi1EjESB_NS0_6memory12LoadWithCastILi1EEENSC_13StoreWithCastILi1EEEEEviT_T0_T2_T3_T4_T5_)
        /*0134*/ 	.short	0x0210
        /*0136*/ 	.short	0x003c


	//----- nvinfo : EIATTR_SW_WAR
	.align		4
.L_3445:
        /*0138*/ 	.byte	0x04, 0x36
        /*013a*/ 	.short	(.L_3447 - .L_3446)
.L_3446:
        /*013c*/ 	.word	0x00000008
.L_3447:


//--------------------- .nv.info._ZN2at6native18elementwise_kernelILi128ELi2EZNS0_22gpu_kernel_impl_nocastINS0_13AUnaryFunctorIlllNS0_15binary_internal10MulFunctorIlEEEEEEvRNS_18TensorIteratorBaseERKT_EUliE_EEviT1_ --------------------------
	.section	.nv.info._ZN2at6native18elementwise_kernelILi128ELi2EZNS0_22gpu_kernel_impl_nocastINS0_13AUnaryFunctorIlllNS0_15binary_internal10MulFunctorIlEEEEEEvRNS_18TensorIteratorBaseERKT_EUliE_EEviT1_,"",@"SHT_CUDA_INFO"
	.sectionflags	@""
	.align	4


	//----- nvinfo : EIATTR_CUDA_API_VERSION
	.align		4
        /*0000*/ 	.byte	0x04, 0x37
        /*0002*/ 	.short	(.L_3449 - .L_3448)
.L_3448:
        /*0004*/ 	.word	0x00000082


	//----- nvinfo : EIATTR_KPARAM_INFO
	.align		4
.L_3449:
        /*0008*/ 	.byte	0x04, 0x17
        /*000a*/ 	.short	(.L_3451 - .L_3450)
.L_3450:
        /*000c*/ 	.word	0x00000000
        /*0010*/ 	.short	0x0001
        /*0012*/ 	.short	0x0008
        /*0014*/ 	.byte	0x00, 0xf0, 0x81, 0x08


	//----- nvinfo : EIATTR_KPARAM_INFO
	.align		4
.L_3451:
        /*0018*/ 	.byte	0x04, 0x17
        /*001a*/ 	.short	(.L_3453 - .L_3452)
.L_3452:
        /*001c*/ 	.word	0x00000000
        /*0020*/ 	.short	0x0000
        /*0022*/ 	.short	0x0000
        /*0024*/ 	.byte	0x00, 0xf0, 0x11, 0x00


	//----- nvinfo : EIATTR_SPARSE_MMA_MASK
	.align		4
.L_3453:
        /*0028*/ 	.byte	0x03, 0x50
        /*002a*/ 	.short	0x0000


	//----- nvinfo : EIATTR_MAXREG_COUNT
	.align		4
        /*002c*/ 	.byte	0x03, 0x1b
        /*002e*/ 	.short	0x0080


	//----- nvinfo : EIATTR_MERCURY_ISA_VERSION
	.align		4
        /*0030*/ 	.byte	0x03, 0x5f
        /*0032*/ 	.short	0x0101


	//----- nvinfo : EIATTR_EXIT_INSTR_OFFSETS
	.align		4
        /*0034*/ 	.byte	0x04, 0x1c
        /*0036*/ 	.short	(.L_3455 - .L_3454)


	//   ....[0]....
.L_3454:
        /*0038*/ 	.word	0x00001480


	//   ....[1]....
        /*003c*/ 	.word	0x00002850


	//----- nvinfo : EIATTR_MAX_THREADS
	.align		4
.L_3455:
        /*0040*/ 	.byte	0x04, 0x05
        /*0042*/ 	.short	(.L_3457 - .L_3456)
.L_3456:
        /*0044*/ 	.word	0x00000080
        /*0048*/ 	.word	0x00000001
        /*004c*/ 	.word	0x00000001


	//----- nvinfo : EIATTR_CRS_STACK_SIZE
	.align		4
.L_3457:
        /*0050*/ 	.byte	0x04, 0x1e
        /*0052*/ 	.short	(.L_3459 - .L_3458)
.L_3458:
        /*0054*/ 	.word	0x00000000


	//----- nvinfo : EIATTR_CBANK_PARAM_SIZE
	.align		4
.L_3459:
        /*0058*/ 	.byte	0x03, 0x19
        /*005a*/ 	.short	0x0228


	//----- nvinfo : EIATTR_PARAM_CBANK
	.align		4
        /*005c*/ 	.byte	0x04, 0x0a
        /*005e*/ 	.short	(.L_3461 - .L_3460)
	.align		4
.L_3460:
        /*0060*/ 	.word	index@(.nv.constant0._ZN2at6native18elementwise_kernelILi128ELi2EZNS0_22gpu_kernel_impl_nocastINS0_13AUnaryFunctorIlllNS0_15binary_internal10MulFunctorIlEEEEEEvRNS_18TensorIteratorBaseERKT_EUliE_EEviT1_)
        /*0064*/ 	.short	0x0210
        /*0066*/ 	.short	0x0228


	//----- nvinfo : EIATTR_SW_WAR
	.align		4
.L_3461:
        /*0068*/ 	.byte	0x04, 0x36
        /*006a*/ 	.short	(.L_3463 - .L_3462)
.L_3462:
        /*006c*/ 	.word	0x00000008
.L_3463:


//--------------------- .nv.info._ZN2at6native27unrolled_elementwise_kernelINS0_13AUnaryFunctorIlllNS0_15binary_internal10MulFunctorIlEEEESt5arrayIPcLm2EELi4E23TrivialOffsetCalculatorILi1EjESB_NS0_6memory15LoadWithoutCastENSC_16StoreWithoutCastEEEviT_T0_T2_T3_T4_T5_ --------------------------
	.section	.nv.info._ZN2at6native27unrolled_elementwise_kernelINS0_13AUnaryFunctorIlllNS0_15binary_internal10MulFunctorIlEEEESt5arrayIPcLm2EELi4E23TrivialOffsetCalculatorILi1EjESB_NS0_6memory15LoadWithoutCastENSC_16StoreWithoutCastEEEviT_T0_T2_T3_T4_T5_,"",@"SHT_CUDA_INFO"
	.sectionflags	@""
	.align	4


	//----- nvinfo : EIATTR_CUDA_API_VERSION
	.align		4
        /*0000*/ 	.byte	0x04, 0x37
        /*0002*/ 	.short	(.L_3465 - .L_3464)
.L_3464:
        /*0004*/ 	.word	0x00000082


	//----- nvinfo : EIATTR_KPARAM_INFO
	.align		4
.L_3465:
        /*0008*/ 	.byte	0x04, 0x17
        /*000a*/ 	.short	(.L_3467 - .L_3466)
.L_3466:
        /*000c*/ 	.word	0x00000000
        /*0010*/ 	.short	0x0006
        /*0012*/ 	.short	0x002b
        /*0014*/ 	.byte	0x00, 0xf0, 0x05, 0x00


	//----- nvinfo : EIATTR_KPARAM_INFO
	.align		4
.L_3467:
        /*0018*/ 	.byte	0x04, 0x17
        /*001a*/ 	.short	(.L_3469 - .L_3468)
.L_3468:
        /*001c*/ 	.word	0x00000000
        /*0020*/ 	.short	0x0005
        /*0022*/ 	.short	0x002a
        /*0024*/ 	.byte	0x00, 0xf0, 0x05, 0x00


	//----- nvinfo : EIATTR_KPARAM_INFO
	.align		4
.L_3469:
        /*0028*/ 	.byte	0x04, 0x17
        /*002a*/ 	.short	(.L_3471 - .L_3470)
.L_3470:
        /*002c*/ 	.word	0x00000000
        /*0030*/ 	.short	0x0004
        /*0032*/ 	.short	0x0029
        /*0034*/ 	.byte	0x00, 0xf0, 0x05, 0x00


	//----- nvinfo : EIATTR_KPARAM_INFO
	.align		4
.L_3471:
        /*0038*/ 	.byte	0x04, 0x17
        /*003a*/ 	.short	(.L_3473 - .L_3472)
.L_3472:
        /*003c*/ 	.word	0x00000000
        /*0040*/ 	.short	0x0003
        /*0042*/ 	.short	0x0028
        /*0044*/ 	.byte	0x00, 0xf0, 0x05, 0x00


	//----- nvinfo : EIATTR_KPARAM_INFO
	.align		4
.L_3473:
        /*0048*/ 	.byte	0x04, 0x17
        /*004a*/ 	.short	(.L_3475 - .L_3474)
.L_3474:
        /*004c*/ 	.word	0x00000000
        /*0050*/ 	.short	0x0002
        /*0052*/ 	.short	0x0018
        /*0054*/ 	.byte	0x00, 0xf0, 0x41, 0x00


	//----- nvinfo : EIATTR_KPARAM_INFO
	.align		4
.L_3475:
        /*0058*/ 	.byte	0x04, 0x17
        /*005a*/ 	.short	(.L_3477 - .L_3476)
.L_3476:
        /*005c*/ 	.word	0x00000000
        /*0060*/ 	.short	0x0001
        /*0062*/ 	.short	0x0008
        /*0064*/ 	.byte	0x00, 0xf0, 0x41, 0x00


	//----- nvinfo : EIATTR_KPARAM_INFO
	.align		4
.L_3477:
        /*0068*/ 	.byte	0x04, 0x17
        /*006a*/ 	.short	(.L_3479 - .L_3478)
.L_3478:
        /*006c*/ 	.word	0x00000000
        /*0070*/ 	.short	0x0000
        /*0072*/ 	.short	0x0000
        /*0074*/ 	.byte	0x00, 0xf0, 0x11, 0x00


	//----- nvinfo : EIATTR_SPARSE_MMA_MASK
	.align		4
.L_3479:
        /*0078*/ 	.byte	0x03, 0x50
        /*007a*/ 	.short	0x0000


	//----- nvinfo : EIATTR_MAXREG_COUNT
	.align		4
        /*007c*/ 	.byte	0x03, 0x1b
        /*007e*/ 	.short	0x00ff


	//----- nvinfo : EIATTR_MERCURY_ISA_VERSION
	.align		4
        /*0080*/ 	.byte	0x03, 0x5f
        /*0082*/ 	.short	0x0101


	//----- nvinfo : EIATTR_EXIT_INSTR_OFFSETS
	.align		4
        /*0084*/ 	.byte	0x04, 0x1c
        /*0086*/ 	.short	(.L_3481 - .L_3480)


	//   ....[0]....
.L_3480:
        /*0088*/ 	.word	0x00000470


	//   ....[1]....
        /*008c*/ 	.word	0x000004d0


	//----- nvinfo : EIATTR_MAX_THREADS
	.align		4
.L_3481:
        /*0090*/ 	.byte	0x04, 0x05
        /*0092*/ 	.short	(.L_3483 - .L_3482)
.L_3482:
        /*0094*/ 	.word	0x00000080
        /*0098*/ 	.word	0x00000001
        /*009c*/ 	.word	0x00000001


	//----- nvinfo : EIATTR_CRS_STACK_SIZE
	.align		4
.L_3483:
        /*00a0*/ 	.byte	0x04, 0x1e
        /*00a2*/ 	.short	(.L_3485 - .L_3484)
.L_3484:
        /*00a4*/ 	.word	0x00000000


	//----- nvinfo : EIATTR_CBANK_PARAM_SIZE
	.align		4
.L_3485:
        /*00a8*/ 	.byte	0x03, 0x19
        /*00aa*/ 	.short	0x002c


	//----- nvinfo : EIATTR_PARAM_CBANK
	.align		4
        /*00ac*/ 	.byte	0x04, 0x0a
        /*00ae*/ 	.short	(.L_3487 - .L_3486)
	.align		4
.L_3486:
        /*00b0*/ 	.word	index@(.nv.constant0._ZN2at6native27unrolled_elementwise_kernelINS0_13AUnaryFunctorIlllNS0_15binary_internal10MulFunctorIlEEEESt5arrayIPcLm2EELi4E23TrivialOffsetCalculatorILi1EjESB_NS0_6memory15LoadWithoutCastENSC_16StoreWithoutCastEEEviT_T0_T2_T3_T4_T5_)
        /*00b4*/ 	.short	0x0210
        /*00b6*/ 	.short	0x002c


	//----- nvinfo : EIATTR_SW_WAR
	.align		4
.L_3487:
        /*00b8*/ 	.byte	0x04, 0x36
        /*00ba*/ 	.short	(.L_3489 - .L_3488)
.L_3488:
        /*00bc*/ 	.word	0x00000008
.L_3489:


//--------------------- .nv.info._ZN2at6native29vectorized_elementwise_kernelILi2ENS0_13AUnaryFunctorIlllNS0_15binary_internal10MulFunctorIlEEEESt5arrayIPcLm2EEEEviT0_T1_ --------------------------
	.section	.nv.info._ZN2at6native29vectorized_elementwise_kernelILi2ENS0_13AUnaryFunctorIlllNS0_15binary_internal10MulFunctorIlEEEESt5arrayIPcLm2EEEEviT0_T1_,"",@"SHT_CUDA_INFO"
	.sectionflags	@""
	.align	4


	//----- nvinfo : EIATTR_CUDA_API_VERSION
	.align		4
        /*0000*/ 	.byte	0x04, 0x37
        /*0002*/ 	.short	(.L_3491 - .L_3490)
.L_3490:
        /*0004*/ 	.word	0x00000082


	//----- nvinfo : EIATTR_KPARAM_INFO
	.align		4
.L_3491:
        /*0008*/ 	.byte	0x04, 0x17
        /*000a*/ 	.short	(.L_3493 - .L_3492)
.L_3492:
        /*000c*/ 	.word	0x00000000
        /*0010*/ 	.short	0x0002
        /*0012*/ 	.short	0x0018
        /*0014*/ 	.byte	0x00, 0xf0, 0x41, 0x00


	//----- nvinfo : EIATTR_KPARAM_INFO
	.align		4
.L_3493:
        /*0018*/ 	.byte	0x04, 0x17
        /*001a*/ 	.short	(.L_3495 - .L_3494)
.L_3494:
        /*001c*/ 	.word	0x00000000
        /*0020*/ 	.short	0x0001
        /*0022*/ 	.short	0x0008
        /*0024*/ 	.byte	0x00, 0xf0, 0x41, 0x00


	//----- nvinfo : EIATTR_KPARAM_INFO
	.align		4
.L_3495:
        /*0028*/ 	.byte	0x04, 0x17
        /*002a*/ 	.short	(.L_3497 - .L_3496)
.L_3496:
        /*002c*/ 	.word	0x00000000
        /*0030*/ 	.short	0x0000
        /*0032*/ 	.short	0x0000
        /*0034*/ 	.byte	0x00, 0xf0, 0x11, 0x00


	//----- nvinfo : EIATTR_SPARSE_MMA_MASK
	.align		4
.L_3497:
        /*0038*/ 	.byte	0x03, 0x50
        /*003a*/ 	.short	0x0000


	//----- nvinfo : EIATTR_MAXREG_COUNT
	.align		4
        /*003c*/ 	.byte	0x03, 0x1b
        /*003e*/ 	.short	0x00ff


	//----- nvinfo : EIATTR_MERCURY_ISA_VERSION
	.align		4
        /*0040*/ 	.byte	0x03, 0x5f
        /*0042*/ 	.short	0x0101


	//----- nvinfo : EIATTR_EXIT_INSTR_OFFSETS
	.align		4
        /*0044*/ 	.byte	0x04, 0x1c
        /*0046*/ 	.short	(.L_3499 - .L_3498)


	//   ....[0]....
.L_3498:
        /*0048*/ 	.word	0x000003e0


	//   ....[1]....
        /*004c*/ 	.word	0x00000d50


	//   ....[2]....
        /*0050*/ 	.word	0x00000db0


	//----- nvinfo : EIATTR_MAX_THREADS
	.align		4
.L_3499:
        /*0054*/ 	.byte	0x04, 0x05
        /*0056*/ 	.short	(.L_3501 - .L_3500)
.L_3500:
        /*0058*/ 	.word	0x00000080
        /*005c*/ 	.word	0x00000001
        /*0060*/ 	.word	0x00000001


	//----- nvinfo : EIATTR_CRS_STACK_SIZE
	.align		4
.L_3501:
        /*0064*/ 	.byte	0x04, 0x1e
        /*0066*/ 	.short	(.L_3503 - .L_3502)
.L_3502:
        /*0068*/ 	.word	0x00000000


	//----- nvinfo : EIATTR_CBANK_PARAM_SIZE
	.align		4
.L_3503:
        /*006c*/ 	.byte	0x03, 0x19
        /*006e*/ 	.short	0x0028


	//----- nvinfo : EIATTR_PARAM_CBANK
	.align		4
        /*0070*/ 	.byte	0x04, 0x0a
        /*0072*/ 	.short	(.L_3505 - .L_3504)
	.align		4
.L_3504:
        /*0074*/ 	.word	index@(.nv.constant0._ZN2at6native29vectorized_elementwise_kernelILi2ENS0_13AUnaryFunctorIlllNS0_15binary_internal10MulFunctorIlEEEESt5arrayIPcLm2EEEEviT0_T1_)
        /*0078*/ 	.short	0x0210
        /*007a*/ 	.short	0x0028


	//----- nvinfo : EIATTR_SW_WAR
	.align		4
.L_3505:
        /*007c*/ 	.byte	0x04, 0x36
        /*007e*/ 	.short	(.L_3507 - .L_3506)
.L_3506:
        /*0080*/ 	.word	0x00000008
.L_3507:


//--------------------- .nv.info._ZN2at6native29vectorized_elementwise_kernelILi4ENS0_13AUnaryFunctorIlllNS0_15binary_internal10MulFunctorIlEEEESt5arrayIPcLm2EEEEviT0_T1_ --------------------------
	.section	.nv.info._ZN2at6native29vectorized_elementwise_kernelILi4ENS0_13AUnaryFunctorIlllNS0_15binary_internal10MulFunctorIlEEEESt5arrayIPcLm2EEEEviT0_T1_,"",@"SHT_CUDA_INFO"
	.sectionflags	@""
	.align	4


	//----- nvinfo : EIATTR_CUDA_API_VERSION
	.align		4
        /*0000*/ 	.byte	0x04, 0x37
        /*0002*/ 	.short	(.L_3509 - .L_3508)
.L_3508:
        /*0004*/ 	.word	0x00000082


	//----- nvinfo : EIATTR_KPARAM_INFO
	.align		4
.L_3509:
        /*0008*/ 	.byte	0x04, 0x17
        /*000a*/ 	.short	(.L_3511 - .L_3510)
.L_3510:
        /*000c*/ 	.word	0x00000000
        /*0010*/ 	.short	0x0002
        /*0012*/ 	.short	0x0018
        /*0014*/ 	.byte	0x00, 0xf0, 0x41, 0x00


	//----- nvinfo : EIATTR_KPARAM_INFO
	.align		4
.L_3511:
        /*0018*/ 	.byte	0x04, 0x17
        /*001a*/ 	.short	(.L_3513 - .L_3512)
.L_3512:
        /*001c*/ 	.word	0x00000000
        /*0020*/ 	.short	0x0001
        /*0022*/ 	.short	0x0008
        /*0024*/ 	.byte	0x00, 0xf0, 0x41, 0x00


	//----- nvinfo : EIATTR_KPARAM_INFO
	.align		4
.L_3513:
        /*0028*/ 	.byte	0x04, 0x17
        /*002a*/ 	.short	(.L_3515 - .L_3514)
.L_3514:
        /*002c*/ 	.word	0x00000000
        /*0030*/ 	.short	0x0000
        /*0032*/ 	.short	0x0000
        /*0034*/ 	.byte	0x00, 0xf0, 0x11, 0x00


	//----- nvinfo : EIATTR_SPARSE_MMA_MASK
	.align		4
.L_3515:
        /*0038*/ 	.byte	0x03, 0x50
        /*003a*/ 	.short	0x0000


	//----- nvinfo : EIATTR_MAXREG_COUNT
	.align		4
        /*003c*/ 	.byte	0x03, 0x1b
        /*003e*/ 	.short	0x00ff


	//----- nvinfo : EIATTR_MERCURY_ISA_VERSION
	.align		4
        /*0040*/ 	.byte	0x03, 0x5f
        /*0042*/ 	.short	0x0101


	//----- nvinfo : EIATTR_EXIT_INSTR_OFFSETS
	.align		4
        /*0044*/ 	.byte	0x04, 0x1c
        /*0046*/ 	.short	(.L_3517 - .L_3516)


	//   ....[0]....
.L_3516:
        /*0048*/ 	.word	0x000003e0


	//   ....[1]....
        /*004c*/ 	.word	0x00000d50


	//   ....[2]....
        /*0050*/ 	.word	0x00000db0


	//----- nvinfo : EIATTR_MAX_THREADS
	.align		4
.L_3517:
        /*0054*/ 	.byte	0x04, 0x05
        /*0056*/ 	.short	(.L_3519 - .L_3518)
.L_3518:
        /*0058*/ 	.word	0x00000080
        /*005c*/ 	.word	0x00000001
        /*0060*/ 	.word	0x00000001


	//----- nvinfo : EIATTR_CRS_STACK_SIZE
	.align		4
.L_3519:
        /*0064*/ 	.byte	0x04, 0x1e
        /*0066*/ 	.short	(.L_3521 - .L_3520)
.L_3520:
        /*0068*/ 	.word	0x00000000


	//----- nvinfo : EIATTR_CBANK_PARAM_SIZE
	.align		4
.L_3521:
        /*006c*/ 	.byte	0x03, 0x19
        /*006e*/ 	.short	0x0028


	//----- nvinfo : EIATTR_PARAM_CBANK
	.align		4
        /*0070*/ 	.byte	0x04, 0x0a
        /*0072*/ 	.short	(.L_3523 - .L_3522)
	.align		4
.L_3522:
        /*0074*/ 	.word	index@(.nv.constant0._ZN2at6native29vectorized_elementwise_kernelILi4ENS0_13AUnaryFunctorIlllNS0_15binary_internal10MulFunctorIlEEEESt5arrayIPcLm2EEEEviT0_T1_)
        /*0078*/ 	.short	0x0210
        /*007a*/ 	.short	0x0028


	//----- nvinfo : EIATTR_SW_WAR
	.align		4
.L_3523:
        /*007c*/ 	.byte	0x04, 0x36
        /*007e*/ 	.short	(.L_3525 - .L_3524)
.L_3524:
        /*0080*/ 	.word	0x00000008
.L_3525:


//--------------------- .nv.info._ZN2at6native29vectorized_elementwise_kernelILi8ENS0_13AUnaryFunctorIlllNS0_15binary_internal10MulFunctorIlEEEESt5arrayIPcLm2EEEEviT0_T1_ --------------------------
	.section	.nv.info._ZN2at6native29vectorized_elementwise_kernelILi8ENS0_13AUnaryFunctorIlllNS0_15binary_internal10MulFunctorIlEEEESt5arrayIPcLm2EEEEviT0_T1_,"",@"SHT_CUDA_INFO"
	.sectionflags	@""
	.align	4


	//----- nvinfo : EIATTR_CUDA_API_VERSION
	.align		4
        /*0000*/ 	.byte	0x04, 0x37
        /*0002*/ 	.short	(.L_3527 - .L_3526)
.L_3526:
        /*0004*/ 	.word	0x00000082


	//----- nvinfo : EIATTR_KPARAM_INFO
	.align		4
.L_3527:
        /*0008*/ 	.byte	0x04, 0x17
        /*000a*/ 	.short	(.L_3529 - .L_3528)
.L_3528:
        /*000c*/ 	.word	0x00000000
        /*0010*/ 	.short	0x0002
        /*0012*/ 	.short	0x0018
        /*0014*/ 	.byte	0x00, 0xf0, 0x41, 0x00


	//----- nvinfo : EIATTR_KPARAM_INFO
	.align		4
.L_3529:
        /*0018*/ 	.byte	0x04, 0x17
        /*001a*/ 	.short	(.L_3531 - .L_3530)
.L_3530:
        /*001c*/ 	.word	0x00000000
        /*0020*/ 	.short	0x0001
        /*0022*/ 	.short	0x0008
        /*0024*/ 	.byte	0x00, 0xf0, 0x41, 0x00


	//----- nvinfo : EIATTR_KPARAM_INFO
	.align		4
.L_3531:
        /*0028*/ 	.byte	0x04, 0x17
        /*002a*/ 	.short	(.L_3533 - .L_3532)
.L_3532:
        /*002c*/ 	.word	0x00000000
        /*0030*/ 	.short	0x0000
        /*0032*/ 	.short	0x0000
        /*0034*/ 	.byte	0x00, 0xf0, 0x11, 0x00


	//----- nvinfo : EIATTR_SPARSE_MMA_MASK
	.align		4
.L_3533:
        /*0038*/ 	.byte	0x03, 0x50
        /*003a*/ 	.short	0x0000


	//----- nvinfo : EIATTR_MAXREG_COUNT
	.align		4
        /*003c*/ 	.byte	0x03, 0x1b
        /*003e*/ 	.short	0x00ff


	//----- nvinfo : EIATTR_MERCURY_ISA_VERSION
	.align		4
        /*0040*/ 	.byte	0x03, 0x5f
        /*0042*/ 	.short	0x0101


	//----- nvinfo : EIATTR_EXIT_INSTR_OFFSETS
	.align		4
        /*0044*/ 	.byte	0x04, 0x1c
        /*0046*/ 	.short	(.L_3535 - .L_3534)


	//   ....[0]....
.L_3534:
        /*0048*/ 	.word	0x000003e0


	//   ....[1]....
        /*004c*/ 	.word	0x00000d50


	//   ....[2]....
        /*0050*/ 	.word	0x00000db0


	//----- nvinfo : EIATTR_MAX_THREADS
	.align		4
.L_3535:
        /*0054*/ 	.byte	0x04, 0x05
        /*0056*/ 	.short	(.L_3537 - .L_3536)
.L_3536:
        /*0058*/ 	.word	0x00000080
        /*005c*/ 	.word	0x00000001
        /*0060*/ 	.word	0x00000001


	//----- nvinfo : EIATTR_CRS_STACK_SIZE
	.align		4
.L_3537:
        /*0064*/ 	.byte	0x04, 0x1e
        /*0066*/ 	.short	(.L_3539 - .L_3538)
.L_3538:
        /*0068*/ 	.word	0x00000000


	//----- nvinfo : EIATTR_CBANK_PARAM_SIZE
	.align		4
.L_3539:
        /*006c*/ 	.byte	0x03, 0x19
        /*006e*/ 	.short	0x0028


	//----- nvinfo : EIATTR_PARAM_CBANK
	.align		4
        /*0070*/ 	.byte	0x04, 0x0a
        /*0072*/ 	.short	(.L_3541 - .L_3540)
	.align		4
.L_3540:
        /*0074*/ 	.word	index@(.nv.constant0._ZN2at6native29vectorized_elementwise_kernelILi8ENS0_13AUnaryFunctorIlllNS0_15binary_internal10MulFunctorIlEEEESt5arrayIPcLm2EEEEviT0_T1_)
        /*0078*/ 	.short	0x0210
        /*007a*/ 	.short	0x0028


	//----- nvinfo : EIATTR_SW_WAR
	.align		4
.L_3541:
        /*007c*/ 	.byte	0x04, 0x36
        /*007e*/ 	.short	(.L_3543 - .L_3542)
.L_3542:
        /*0080*/ 	.word	0x00000008
.L_3543:


//--------------------- .nv.info._ZN2at6native18elementwise_kernelILi128ELi4EZNS0_15gpu_kernel_implINS0_13BinaryFunctorIlllNS0_15binary_internal10MulFunctorIlEEEEEEvRNS_18TensorIteratorBaseERKT_EUliE_EEviT1_ --------------------------
	.section	.nv.info._ZN2at6native18elementwise_kernelILi128ELi4EZNS0_15gpu_kernel_implINS0_13BinaryFunctorIlllNS0_15binary_internal10MulFunctorIlEEEEEEvRNS_18TensorIteratorBaseERKT_EUliE_EEviT1_,"",@"SHT_CUDA_INFO"
	.sectionflags	@""
	.align	4


	//----- nvinfo : EIATTR_CUDA_API_VERSION
	.align		4
        /*0000*/ 	.byte	0x04, 0x37
        /*0002*/ 	.short	(.L_3545 - .L_3544)
.L_3544:
        /*0004*/ 	.word	0x00000082


	//----- nvinfo : EIATTR_KPARAM_INFO
	.align		4
.L_3545:
        /*0008*/ 	.byte	0x04, 0x17
        /*000a*/ 	.short	(.L_3547 - .L_3546)
.L_3546:
        /*000c*/ 	.word	0x00000000
        /*0010*/ 	.short	0x0001
        /*0012*/ 	.short	0x0008
        /*0014*/ 	.byte	0x00, 0xf0, 0x21, 0x0a


	//----- nvinfo : EIATTR_KPARAM_INFO
	.align		4
.L_3547:
        /*0018*/ 	.byte	0x04, 0x17
        /*001a*/ 	.short	(.L_3549 - .L_3548)
.L_3548:
        /*001c*/ 	.word	0x00000000
        /*0020*/ 	.short	0x0000
        /*0022*/ 	.short	0x0000
        /*0024*/ 	.byte	0x00, 0xf0, 0x11, 0x00


	//----- nvinfo : EIATTR_SPARSE_MMA_MASK
	.align		4
.L_3549:
        /*0028*/ 	.byte	0x03, 0x50
        /*002a*/ 	.short	0x0000


	//----- nvinfo : EIATTR_MAXREG_COUNT
	.align		4
        /*002c*/ 	.byte	0x03, 0x1b
        /*002e*/ 	.short	0x0080


	//----- nvinfo : EIATTR_EXTERNS
	.align		4
        /*0030*/ 	.byte	0x04, 0x0f
        /*0032*/ 	.short	(.L_3551 - .L_3550)


	//   ....[0]....
	.align		4
.L_3550:
        /*0034*/ 	.word	index@(__assertfail)


	//----- nvinfo : EIATTR_MERCURY_ISA_VERSION
	.align		4
.L_3551:
        /*0038*/ 	.byte	0x03, 0x5f
        /*003a*/ 	.short	0x0101


	//----- nvinfo : EIATTR_SYSCALL_OFFSETS
	.align		4
        /*003c*/ 	.byte	0x04, 0x46
        /*003e*/ 	.short	(.L_3553 - .L_3552)


	//   ....[0]....
.L_3552:
        /*0040*/ 	.word	0x00002500


	//   ....[1]....
        /*0044*/ 	.word	0x00003370


	//   ....[2]....
        /*0048*/ 	.word	0x00004220


	//   ....[3]....
        /*004c*/ 	.word	0x00006730


	//   ....[4]....
        /*0050*/ 	.word	0x000075a0


	//   ....[5]....
        /*0054*/ 	.word	0x00008450


	//   ....[6]....
        /*0058*/ 	.word	0x0000a950


	//   ....[7]....
        /*005c*/ 	.word	0x0000b7c0


	//   ....[8]....
        /*0060*/ 	.word	0x0000c670


	//   ....[9]....
        /*0064*/ 	.word	0x0000eb60


	//   ....[10]....
        /*0068*/ 	.word	0x0000f9d0


	//   ....[11]....
        /*006c*/ 	.word	0x00010880


	//----- nvinfo : EIATTR_EXIT_INSTR_OFFSETS
	.align		4
.L_3553:
        /*0070*/ 	.byte	0x04, 0x1c
        /*0072*/ 	.short	(.L_3555 - .L_3554)


	//   ....[0]....
.L_3554:
        /*0074*/ 	.word	0x0000c700


	//   ....[1]....
        /*0078*/ 	.word	0x0000fb60


	//   ....[2]....
        /*007c*/ 	.word	0x0000fb80


	//   ....[3]....
        /*0080*/ 	.word	0x0000fc00


	//   ....[4]....
        /*0084*/ 	.word	0x0000fc20


	//   ....[5]....
        /*0088*/ 	.word	0x0000fc40


	//   ....[6]....
        /*008c*/ 	.word	0x0000fcd0


	//   ....[7]....
        /*0090*/ 	.word	0x0000fd10


	//   ....[8]....
        /*0094*/ 	.word	0x0000fdb0


	//   ....[9]....
        /*0098*/ 	.word	0x0000fe00


	//   ....[10]....
        /*009c*/ 	.word	0x0000fe30


	//   ....[11]....
        /*00a0*/ 	.word	0x0000ff00


	//   ....[12]....
        /*00a4*/ 	.word	0x0000ff40


	//   ....[13]....
        /*00a8*/ 	.word	0x000100d0


	//   ....[14]....
        /*00ac*/ 	.word	0x00010230


	//   ....[15]....
        /*00b0*/ 	.word	0x00010270


	//   ....[16]....
        /*00b4*/ 	.word	0x00010310


	//   ....[17]....
        /*00b8*/ 	.word	0x00010490


	//   ....[18]....
        /*00bc*/ 	.word	0x00010610


	//   ....[19]....
        /*00c0*/ 	.word	0x00010780


	//   ....[20]....
        /*00c4*/ 	.word	0x00010890


	//   ....[21]....
        /*00c8*/ 	.word	0x000108b0


	//   ....[22]....
        /*00cc*/ 	.word	0x000108d0


	//----- nvinfo : EIATTR_MAX_THREADS
	.align		4
.L_3555:
        /*00d0*/ 	.byte	0x04, 0x05
        /*00d2*/ 	.short	(.L_3557 - .L_3556)
.L_3556:
        /*00d4*/ 	.word	0x00000080
        /*00d8*/ 	.word	0x00000001
        /*00dc*/ 	.word	0x00000001


	//----- nvinfo : EIATTR_CRS_STACK_SIZE
	.align		4
.L_3557:
        /*00e0*/ 	.byte	0x04, 0x1e
        /*00e2*/ 	.short	(.L_3559 - .L_3558)
.L_3558:
        /*00e4*/ 	.word	0x00000000


	//----- nvinfo : EIATTR_CBANK_PARAM_SIZE
	.align		4
.L_3559:
        /*00e8*/ 	.byte	0x03, 0x19
        /*00ea*/ 	.short	0x0290


	//----- nvinfo : EIATTR_PARAM_CBANK
	.align		4
        /*00ec*/ 	.byte	0x04, 0x0a
        /*00ee*/ 	.short	(.L_3561 - .L_3560)
	.align		4
.L_3560:
        /*00f0*/ 	.word	index@(.nv.constant0._ZN2at6native18elementwise_kernelILi128ELi4EZNS0_15gpu_kernel_implINS0_13BinaryFunctorIlllNS0_15binary_internal10MulFunctorIlEEEEEEvRNS_18TensorIteratorBaseERKT_EUliE_EEviT1_)
        /*00f4*/ 	.short	0x0210
        /*00f6*/ 	.short	0x0290


	//----- nvinfo : EIATTR_SW_WAR
	.align		4
.L_3561:
        /*00f8*/ 	.byte	0x04, 0x36
        /*00fa*/ 	.short	(.L_3563 - .L_3562)
.L_3562:
        /*00fc*/ 	.word	0x00000008
.L_3563:


//--------------------- .nv.info._ZN2at6native27unrolled_elementwise_kernelINS0_13BinaryFunctorIlllNS0_15binary_internal10MulFunctorIlEEEESt5arrayIPcLm3EELi4E23TrivialOffsetCalculatorILi2EjESA_ILi1EjENS0_6memory12LoadWithCastILi2EEENSD_13StoreWithCastILi1EEEEEviT_T0_T2_T3_T4_T5_ --------------------------
	.section	.nv.info._ZN2at6native27unrolled_elementwise_kernelINS0_13BinaryFunctorIlllNS0_15binary_internal10MulFunctorIlEEEESt5arrayIPcLm3EELi4E23TrivialOffsetCalculatorILi2EjESA_ILi1EjENS0_6memory12LoadWithCastILi2EEENSD_13StoreWithCastILi1EEEEEviT_T0_T2_T3_T4_T5_,"",@"SHT_CUDA_INFO"
	.sectionflags	@""
	.align	4


	//----- nvinfo : EIATTR_CUDA_API_VERSION
	.align		4
        /*0000*/ 	.byte	0x04, 0x37
        /*0002*/ 	.short	(.L_3565 - .L_3564)
.L_3564:
        /*0004*/ 	.word	0x00000082


	//----- nvinfo : EIATTR_KPARAM_INFO
	.align		4
.L_3565:
        /*0008*/ 	.byte	0x04, 0x17
        /*000a*/ 	.short	(.L_3567 - .L_3566)
.L_3566:
        /*000c*/ 	.word	0x00000000
        /*0010*/ 	.short	0x0006
        /*0012*/ 	.short	0x0030
        /*0014*/ 	.byte	0x00, 0xf0, 0x21, 0x00


	//----- nvinfo : EIATTR_KPARAM_INFO
	.align		4
.L_3567:
        /*0018*/ 	.byte	0x04, 0x17
        /*001a*/ 	.short	(.L_3569 - .L_3568)
.L_3568:
        /*001c*/ 	.word	0x00000000
        /*0020*/ 	.short	0x0005
        /*0022*/ 	.short	0x0024
        /*0024*/ 	.byte	0x00, 0xf0, 0x31, 0x00


	//----- nvinfo : EIATTR_KPARAM_INFO
	.align		4
.L_3569:
        /*0028*/ 	.byte	0x04, 0x17
        /*002a*/ 	.short	(.L_3571 - .L_3570)
.L_3570:
        /*002c*/ 	.word	0x00000000
        /*0030*/ 	.short	0x0004
        /*0032*/ 	.short	0x0021
        /*0034*/ 	.byte	0x00, 0xf0, 0x05, 0x00


	//----- nvinfo : EIATTR_KPARAM_INFO
	.align		4
.L_3571:
        /*0038*/ 	.byte	0x04, 0x17
        /*003a*/ 	.short	(.L_3573 - .L_3572)
.L_3572:
        /*003c*/ 	.word	0x00000000
        /*0040*/ 	.short	0x0003
        /*0042*/ 	.short	0x0020
        /*0044*/ 	.byte	0x00, 0xf0, 0x05, 0x00


	//----- nvinfo : EIATTR_KPARAM_INFO
	.align		4
.L_3573:
        /*0048*/ 	.byte	0x04, 0x17
        /*004a*/ 	.short	(.L_3575 - .L_3574)
.L_3574:
        /*004c*/ 	.word	0x00000000
        /*0050*/ 	.short	0x0002
        /*0052*/ 	.short	0x0008
        /*0054*/ 	.byte	0x00, 0xf0, 0x61, 0x00


	//----- nvinfo : EIATTR_KPARAM_INFO
	.align		4
.L_3575:
        /*0058*/ 	.byte	0x04, 0x17
        /*005a*/ 	.short	(.L_3577 - .L_3576)
.L_3576:
        /*005c*/ 	.word	0x00000000
        /*0060*/ 	.short	0x0001
        /*0062*/ 	.short	0x0004
        /*0064*/ 	.byte	0x00, 0xf0, 0x05, 0x00


	//----- nvinfo : EIATTR_KPARAM_INFO
	.align		4
.L_3577:
        /*0068*/ 	.byte	0x04, 0x17
        /*006a*/ 	.short	(.L_3579 - .L_3578)
.L_3578:
        /*006c*/ 	.word	0x00000000
        /*0070*/ 	.short	0x0000
        /*0072*/ 	.short	0x0000
        /*0074*/ 	.byte	0x00, 0xf0, 0x11, 0x00


	//----- nvinfo : EIATTR_SPARSE_MMA_MASK
	.align		4
.L_3579:
        /*0078*/ 	.byte	0x03, 0x50
        /*007a*/ 	.short	0x0000


	//----- nvinfo : EIATTR_MAXREG_COUNT
	.align		4
        /*007c*/ 	.byte	0x03, 0x1b
        /*007e*/ 	.short	0x00ff


	//----- nvinfo : EIATTR_EXTERNS
	.align		4
        /*0080*/ 	.byte	0x04, 0x0f
        /*0082*/ 	.short	(.L_3581 - .L_3580)


	//   ....[0]....
	.align		4
.L_3580:
        /*0084*/ 	.word	index@(__assertfail)


	//----- nvinfo : EIATTR_MERCURY_ISA_VERSION
	.align		4
.L_3581:
        /*0088*/ 	.byte	0x03, 0x5f
        /*008a*/ 	.short	0x0101


	//----- nvinfo : EIATTR_SYSCALL_OFFSETS
	.align		4
        /*008c*/ 	.byte	0x04, 0x46
        /*008e*/ 	.short	(.L_3583 - .L_3582)


	//   ....[0]....
.L_3582:
        /*0090*/ 	.word	0x00000f10


	//   ....[1]....
        /*0094*/ 	.word	0x00001d90


	//   ....[2]....
        /*0098*/ 	.word	0x00002c90


	//   ....[3]....
        /*009c*/ 	.word	0x00003b10


	//   ....[4]....
        /*00a0*/ 	.word	0x00004a20


	//   ....[5]....
        /*00a4*/ 	.word	0x000058a0


	//   ....[6]....
        /*00a8*/ 	.word	0x00006790


	//   ....[7]....
        /*00ac*/ 	.word	0x00007620


	//   ....[8]....
        /*00b0*/ 	.word	0x000087a0


	//   ....[9]....
        /*00b4*/ 	.word	0x000096b0


	//   ....[10]....
        /*00b8*/ 	.word	0x0000a550


	//   ....[11]....
        /*00bc*/ 	.word	0x0000b420


	//----- nvinfo : EIATTR_EXIT_INSTR_OFFSETS
	.align		4
.L_3583:
        /*00c0*/ 	.byte	0x04, 0x1c
        /*00c2*/ 	.short	(.L_3585 - .L_3584)


	//   ....[0]....
.L_3584:
        /*00c4*/ 	.word	0x0000a5d0


	//   ....[1]....
        /*00c8*/ 	.word	0x0000a710


	//   ....[2]....
        /*00cc*/ 	.word	0x0000a730


	//   ....[3]....
        /*00d0*/ 	.word	0x0000a7b0


	//   ....[4]....
        /*00d4*/ 	.word	0x0000a7d0


	//   ....[5]....
        /*00d8*/ 	.word	0x0000a7f0


	//   ....[6]....
        /*00dc*/ 	.word	0x0000a880


	//   ....[7]....
        /*00e0*/ 	.word	0x0000a8c0


	//   ....[8]....
        /*00e4*/ 	.word	0x0000a960


	//   ....[9]....
        /*00e8*/ 	.word	0x0000a9b0


	//   ....[10]....
        /*00ec*/ 	.word	0x0000a9e0


	//   ....[11]....
        /*00f0*/ 	.word	0x0000aab0


	//   ....[12]....
        /*00f4*/ 	.word	0x0000aaf0


	//   ....[13]....
        /*00f8*/ 	.word	0x0000ac80


	//   ....[14]....
        /*00fc*/ 	.word	0x0000ade0


	//   ....[15]....
        /*0100*/ 	.word	0x0000ae20


	//   ....[16]....
        /*0104*/ 	.word	0x0000aec0


	//   ....[17]....
        /*0108*/ 	.word	0x0000b040


	//   ....[18]....
        /*010c*/ 	.word	0x0000b1c0


	//   ....[19]....
        /*0110*/ 	.word	0x0000b320


	//   ....[20]....
        /*0114*/ 	.word	0x0000b430


	//   ....[21]....
        /*0118*/ 	.word	0x0000b450


	//   ....[22]....
        /*011c*/ 	.word	0x0000b470


	//----- nvinfo : EIATTR_MAX_THREADS
	.align		4
.L_3585:
        /*0120*/ 	.byte	0x04, 0x05
        /*0122*/ 	.short	(.L_3587 - .L_3586)
.L_3586:
        /*0124*/ 	.word	0x00000080
        /*0128*/ 	.word	0x00000001
        /*012c*/ 	.word	0x00000001


	//----- nvinfo : EIATTR_CRS_STACK_SIZE
	.align		4
.L_3587:
        /*0130*/ 	.byte	0x04, 0x1e
        /*0132*/ 	.short	(.L_3589 - .L_3588)
.L_3588:
        /*0134*/ 	.word	0x00000000


	//----- nvinfo : EIATTR_CBANK_PARAM_SIZE
	.align		4
.L_3589:
        /*0138*/ 	.byte	0x03, 0x19
        /*013a*/ 	.short	0x0038


	//----- nvinfo : EIATTR_PARAM_CBANK
	.align		4
        /*013c*/ 	.byte	0x04, 0x0a
        /*013e*/ 	.short	(.L_3591 - .L_3590)
	.align		4
.L_3590:
        /*0140*/ 	.word	index@(.nv.constant0._ZN2at6native27unrolled_elementwise_kernelINS0_13BinaryFunctorIlllNS0_15binary_internal10MulFunctorIlEEEESt5arrayIPcLm3EELi4E23TrivialOffsetCalculatorILi2EjESA_ILi1EjENS0_6memory12LoadWithCastILi2EEENSD_13StoreWithCastILi1EEEEEviT_T0_T2_T3_T4_T5_)
        /*0144*/ 	.short	0x0210
        /*0146*/ 	.short	0x0038


	//----- nvinfo : EIATTR_SW_WAR
	.align		4
.L_3591:
        /*0148*/ 	.byte	0x04, 0x36
        /*014a*/ 	.short	(.L_3593 - .L_3592)
.L_3592:
        /*014c*/ 	.word	0x00000008
.L_3593:


//--------------------- .nv.info._ZN2at6native18elementwise_kernelILi128ELi2EZNS0_22gpu_kernel_impl_nocastINS0_13BinaryFunctorIlllNS0_15binary_internal10MulFunctorIlEEEEEEvRNS_18TensorIteratorBaseERKT_EUliE_EEviT1_ --------------------------
	.section	.nv.info._ZN2at6native18elementwise_kernelILi128ELi2EZNS0_22gpu_kernel_impl_nocastINS0_13BinaryFunctorIlllNS0_15binary_internal10MulFunctorIlEEEEEEvRNS_18TensorIteratorBaseERKT_EUliE_EEviT1_,"",@"SHT_CUDA_INFO"
	.sectionflags	@""
	.align	4


	//----- nvinfo : EIATTR_CUDA_API_VERSION
	.align		4
        /*0000*/ 	.byte	0x04, 0x37
        /*0002*/ 	.short	(.L_3595 - .L_3594)
.L_3594:
        /*0004*/ 	.word	0x00000082


	//----- nvinfo : EIATTR_KPARAM_INFO
	.align		4
.L_3595:
        /*0008*/ 	.byte	0x04, 0x17
        /*000a*/ 	.short	(.L_3597 - .L_3596)
.L_3596:
        /*000c*/ 	.word	0x00000000
        /*0010*/ 	.short	0x0001
        /*0012*/ 	.short	0x0008
        /*0014*/ 	.byte	0x00, 0xf0, 0x21, 0x0a


	//----- nvinfo : EIATTR_KPARAM_INFO
	.align		4
.L_3597:
        /*0018*/ 	.byte	0x04, 0x17
        /*001a*/ 	.short	(.L_3599 - .L_3598)
.L_3598:
        /*001c*/ 	.word	0x00000000
        /*0020*/ 	.short	0x0000
        /*0022*/ 	.short	0x0000
        /*0024*/ 	.byte	0x00, 0xf0, 0x11, 0x00


	//----- nvinfo : EIATTR_SPARSE_MMA_MASK
	.align		4
.L_3599:
        /*0028*/ 	.byte	0x03, 0x50
        /*002a*/ 	.short	0x0000


	//----- nvinfo : EIATTR_MAXREG_COUNT
	.align		4
        /*002c*/ 	.byte	0x03, 0x1b
        /*002e*/ 	.short	0x0080


	//----- nvinfo : EIATTR_MERCURY_ISA_VERSION
	.align		4
        /*0030*/ 	.byte	0x03, 0x5f
        /*0032*/ 	.short	0x0101


	//----- nvinfo : EIATTR_EXIT_INSTR_OFFSETS
	.align		4
        /*0034*/ 	.byte	0x04, 0x1c
        /*0036*/ 	.short	(.L_3601 - .L_3600)


	//   ....[0]....
.L_3600:
        /*0038*/ 	.word	0x000017e0


	//   ....[1]....
        /*003c*/ 	.word	0x00002f00


	//----- nvinfo : EIATTR_MAX_THREADS
	.align		4
.L_3601:
        /*0040*/ 	.byte	0x04, 0x05
        /*0042*/ 	.short	(.L_3603 - .L_3602)
.L_3602:
        /*0044*/ 	.word	0x00000080
        /*0048*/ 	.word	0x00000001
        /*004c*/ 	.word	0x00000001


	//----- nvinfo : EIATTR_CRS_STACK_SIZE
	.align		4
.L_3603:
        /*0050*/ 	.byte	0x04, 0x1e
        /*0052*/ 	.short	(.L_3605 - .L_3604)
.L_3604:
        /*0054*/ 	.word	0x00000000


	//----- nvinfo : EIATTR_CBANK_PARAM_SIZE
	.align		4
.L_3605:
        /*0058*/ 	.byte	0x03, 0x19
        /*005a*/ 	.short	0x0290


	//----- nvinfo : EIATTR_PARAM_CBANK
	.align		4
        /*005c*/ 	.byte	0x04, 0x0a
        /*005e*/ 	.short	(.L_3607 - .L_3606)
	.align		4
.L_3606:
        /*0060*/ 	.word	index@(.nv.constant0._ZN2at6native18elementwise_kernelILi128ELi2EZNS0_22gpu_kernel_impl_nocastINS0_13BinaryFunctorIlllNS0_15binary_internal10MulFunctorIlEEEEEEvRNS_18TensorIteratorBaseERKT_EUliE_EEviT1_)
        /*0064*/ 	.short	0x0210
        /*0066*/ 	.short	0x0290


	//----- nvinfo : EIATTR_SW_WAR
	.align		4
.L_3607:
        /*0068*/ 	.byte	0x04, 0x36
        /*006a*/ 	.short	(.L_3609 - .L_3608)
.L_3608:
        /*006c*/ 	.word	0x00000008
.L_3609:


//--------------------- .nv.info._ZN2at6native27unrolled_elementwise_kernelINS0_13BinaryFunctorIlllNS0_15binary_internal10MulFunctorIlEEEESt5arrayIPcLm3EELi4E23TrivialOffsetCalculatorILi2EjESA_ILi1EjENS0_6memory15LoadWithoutCastENSD_16StoreWithoutCastEEEviT_T0_T2_T3_T4_T5_ --------------------------
	.section	.nv.info._ZN2at6native27unrolled_elementwise_kernelINS0_13BinaryFunctorIlllNS0_15binary_internal10MulFunctorIlEEEESt5arrayIPcLm3EELi4E23TrivialOffsetCalculatorILi2EjESA_ILi1EjENS0_6memory15LoadWithoutCastENSD_16StoreWithoutCastEEEviT_T0_T2_T3_T4_T5_,"",@"SHT_CUDA_INFO"
	.sectionflags	@""
	.align	4


	//----- nvinfo : EIATTR_CUDA_API_VERSION
	.align		4
        /*0000*/ 	.byte	0x04, 0x37
        /*0002*/ 	.short	(.L_3611 - .L_3610)
.L_3610:
        /*0004*/ 	.word	0x00000082


	//----- nvinfo : EIATTR_KPARAM_INFO
	.align		4
.L_3611:
        /*0008*/ 	.byte	0x04, 0x17
        /*000a*/ 	.short	(.L_3613 - .L_3612)
.L_3612:
        /*000c*/ 	.word	0x00000000
        /*0010*/ 	.short	0x0006
        /*0012*/ 	.short	0x0023
        /*0014*/ 	.byte	0x00, 0xf0, 0x05, 0x00


	//----- nvinfo : EIATTR_KPARAM_INFO
	.align		4
.L_3613:
        /*0018*/ 	.byte	0x04, 0x17
        /*001a*/ 	.short	(.L_3615 - .L_3614)
.L_3614:
        /*001c*/ 	.word	0x00000000
        /*0020*/ 	.short	0x0005
        /*0022*/ 	.short	0x0022
        /*0024*/ 	.byte	0x00, 0xf0, 0x05, 0x00


	//----- nvinfo : EIATTR_KPARAM_INFO
	.align		4
.L_3615:
        /*0028*/ 	.byte	0x04, 0x17
        /*002a*/ 	.short	(.L_3617 - .L_3616)
.L_3616:
        /*002c*/ 	.word	0x00000000
        /*0030*/ 	.short	0x0004
        /*0032*/ 	.short	0x0021
        /*0034*/ 	.byte	0x00, 0xf0, 0x05, 0x00


	//----- nvinfo : EIATTR_KPARAM_INFO
	.align		4
.L_3617:
        /*0038*/ 	.byte	0x04, 0x17
        /*003a*/ 	.short	(.L_3619 - .L_3618)
.L_3618:
        /*003c*/ 	.word	0x00000000
        /*0040*/ 	.short	0x0003
        /*0042*/ 	.short	0x0020
        /*0044*/ 	.byte	0x00, 0xf0, 0x05, 0x00


	//----- nvinfo : EIATTR_KPARAM_INFO
	.align		4
.L_3619:
        /*0048*/ 	.byte	0x04, 0x17
        /*004a*/ 	.short	(.L_3621 - .L_3620)
.L_3620:
        /*004c*/ 	.word	0x00000000
        /*0050*/ 	.short	0x0002
        /*0052*/ 	.short	0x0008
        /*0054*/ 	.byte	0x00, 0xf0, 0x61, 0x00


	//----- nvinfo : EIATTR_KPARAM_INFO
	.align		4
.L_3621:
        /*0058*/ 	.byte	0x04, 0x17
        /*005a*/ 	.short	(.L_3623 - .L_3622)
.L_3622:
        /*005c*/ 	.word	0x00000000
        /*0060*/ 	.short	0x0001
        /*0062*/ 	.short	0x0004
        /*0064*/ 	.byte	0x00, 0xf0, 0x05, 0x00


	//----- nvinfo : EIATTR_KPARAM_INFO
	.align		4
.L_3623:
        /*0068*/ 	.byte	0x04, 0x17
        /*006a*/ 	.short	(.L_3625 - .L_3624)
.L_3624:
        /*006c*/ 	.word	0x00000000
        /*0070*/ 	.short	0x0000
        /*0072*/ 	.short	0x0000
        /*0074*/ 	.byte	0x00, 0xf0, 0x11, 0x00


	//----- nvinfo : EIATTR_SPARSE_MMA_MASK
	.align		4
.L_3625:
        /*0078*/ 	.byte	0x03, 0x50
        /*007a*/ 	.short	0x0000


	//----- nvinfo : EIATTR_MAXREG_COUNT
	.align		4
        /*007c*/ 	.byte	0x03, 0x1b
        /*007e*/ 	.short	0x00ff


	//----- nvinfo : EIATTR_MERCURY_ISA_VERSION
	.align		4
        /*0080*/ 	.byte	0x03, 0x5f
        /*0082*/ 	.short	0x0101


	//----- nvinfo : EIATTR_EXIT_INSTR_OFFSETS
	.align		4
        /*0084*/ 	.byte	0x04, 0x1c
        /*0086*/ 	.short	(.L_3627 - .L_3626)


	//   ....[0]....
.L_3626:
        /*0088*/ 	.word	0x00000550


	//   ....[1]....
        /*008c*/ 	.word	0x000005e0


	//----- nvinfo : EIATTR_MAX_THREADS
	.align		4
.L_3627:
        /*0090*/ 	.byte	0x04, 0x05
        /*0092*/ 	.short	(.L_3629 - .L_3628)
.L_3628:
        /*0094*/ 	.word	0x00000080
        /*0098*/ 	.word	0x00000001
        /*009c*/ 	.word	0x00000001


	//----- nvinfo : EIATTR_CRS_STACK_SIZE
	.align		4
.L_3629:
        /*00a0*/ 	.byte	0x04, 0x1e
        /*00a2*/ 	.short	(.L_3631 - .L_3630)
.L_3630:
        /*00a4*/ 	.word	0x00000000


	//----- nvinfo : EIATTR_CBANK_PARAM_SIZE
	.align		4
.L_3631:
        /*00a8*/ 	.byte	0x03, 0x19
        /*00aa*/ 	.short	0x0024


	//----- nvinfo : EIATTR_PARAM_CBANK
	.align		4
        /*00ac*/ 	.byte	0x04, 0x0a
        /*00ae*/ 	.short	(.L_3633 - .L_3632)
	.align		4
.L_3632:
        /*00b0*/ 	.word	index@(.nv.constant0._ZN2at6native27unrolled_elementwise_kernelINS0_13BinaryFunctorIlllNS0_15binary_internal10MulFunctorIlEEEESt5arrayIPcLm3EELi4E23TrivialOffsetCalculatorILi2EjESA_ILi1EjENS0_6memory15LoadWithoutCastENSD_16StoreWithoutCastEEEviT_T0_T2_T3_T4_T5_)
        /*00b4*/ 	.short	0x0210
        /*00b6*/ 	.short	0x0024


	//----- nvinfo : EIATTR_SW_WAR
	.align		4
.L_3633:
        /*00b8*/ 	.byte	0x04, 0x36
        /*00ba*/ 	.short	(.L_3635 - .L_3634)
.L_3634:
        /*00bc*/ 	.word	0x00000008
.L_3635:


//--------------------- .nv.info._ZN2at6native29vectorized_elementwise_kernelILi2ENS0_13BinaryFunctorIlllNS0_15binary_internal10MulFunctorIlEEEESt5arrayIPcLm3EEEEviT0_T1_ --------------------------
	.section	.nv.info._ZN2at6native29vectorized_elementwise_kernelILi2ENS0_13BinaryFunctorIlllNS0_15binary_internal10MulFunctorIlEEEESt5arrayIPcLm3EEEEviT0_T1_,"",@"SHT_CUDA_INFO"
	.sectionflags	@""
	.align	4


	//----- nvinfo : EIATTR_CUDA_API_VERSION
	.align		4
        /*0000*/ 	.byte	0x04, 0x37
        /*0002*/ 	.short	(.L_3637 - .L_3636)
.L_3636:
        /*0004*/ 	.word	0x00000082


	//----- nvinfo : EIATTR_KPARAM_INFO
	.align		4
.L_3637:
        /*0008*/ 	.byte	0x04, 0x17
        /*000a*/ 	.short	(.L_3639 - .L_3638)
.L_3638:
        /*000c*/ 	.word	0x00000000
        /*0010*/ 	.short	0x0002
        /*0012*/ 	.short	0x0008
        /*0014*/ 	.byte	0x00, 0xf0, 0x61, 0x00


	//----- nvinfo : EIATTR_KPARAM_INFO
	.align		4
.L_3639:
        /*0018*/ 	.byte	0x04, 0x17
        /*001a*/ 	.short	(.L_3641 - .L_3640)
.L_3640:
        /*001c*/ 	.word	0x00000000
        /*0020*/ 	.short	0x0001
        /*0022*/ 	.short	0x0004
        /*0024*/ 	.byte	0x00, 0xf0, 0x05, 0x00


	//----- nvinfo : EIATTR_KPARAM_INFO
	.align		4
.L_3641:
        /*0028*/ 	.byte	0x04, 0x17
        /*002a*/ 	.short	(.L_3643 - .L_3642)
.L_3642:
        /*002c*/ 	.word	0x00000000
        /*0030*/ 	.short	0x0000
        /*0032*/ 	.short	0x0000
        /*0034*/ 	.byte	0x00, 0xf0, 0x11, 0x00


	//----- nvinfo : EIATTR_SPARSE_MMA_MASK
	.align		4
.L_3643:
        /*0038*/ 	.byte	0x03, 0x50
        /*003a*/ 	.short	0x0000


	//----- nvinfo : EIATTR_MAXREG_COUNT
	.align		4
        /*003c*/ 	.byte	0x03, 0x1b
        /*003e*/ 	.short	0x00ff


	//----- nvinfo : EIATTR_MERCURY_ISA_VERSION
	.align		4
        /*0040*/ 	.byte	0x03, 0x5f
        /*0042*/ 	.short	0x0101


	//----- nvinfo : EIATTR_EXIT_INSTR_OFFSETS
	.align		4
        /*0044*/ 	.byte	0x04, 0x1c
        /*0046*/ 	.short	(.L_3645 - .L_3644)


	//   ....[0]....
.L_3644:
        /*0048*/ 	.word	0x00000450


	//   ....[1]....
        /*004c*/ 	.word	0x00000f90


	//   ....[2]....
        /*0050*/ 	.word	0x00000ff0


	//----- nvinfo : EIATTR_MAX_THREADS
	.align		4
.L_3645:
        /*0054*/ 	.byte	0x04, 0x05
        /*0056*/ 	.short	(.L_3647 - .L_3646)
.L_3646:
        /*0058*/ 	.word	0x00000080
        /*005c*/ 	.word	0x00000001
        /*0060*/ 	.word	0x00000001


	//----- nvinfo : EIATTR_CRS_STACK_SIZE
	.align		4
.L_3647:
        /*0064*/ 	.byte	0x04, 0x1e
        /*0066*/ 	.short	(.L_3649 - .L_3648)
.L_3648:
        /*0068*/ 	.word	0x00000000


	//----- nvinfo : EIATTR_CBANK_PARAM_SIZE
	.align		4
.L_3649:
        /*006c*/ 	.byte	0x03, 0x19
        /*006e*/ 	.short	0x0020


	//----- nvinfo : EIATTR_PARAM_CBANK
	.align		4
        /*0070*/ 	.byte	0x04, 0x0a
        /*0072*/ 	.short	(.L_3651 - .L_3650)
	.align		4
.L_3650:
        /*0074*/ 	.word	index@(.nv.constant0._ZN2at6native29vectorized_elementwise_kernelILi2ENS0_13BinaryFunctorIlllNS0_15binary_internal10MulFunctorIlEEEESt5arrayIPcLm3EEEEviT0_T1_)
        /*0078*/ 	.short	0x0210
        /*007a*/ 	.short	0x0020


	//----- nvinfo : EIATTR_SW_WAR
	.align		4
.L_3651:
        /*007c*/ 	.byte	0x04, 0x36
        /*007e*/ 	.short	(.L_3653 - .L_3652)
.L_3652:
        /*0080*/ 	.word	0x00000008
.L_3653:


//--------------------- .nv.info._ZN2at6native29vectorized_elementwise_kernelILi4ENS0_13BinaryFunctorIlllNS0_15binary_internal10MulFunctorIlEEEESt5arrayIPcLm3EEEEviT0_T1_ --------------------------
	.section	.nv.info._ZN2at6native29vectorized_elementwise_kernelILi4ENS0_13BinaryFunctorIlllNS0_15binary_internal10MulFunctorIlEEEESt5arrayIPcLm3EEEEviT0_T1_,"",@"SHT_CUDA_INFO"
	.sectionflags	@""
	.align	4


	//----- nvinfo : EIATTR_CUDA_API_VERSION
	.align		4
        /*0000*/ 	.byte	0x04, 0x37
        /*0002*/ 	.short	(.L_3655 - .L_3654)
.L_3654:
        /*0004*/ 	.word	0x00000082


	//----- nvinfo : EIATTR_KPARAM_INFO
	.align		4
.L_3655:
        /*0008*/ 	.byte	0x04, 0x17
        /*000a*/ 	.short	(.L_3657 - .L_3656)
.L_3656:
        /*000c*/ 	.word	0x00000000
        /*0010*/ 	.short	0x0002
        /*0012*/ 	.short	0x0008
        /*0014*/ 	.byte	0x00, 0xf0, 0x61, 0x00


	//----- nvinfo : EIATTR_KPARAM_INFO
	.align		4
.L_3657:
        /*0018*/ 	.byte	0x04, 0x17
        /*001a*/ 	.short	(.L_3659 - .L_3658)
.L_3658:
        /*001c*/ 	.word	0x00000000
        /*0020*/ 	.short	0x0001
        /*0022*/ 	.short	0x0004
        /*0024*/ 	.byte	0x00, 0xf0, 0x05, 0x00


	//----- nvinfo : EIATTR_KPARAM_INFO
	.align		4
.L_3659:
        /*0028*/ 	.byte	0x04, 0x17
        /*002a*/ 	.short	(.L_3661 - .L_3660)
.L_3660:
        /*002c*/ 	.word	0x00000000
        /*0030*/ 	.short	0x0000
        /*0032*/ 	.short	0x0000
        /*0034*/ 	.byte	0x00, 0xf0, 0x11, 0x00


	//----- nvinfo : EIATTR_SPARSE_MMA_MASK
	.align		4
.L_3661:
        /*0038*/ 	.byte	0x03, 0x50
        /*003a*/ 	.short	0x0000


	//----- nvinfo : EIATTR_MAXREG_COUNT
	.align		4
        /*003c*/ 	.byte	0x03, 0x1b
        /*003e*/ 	.short	0x00ff


	//----- nvinfo : EIATTR_MERCURY_ISA_VERSION
	.align		4
        /*0040*/ 	.byte	0x03, 0x5f
        /*0042*/ 	.short	0x0101


	//----- nvinfo : EIATTR_EXIT_INSTR_OFFSETS
	.align		4
        /*0044*/ 	.byte	0x04, 0x1c
        /*0046*/ 	.short	(.L_3663 - .L_3662)


	//   ....[0]....
.L_3662:
        /*0048*/ 	.word	0x00000450


	//   ....[1]....
        /*004c*/ 	.word	0x00000f90


	//   ....[2]....
        /*0050*/ 	.word	0x00000ff0


	//----- nvinfo : EIATTR_MAX_THREADS
	.align		4
.L_3663:
        /*0054*/ 	.byte	0x04, 0x05
        /*0056*/ 	.short	(.L_3665 - .L_3664)
.L_3664:
        /*0058*/ 	.word	0x00000080
        /*005c*/ 	.word	0x00000001
        /*0060*/ 	.word	0x00000001


	//----- nvinfo : EIATTR_CRS_STACK_SIZE
	.align		4
.L_3665:
        /*0064*/ 	.byte	0x04, 0x1e
        /*0066*/ 	.short	(.L_3667 - .L_3666)
.L_3666:
        /*0068*/ 	.word	0x00000000


	//----- nvinfo : EIATTR_CBANK_PARAM_SIZE
	.align		4
.L_3667:
        /*006c*/ 	.byte	0x03, 0x19
        /*006e*/ 	.short	0x0020


	//----- nvinfo : EIATTR_PARAM_CBANK
	.align		4
        /*0070*/ 	.byte	0x04, 0x0a
        /*0072*/ 	.short	(.L_3669 - .L_3668)
	.align		4
.L_3668:
        /*0074*/ 	.word	index@(.nv.constant0._ZN2at6native29vectorized_elementwise_kernelILi4ENS0_13BinaryFunctorIlllNS0_15binary_internal10MulFunctorIlEEEESt5arrayIPcLm3EEEEviT0_T1_)
        /*0078*/ 	.short	0x0210
        /*007a*/ 	.short	0x0020


	//----- nvinfo : EIATTR_SW_WAR
	.align		4
.L_3669:
        /*007c*/ 	.byte	0x04, 0x36
        /*007e*/ 	.short	(.L_3671 - .L_3670)
.L_3670:
        /*0080*/ 	.word	0x00000008
.L_3671:


//--------------------- .nv.info._ZN2at6native29vectorized_elementwise_kernelILi8ENS0_13BinaryFunctorIlllNS0_15binary_internal10MulFunctorIlEEEESt5arrayIPcLm3EEEEviT0_T1_ --------------------------
	.section	.nv.info._ZN2at6native29vectorized_elementwise_kernelILi8ENS0_13BinaryFunctorIlllNS0_15binary_internal10MulFunctorIlEEEESt5arrayIPcLm3EEEEviT0_T1_,"",@"SHT_CUDA_INFO"
	.sectionflags	@""
	.align	4


	//----- nvinfo : EIATTR_CUDA_API_VERSION
	.align		4
        /*0000*/ 	.byte	0x04, 0x37
        /*0002*/ 	.short	(.L_3673 - .L_3672)
.L_3672:
        /*0004*/ 	.word	0x00000082


	//----- nvinfo : EIATTR_KPARAM_INFO
	.align		4
.L_3673:
        /*0008*/ 	.byte	0x04, 0x17
        /*000a*/ 	.short	(.L_3675 - .L_3674)
.L_3674:
        /*000c*/ 	.word	0x00000000
        /*0010*/ 	.short	0x0002
        /*0012*/ 	.short	0x0008
        /*0014*/ 	.byte	0x00, 0xf0, 0x61, 0x00


	//----- nvinfo : EIATTR_KPARAM_INFO
	.align		4
.L_3675:
        /*0018*/ 	.byte	0x04, 0x17
        /*001a*/ 	.short	(.L_3677 - .L_3676)
.L_3676:
        /*001c*/ 	.word	0x00000000
        /*0020*/ 	.short	0x0001
        /*0022*/ 	.short	0x0004
        /*0024*/ 	.byte	0x00, 0xf0, 0x05, 0x00


	//----- nvinfo : EIATTR_KPARAM_INFO
	.align		4
.L_3677:
        /*0028*/ 	.byte	0x04, 0x17
        /*002a*/ 	.short	(.L_3679 - .L_3678)
.L_3678:
        /*002c*/ 	.word	0x00000000
        /*0030*/ 	.short	0x0000
        /*0032*/ 	.short	0x0000
        /*0034*/ 	.byte	0x00, 0xf0, 0x11, 0x00


	//----- nvinfo : EIATTR_SPARSE_MMA_MASK
	.align		4
.L_3679:
        /*0038*/ 	.byte	0x03, 0x50
        /*003a*/ 	.short	0x0000


	//----- nvinfo : EIATTR_MAXREG_COUNT
	.align		4
        /*003c*/ 	.byte	0x03, 0x1b
        /*003e*/ 	.short	0x00ff


	//----- nvinfo : EIATTR_MERCURY_ISA_VERSION
	.align		4
        /*0040*/ 	.byte	0x03, 0x5f
        /*0042*/ 	.short	0x0101


	//----- nvinfo : EIATTR_EXIT_INSTR_OFFSETS
	.align		4
        /*0044*/ 	.byte	0x04, 0x1c
        /*0046*/ 	.short	(.L_3681 - .L_3680)


	//   ....[0]....
.L_3680:
        /*0048*/ 	.word	0x00000450


	//   ....[1]....
        /*004c*/ 	.word	0x00000f90


	//   ....[2]....
        /*0050*/ 	.word	0x00000ff0


	//----- nvinfo : EIATTR_MAX_THREADS
	.align		4
.L_3681:
        /*0054*/ 	.byte	0x04, 0x05
        /*0056*/ 	.short	(.L_3683 - .L_3682)
.L_3682:
        /*0058*/ 	.word	0x00000080
        /*005c*/ 	.word	0x00000001
        /*0060*/ 	.word	0x00000001


	//----- nvinfo : EIATTR_CRS_STACK_SIZE
	.align		4
.L_3683:
        /*0064*/ 	.byte	0x04, 0x1e
        /*0066*/ 	.short	(.L_3685 - .L_3684)
.L_3684:
        /*0068*/ 	.word	0x00000000


	//----- nvinfo : EIATTR_CBANK_PARAM_SIZE
	.align		4
.L_3685:
        /*006c*/ 	.byte	0x03, 0x19
        /*006e*/ 	.short	0x0020


	//----- nvinfo : EIATTR_PARAM_CBANK
	.align		4
        /*0070*/ 	.byte	0x04, 0x0a
        /*0072*/ 	.short	(.L_3687 - .L_3686)
	.align		4
.L_3686:
        /*0074*/ 	.word	index@(.nv.constant0._ZN2at6native29vectorized_elementwise_kernelILi8ENS0_13BinaryFunctorIlllNS0_15binary_internal10MulFunctorIlEEEESt5arrayIPcLm3EEEEviT0_T1_)
        /*0078*/ 	.short	0x0210
        /*007a*/ 	.short	0x0020


	//----- nvinfo : EIATTR_SW_WAR
	.align		4
.L_3687:
        /*007c*/ 	.byte	0x04, 0x36
        /*007e*/ 	.short	(.L_3689 - .L_3688)
.L_3688:
        /*0080*/ 	.word	0x00000008
.L_3689:


//--------------------- .nv.info._ZN2at6native18elementwise_kernelILi128ELi4EZNS0_15gpu_kernel_implINS0_13AUnaryFunctorIiiiNS0_15binary_internal10MulFunctorIiEEEEEEvRNS_18TensorIteratorBaseERKT_EUliE_EEviT1_ --------------------------
	.section	.nv.info._ZN2at6native18elementwise_kernelILi128ELi4EZNS0_15gpu_kernel_implINS0_13AUnaryFunctorIiiiNS0_15binary_internal10MulFunctorIiEEEEEEvRNS_18TensorIteratorBaseERKT_EUliE_EEviT1_,"",@"SHT_CUDA_INFO"
	.sectionflags	@""
	.align	4


	//----- nvinfo : EIATTR_CUDA_API_VERSION
	.align		4
        /*0000*/ 	.byte	0x04, 0x37
        /*0002*/ 	.short	(.L_3691 - .L_3690)
.L_3690:
        /*0004*/ 	.word	0x00000082


	//----- nvinfo : EIATTR_KPARAM_INFO
	.align		4
.L_3691:
        /*0008*/ 	.byte	0x04, 0x17
        /*000a*/ 	.short	(.L_3693 - .L_3692)
.L_3692:
        /*000c*/ 	.word	0x00000000
        /*0010*/ 	.short	0x0001
        /*0012*/ 	.short	0x0008
        /*0014*/ 	.byte	0x00, 0xf0, 0x81, 0x08


	//----- nvinfo : EIATTR_KPARAM_INFO
	.align		4
.L_3693:
        /*0018*/ 	.byte	0x04, 0x17
        /*001a*/ 	.short	(.L_3695 - .L_3694)
.L_3694:
        /*001c*/ 	.word	0x00000000
        /*0020*/ 	.short	0x0000
        /*0022*/ 	.short	0x0000
        /*0024*/ 	.byte	0x00, 0xf0, 0x11, 0x00


	//----- nvinfo : EIATTR_SPARSE_MMA_MASK
	.align		4
.L_3695:
        /*0028*/ 	.byte	0x03, 0x50
        /*002a*/ 	.short	0x0000


	//----- nvinfo : EIATTR_MAXREG_COUNT
	.align		4
        /*002c*/ 	.byte	0x03, 0x1b
        /*002e*/ 	.short	0x0080


	//----- nvinfo : EIATTR_EXTERNS
	.align		4
        /*0030*/ 	.byte	0x04, 0x0f
        /*0032*/ 	.short	(.L_3697 - .L_3696)


	//   ....[0]....
	.align		4
.L_3696:
        /*0034*/ 	.word	index@(__assertfail)


	//----- nvinfo : EIATTR_MERCURY_ISA_VERSION
	.align		4
.L_3697:
        /*0038*/ 	.byte	0x03, 0x5f
        /*003a*/ 	.short	0x0101


	//----- nvinfo : EIATTR_SYSCALL_OFFSETS
	.align		4
        /*003c*/ 	.byte	0x04, 0x46
        /*003e*/ 	.short	(.L_3699 - .L_3698)


	//   ....[0]....
.L_3698:
        /*0040*/ 	.word	0x00002180


	//   ....[1]....
        /*0044*/ 	.word	0x00002fd0


	//   ....[2]....
        /*0048*/ 	.word	0x00005170


	//   ....[3]....
        /*004c*/ 	.word	0x00005fc0


	//   ....[4]....
        /*0050*/ 	.word	0x00008150


	//   ....[5]....
        /*0054*/ 	.word	0x00008fa0


	//   ....[6]....
        /*0058*/ 	.word	0x0000b120


	//   ....[7]....
        /*005c*/ 	.word	0x0000bf70


	//----- nvinfo : EIATTR_EXIT_INSTR_OFFSETS
	.align		4
.L_3699:
        /*0060*/ 	.byte	0x04, 0x1c
        /*0062*/ 	.short	(.L_3701 - .L_3700)


	//   ....[0]....
.L_3700:
        /*0064*/ 	.word	0x00009040


	//   ....[1]....
        /*0068*/ 	.word	0x0000b260


	//   ....[2]....
        /*006c*/ 	.word	0x0000b280


	//   ....[3]....
        /*0070*/ 	.word	0x0000b310


	//   ....[4]....
        /*0074*/ 	.word	0x0000b330


	//   ....[5]....
        /*0078*/ 	.word	0x0000b350


	//   ....[6]....
        /*007c*/ 	.word	0x0000b3e0


	//   ....[7]....
        /*0080*/ 	.word	0x0000b420


	//   ....[8]....
        /*0084*/ 	.word	0x0000b4c0


	//   ....[9]....
        /*0088*/ 	.word	0x0000b510


	//   ....[10]....
        /*008c*/ 	.word	0x0000b540


	//   ....[11]....
        /*0090*/ 	.word	0x0000b600


	//   ....[12]....
        /*0094*/ 	.word	0x0000b640


	//   ....[13]....
        /*0098*/ 	.word	0x0000b7d0


	//   ....[14]....
        /*009c*/ 	.word	0x0000b930


	//   ....[15]....
        /*00a0*/ 	.word	0x0000b970


	//   ....[16]....
        /*00a4*/ 	.word	0x0000ba10


	//   ....[17]....
        /*00a8*/ 	.word	0x0000bb90


	//   ....[18]....
        /*00ac*/ 	.word	0x0000bd10


	//   ....[19]....
        /*00b0*/ 	.word	0x0000be70


	//   ....[20]....
        /*00b4*/ 	.word	0x0000bf80


	//   ....[21]....
        /*00b8*/ 	.word	0x0000bfb0


	//   ....[22]....
        /*00bc*/ 	.word	0x0000bfd0


	//----- nvinfo : EIATTR_MAX_THREADS
	.align		4
.L_3701:
        /*00c0*/ 	.byte	0x04, 0x05
        /*00c2*/ 	.short	(.L_3703 - .L_3702)
.L_3702:
        /*00c4*/ 	.word	0x00000080
        /*00c8*/ 	.word	0x00000001
        /*00cc*/ 	.word	0x00000001


	//----- nvinfo : EIATTR_CRS_STACK_SIZE
	.align		4
.L_3703:
        /*00d0*/ 	.byte	0x04, 0x1e
        /*00d2*/ 	.short	(.L_3705 - .L_3704)
.L_3704:
        /*00d4*/ 	.word	0x00000000


	//----- nvinfo : EIATTR_CBANK_PARAM_SIZE
	.align		4
.L_3705:
        /*00d8*/ 	.byte	0x03, 0x19
        /*00da*/ 	.short	0x0228


	//----- nvinfo : EIATTR_PARAM_CBANK
	.align		4
        /*00dc*/ 	.byte	0x04, 0x0a
        /*00de*/ 	.short	(.L_3707 - .L_3706)
	.align		4
.L_3706:
        /*00e0*/ 	.word	index@(.nv.constant0._ZN2at6native18elementwise_kernelILi128ELi4EZNS0_15gpu_kernel_implINS0_13AUnaryFunctorIiiiNS0_15binary_internal10MulFunctorIiEEEEEEvRNS_18TensorIteratorBaseERKT_EUliE_EEviT1_)
        /*00e4*/ 	.short	0x0210
        /*00e6*/ 	.short	0x0228


	//----- nvinfo : EIATTR_SW_WAR
	.align		4
.L_3707:
        /*00e8*/ 	.byte	0x04, 0x36
        /*00ea*/ 	.short	(.L_3709 - .L_3708)
.L_3708:
        /*00ec*/ 	.word	0x00000008
.L_3709:


//--------------------- .nv.info._ZN2at6native27unrolled_elementwise_kernelINS0_13AUnaryFunctorIiiiNS0_15binary_internal10MulFunctorIiEEEESt5arrayIPcLm2EELi4E23TrivialOffsetCalculatorILi1EjESB_NS0_6memory12LoadWithCastILi1EEENSC_13StoreWithCastILi1EEEEEviT_T0_T2_T3_T4_T5_ --------------------------
	.section	.nv.info._ZN2at6native27unrolled_elementwise_kernelINS0_13AUnaryFunctorIiiiNS0_15binary_internal10MulFunctorIiEEEESt5arrayIPcLm2EELi4E23TrivialOffsetCalculatorILi1EjESB_NS0_6memory12LoadWithCastILi1EEENSC_13StoreWithCastILi1EEEEEviT_T0_T2_T3_T4_T5_,"",@"SHT_CUDA_INFO"
	.sectionflags	@""
	.align	4


	//----- nvinfo : EIATTR_CUDA_API_VERSION
	.align		4
        /*0000*/ 	.byte	0x04, 0x37
        /*0002*/ 	.short	(.L_3711 - .L_3710)
.L_3710:
        /*0004*/ 	.word	0x00000082


	//----- nvinfo : EIATTR_KPARAM_INFO
	.align		4
.L_3711:
        /*0008*/ 	.byte	0x04, 0x17
        /*000a*/ 	.short	(.L_3713 - .L_3712)
.L_3712:
        /*000c*/ 	.word	0x00000000
        /*0010*/ 	.short	0x0006
        /*0012*/ 	.short	0x002c
        /*0014*/ 	.byte	0x00, 0xf0, 0x21, 0x00


	//----- nvinfo : EIATTR_KPARAM_INFO
	.align		4
.L_3713:
        /*0018*/ 	.byte	0x04, 0x17
        /*001a*/ 	.short	(.L_3715 - .L_3714)
.L_3714:
        /*001c*/ 	.word	0x00000000
        /*0020*/ 	.short	0x0005
        /*0022*/ 	.short	0x0024
        /*0024*/ 	.byte	0x00, 0xf0, 0x21, 0x00


	//----- nvinfo : EIATTR_KPARAM_INFO
	.align		4
.L_3715:
        /*0028*/ 	.byte	0x04, 0x17
        /*002a*/ 	.short	(.L_3717 - .L_3716)
.L_3716:
        /*002c*/ 	.word	0x00000000
        /*0030*/ 	.short	0x0004
        /*0032*/ 	.short	0x0021
        /*0034*/ 	.byte	0x00, 0xf0, 0x05, 0x00


	//----- nvinfo : EIATTR_KPARAM_INFO
	.align		4
.L_3717:
        /*0038*/ 	.byte	0x04, 0x17
        /*003a*/ 	.short	(.L_3719 - .L_3718)
.L_3718:
        /*003c*/ 	.word	0x00000000
        /*0040*/ 	.short	0x0003
        /*0042*/ 	.short	0x0020
        /*0044*/ 	.byte	0x00, 0xf0, 0x05, 0x00


	//----- nvinfo : EIATTR_KPARAM_INFO
	.align		4
.L_3719:
        /*0048*/ 	.byte	0x04, 0x17
        /*004a*/ 	.short	(.L_3721 - .L_3720)
.L_3720:
        /*004c*/ 	.word	0x00000000
        /*0050*/ 	.short	0x0002
        /*0052*/ 	.short	0x0010
        /*0054*/ 	.byte	0x00, 0xf0, 0x41, 0x00


	//----- nvinfo : EIATTR_KPARAM_INFO
	.align		4
.L_3721:
        /*0058*/ 	.byte	0x04, 0x17
        /*005a*/ 	.short	(.L_3723 - .L_3722)
.L_3722:
        /*005c*/ 	.word	0x00000000
        /*0060*/ 	.short	0x0001
        /*0062*/ 	.short	0x0004
        /*0064*/ 	.byte	0x00, 0xf0, 0x21, 0x00


	//----- nvinfo : EIATTR_KPARAM_INFO
	.align		4
.L_3723:
        /*0068*/ 	.byte	0x04, 0x17
        /*006a*/ 	.short	(.L_3725 - .L_3724)
.L_3724:
        /*006c*/ 	.word	0x00000000
        /*0070*/ 	.short	0x0000
        /*0072*/ 	.short	0x0000
        /*0074*/ 	.byte	0x00, 0xf0, 0x11, 0x00


	//----- nvinfo : EIATTR_SPARSE_MMA_MASK
	.align		4
.L_3725:
        /*0078*/ 	.byte	0x03, 0x50
        /*007a*/ 	.short	0x0000


	//----- nvinfo : EIATTR_MAXREG_COUNT
	.align		4
        /*007c*/ 	.byte	0x03, 0x1b
        /*007e*/ 	.short	0x00ff


	//----- nvinfo : EIATTR_EXTERNS
	.align		4
        /*0080*/ 	.byte	0x04, 0x0f
        /*0082*/ 	.short	(.L_3727 - .L_3726)


	//   ....[0]....
	.align		4
.L_3726:
        /*0084*/ 	.word	index@(__assertfail)


	//----- nvinfo : EIATTR_MERCURY_ISA_VERSION
	.align		4
.L_3727:
        /*0088*/ 	.byte	0x03, 0x5f
        /*008a*/ 	.short	0x0101


	//----- nvinfo : EIATTR_SYSCALL_OFFSETS
	.align		4
        /*008c*/ 	.byte	0x04, 0x46
        /*008e*/ 	.short	(.L_3729 - .L_3728)


	//   ....[0]....
.L_3728:
        /*0090*/ 	.word	0x00000ea0


	//   ....[1]....
        /*0094*/ 	.word	0x00001d30


	//   ....[2]....
        /*0098*/ 	.word	0x00002bd0


	//   ....[3]....
        /*009c*/ 	.word	0x00003a30


	//   ....[4]....
        /*00a0*/ 	.word	0x00004980


	//   ....[5]....
        /*00a4*/ 	.word	0x00005870


	//   ....[6]....
        /*00a8*/ 	.word	0x00006760


	//   ....[7]....
        /*00ac*/ 	.word	0x00007640


	//----- nvinfo : EIATTR_EXIT_INSTR_OFFSETS
	.align		4
.L_3729:
        /*00b0*/ 	.byte	0x04, 0x1c
        /*00b2*/ 	.short	(.L_3731 - .L_3730)


	//   ....[0]....
.L_3730:
        /*00b4*/ 	.word	0x00006800


	//   ....[1]....
        /*00b8*/ 	.word	0x00006930


	//   ....[2]....
        /*00bc*/ 	.word	0x00006950


	//   ....[3]....
        /*00c0*/ 	.word	0x000069e0


	//   ....[4]....
        /*00c4*/ 	.word	0x00006a00


	//   ....[5]....
        /*00c8*/ 	.word	0x00006a20


	//   ....[6]....
        /*00cc*/ 	.word	0x00006ab0


	//   ....[7]....
        /*00d0*/ 	.word	0x00006af0


	//   ....[8]....
        /*00d4*/ 	.word	0x00006b90


	//   ....[9]....
        /*00d8*/ 	.word	0x00006be0


	//   ....[10]....
        /*00dc*/ 	.word	0x00006c10


	//   ....[11]....
        /*00e0*/ 	.word	0x00006cd0


	//   ....[12]....
        /*00e4*/ 	.word	0x00006d10


	//   ....[13]....
        /*00e8*/ 	.word	0x00006ea0


	//   ....[14]....
        /*00ec*/ 	.word	0x00007000


	//   ....[15]....
        /*00f0*/ 	.word	0x00007040


	//   ....[16]....
        /*00f4*/ 	.word	0x000070e0


	//   ....[17]....
        /*00f8*/ 	.word	0x00007260


	//   ....[18]....
        /*00fc*/ 	.word	0x000073e0


	//   ....[19]....
        /*0100*/ 	.word	0x00007540


	//   ....[20]....
        /*0104*/ 	.word	0x00007650


	//   ....[21]....
        /*0108*/ 	.word	0x00007680


	//   ....[22]....
        /*010c*/ 	.word	0x000076a0


	//----- nvinfo : EIATTR_MAX_THREADS
	.align		4
.L_3731:
        /*0110*/ 	.byte	0x04, 0x05
        /*0112*/ 	.short	(.L_3733 - .L_3732)
.L_3732:
        /*0114*/ 	.word	0x00000080
        /*0118*/ 	.word	0x00000001
        /*011c*/ 	.word	0x00000001


	//----- nvinfo : EIATTR_CRS_STACK_SIZE
	.align		4
.L_3733:
        /*0120*/ 	.byte	0x04, 0x1e
        /*0122*/ 	.short	(.L_3735 - .L_3734)
.L_3734:
        /*0124*/ 	.word	0x00000000


	//----- nvinfo : EIATTR_CBANK_PARAM_SIZE
	.align		4
.L_3735:
        /*0128*/ 	.byte	0x03, 0x19
        /*012a*/ 	.short	0x0034


	//----- nvinfo : EIATTR_PARAM_CBANK
	.align		4
        /*012c*/ 	.byte	0x04, 0x0a
        /*012e*/ 	.short	(.L_3737 - .L_3736)
	.align		4
.L_3736:
        /*0130*/ 	.word	index@(.nv.constant0._ZN2at6native27unrolled_elementwise_kernelINS0_13AUnaryFunctorIiiiNS0_15binary_internal10MulFunctorIiEEEESt5arrayIPcLm2EELi4E23TrivialOffsetCalculatorILi1EjESB_NS0_6memory12LoadWithCastILi1EEENSC_13StoreWithCastILi1EEEEEviT_T0_T2_T3_T4_T5_)
        /*0134*/ 	.short	0x0210
        /*0136*/ 	.short	0x0034


	//----- nvinfo : EIATTR_SW_WAR
	.align		4
.L_3737:
        /*0138*/ 	.byte	0x04, 0x36
        /*013a*/ 	.short	(.L_3739 - .L_3738)
.L_3738:
        /*013c*/ 	.word	0x00000008
.L_3739:


//--------------------- .nv.info._ZN2at6native18elementwise_kernelILi128ELi2EZNS0_22gpu_kernel_impl_nocastINS0_13AUnaryFunctorIiiiNS0_15binary_internal10MulFunctorIiEEEEEEvRNS_18TensorIteratorBaseERKT_EUliE_EEviT1_ --------------------------
	.section	.nv.info._ZN2at6native18elementwise_kernelILi128ELi2EZNS0_22gpu_kernel_impl_nocastINS0_13AUnaryFunctorIiiiNS0_15binary_internal10MulFunctorIiEEEEEEvRNS_18TensorIteratorBaseERKT_EUliE_EEviT1_,"",@"SHT_CUDA_INFO"
	.sectionflags	@""
	.align	4


	//----- nvinfo : EIATTR_CUDA_API_VERSION
	.align		4
        /*0000*/ 	.byte	0x04, 0x37
        /*0002*/ 	.short	(.L_3741 - .L_3740)
.L_3740:
        /*0004*/ 	.word	0x00000082


	//----- nvinfo : EIATTR_KPARAM_INFO
	.align		4
.L_3741:
        /*0008*/ 	.byte	0x04, 0x17
        /*000a*/ 	.short	(.L_3743 - .L_3742)
.L_3742:
        /*000c*/ 	.word	0x00000000
        /*0010*/ 	.short	0x0001
        /*0012*/ 	.short	0x0008
        /*0014*/ 	.byte	0x00, 0xf0, 0x61, 0x08


	//----- nvinfo : EIATTR_KPARAM_INFO
	.align		4
.L_3743:
        /*0018*/ 	.byte	0x04, 0x17
        /*001a*/ 	.short	(.L_3745 - .L_3744)
.L_3744:
        /*001c*/ 	.word	0x00000000
        /*0020*/ 	.short	0x0000
        /*0022*/ 	.short	0x0000
        /*0024*/ 	.byte	0x00, 0xf0, 0x11, 0x00


	//----- nvinfo : EIATTR_SPARSE_MMA_MASK
	.align		4
.L_3745:
        /*0028*/ 	.byte	0x03, 0x50
        /*002a*/ 	.short	0x0000


	//----- nvinfo : EIATTR_MAXREG_COUNT
	.align		4
        /*002c*/ 	.byte	0x03, 0x1b
        /*002e*/ 	.short	0x0080


	//----- nvinfo : EIATTR_MERCURY_ISA_VERSION
	.align		4
        /*0030*/ 	.byte	0x03, 0x5f
        /*0032*/ 	.short	0x0101


	//----- nvinfo : EIATTR_EXIT_INSTR_OFFSETS
	.align		4
        /*0034*/ 	.byte	0x04, 0x1c
        /*0036*/ 	.short	(.L_3747 - .L_3746)


	//   ....[0]....
.L_3746:
        /*0038*/ 	.word	0x00001450


	//   ....[1]....
        /*003c*/ 	.word	0x000027f0


	//----- nvinfo : EIATTR_MAX_THREADS
	.align		4
.L_3747:
        /*0040*/ 	.byte	0x04, 0x05
        /*0042*/ 	.short	(.L_3749 - .L_3748)
.L_3748:
        /*0044*/ 	.word	0x00000080
        /*0048*/ 	.word	0x00000001
        /*004c*/ 	.word	0x00000001


	//----- nvinfo : EIATTR_CRS_STACK_SIZE
	.align		4
.L_3749:
        /*0050*/ 	.byte	0x04, 0x1e
        /*0052*/ 	.short	(.L_3751 - .L_3750)
.L_3750:
        /*0054*/ 	.word	0x00000000


	//----- nvinfo : EIATTR_CBANK_PARAM_SIZE
	.align		4
.L_3751:
        /*0058*/ 	.byte	0x03, 0x19
        /*005a*/ 	.short	0x0220


	//----- nvinfo : EIATTR_PARAM_CBANK
	.align		4
        /*005c*/ 	.byte	0x04, 0x0a
        /*005e*/ 	.short	(.L_3753 - .L_3752)
	.align		4
.L_3752:
        /*0060*/ 	.word	index@(.nv.constant0._ZN2at6native18elementwise_kernelILi128ELi2EZNS0_22gpu_kernel_impl_nocastINS0_13AUnaryFunctorIiiiNS0_15binary_internal10MulFunctorIiEEEEEEvRNS_18TensorIteratorBaseERKT_EUliE_EEviT1_)
        /*0064*/ 	.short	0x0210
        /*0066*/ 	.short	0x0220


	//----- nvinfo : EIATTR_SW_WAR
	.align		4
.L_3753:
        /*0068*/ 	.byte	0x04, 0x36
        /*006a*/ 	.short	(.L_3755 - .L_3754)
.L_3754:
        /*006c*/ 	.word	0x00000008
.L_3755:


//--------------------- .nv.info._ZN2at6native27unrolled_elementwise_kernelINS0_13AUnaryFunctorIiiiNS0_15binary_internal10MulFunctorIiEEEESt5arrayIPcLm2EELi4E23TrivialOffsetCalculatorILi1EjESB_NS0_6memory15LoadWithoutCastENSC_16StoreWithoutCastEEEviT_T0_T2_T3_T4_T5_ --------------------------
	.section	.nv.info._ZN2at6native27unrolled_elementwise_kernelINS0_13AUnaryFunctorIiiiNS0_15binary_internal10MulFunctorIiEEEESt5arrayIPcLm2EELi4E23TrivialOffsetCalculatorILi1EjESB_NS0_6memory15LoadWithoutCastENSC_16StoreWithoutCastEEEviT_T0_T2_T3_T4_T5_,"",@"SHT_CUDA_INFO"
	.sectionflags	@""
	.align	4


	//----- nvinfo : EIATTR_CUDA_API_VERSION
	.align		4
        /*0000*/ 	.byte	0x04, 0x37
        /*0002*/ 	.short	(.L_3757 - .L_3756)
.L_3756:
        /*0004*/ 	.word	0x00000082


	//----- nvinfo : EIATTR_KPARAM_INFO
	.align		4
.L_3757:
        /*0008*/ 	.byte	0x04, 0x17
        /*000a*/ 	.short	(.L_3759 - .L_3758)
.L_3758:
        /*000c*/ 	.word	0x00000000
        /*0010*/ 	.short	0x0006
        /*0012*/ 	.short	0x0023
        /*0014*/ 	.byte	0x00, 0xf0, 0x05, 0x00


	//----- nvinfo : EIATTR_KPARAM_INFO
	.align		4
.L_3759:
        /*0018*/ 	.byte	0x04, 0x17
        /*001a*/ 	.short	(.L_3761 - .L_3760)
.L_3760:
        /*001c*/ 	.word	0x00000000
        /*0020*/ 	.short	0x0005
        /*0022*/ 	.short	0x0022
        /*0024*/ 	.byte	0x00, 0xf0, 0x05, 0x00


	//----- nvinfo : EIATTR_KPARAM_INFO
	.align		4
.L_3761:
        /*0028*/ 	.byte	0x04, 0x17
        /*002a*/ 	.short	(.L_3763 - .L_3762)
.L_3762:
        /*002c*/ 	.word	0x00000000
        /*0030*/ 	.short	0x0004
        /*0032*/ 	.short	0x0021
        /*0034*/ 	.byte	0x00, 0xf0, 0x05, 0x00


	//----- nvinfo : EIATTR_KPARAM_INFO
	.align		4
.L_3763:
        /*0038*/ 	.byte	0x04, 0x17
        /*003a*/ 	.short	(.L_3765 - .L_3764)
.L_3764:
        /*003c*/ 	.word	0x00000000
        /*0040*/ 	.short	0x0003
        /*0042*/ 	.short	0x0020
        /*0044*/ 	.byte	0x00, 0xf0, 0x05, 0x00


	//----- nvinfo : EIATTR_KPARAM_INFO
	.align		4
.L_3765:
        /*0048*/ 	.byte	0x04, 0x17
        /*004a*/ 	.short	(.L_3767 - .L_3766)
.L_3766:
        /*004c*/ 	.word	0x00000000
        /*0050*/ 	.short	0x0002
        /*0052*/ 	.short	0x0010
        /*0054*/ 	.byte	0x00, 0xf0, 0x41, 0x00


	//----- nvinfo : EIATTR_KPARAM_INFO
	.align		4
.L_3767:
        /*0058*/ 	.byte	0x04, 0x17
        /*005a*/ 	.short	(.L_3769 - .L_3768)
.L_3768:
        /*005c*/ 	.word	0x00000000
        /*0060*/ 	.short	0x0001
        /*0062*/ 	.short	0x0004
        /*0064*/ 	.byte	0x00, 0xf0, 0x21, 0x00


	//----- nvinfo : EIATTR_KPARAM_INFO
	.align		4
.L_3769:
        /*0068*/ 	.byte	0x04, 0x17
        /*006a*/ 	.short	(.L_3771 - .L_3770)
.L_3770:
        /*006c*/ 	.word	0x00000000
        /*0070*/ 	.short	0x0000
        /*0072*/ 	.short	0x0000
        /*0074*/ 	.byte	0x00, 0xf0, 0x11, 0x00


	//----- nvinfo : EIATTR_SPARSE_MMA_MASK
	.align		4
.L_3771:
        /*0078*/ 	.byte	0x03, 0x50
        /*007a*/ 	.short	0x0000


	//----- nvinfo : EIATTR_MAXREG_COUNT
	.align		4
        /*007c*/ 	.byte	0x03, 0x1b
        /*007e*/ 	.short	0x00ff


	//----- nvinfo : EIATTR_MERCURY_ISA_VERSION
	.align		4
        /*0080*/ 	.byte	0x03, 0x5f
        /*0082*/ 	.short	0x0101


	//----- nvinfo : EIATTR_EXIT_INSTR_OFFSETS
	.align		4
        /*0084*/ 	.byte	0x04, 0x1c
        /*0086*/ 	.short	(.L_3773 - .L_3772)


	//   ....[0]....
.L_3772:
        /*0088*/ 	.word	0x000003b0


	//   ....[1]....
        /*008c*/ 	.word	0x00000400


	//----- nvinfo : EIATTR_MAX_THREADS
	.align		4
.L_3773:
        /*0090*/ 	.byte	0x04, 0x05
        /*0092*/ 	.short	(.L_3775 - .L_3774)
.L_3774:
        /*0094*/ 	.word	0x00000080
        /*0098*/ 	.word	0x00000001
        /*009c*/ 	.word	0x00000001


	//----- nvinfo : EIATTR_CRS_STACK_SIZE
	.align		4
.L_3775:
        /*00a0*/ 	.byte	0x04, 0x1e
        /*00a2*/ 	.short	(.L_3777 - .L_3776)
.L_3776:
        /*00a4*/ 	.word	0x00000000


	//----- nvinfo : EIATTR_CBANK_PARAM_SIZE
	.align		4
.L_3777:
        /*00a8*/ 	.byte	0x03, 0x19
        /*00aa*/ 	.short	0x0024


	//----- nvinfo : EIATTR_PARAM_CBANK
	.align		4
        /*00ac*/ 	.byte	0x04, 0x0a
        /*00ae*/ 	.short	(.L_3779 - .L_3778)
	.align		4
.L_3778:
        /*00b0*/ 	.word	index@(.nv.constant0._ZN2at6native27unrolled_elementwise_kernelINS0_13AUnaryFunctorIiiiNS0_15binary_internal10MulFunctorIiEEEESt5arrayIPcLm2EELi4E23TrivialOffsetCalculatorILi1EjESB_NS0_6memory15LoadWithoutCastENSC_16StoreWithoutCastEEEviT_T0_T2_T3_T4_T5_)
        /*00b4*/ 	.short	0x0210
        /*00b6*/ 	.short	0x0024


	//----- nvinfo : EIATTR_SW_WAR
	.align		4
.L_3779:
        /*00b8*/ 	.byte	0x04, 0x36
        /*00ba*/ 	.short	(.L_3781 - .L_3780)
.L_3780:
        /*00bc*/ 	.word	0x00000008
.L_3781:


//--------------------- .nv.info._ZN2at6native29vectorized_elementwise_kernelILi2ENS0_13AUnaryFunctorIiiiNS0_15binary_internal10MulFunctorIiEEEESt5arrayIPcLm2EEEEviT0_T1_ --------------------------
	.section	.nv.info._ZN2at6native29vectorized_elementwise_kernelILi2ENS0_13AUnaryFunctorIiiiNS0_15binary_internal10MulFunctorIiEEEESt5arrayIPcLm2EEEEviT0_T1_,"",@"SHT_CUDA_INFO"
	.sectionflags	@""
	.align	4


	//----- nvinfo : EIATTR_CUDA_API_VERSION
	.align		4
        /*0000*/ 	.byte	0x04, 0x37
        /*0002*/ 	.short	(.L_3783 - .L_3782)
.L_3782:
        /*0004*/ 	.word	0x00000082


	//----- nvinfo : EIATTR_KPARAM_INFO
	.align		4
.L_3783:
        /*0008*/ 	.byte	0x04, 0x17
        /*000a*/ 	.short	(.L_3785 - .L_3784)
.L_3784:
        /*000c*/ 	.word	0x00000000
        /*0010*/ 	.short	0x0002
        /*0012*/ 	.short	0x0010
        /*0014*/ 	.byte	0x00, 0xf0, 0x41, 0x00


	//----- nvinfo : EIATTR_KPARAM_INFO
	.align		4
.L_3785:
        /*0018*/ 	.byte	0x04, 0x17
        /*001a*/ 	.short	(.L_3787 - .L_3786)
.L_3786:
        /*001c*/ 	.word	0x00000000
        /*0020*/ 	.short	0x0001
        /*0022*/ 	.short	0x0004
        /*0024*/ 	.byte	0x00, 0xf0, 0x21, 0x00


	//----- nvinfo : EIATTR_KPARAM_INFO
	.align		4
.L_3787:
        /*0028*/ 	.byte	0x04, 0x17
        /*002a*/ 	.short	(.L_3789 - .L_3788)
.L_3788:
        /*002c*/ 	.word	0x00000000
        /*0030*/ 	.short	0x0000
        /*0032*/ 	.short	0x0000
        /*0034*/ 	.byte	0x00, 0xf0, 0x11, 0x00


	//----- nvinfo : EIATTR_SPARSE_MMA_MASK
	.align		4
.L_3789:
        /*0038*/ 	.byte	0x03, 0x50
        /*003a*/ 	.short	0x0000


	//----- nvinfo : EIATTR_MAXREG_COUNT
	.align		4
        /*003c*/ 	.byte	0x03, 0x1b
        /*003e*/ 	.short	0x00ff


	//----- nvinfo : EIATTR_MERCURY_ISA_VERSION
	.align		4
        /*0040*/ 	.byte	0x03, 0x5f
        /*0042*/ 	.short	0x0101


	//----- nvinfo : EIATTR_EXIT_INSTR_OFFSETS
	.align		4
        /*0044*/ 	.byte	0x04, 0x1c
        /*0046*/ 	.short	(.L_3791 - .L_3790)


	//   ....[0]....
.L_3790:
        /*0048*/ 	.word	0x00000200


	//   ....[1]....
        /*004c*/ 	.word	0x00000980


	//   ....[2]....
        /*0050*/ 	.word	0x000009d0


	//----- nvinfo : EIATTR_MAX_THREADS
	.align		4
.L_3791:
        /*0054*/ 	.byte	0x04, 0x05
        /*0056*/ 	.short	(.L_3793 - .L_3792)
.L_3792:
        /*0058*/ 	.word	0x00000080
        /*005c*/ 	.word	0x00000001
        /*0060*/ 	.word	0x00000001


	//----- nvinfo : EIATTR_CRS_STACK_SIZE
	.align		4
.L_3793:
        /*0064*/ 	.byte	0x04, 0x1e
        /*0066*/ 	.short	(.L_3795 - .L_3794)
.L_3794:
        /*0068*/ 	.word	0x00000000


	//----- nvinfo : EIATTR_CBANK_PARAM_SIZE
	.align		4
.L_3795:
        /*006c*/ 	.byte	0x03, 0x19
        /*006e*/ 	.short	0x0020


	//----- nvinfo : EIATTR_PARAM_CBANK
	.align		4
        /*0070*/ 	.byte	0x04, 0x0a
        /*0072*/ 	.short	(.L_3797 - .L_3796)
	.align		4
.L_3796:
        /*0074*/ 	.word	index@(.nv.constant0._ZN2at6native29vectorized_elementwise_kernelILi2ENS0_13AUnaryFunctorIiiiNS0_15binary_internal10MulFunctorIiEEEESt5arrayIPcLm2EEEEviT0_T1_)
        /*0078*/ 	.short	0x0210
        /*007a*/ 	.short	0x0020


	//----- nvinfo : EIATTR_SW_WAR
	.align		4
.L_3797:
        /*007c*/ 	.byte	0x04, 0x36
        /*007e*/ 	.short	(.L_3799 - .L_3798)
.L_3798:
        /*0080*/ 	.word	0x00000008
.L_3799:


//--------------------- .nv.info._ZN2at6native29vectorized_elementwise_kernelILi4ENS0_13AUnaryFunctorIiiiNS0_15binary_internal10MulFunctorIiEEEESt5arrayIPcLm2EEEEviT0_T1_ --------------------------
	.section	.nv.info._ZN2at6native29vectorized_elementwise_kernelILi4ENS0_13AUnaryFunctorIiiiNS0_15binary_internal10MulFunctorIiEEEESt5arrayIPcLm2EEEEviT0_T1_,"",@"SHT_CUDA_INFO"
	.sectionflags	@""
	.align	4


	//----- nvinfo : EIATTR_CUDA_API_VERSION
	.align		4
        /*0000*/ 	.byte	0x04, 0x37
        /*0002*/ 	.short	(.L_3801 - .L_3800)
.L_3800:
        /*0004*/ 	.word	0x00000082


	//----- nvinfo : EIATTR_KPARAM_INFO
	.align		4
.L_3801:
        /*0008*/ 	.byte	0x04, 0x17
        /*000a*/ 	.short	(.L_3803 - .L_3802)
.L_3802:
        /*000c*/ 	.word	0x00000000
        /*0010*/ 	.short	0x0002
        /*0012*/ 	.short	0x0010
        /*0014*/ 	.byte	0x00, 0xf0, 0x41, 0x00


	//----- nvinfo : EIATTR_KPARAM_INFO
	.align		4
.L_3803:
        /*0018*/ 	.byte	0x04, 0x17
        /*001a*/ 	.short	(.L_3805 - .L_3804)
.L_3804:
        /*001c*/ 	.word	0x00000000
        /*0020*/ 	.short	0x0001
        /*0022*/ 	.short	0x0004
        /*0024*/ 	.byte	0x00, 0xf0, 0x21, 0x00


	//----- nvinfo : EIATTR_KPARAM_INFO
	.align		4
.L_3805:
        /*0028*/ 	.byte	0x04, 0x17
        /*002a*/ 	.short	(.L_3807 - .L_3806)
.L_3806:
        /*002c*/ 	.word	0x00000000
        /*0030*/ 	.short	0x0000
        /*0032*/ 	.short	0x0000
        /*0034*/ 	.byte	0x00, 0xf0, 0x11, 0x00


	//----- nvinfo : EIATTR_SPARSE_MMA_MASK
	.align		4
.L_3807:
        /*0038*/ 	.byte	0x03, 0x50
        /*003a*/ 	.short	0x0000


	//----- nvinfo : EIATTR_MAXREG_COUNT
	.align		4
        /*003c*/ 	.byte	0x03, 0x1b
        /*003e*/ 	.short	0x00ff


	//----- nvinfo : EIATTR_MERCURY_ISA_VERSION
	.align		4
        /*0040*/ 	.byte	0x03, 0x5f
        /*0042*/ 	.short	0x0101


	//----- nvinfo : EIATTR_EXIT_INSTR_OFFSETS
	.align		4
        /*0044*/ 	.byte	0x04, 0x1c
        /*0046*/ 	.short	(.L_3809 - .L_3808)


	//   ....[0]....
.L_3808:
        /*0048*/ 	.word	0x000001c0


	//   ....[1]....
        /*004c*/ 	.word	0x00000940


	//   ....[2]....
        /*0050*/ 	.word	0x00000990


	//----- nvinfo : EIATTR_MAX_THREADS
	.align		4
.L_3809:
        /*0054*/ 	.byte	0x04, 0x05
        /*0056*/ 	.short	(.L_3811 - .L_3810)
.L_3810:
        /*0058*/ 	.word	0x00000080
        /*005c*/ 	.word	0x00000001
        /*0060*/ 	.word	0x00000001


	//----- nvinfo : EIATTR_CRS_STACK_SIZE
	.align		4
.L_3811:
        /*0064*/ 	.byte	0x04, 0x1e
        /*0066*/ 	.short	(.L_3813 - .L_3812)
.L_3812:
        /*0068*/ 	.word	0x00000000


	//----- nvinfo : EIATTR_CBANK_PARAM_SIZE
	.align		4
.L_3813:
        /*006c*/ 	.byte	0x03, 0x19
        /*006e*/ 	.short	0x0020


	//----- nvinfo : EIATTR_PARAM_CBANK
	.align		4
        /*0070*/ 	.byte	0x04, 0x0a
        /*0072*/ 	.short	(.L_3815 - .L_3814)
	.align		4
.L_3814:
        /*0074*/ 	.word	index@(.nv.constant0._ZN2at6native29vectorized_elementwise_kernelILi4ENS0_13AUnaryFunctorIiiiNS0_15binary_internal10MulFunctorIiEEEESt5arrayIPcLm2EEEEviT0_T1_)
        /*0078*/ 	.short	0x0210
        /*007a*/ 	.short	0x0020


	//----- nvinfo : EIATTR_SW_WAR
	.align		4
.L_3815:
        /*007c*/ 	.byte	0x04, 0x36
        /*007e*/ 	.short	(.L_3817 - .L_3816)
.L_3816:
        /*0080*/ 	.word	0x00000008
.L_3817:


//--------------------- .nv.info._ZN2at6native29vectorized_elementwise_kernelILi8ENS0_13AUnaryFunctorIiiiNS0_15binary_internal10MulFunctorIiEEEESt5arrayIPcLm2EEEEviT0_T1_ --------------------------
	.section	.nv.info._ZN2at6native29vectorized_elementwise_kernelILi8ENS0_13AUnaryFunctorIiiiNS0_15binary_internal10MulFunctorIiEEEESt5arrayIPcLm2EEEEviT0_T1_,"",@"SHT_CUDA_INFO"
	.sectionflags	@""
	.align	4


	//----- nvinfo : EIATTR_CUDA_API_VERSION
	.align		4
        /*0000*/ 	.byte	0x04, 0x37
        /*0002*/ 	.short	(.L_3819 - .L_3818)
.L_3818:
        /*0004*/ 	.word	0x00000082


	//----- nvinfo : EIATTR_KPARAM_INFO
	.align		4
.L_3819:
        /*0008*/ 	.byte	0x04, 0x17
        /*000a*/ 	.short	(.L_3821 - .L_3820)
.L_3820:
        /*000c*/ 	.word	0x00000000
        /*0010*/ 	.short	0x0002
        /*0012*/ 	.short	0x0010
        /*0014*/ 	.byte	0x00, 0xf0, 0x41, 0x00


	//----- nvinfo : EIATTR_KPARAM_INFO
	.align		4
.L_3821:
        /*0018*/ 	.byte	0x04, 0x17
        /*001a*/ 	.short	(.L_3823 - .L_3822)
.L_3822:
        /*001c*/ 	.word	0x00000000
        /*0020*/ 	.short	0x0001
        /*0022*/ 	.short	0x0004
        /*0024*/ 	.byte	0x00, 0xf0, 0x21, 0x00


	//----- nvinfo : EIATTR_KPARAM_INFO
	.align		4
.L_3823:
        /*0028*/ 	.byte	0x04, 0x17
        /*002a*/ 	.short	(.L_3825 - .L_3824)
.L_3824:
        /*002c*/ 	.word	0x00000000
        /*0030*/ 	.short	0x0000
        /*0032*/ 	.short	0x0000
        /*0034*/ 	.byte	0x00, 0xf0, 0x11, 0x00


	//----- nvinfo : EIATTR_SPARSE_MMA_MASK
	.align		4
.L_3825:
        /*0038*/ 	.byte	0x03, 0x50
        /*003a*/ 	.short	0x0000


	//----- nvinfo : EIATTR_MAXREG_COUNT
	.align		4
        /*003c*/ 	.byte	0x03, 0x1b
        /*003e*/ 	.short	0x00ff


	//----- nvinfo : EIATTR_MERCURY_ISA_VERSION
	.align		4
        /*0040*/ 	.byte	0x03, 0x5f
        /*0042*/ 	.short	0x0101


	//----- nvinfo : EIATTR_EXIT_INSTR_OFFSETS
	.align		4
        /*0044*/ 	.byte	0x04, 0x1c
        /*0046*/ 	.short	(.L_3827 - .L_3826)


	//   ....[0]....
.L_3826:
        /*0048*/ 	.word	0x000001c0


	//   ....[1]....
        /*004c*/ 	.word	0x00000940


	//   ....[2]....
        /*0050*/ 	.word	0x00000990


	//----- nvinfo : EIATTR_MAX_THREADS
	.align		4
.L_3827:
        /*0054*/ 	.byte	0x04, 0x05
        /*0056*/ 	.short	(.L_3829 - .L_3828)
.L_3828:
        /*0058*/ 	.word	0x00000080
        /*005c*/ 	.word	0x00000001
        /*0060*/ 	.word	0x00000001


	//----- nvinfo : EIATTR_CRS_STACK_SIZE
	.align		4
.L_3829:
        /*0064*/ 	.byte	0x04, 0x1e
        /*0066*/ 	.short	(.L_3831 - .L_3830)
.L_3830:
        /*0068*/ 	.word	0x00000000


	//----- nvinfo : EIATTR_CBANK_PARAM_SIZE
	.align		4
.L_3831:
        /*006c*/ 	.byte	0x03, 0x19
        /*006e*/ 	.short	0x0020


	//----- nvinfo : EIATTR_PARAM_CBANK
	.align		4
        /*0070*/ 	.byte	0x04, 0x0a
        /*0072*/ 	.short	(.L_3833 - .L_3832)
	.align		4
.L_3832:
        /*0074*/ 	.word	index@(.nv.constant0._ZN2at6native29vectorized_elementwise_kernelILi8ENS0_13AUnaryFunctorIiiiNS0_15binary_internal10MulFunctorIiEEEESt5arrayIPcLm2EEEEviT0_T1_)
        /*0078*/ 	.short	0x0210
        /*007a*/ 	.short	0x0020


	//----- nvinfo : EIATTR_SW_WAR
	.align		4
.L_3833:
        /*007c*/ 	.byte	0x04, 0x36
        /*007e*/ 	.short	(.L_3835 - .L_3834)
.L_3834:
        /*0080*/ 	.word	0x00000008
.L_3835:


//--------------------- .nv.info._ZN2at6native18elementwise_kernelILi128ELi4EZNS0_15gpu_kernel_implINS0_13BinaryFunctorIiiiNS0_15binary_internal10MulFunctorIiEEEEEEvRNS_18TensorIteratorBaseERKT_EUliE_EEviT1_ --------------------------
	.section	.nv.info._ZN2at6native18elementwise_kernelILi128ELi4EZNS0_15gpu_kernel_implINS0_13BinaryFunctorIiiiNS0_15binary_internal10MulFunctorIiEEEEEEvRNS_18TensorIteratorBaseERKT_EUliE_EEviT1_,"",@"SHT_CUDA_INFO"
	.sectionflags	@""
	.align	4


	//----- nvinfo : EIATTR_CUDA_API_VERSION
	.align		4
        /*0000*/ 	.byte	0x04, 0x37
        /*0002*/ 	.short	(.L_3837 - .L_3836)
.L_3836:
        /*0004*/ 	.word	0x00000082


	//----- nvinfo : EIATTR_KPARAM_INFO
	.align		4
.L_3837:
        /*0008*/ 	.byte	0x04, 0x17
        /*000a*/ 	.short	(.L_3839 - .L_3838)
.L_3838:
        /*000c*/ 	.word	0x00000000
        /*0010*/ 	.short	0x0001
        /*0012*/ 	.short	0x0008
        /*0014*/ 	.byte	0x00, 0xf0, 0x21, 0x0a


	//----- nvinfo : EIATTR_KPARAM_INFO
	.align		4
.L_3839:
        /*0018*/ 	.byte	0x04, 0x17
        /*001a*/ 	.short	(.L_3841 - .L_3840)
.L_3840:
        /*001c*/ 	.word	0x00000000
        /*0020*/ 	.short	0x0000
        /*0022*/ 	.short	0x0000
        /*0024*/ 	.byte	0x00, 0xf0, 0x11, 0x00


	//----- nvinfo : EIATTR_SPARSE_MMA_MASK
	.align		4
.L_3841:
        /*0028*/ 	.byte	0x03, 0x50
        /*002a*/ 	.short	0x0000


	//----- nvinfo : EIATTR_MAXREG_COUNT
	.align		4
        /*002c*/ 	.byte	0x03, 0x1b
        /*002e*/ 	.short	0x0080


	//----- nvinfo : EIATTR_EXTERNS
	.align		4
        /*0030*/ 	.byte	0x04, 0x0f
        /*0032*/ 	.short	(.L_3843 - .L_3842)


	//   ....[0]....
	.align		4
.L_3842:
        /*0034*/ 	.word	index@(__assertfail)


	//----- nvinfo : EIATTR_MERCURY_ISA_VERSION
	.align		4
.L_3843:
        /*0038*/ 	.byte	0x03, 0x5f
        /*003a*/ 	.short	0x0101


	//----- nvinfo : EIATTR_SYSCALL_OFFSETS
	.align		4
        /*003c*/ 	.byte	0x04, 0x46
        /*003e*/ 	.short	(.L_3845 - .L_3844)


	//   ....[0]....
.L_3844:
        /*0040*/ 	.word	0x000024b0


	//   ....[1]....
        /*0044*/ 	.word	0x000032b0


	//   ....[2]....
        /*0048*/ 	.word	0x000040f0


	//   ....[3]....
        /*004c*/ 	.word	0x000065c0


	//   ....[4]....
        /*0050*/ 	.word	0x000073c0


	//   ....[5]....
        /*0054*/ 	.word	0x00008200


	//   ....[6]....
        /*0058*/ 	.word	0x0000a6c0


	//   ....[7]....
        /*005c*/ 	.word	0x0000b4c0


	//   ....[8]....
        /*0060*/ 	.word	0x0000c300


	//   ....[9]....
        /*0064*/ 	.word	0x0000e7b0


	//   ....[10]....
        /*0068*/ 	.word	0x0000f5b0


	//   ....[11]....
        /*006c*/ 	.word	0x000103f0


	//----- nvinfo : EIATTR_EXIT_INSTR_OFFSETS
	.align		4
.L_3845:
        /*0070*/ 	.byte	0x04, 0x1c
        /*0072*/ 	.short	(.L_3847 - .L_3846)


	//   ....[0]....
.L_3846:
        /*0074*/ 	.word	0x0000c3a0


	//   ....[1]....
        /*0078*/ 	.word	0x0000f6e0


	//   ....[2]....
        /*007c*/ 	.word	0x0000f700


	//   ....[3]....
        /*0080*/ 	.word	0x0000f790


	//   ....[4]....
        /*0084*/ 	.word	0x0000f7b0


	//   ....[5]....
        /*0088*/ 	.word	0x0000f7d0


	//   ....[6]....
        /*008c*/ 	.word	0x0000f860


	//   ....[7]....
        /*0090*/ 	.word	0x0000f8a0


	//   ....[8]....
        /*0094*/ 	.word	0x0000f940


	//   ....[9]....
        /*0098*/ 	.word	0x0000f990


	//   ....[10]....
        /*009c*/ 	.word	0x0000f9c0


	//   ....[11]....
        /*00a0*/ 	.word	0x0000fa80


	//   ....[12]....
        /*00a4*/ 	.word	0x0000fac0


	//   ....[13]....
        /*00a8*/ 	.word	0x0000fc50


	//   ....[14]....
        /*00ac*/ 	.word	0x0000fdb0


	//   ....[15]....
        /*00b0*/ 	.word	0x0000fdf0


	//   ....[16]....
        /*00b4*/ 	.word	0x0000fe90


	//   ....[17]....
        /*00b8*/ 	.word	0x00010010


	//   ....[18]....
        /*00bc*/ 	.word	0x00010190


	//   ....[19]....
        /*00c0*/ 	.word	0x000102f0


	//   ....[20]....
        /*00c4*/ 	.word	0x00010400


	//   ....[21]....
        /*00c8*/ 	.word	0x00010430


	//   ....[22]....
        /*00cc*/ 	.word	0x00010450


	//----- nvinfo : EIATTR_MAX_THREADS
	.align		4
.L_3847:
        /*00d0*/ 	.byte	0x04, 0x05
        /*00d2*/ 	.short	(.L_3849 - .L_3848)
.L_3848:
        /*00d4*/ 	.word	0x00000080
        /*00d8*/ 	.word	0x00000001
        /*00dc*/ 	.word	0x00000001


	//----- nvinfo : EIATTR_CRS_STACK_SIZE
	.align		4
.L_3849:
        /*00e0*/ 	.byte	0x04, 0x1e
        /*00e2*/ 	.short	(.L_3851 - .L_3850)
.L_3850:
        /*00e4*/ 	.word	0x00000000


	//----- nvinfo : EIATTR_CBANK_PARAM_SIZE
	.align		4
.L_3851:
        /*00e8*/ 	.byte	0x03, 0x19
        /*00ea*/ 	.short	0x0290


	//----- nvinfo : EIATTR_PARAM_CBANK
	.align		4
        /*00ec*/ 	.byte	0x04, 0x0a
        /*00ee*/ 	.short	(.L_3853 - .L_3852)
	.align		4
.L_3852:
        /*00f0*/ 	.word	index@(.nv.constant0._ZN2at6native18elementwise_kernelILi128ELi4EZNS0_15gpu_kernel_implINS0_13BinaryFunctorIiiiNS0_15binary_internal10MulFunctorIiEEEEEEvRNS_18TensorIteratorBaseERKT_EUliE_EEviT1_)
        /*00f4*/ 	.short	0x0210
        /*00f6*/ 	.short	0x0290


	//----- nvinfo : EIATTR_SW_WAR
	.align		4
.L_3853:
        /*00f8*/ 	.byte	0x04, 0x36
        /*00fa*/ 	.short	(.L_3855 - .L_3854)
.L_3854:
        /*00fc*/ 	.word	0x00000008
.L_3855:


//--------------------- .nv.info._ZN2at6native27unrolled_elementwise_kernelINS0_13BinaryFunctorIiiiNS0_15binary_internal10MulFunctorIiEEEESt5arrayIPcLm3EELi4E23TrivialOffsetCalculatorILi2EjESA_ILi1EjENS0_6memory12LoadWithCastILi2EEENSD_13StoreWithCastILi1EEEEEviT_T0_T2_T3_T4_T5_ --------------------------
	.section	.nv.info._ZN2at6native27unrolled_elementwise_kernelINS0_13BinaryFunctorIiiiNS0_15binary_internal10MulFunctorIiEEEESt5arrayIPcLm3EELi4E23TrivialOffsetCalculatorILi2EjESA_ILi1EjENS0_6memory12LoadWithCastILi2EEENSD_13StoreWithCastILi1EEEEEviT_T0_T2_T3_T4_T5_,"",@"SHT_CUDA_INFO"
	.sectionflags	@""
	.align	4


	//----- nvinfo : EIATTR_CUDA_API_VERSION
	.align		4
        /*0000*/ 	.byte	0x04, 0x37
        /*0002*/ 	.short	(.L_3857 - .L_3856)
.L_3856:
        /*0004*/ 	.word	0x00000082


	//----- nvinfo : EIATTR_KPARAM_INFO
	.align		4
.L_3857:
        /*0008*/ 	.byte	0x04, 0x17
        /*000a*/ 	.short	(.L_3859 - .L_3858)
.L_3858:
        /*000c*/ 	.word	0x00000000
        /*0010*/ 	.short	0x0006
        /*0012*/ 	.short	0x0030
        /*0014*/ 	.byte	0x00, 0xf0, 0x21, 0x00


	//----- nvinfo : EIATTR_KPARAM_INFO
	.align		4
.L_3859:
        /*0018*/ 	.byte	0x04, 0x17
        /*001a*/ 	.short	(.L_3861 - .L_3860)
.L_3860:
        /*001c*/ 	.word	0x00000000
        /*0020*/ 	.short	0x0005
        /*0022*/ 	.short	0x0024
        /*0024*/ 	.byte	0x00, 0xf0, 0x31, 0x00


	//----- nvinfo : EIATTR_KPARAM_INFO
	.align		4
.L_3861:
        /*0028*/ 	.byte	0x04, 0x17
        /*002a*/ 	.short	(.L_3863 - .L_3862)
.L_3862:
        /*002c*/ 	.word	0x00000000
        /*0030*/ 	.short	0x0004
        /*0032*/ 	.short	0x0021
        /*0034*/ 	.byte	0x00, 0xf0, 0x05, 0x00


	//----- nvinfo : EIATTR_KPARAM_INFO
	.align		4
.L_3863:
        /*0038*/ 	.byte	0x04, 0x17
        /*003a*/ 	.short	(.L_3865 - .L_3864)
.L_3864:
        /*003c*/ 	.word	0x00000000
        /*0040*/ 	.short	0x0003
        /*0042*/ 	.short	0x0020
        /*0044*/ 	.byte	0x00, 0xf0, 0x05, 0x00


	//----- nvinfo : EIATTR_KPARAM_INFO
	.align		4
.L_3865:
        /*0048*/ 	.byte	0x04, 0x17
        /*004a*/ 	.short	(.L_3867 - .L_3866)
.L_3866:
        /*004c*/ 	.word	0x00000000
        /*0050*/ 	.short	0x0002
        /*0052*/ 	.short	0x0008
        /*0054*/ 	.byte	0x00, 0xf0, 0x61, 0x00


	//----- nvinfo : EIATTR_KPARAM_INFO
	.align		4
.L_3867:
        /*0058*/ 	.byte	0x04, 0x17
        /*005a*/ 	.short	(.L_3869 - .L_3868)
.L_3868:
        /*005c*/ 	.word	0x00000000
        /*0060*/ 	.short	0x0001
        /*0062*/ 	.short	0x0004
        /*0064*/ 	.byte	0x00, 0xf0, 0x05, 0x00


	//----- nvinfo : EIATTR_KPARAM_INFO
	.align		4
.L_3869:
        /*0068*/ 	.byte	0x04, 0x17
        /*006a*/ 	.short	(.L_3871 - .L_3870)
.L_3870:
        /*006c*/ 	.word	0x00000000
        /*0070*/ 	.short	0x0000
        /*0072*/ 	.short	0x0000
        /*0074*/ 	.byte	0x00, 0xf0, 0x11, 0x00


	//----- nvinfo : EIATTR_SPARSE_MMA_MASK
	.align		4
.L_3871:
        /*0078*/ 	.byte	0x03, 0x50
        /*007a*/ 	.short	0x0000


	//----- nvinfo : EIATTR_MAXREG_COUNT
	.align		4
        /*007c*/ 	.byte	0x03, 0x1b
        /*007e*/ 	.short	0x00ff


	//----- nvinfo : EIATTR_EXTERNS
	.align		4
        /*0080*/ 	.byte	0x04, 0x0f
        /*0082*/ 	.short	(.L_3873 - .L_3872)


	//   ....[0]....
	.align		4
.L_3872:
        /*0084*/ 	.word	index@(__assertfail)


	//----- nvinfo : EIATTR_MERCURY_ISA_VERSION
	.align		4
.L_3873:
        /*0088*/ 	.byte	0x03, 0x5f
        /*008a*/ 	.short	0x0101


	//----- nvinfo : EIATTR_SYSCALL_OFFSETS
	.align		4
        /*008c*/ 	.byte	0x04, 0x46
        /*008e*/ 	.short	(.L_3875 - .L_3874)


	//   ....[0]....
.L_3874:
        /*0090*/ 	.word	0x00000ec0


	//   ....[1]....
        /*0094*/ 	.word	0x00001cd0


	//   ....[2]....
        /*0098*/ 	.word	0x00002b60


	//   ....[3]....
        /*009c*/ 	.word	0x00003970


	//   ....[4]....
        /*00a0*/ 	.word	0x00004810


	//   ....[5]....
        /*00a4*/ 	.word	0x00005630


	//   ....[6]....
        /*00a8*/ 	.word	0x000064b0


	//   ....[7]....
        /*00ac*/ 	.word	0x000072c0


	//   ....[8]....
        /*00b0*/ 	.word	0x00008200


	//   ....[9]....
        /*00b4*/ 	.word	0x000090e0


	//   ....[10]....
        /*00b8*/ 	.word	0x00009fb0


	//   ....[11]....
        /*00bc*/ 	.word	0x0000ae80


	//----- nvinfo : EIATTR_EXIT_INSTR_OFFSETS
	.align		4
.L_3875:
        /*00c0*/ 	.byte	0x04, 0x1c
        /*00c2*/ 	.short	(.L_3877 - .L_3876)


	//   ....[0]....
.L_3876:
        /*00c4*/ 	.word	0x0000a040


	//   ....[1]....
        /*00c8*/ 	.word	0x0000a170


	//   ....[2]....
        /*00cc*/ 	.word	0x0000a190


	//   ....[3]....
        /*00d0*/ 	.word	0x0000a220


	//   ....[4]....
        /*00d4*/ 	.word	0x0000a240


	//   ....[5]....
        /*00d8*/ 	.word	0x0000a260


	//   ....[6]....
        /*00dc*/ 	.word	0x0000a2f0


	//   ....[7]....
        /*00e0*/ 	.word	0x0000a330


	//   ....[8]....
        /*00e4*/ 	.word	0x0000a3d0


	//   ....[9]....
        /*00e8*/ 	.word	0x0000a420


	//   ....[10]....
        /*00ec*/ 	.word	0x0000a450


	//   ....[11]....
        /*00f0*/ 	.word	0x0000a510


	//   ....[12]....
        /*00f4*/ 	.word	0x0000a550


	//   ....[13]....
        /*00f8*/ 	.word	0x0000a6e0


	//   ....[14]....
        /*00fc*/ 	.word	0x0000a840


	//   ....[15]....
        /*0100*/ 	.word	0x0000a880


	//   ....[16]....
        /*0104*/ 	.word	0x0000a920


	//   ....[17]....
        /*0108*/ 	.word	0x0000aaa0


	//   ....[18]....
        /*010c*/ 	.word	0x0000ac20


	//   ....[19]....
        /*0110*/ 	.word	0x0000ad80


	//   ....[20]....
        /*0114*/ 	.word	0x0000ae90


	//   ....[21]....
        /*0118*/ 	.word	0x0000aec0


	//   ....[22]....
        /*011c*/ 	.word	0x0000aee0


	//----- nvinfo : EIATTR_MAX_THREADS
	.align		4
.L_3877:
        /*0120*/ 	.byte	0x04, 0x05
        /*0122*/ 	.short	(.L_3879 - .L_3878)
.L_3878:
        /*0124*/ 	.word	0x00000080
        /*0128*/ 	.word	0x00000001
        /*012c*/ 	.word	0x00000001


	//----- nvinfo : EIATTR_CRS_STACK_SIZE
	.align		4
.L_3879:
        /*0130*/ 	.byte	0x04, 0x1e
        /*0132*/ 	.short	(.L_3881 - .L_3880)
.L_3880:
        /*0134*/ 	.word	0x00000000


	//----- nvinfo : EIATTR_CBANK_PARAM_SIZE
	.align		4
.L_3881:
        /*0138*/ 	.byte	0x03, 0x19
        /*013a*/ 	.short	0x0038


	//----- nvinfo : EIATTR_PARAM_CBANK
	.align		4
        /*013c*/ 	.byte	0x04, 0x0a
        /*013e*/ 	.short	(.L_3883 - .L_3882)
	.align		4
.L_3882:
        /*0140*/ 	.word	index@(.nv.constant0._ZN2at6native27unrolled_elementwise_kernelINS0_13BinaryFunctorIiiiNS0_15binary_internal10MulFunctorIiEEEESt5arrayIPcLm3EELi4E23TrivialOffsetCalculatorILi2EjESA_ILi1EjENS0_6memory12LoadWithCastILi2EEENSD_13StoreWithCastILi1EEEEEviT_T0_T2_T3_T4_T5_)
        /*0144*/ 	.short	0x0210
        /*0146*/ 	.short	0x0038


	//----- nvinfo : EIATTR_SW_WAR
	.align		4
.L_3883:
        /*0148*/ 	.byte	0x04, 0x36
        /*014a*/ 	.short	(.L_3885 - .L_3884)
.L_3884:
        /*014c*/ 	.word	0x00000008
.L_3885:


//--------------------- .nv.info._ZN2at6native18elementwise_kernelILi128ELi2EZNS0_22gpu_kernel_impl_nocastINS0_13BinaryFunctorIiiiNS0_15binary_internal10MulFunctorIiEEEEEEvRNS_18TensorIteratorBaseERKT_EUliE_EEviT1_ --------------------------
	.section	.nv.info._ZN2at6native18elementwise_kernelILi128ELi2EZNS0_22gpu_kernel_impl_nocastINS0_13BinaryFunctorIiiiNS0_15binary_internal10MulFunctorIiEEEEEEvRNS_18TensorIteratorBaseERKT_EUliE_EEviT1_,"",@"SHT_CUDA_INFO"
	.sectionflags	@""
	.align	4


	//----- nvinfo : EIATTR_CUDA_API_VERSION
	.align		4
        /*0000*/ 	.byte	0x04, 0x37
        /*0002*/ 	.short	(.L_3887 - .L_3886)
.L_3886:
        /*0004*/ 	.word	0x00000082


	//----- nvinfo : EIATTR_KPARAM_INFO
	.align		4
.L_3887:
        /*0008*/ 	.byte	0x04, 0x17
        /*000a*/ 	.short	(.L_3889 - .L_3888)
.L_3888:
        /*000c*/ 	.word	0x00000000
        /*0010*/ 	.short	0x0001
        /*0012*/ 	.short	0x0008
        /*0014*/ 	.byte	0x00, 0xf0, 0x21, 0x0a


	//----- nvinfo : EIATTR_KPARAM_INFO
	.align		4
.L_3889:
        /*0018*/ 	.byte	0x04, 0x17
        /*001a*/ 	.short	(.L_3891 - .L_3890)
.L_3890:
        /*001c*/ 	.word	0x00000000
        /*0020*/ 	.short	0x0000
        /*0022*/ 	.short	0x0000
        /*0024*/ 	.byte	0x00, 0xf0, 0x11, 0x00


	//----- nvinfo : EIATTR_SPARSE_MMA_MASK
	.align		4
.L_3891:
        /*0028*/ 	.byte	0x03, 0x50
        /*002a*/ 	.short	0x0000


	//----- nvinfo : EIATTR_MAXREG_COUNT
	.align		4
        /*002c*/ 	.byte	0x03, 0x1b
        /*002e*/ 	.short	0x0080


	//----- nvinfo : EIATTR_MERCURY_ISA_VERSION
	.align		4
        /*0030*/ 	.byte	0x03, 0x5f
        /*0032*/ 	.short	0x0101


	//----- nvinfo : EIATTR_EXIT_INSTR_OFFSETS
	.align		4
        /*0034*/ 	.byte	0x04, 0x1c
        /*0036*/ 	.short	(.L_3893 - .L_3892)


	//   ....[0]....
.L_3892:
        /*0038*/ 	.word	0x000017b0


	//   ....[1]....
        /*003c*/ 	.word	0x00002ea0


	//----- nvinfo : EIATTR_MAX_THREADS
	.align		4
.L_3893:
        /*0040*/ 	.byte	0x04, 0x05
        /*0042*/ 	.short	(.L_3895 - .L_3894)
.L_3894:
        /*0044*/ 	.word	0x00000080
        /*0048*/ 	.word	0x00000001
        /*004c*/ 	.word	0x00000001


	//----- nvinfo : EIATTR_CRS_STACK_SIZE
	.align		4
.L_3895:
        /*0050*/ 	.byte	0x04, 0x1e
        /*0052*/ 	.short	(.L_3897 - .L_3896)
.L_3896:
        /*0054*/ 	.word	0x00000000


	//----- nvinfo : EIATTR_CBANK_PARAM_SIZE
	.align		4
.L_3897:
        /*0058*/ 	.byte	0x03, 0x19
        /*005a*/ 	.short	0x0290


	//----- nvinfo : EIATTR_PARAM_CBANK
	.align		4
        /*005c*/ 	.byte	0x04, 0x0a
        /*005e*/ 	.short	(.L_3899 - .L_3898)
	.align		4
.L_3898:
        /*0060*/ 	.word	index@(.nv.constant0._ZN2at6native18elementwise_kernelILi128ELi2EZNS0_22gpu_kernel_impl_nocastINS0_13BinaryFunctorIiiiNS0_15binary_internal10MulFunctorIiEEEEEEvRNS_18TensorIteratorBaseERKT_EUliE_EEviT1_)
        /*0064*/ 	.short	0x0210
        /*0066*/ 	.short	0x0290


	//----- nvinfo : EIATTR_SW_WAR
	.align		4
.L_3899:
        /*0068*/ 	.byte	0x04, 0x36
        /*006a*/ 	.short	(.L_3901 - .L_3900)
.L_3900:
        /*006c*/ 	.word	0x00000008
.L_3901:


//--------------------- .nv.info._ZN2at6native27unrolled_elementwise_kernelINS0_13BinaryFunctorIiiiNS0_15binary_internal10MulFunctorIiEEEESt5arrayIPcLm3EELi4E23TrivialOffsetCalculatorILi2EjESA_ILi1EjENS0_6memory15LoadWithoutCastENSD_16StoreWithoutCastEEEviT_T0_T2_T3_T4_T5_ --------------------------
	.section	.nv.info._ZN2at6native27unrolled_elementwise_kernelINS0_13BinaryFunctorIiiiNS0_15binary_internal10MulFunctorIiEEEESt5arrayIPcLm3EELi4E23TrivialOffsetCalculatorILi2EjESA_ILi1EjENS0_6memory15LoadWithoutCastENSD_16StoreWithoutCastEEEviT_T0_T2_T3_T4_T5_,"",@"SHT_CUDA_INFO"
	.sectionflags	@""
	.align	4


	//----- nvinfo : EIATTR_CUDA_API_VERSION
	.align		4
        /*0000*/ 	.byte	0x04, 0x37
        /*0002*/ 	.short	(.L_3903 - .L_3902)
.L_3902:
        /*0004*/ 	.word	0x00000082


	//----- nvinfo : EIATTR_KPARAM_INFO
	.align		4
.L_3903:
        /*0008*/ 	.byte	0x04, 0x17
        /*000a*/ 	.short	(.L_3905 - .L_3904)
.L_3904:
        /*000c*/ 	.word	0x00000000
        /*0010*/ 	.short	0x0006
        /*0012*/ 	.short	0x0023
        /*0014*/ 	.byte	0x00, 0xf0, 0x05, 0x00


	//----- nvinfo : EIATTR_KPARAM_INFO
	.align		4
.L_3905:
        /*0018*/ 	.byte	0x04, 0x17
        /*001a*/ 	.short	(.L_3907 - .L_3906)
.L_3906:
        /*001c*/ 	.word	0x00000000
        /*0020*/ 	.short	0x0005
        /*0022*/ 	.short	0x0022
        /*0024*/ 	.byte	0x00, 0xf0, 0x05, 0x00


	//----- nvinfo : EIATTR_KPARAM_INFO
	.align		4
.L_3907:
        /*0028*/ 	.byte	0x04, 0x17
        /*002a*/ 	.short	(.L_3909 - .L_3908)
.L_3908:
        /*002c*/ 	.word	0x00000000
        /*0030*/ 	.short	0x0004
        /*0032*/ 	.short	0x0021
        /*0034*/ 	.byte	0x00, 0xf0, 0x05, 0x00


	//----- nvinfo : EIATTR_KPARAM_INFO
	.align		4
.L_3909:
        /*0038*/ 	.byte	0x04, 0x17
        /*003a*/ 	.short	(.L_3911 - .L_3910)
.L_3910:
        /*003c*/ 	.word	0x00000000
        /*0040*/ 	.short	0x0003
        /*0042*/ 	.short	0x0020
        /*0044*/ 	.byte	0x00, 0xf0, 0x05, 0x00


	//----- nvinfo : EIATTR_KPARAM_INFO
	.align		4
.L_3911:
        /*0048*/ 	.byte	0x04, 0x17
        /*004a*/ 	.short	(.L_3913 - .L_3912)
.L_3912:
        /*004c*/ 	.word	0x00000000
        /*0050*/ 	.short	0x0002
        /*0052*/ 	.short	0x0008
        /*0054*/ 	.byte	0x00, 0xf0, 0x61, 0x00


	//----- nvinfo : EIATTR_KPARAM_INFO
	.align		4
.L_3913:
        /*0058*/ 	.byte	0x04, 0x17
        /*005a*/ 	.short	(.L_3915 - .L_3914)
.L_3914:
        /*005c*/ 	.word	0x00000000
        /*0060*/ 	.short	0x0001
        /*0062*/ 	.short	0x0004
        /*0064*/ 	.byte	0x00, 0xf0, 0x05, 0x00


	//----- nvinfo : EIATTR_KPARAM_INFO
	.align		4
.L_3915:
        /*0068*/ 	.byte	0x04, 0x17
        /*006a*/ 	.short	(.L_3917 - .L_3916)
.L_3916:
        /*006c*/ 	.word	0x00000000
        /*0070*/ 	.short	0x0000
        /*0072*/ 	.short	0x0000
        /*0074*/ 	.byte	0x00, 0xf0, 0x11, 0x00


	//----- nvinfo : EIATTR_SPARSE_MMA_MASK
	.align		4
.L_3917:
        /*0078*/ 	.byte	0x03, 0x50
        /*007a*/ 	.short	0x0000


	//----- nvinfo : EIATTR_MAXREG_COUNT
	.align		4
        /*007c*/ 	.byte	0x03, 0x1b
        /*007e*/ 	.short	0x00ff


	//----- nvinfo : EIATTR_MERCURY_ISA_VERSION
	.align		4
        /*0080*/ 	.byte	0x03, 0x5f
        /*0082*/ 	.short	0x0101


	//----- nvinfo : EIATTR_EXIT_INSTR_OFFSETS
	.align		4
        /*0084*/ 	.byte	0x04, 0x1c
        /*0086*/ 	.short	(.L_3919 - .L_3918)


	//   ....[0]....
.L_3918:
        /*0088*/ 	.word	0x00000480


	//   ....[1]....
        /*008c*/ 	.word	0x000004e0


	//----- nvinfo : EIATTR_MAX_THREADS
	.align		4
.L_3919:
        /*0090*/ 	.byte	0x04, 0x05
        /*0092*/ 	.short	(.L_3921 - .L_3920)
.L_3920:
        /*0094*/ 	.word	0x00000080
        /*0098*/ 	.word	0x00000001
        /*009c*/ 	.word	0x00000001


	//----- nvinfo : EIATTR_CRS_STACK_SIZE
	.align		4
.L_3921:
        /*00a0*/ 	.byte	0x04, 0x1e
        /*00a2*/ 	.short	(.L_3923 - .L_3922)
.L_3922:
        /*00a4*/ 	.word	0x00000000


	//----- nvinfo : EIATTR_CBANK_PARAM_SIZE
	.align		4
.L_3923:
        /*00a8*/ 	.byte	0x03, 0x19
        /*00aa*/ 	.short	0x0024


	//----- nvinfo : EIATTR_PARAM_CBANK
	.align		4
        /*00ac*/ 	.byte	0x04, 0x0a
        /*00ae*/ 	.short	(.L_3925 - .L_3924)
	.align		4
.L_3924:
        /*00b0*/ 	.word	index@(.nv.constant0._ZN2at6native27unrolled_elementwise_kernelINS0_13BinaryFunctorIiiiNS0_15binary_internal10MulFunctorIiEEEESt5arrayIPcLm3EELi4E23TrivialOffsetCalculatorILi2EjESA_ILi1EjENS0_6memory15LoadWithoutCastENSD_16StoreWithoutCastEEEviT_T0_T2_T3_T4_T5_)
        /*00b4*/ 	.short	0x0210
        /*00b6*/ 	.short	0x0024


	//----- nvinfo : EIATTR_SW_WAR
	.align		4
.L_3925:
        /*00b8*/ 	.byte	0x04, 0x36
        /*00ba*/ 	.short	(.L_3927 - .L_3926)
.L_3926:
        /*00bc*/ 	.word	0x00000008
.L_3927:


//--------------------- .nv.info._ZN2at6native29vectorized_elementwise_kernelILi2ENS0_13BinaryFunctorIiiiNS0_15binary_internal10MulFunctorIiEEEESt5arrayIPcLm3EEEEviT0_T1_ --------------------------
	.section	.nv.info._ZN2at6native29vectorized_elementwise_kernelILi2ENS0_13BinaryFunctorIiiiNS0_15binary_internal10MulFunctorIiEEEESt5arrayIPcLm3EEEEviT0_T1_,"",@"SHT_CUDA_INFO"
	.sectionflags	@""
	.align	4


	//----- nvinfo : EIATTR_CUDA_API_VERSION
	.align		4
        /*0000*/ 	.byte	0x04, 0x37
        /*0002*/ 	.short	(.L_3929 - .L_3928)
.L_3928:
        /*0004*/ 	.word	0x00000082


	//----- nvinfo : EIATTR_KPARAM_INFO
	.align		4
.L_3929:
        /*0008*/ 	.byte	0x04, 0x17
        /*000a*/ 	.short	(.L_3931 - .L_3930)
.L_3930:
        /*000c*/ 	.word	0x00000000
        /*0010*/ 	.short	0x0002
        /*0012*/ 	.short	0x0008
        /*0014*/ 	.byte	0x00, 0xf0, 0x61, 0x00


	//----- nvinfo : EIATTR_KPARAM_INFO
	.align		4
.L_3931:
        /*0018*/ 	.byte	0x04, 0x17
        /*001a*/ 	.short	(.L_3933 - .L_3932)
.L_3932:
        /*001c*/ 	.word	0x00000000
        /*0020*/ 	.short	0x0001
        /*0022*/ 	.short	0x0004
        /*0024*/ 	.byte	0x00, 0xf0, 0x05, 0x00


	//----- nvinfo : EIATTR_KPARAM_INFO
	.align		4
.L_3933:
        /*0028*/ 	.byte	0x04, 0x17
        /*002a*/ 	.short	(.L_3935 - .L_3934)
.L_3934:
        /*002c*/ 	.word	0x00000000
        /*0030*/ 	.short	0x0000
        /*0032*/ 	.short	0x0000
        /*0034*/ 	.byte	0x00, 0xf0, 0x11, 0x00


	//----- nvinfo : EIATTR_SPARSE_MMA_MASK
	.align		4
.L_3935:
        /*0038*/ 	.byte	0x03, 0x50
        /*003a*/ 	.short	0x0000


	//----- nvinfo : EIATTR_MAXREG_COUNT
	.align		4
        /*003c*/ 	.byte	0x03, 0x1b
        /*003e*/ 	.short	0x00ff


	//----- nvinfo : EIATTR_MERCURY_ISA_VERSION
	.align		4
        /*0040*/ 	.byte	0x03, 0x5f
        /*0042*/ 	.short	0x0101


	//----- nvinfo : EIATTR_EXIT_INSTR_OFFSETS
	.align		4
        /*0044*/ 	.byte	0x04, 0x1c
        /*0046*/ 	.short	(.L_3937 - .L_3936)


	//   ....[0]....
.L_3936:
        /*0048*/ 	.word	0x00000260


	//   ....[1]....
        /*004c*/ 	.word	0x00000bb0


	//   ....[2]....
        /*0050*/ 	.word	0x00000c00


	//----- nvinfo : EIATTR_MAX_THREADS
	.align		4
.L_3937:
        /*0054*/ 	.byte	0x04, 0x05
        /*0056*/ 	.short	(.L_3939 - .L_3938)
.L_3938:
        /*0058*/ 	.word	0x00000080
        /*005c*/ 	.word	0x00000001
        /*0060*/ 	.word	0x00000001


	//----- nvinfo : EIATTR_CRS_STACK_SIZE
	.align		4
.L_3939:
        /*0064*/ 	.byte	0x04, 0x1e
        /*0066*/ 	.short	(.L_3941 - .L_3940)
.L_3940:
        /*0068*/ 	.word	0x00000000


	//----- nvinfo : EIATTR_CBANK_PARAM_SIZE
	.align		4
.L_3941:
        /*006c*/ 	.byte	0x03, 0x19
        /*006e*/ 	.short	0x0020


	//----- nvinfo : EIATTR_PARAM_CBANK
	.align		4
        /*0070*/ 	.byte	0x04, 0x0a
        /*0072*/ 	.short	(.L_3943 - .L_3942)
	.align		4
.L_3942:
        /*0074*/ 	.word	index@(.nv.constant0._ZN2at6native29vectorized_elementwise_kernelILi2ENS0_13BinaryFunctorIiiiNS0_15binary_internal10MulFunctorIiEEEESt5arrayIPcLm3EEEEviT0_T1_)
        /*0078*/ 	.short	0x0210
        /*007a*/ 	.short	0x0020


	//----- nvinfo : EIATTR_SW_WAR
	.align		4
.L_3943:
        /*007c*/ 	.byte	0x04, 0x36
        /*007e*/ 	.short	(.L_3945 - .L_3944)
.L_3944:
        /*0080*/ 	.word	0x00000008
.L_3945:


//--------------------- .nv.info._ZN2at6native29vectorized_elementwise_kernelILi4ENS0_13BinaryFunctorIiiiNS0_15binary_internal10MulFunctorIiEEEESt5arrayIPcLm3EEEEviT0_T1_ --------------------------
	.section	.nv.info._ZN2at6native29vectorized_elementwise_kernelILi4ENS0_13BinaryFunctorIiiiNS0_15binary_internal10MulFunctorIiEEEESt5arrayIPcLm3EEEEviT0_T1_,"",@"SHT_CUDA_INFO"
	.sectionflags	@""
	.align	4


	//----- nvinfo : EIATTR_CUDA_API_VERSION
	.align		4
        /*0000*/ 	.byte	0x04, 0x37
        /*0002*/ 	.short	(.L_3947 - .L_3946)
.L_3946:
        /*0004*/ 	.word	0x00000082


	//----- nvinfo : EIATTR_KPARAM_INFO
	.align		4
.L_3947:
        /*0008*/ 	.byte	0x04, 0x17
        /*000a*/ 	.short	(.L_3949 - .L_3948)
.L_3948:
        /*000c*/ 	.word	0x00000000
        /*0010*/ 	.short	0x0002
        /*0012*/ 	.short	0x0008
        /*0014*/ 	.byte	0x00, 0xf0, 0x61, 0x00


	//----- nvinfo : EIATTR_KPARAM_INFO
	.align		4
.L_3949:
        /*0018*/ 	.byte	0x04, 0x17
        /*001a*/ 	.short	(.L_3951 - .L_3950)
.L_3950:
        /*001c*/ 	.word	0x00000000
        /*0020*/ 	.short	0x0001
        /*0022*/ 	.short	0x0004
        /*0024*/ 	.byte	0x00, 0xf0, 0x05, 0x00


	//----- nvinfo : EIATTR_KPARAM_INFO
	.align		4
.L_3951:
        /*0028*/ 	.byte	0x04, 0x17
        /*002a*/ 	.short	(.L_3953 - .L_3952)
.L_3952:
        /*002c*/ 	.word	0x00000000
        /*0030*/ 	.short	0x0000
        /*0032*/ 	.short	0x0000
        /*0034*/ 	.byte	0x00, 0xf0, 0x11, 0x00


	//----- nvinfo : EIATTR_SPARSE_MMA_MASK
	.align		4
.L_3953:
        /*0038*/ 	.byte	0x03, 0x50
        /*003a*/ 	.short	0x0000


	//----- nvinfo : EIATTR_MAXREG_COUNT
	.align		4
        /*003c*/ 	.byte	0x03, 0x1b
        /*003e*/ 	.short	0x00ff


	//----- nvinfo : EIATTR_MERCURY_ISA_VERSION
	.align		4
        /*0040*/ 	.byte	0x03, 0x5f
        /*0042*/ 	.short	0x0101


	//----- nvinfo : EIATTR_EXIT_INSTR_OFFSETS
	.align		4
        /*0044*/ 	.byte	0x04, 0x1c
        /*0046*/ 	.short	(.L_3955 - .L_3954)


	//   ....[0]....
.L_3954:
        /*0048*/ 	.word	0x00000200


	//   ....[1]....
        /*004c*/ 	.word	0x00000b50


	//   ....[2]....
        /*0050*/ 	.word	0x00000ba0


	//----- nvinfo : EIATTR_MAX_THREADS
	.align		4
.L_3955:
        /*0054*/ 	.byte	0x04, 0x05
        /*0056*/ 	.short	(.L_3957 - .L_3956)
.L_3956:
        /*0058*/ 	.word	0x00000080
        /*005c*/ 	.word	0x00000001
        /*0060*/ 	.word	0x00000001


	//----- nvinfo : EIATTR_CRS_STACK_SIZE
	.align		4
.L_3957:
        /*0064*/ 	.byte	0x04, 0x1e
        /*0066*/ 	.short	(.L_3959 - .L_3958)
.L_3958:
        /*0068*/ 	.word	0x00000000


	//----- nvinfo : EIATTR_CBANK_PARAM_SIZE
	.align		4
.L_3959:
        /*006c*/ 	.byte	0x03, 0x19
        /*006e*/ 	.short	0x0020


	//----- nvinfo : EIATTR_PARAM_CBANK
	.align		4
        /*0070*/ 	.byte	0x04, 0x0a
        /*0072*/ 	.short	(.L_3961 - .L_3960)
	.align		4
.L_3960:
        /*0074*/ 	.word	index@(.nv.constant0._ZN2at6native29vectorized_elementwise_kernelILi4ENS0_13BinaryFunctorIiiiNS0_15binary_internal10MulFunctorIiEEEESt5arrayIPcLm3EEEEviT0_T1_)
        /*0078*/ 	.short	0x0210
        /*007a*/ 	.short	0x0020


	//----- nvinfo : EIATTR_SW_WAR
	.align		4
.L_3961:
        /*007c*/ 	.byte	0x04, 0x36
        /*007e*/ 	.short	(.L_3963 - .L_3962)
.L_3962:
        /*0080*/ 	.word	0x00000008
.L_3963:


//--------------------- .nv.info._ZN2at6native29vectorized_elementwise_kernelILi8ENS0_13BinaryFunctorIiiiNS0_15binary_internal10MulFunctorIiEEEESt5arrayIPcLm3EEEEviT0_T1_ --------------------------
	.section	.nv.info._ZN2at6native29vectorized_elementwise_kernelILi8ENS0_13BinaryFunctorIiiiNS0_15binary_internal10MulFunctorIiEEEESt5arrayIPcLm3EEEEviT0_T1_,"",@"SHT_CUDA_INFO"
	.sectionflags	@""
	.align	4


	//----- nvinfo : EIATTR_CUDA_API_VERSION
	.align		4
        /*0000*/ 	.byte	0x04, 0x37
        /*0002*/ 	.short	(.L_3965 - .L_3964)
.L_3964:
        /*0004*/ 	.word	0x00000082


	//----- nvinfo : EIATTR_KPARAM_INFO
	.align		4
.L_3965:
        /*0008*/ 	.byte	0x04, 0x17
        /*000a*/ 	.short	(.L_3967 - .L_3966)
.L_3966:
        /*000c*/ 	.word	0x00000000
        /*0010*/ 	.short	0x0002
        /*0012*/ 	.short	0x0008
        /*0014*/ 	.byte	0x00, 0xf0, 0x61, 0x00


	//----- nvinfo : EIATTR_KPARAM_INFO
	.align		4
.L_3967:
        /*0018*/ 	.byte	0x04, 0x17
        /*001a*/ 	.short	(.L_3969 - .L_3968)
.L_3968:
        /*001c*/ 	.word	0x00000000
        /*0020*/ 	.short	0x0001
        /*0022*/ 	.short	0x0004
        /*0024*/ 	.byte	0x00, 0xf0, 0x05, 0x00


	//----- nvinfo : EIATTR_KPARAM_INFO
	.align		4
.L_3969:
        /*0028*/ 	.byte	0x04, 0x17
        /*002a*/ 	.short	(.L_3971 - .L_3970)
.L_3970:
        /*002c*/ 	.word	0x00000000
        /*0030*/ 	.short	0x0000
        /*0032*/ 	.short	0x0000
        /*0034*/ 	.byte	0x00, 0xf0, 0x11, 0x00


	//----- nvinfo : EIATTR_SPARSE_MMA_MASK
	.align		4
.L_3971:
        /*0038*/ 	.byte	0x03, 0x50
        /*003a*/ 	.short	0x0000


	//----- nvinfo : EIATTR_MAXREG_COUNT
	.align		4
        /*003c*/ 	.byte	0x03, 0x1b
        /*003e*/ 	.short	0x00ff


	//----- nvinfo : EIATTR_MERCURY_ISA_VERSION
	.align		4
        /*0040*/ 	.byte	0x03, 0x5f
        /*0042*/ 	.short	0x0101


	//----- nvinfo : EIATTR_EXIT_INSTR_OFFSETS
	.align		4
        /*0044*/ 	.byte	0x04, 0x1c
        /*0046*/ 	.short	(.L_3973 - .L_3972)


	//   ....[0]....
.L_3972:
        /*0048*/ 	.word	0x00000200


	//   ....[1]....
        /*004c*/ 	.word	0x00000b50


	//   ....[2]....
        /*0050*/ 	.word	0x00000ba0


	//----- nvinfo : EIATTR_MAX_THREADS
	.align		4
.L_3973:
        /*0054*/ 	.byte	0x04, 0x05
        /*0056*/ 	.short	(.L_3975 - .L_3974)
.L_3974:
        /*0058*/ 	.word	0x00000080
        /*005c*/ 	.word	0x00000001
        /*0060*/ 	.word	0x00000001


	//----- nvinfo : EIATTR_CRS_STACK_SIZE
	.align		4
.L_3975:
        /*0064*/ 	.byte	0x04, 0x1e
        /*0066*/ 	.short	(.L_3977 - .L_3976)
.L_3976:
        /*0068*/ 	.word	0x00000000


	//----- nvinfo : EIATTR_CBANK_PARAM_SIZE
	.align		4
.L_3977:
        /*006c*/ 	.byte	0x03, 0x19
        /*006e*/ 	.short	0x0020


	//----- nvinfo : EIATTR_PARAM_CBANK
	.align		4
        /*0070*/ 	.byte	0x04, 0x0a
        /*0072*/ 	.short	(.L_3979 - .L_3978)
	.align		4
.L_3978:
        /*0074*/ 	.word	index@(.nv.constant0._ZN2at6native29vectorized_elementwise_kernelILi8ENS0_13BinaryFunctorIiiiNS0_15binary_internal10MulFunctorIiEEEESt5arrayIPcLm3EEEEviT0_T1_)
        /*0078*/ 	.short	0x0210
        /*007a*/ 	.short	0x0020


	//----- nvinfo : EIATTR_SW_WAR
	.align		4
.L_3979:
        /*007c*/ 	.byte	0x04, 0x36
        /*007e*/ 	.short	(.L_3981 - .L_3980)
.L_3980:
        /*0080*/ 	.word	0x00000008
.L_3981:


//--------------------- .nv.info._ZN2at6native18elementwise_kernelILi128ELi4EZNS0_15gpu_kernel_implINS0_13AUnaryFunctorIaaaNS0_15binary_internal10MulFunctorIaEEEEEEvRNS_18TensorIteratorBaseERKT_EUliE_EEviT1_ --------------------------
	.section	.nv.info._ZN2at6native18elementwise_kernelILi128ELi4EZNS0_15gpu_kernel_implINS0_13AUnaryFunctorIaaaNS0_15binary_internal10MulFunctorIaEEEEEEvRNS_18TensorIteratorBaseERKT_EUliE_EEviT1_,"",@"SHT_CUDA_INFO"
	.sectionflags	@""
	.align	4


	//----- nvinfo : EIATTR_CUDA_API_VERSION
	.align		4
        /*0000*/ 	.byte	0x04, 0x37
        /*0002*/ 	.short	(.L_3983 - .L_3982)
.L_3982:
        /*0004*/ 	.word	0x00000082


	//----- nvinfo : EIATTR_KPARAM_INFO
	.align		4
.L_3983:
        /*0008*/ 	.byte	0x04, 0x17
        /*000a*/ 	.short	(.L_3985 - .L_3984)
.L_3984:
        /*000c*/ 	.word	0x00000000
        /*0010*/ 	.short	0x0001
        /*0012*/ 	.short	0x0008
        /*0014*/ 	.byte	0x00, 0xf0, 0x61, 0x08


	//----- nvinfo : EIATTR_KPARAM_INFO
	.align		4
.L_3985:
        /*0018*/ 	.byte	0x04, 0x17
        /*001a*/ 	.short	(.L_3987 - .L_3986)
.L_3986:
        /*001c*/ 	.word	0x00000000
        /*0020*/ 	.short	0x0000
        /*0022*/ 	.short	0x0000
        /*0024*/ 	.byte	0x00, 0xf0, 0x11, 0x00


	//----- nvinfo : EIATTR_SPARSE_MMA_MASK
	.align		4
.L_3987:
        /*0028*/ 	.byte	0x03, 0x50
        /*002a*/ 	.short	0x0000


	//----- nvinfo : EIATTR_MAXREG_COUNT
	.align		4
        /*002c*/ 	.byte	0x03, 0x1b
        /*002e*/ 	.short	0x0080


	//----- nvinfo : EIATTR_EXTERNS
	.align		4
        /*0030*/ 	.byte	0x04, 0x0f
        /*0032*/ 	.short	(.L_3989 - .L_3988)


	//   ....[0]....
	.align		4
.L_3988:
        /*0034*/ 	.word	index@(__assertfail)


	//----- nvinfo : EIATTR_MERCURY_ISA_VERSION
	.align		4
.L_3989:
        /*0038*/ 	.byte	0x03, 0x5f
        /*003a*/ 	.short	0x0101


	//----- nvinfo : EIATTR_SYSCALL_OFFSETS
	.align		4
        /*003c*/ 	.byte	0x04, 0x46
        /*003e*/ 	.short	(.L_3991 - .L_3990)


	//   ....[0]....
.L_3990:
        /*0040*/ 	.word	0x000021f0


	//   ....[1]....
        /*0044*/ 	.word	0x00003140


	//   ....[2]....
        /*0048*/ 	.word	0x000053a0


	//   ....[3]....
        /*004c*/ 	.word	0x000062f0


	//   ....[4]....
        /*0050*/ 	.word	0x00008540


	//   ....[5]....
        /*0054*/ 	.word	0x00009490


	//   ....[6]....
        /*0058*/ 	.word	0x0000b6d0


	//   ....[7]....
        /*005c*/ 	.word	0x0000c620


	//----- nvinfo : EIATTR_EXIT_INSTR_OFFSETS
	.align		4
.L_3991:
        /*0060*/ 	.byte	0x04, 0x1c
        /*0062*/ 	.short	(.L_3993 - .L_3992)


	//   ....[0]....
.L_3992:
        /*0064*/ 	.word	0x00009580


	//   ....[1]....
        /*0068*/ 	.word	0x0000b840


	//   ....[2]....
        /*006c*/ 	.word	0x0000b860


	//   ....[3]....
        /*0070*/ 	.word	0x0000b920


	//   ....[4]....
        /*0074*/ 	.word	0x0000b960


	//   ....[5]....
        /*0078*/ 	.word	0x0000b9a0


	//   ....[6]....
        /*007c*/ 	.word	0x0000ba30


	//   ....[7]....
        /*0080*/ 	.word	0x0000ba70


	//   ....[8]....
        /*0084*/ 	.word	0x0000bb10


	//   ....[9]....
        /*0088*/ 	.word	0x0000bb60


	//   ....[10]....
        /*008c*/ 	.word	0x0000bbb0


	//   ....[11]....
        /*0090*/ 	.word	0x0000bc70


	//   ....[12]....
        /*0094*/ 	.word	0x0000bcd0


	//   ....[13]....
        /*0098*/ 	.word	0x0000be60


	//   ....[14]....
        /*009c*/ 	.word	0x0000bfc0


	//   ....[15]....
        /*00a0*/ 	.word	0x0000c000


	//   ....[16]....
        /*00a4*/ 	.word	0x0000c0c0


	//   ....[17]....
        /*00a8*/ 	.word	0x0000c240


	//   ....[18]....
        /*00ac*/ 	.word	0x0000c3c0


	//   ....[19]....
        /*00b0*/ 	.word	0x0000c520


	//   ....[20]....
        /*00b4*/ 	.word	0x0000c630


	//   ....[21]....
        /*00b8*/ 	.word	0x0000c690


	//   ....[22]....
        /*00bc*/ 	.word	0x0000c6d0


	//----- nvinfo : EIATTR_MAX_THREADS
	.align		4
.L_3993:
        /*00c0*/ 	.byte	0x04, 0x05
        /*00c2*/ 	.short	(.L_3995 - .L_3994)
.L_3994:
        /*00c4*/ 	.word	0x00000080
        /*00c8*/ 	.word	0x00000001
        /*00cc*/ 	.word	0x00000001


	//----- nvinfo : EIATTR_CRS_STACK_SIZE
	.align		4
.L_3995:
        /*00d0*/ 	.byte	0x04, 0x1e
        /*00d2*/ 	.short	(.L_3997 - .L_3996)
.L_3996:
        /*00d4*/ 	.word	0x00000000


	//----- nvinfo : EIATTR_CBANK_PARAM_SIZE
	.align		4
.L_3997:
        /*00d8*/ 	.byte	0x03, 0x19
        /*00da*/ 	.short	0x0220


	//----- nvinfo : EIATTR_PARAM_CBANK
	.align		4
        /*00dc*/ 	.byte	0x04, 0x0a
        /*00de*/ 	.short	(.L_3999 - .L_3998)
	.align		4
.L_3998:
        /*00e0*/ 	.word	index@(.nv.constant0._ZN2at6native18elementwise_kernelILi128ELi4EZNS0_15gpu_kernel_implINS0_13AUnaryFunctorIaaaNS0_15binary_internal10MulFunctorIaEEEEEEvRNS_18TensorIteratorBaseERKT_EUliE_EEviT1_)
        /*00e4*/ 	.short	0x0210
        /*00e6*/ 	.short	0x0220


	//----- nvinfo : EIATTR_SW_WAR
	.align		4
.L_3999:
        /*00e8*/ 	.byte	0x04, 0x36
        /*00ea*/ 	.short	(.L_4001 - .L_4000)
.L_4000:
        /*00ec*/ 	.word	0x00000008
.L_4001:


//--------------------- .nv.info._ZN2at6native27unrolled_elementwise_kernelINS0_13AUnaryFunctorIaaaNS0_15binary_internal10MulFunctorIaEEEESt5arrayIPcLm2EELi4E23TrivialOffsetCalculatorILi1EjESB_NS0_6memory12LoadWithCastILi1EEENSC_13StoreWithCastILi1EEEEEviT_T0_T2_T3_T4_T5_ --------------------------
	.section	.nv.info._ZN2at6native27unrolled_elementwise_kernelINS0_13AUnaryFunctorIaaaNS0_15binary_internal10MulFunctorIaEEEESt5arrayIPcLm2EELi4E23TrivialOffsetCalculatorILi1EjESB_NS0_6memory12LoadWithCastILi1EEENSC_13StoreWithCastILi1EEEEEviT_T0_T2_T3_T4_T5_,"",@"SHT_CUDA_INFO"
	.sectionflags	@""
	.align	4


	//----- nvinfo : EIATTR_CUDA_API_VERSION
	.align		4
        /*0000*/ 	.byte	0x04, 0x37
        /*0002*/ 	.short	(.L_4003 - .L_4002)
.L_4002:
        /*0004*/ 	.word	0x00000082


	//----- nvinfo : EIATTR_KPARAM_INFO
	.align		4
.L_4003:
        /*0008*/ 	.byte	0x04, 0x17
        /*000a*/ 	.short	(.L_4005 - .L_4004)
.L_4004:
        /*000c*/ 	.word	0x00000000
        /*0010*/ 	.short	0x0006
        /*0012*/ 	.short	0x0024
        /*0014*/ 	.byte	0x00, 0xf0, 0x21, 0x00


	//----- nvinfo : EIATTR_KPARAM_INFO
	.align		4
.L_4005:
        /*0018*/ 	.byte	0x04, 0x17
        /*001a*/ 	.short	(.L_4007 - .L_4006)
.L_4006:
        /*001c*/ 	.word	0x00000000
        /*0020*/ 	.short	0x0005
        /*0022*/ 	.short	0x001c
        /*0024*/ 	.byte	0x00, 0xf0, 0x21, 0x00


	//----- nvinfo : EIATTR_KPARAM_INFO
	.align		4
.L_4007:
        /*0028*/ 	.byte	0x04, 0x17
        /*002a*/ 	.short	(.L_4009 - .L_4008)
.L_4008:
        /*002c*/ 	.word	0x00000000
        /*0030*/ 	.short	0x0004
        /*0032*/ 	.short	0x0019
        /*0034*/ 	.byte	0x00, 0xf0, 0x05, 0x00


	//----- nvinfo : EIATTR_KPARAM_INFO
	.align		4
.L_4009:
        /*0038*/ 	.byte	0x04, 0x17
        /*003a*/ 	.short	(.L_4011 - .L_4010)
.L_4010:
        /*003c*/ 	.word	0x00000000
        /*0040*/ 	.short	0x0003
        /*0042*/ 	.short	0x0018
        /*0044*/ 	.byte	0x00, 0xf0, 0x05, 0x00


	//----- nvinfo : EIATTR_KPARAM_INFO
	.align		4
.L_4011:
        /*0048*/ 	.byte	0x04, 0x17
        /*004a*/ 	.short	(.L_4013 - .L_4012)
.L_4012:
        /*004c*/ 	.word	0x00000000
        /*0050*/ 	.short	0x0002
        /*0052*/ 	.short	0x0008
        /*0054*/ 	.byte	0x00, 0xf0, 0x41, 0x00


	//----- nvinfo : EIATTR_KPARAM_INFO
	.align		4
.L_4013:
        /*0058*/ 	.byte	0x04, 0x17
        /*005a*/ 	.short	(.L_4015 - .L_4014)
.L_4014:
        /*005c*/ 	.word	0x00000000
        /*0060*/ 	.short	0x0001
        /*0062*/ 	.short	0x0004
        /*0064*/ 	.byte	0x00, 0xf0, 0x09, 0x00


	//----- nvinfo : EIATTR_KPARAM_INFO
	.align		4
.L_4015:
        /*0068*/ 	.byte	0x04, 0x17
        /*006a*/ 	.short	(.L_4017 - .L_4016)
.L_4016:
        /*006c*/ 	.word	0x00000000
        /*0070*/ 	.short	0x0000
        /*0072*/ 	.short	0x0000
        /*0074*/ 	.byte	0x00, 0xf0, 0x11, 0x00


	//----- nvinfo : EIATTR_SPARSE_MMA_MASK
	.align		4
.L_4017:
        /*0078*/ 	.byte	0x03, 0x50
        /*007a*/ 	.short	0x0000


	//----- nvinfo : EIATTR_MAXREG_COUNT
	.align		4
        /*007c*/ 	.byte	0x03, 0x1b
        /*007e*/ 	.short	0x00ff


	//----- nvinfo : EIATTR_EXTERNS
	.align		4
        /*0080*/ 	.byte	0x04, 0x0f
        /*0082*/ 	.short	(.L_4019 - .L_4018)


	//   ....[0]....
	.align		4
.L_4018:
        /*0084*/ 	.word	index@(__assertfail)


	//----- nvinfo : EIATTR_MERCURY_ISA_VERSION
	.align		4
.L_4019:
        /*0088*/ 	.byte	0x03, 0x5f
        /*008a*/ 	.short	0x0101


	//----- nvinfo : EIATTR_SYSCALL_OFFSETS
	.align		4
        /*008c*/ 	.byte	0x04, 0x46
        /*008e*/ 	.short	(.L_4021 - .L_4020)


	//   ....[0]....
.L_4020:
        /*0090*/ 	.word	0x00000f10


	//   ....[1]....
        /*0094*/ 	.word	0x00001e20


	//   ....[2]....
        /*0098*/ 	.word	0x00002d40


	//   ....[3]....
        /*009c*/ 	.word	0x00003c40


	//   ....[4]....
        /*00a0*/ 	.word	0x00004cc0


	//   ....[5]....
        /*00a4*/ 	.word	0x00005cc0


	//   ....[6]....
        /*00a8*/ 	.word	0x00006cb0


	//   ....[7]....
        /*00ac*/ 	.word	0x00007ca0


	//----- nvinfo : EIATTR_EXIT_INSTR_OFFSETS
	.align		4
.L_4021:
        /*00b0*/ 	.byte	0x04, 0x1c
        /*00b2*/ 	.short	(.L_4023 - .L_4022)


	//   ....[0]....
.L_4022:
        /*00b4*/ 	.word	0x00006d90


	//   ....[1]....
        /*00b8*/ 	.word	0x00006ec0


	//   ....[2]....
        /*00bc*/ 	.word	0x00006ee0


	//   ....[3]....
        /*00c0*/ 	.word	0x00006fa0


	//   ....[4]....
        /*00c4*/ 	.word	0x00006fe0


	//   ....[5]....
        /*00c8*/ 	.word	0x00007020


	//   ....[6]....
        /*00cc*/ 	.word	0x000070b0


	//   ....[7]....
        /*00d0*/ 	.word	0x000070f0


	//   ....[8]....
        /*00d4*/ 	.word	0x00007190


	//   ....[9]....
        /*00d8*/ 	.word	0x000071e0


	//   ....[10]....
        /*00dc*/ 	.word	0x00007230


	//   ....[11]....
        /*00e0*/ 	.word	0x000072f0


	//   ....[12]....
        /*00e4*/ 	.word	0x00007350


	//   ....[13]....
        /*00e8*/ 	.word	0x000074e0


	//   ....[14]....
        /*00ec*/ 	.word	0x00007640


	//   ....[15]....
        /*00f0*/ 	.word	0x00007680


	//   ....[16]....
        /*00f4*/ 	.word	0x00007740


	//   ....[17]....
        /*00f8*/ 	.word	0x000078c0


	//   ....[18]....
        /*00fc*/ 	.word	0x00007a40


	//   ....[19]....
        /*0100*/ 	.word	0x00007ba0


	//   ....[20]....
        /*0104*/ 	.word	0x00007cb0


	//   ....[21]....
        /*0108*/ 	.word	0x00007d10


	//   ....[22]....
        /*010c*/ 	.word	0x00007d50


	//----- nvinfo : EIATTR_MAX_THREADS
	.align		4
.L_4023:
        /*0110*/ 	.byte	0x04, 0x05
        /*0112*/ 	.short	(.L_4025 - .L_4024)
.L_4024:
        /*0114*/ 	.word	0x00000080
        /*0118*/ 	.word	0x00000001
        /*011c*/ 	.word	0x00000001


	//----- nvinfo : EIATTR_CRS_STACK_SIZE
	.align		4
.L_4025:
        /*0120*/ 	.byte	0x04, 0x1e
        /*0122*/ 	.short	(.L_4027 - .L_4026)
.L_4026:
        /*0124*/ 	.word	0x00000000


	//----- nvinfo : EIATTR_CBANK_PARAM_SIZE
	.align		4
.L_4027:
        /*0128*/ 	.byte	0x03, 0x19
        /*012a*/ 	.short	0x002c


	//----- nvinfo : EIATTR_PARAM_CBANK
	.align		4
        /*012c*/ 	.byte	0x04, 0x0a
        /*012e*/ 	.short	(.L_4029 - .L_4028)
	.align		4
.L_4028:
        /*0130*/ 	.word	index@(.nv.constant0._ZN2at6native27unrolled_elementwise_kernelINS0_13AUnaryFunctorIaaaNS0_15binary_internal10MulFunctorIaEEEESt5arrayIPcLm2EELi4E23TrivialOffsetCalculatorILi1EjESB_NS0_6memory12LoadWithCastILi1EEENSC_13StoreWithCastILi1EEEEEviT_T0_T2_T3_T4_T5_)
        /*0134*/ 	.short	0x0210
        /*0136*/ 	.short	0x002c


	//----- nvinfo : EIATTR_SW_WAR
	.align		4
.L_4029:
        /*0138*/ 	.byte	0x04, 0x36
        /*013a*/ 	.short	(.L_4031 - .L_4030)
.L_4030:
        /*013c*/ 	.word	0x00000008
.L_4031:


//--------------------- .nv.info._ZN2at6native18elementwise_kernelILi128ELi4EZNS0_22gpu_kernel_impl_nocastINS0_13AUnaryFunctorIaaaNS0_15binary_internal10MulFunctorIaEEEEEEvRNS_18TensorIteratorBaseERKT_EUliE_EEviT1_ --------------------------
	.section	.nv.info._ZN2at6native18elementwise_kernelILi128ELi4EZNS0_22gpu_kernel_impl_nocastINS0_13AUnaryFunctorIaaaNS0_15binary_internal10MulFunctorIaEEEEEEvRNS_18TensorIteratorBaseERKT_EUliE_EEviT1_,"",@"SHT_CUDA_INFO"
	.sectionflags	@""
	.align	4


	//----- nvinfo : EIATTR_CUDA_API_VERSION
	.align		4
        /*0000*/ 	.byte	0x04, 0x37
        /*0002*/ 	.short	(.L_4033 - .L_4032)
.L_4032:
        /*0004*/ 	.word	0x00000082


	//----- nvinfo : EIATTR_KPARAM_INFO
	.align		4
.L_4033:
        /*0008*/ 	.byte	0x04, 0x17
        /*000a*/ 	.short	(.L_4035 - .L_4034)
.L_4034:
        /*000c*/ 	.word	0x00000000
        /*0010*/ 	.short	0x0001
        /*0012*/ 	.short	0x0008
        /*0014*/ 	.byte	0x00, 0xf0, 0x61, 0x08


	//----- nvinfo : EIATTR_KPARAM_INFO
	.align		4
.L_4035:
        /*0018*/ 	.byte	0x04, 0x17
        /*001a*/ 	.short	(.L_4037 - .L_4036)
.L_4036:
        /*001c*/ 	.word	0x00000000
        /*0020*/ 	.short	0x0000
        /*0022*/ 	.short	0x0000
        /*0024*/ 	.byte	0x00, 0xf0, 0x11, 0x00


	//----- nvinfo : EIATTR_SPARSE_MMA_MASK
	.align		4
.L_4037:
        /*0028*/ 	.byte	0x03, 0x50
        /*002a*/ 	.short	0x0000


	//----- nvinfo : EIATTR_MAXREG_COUNT
	.align		4
        /*002c*/ 	.byte	0x03, 0x1b
        /*002e*/ 	.short	0x0080


	//----- nvinfo : EIATTR_MERCURY_ISA_VERSION
	.align		4
        /*0030*/ 	.byte	0x03, 0x5f
        /*0032*/ 	.short	0x0101


	//----- nvinfo : EIATTR_EXIT_INSTR_OFFSETS
	.align		4
        /*0034*/ 	.byte	0x04, 0x1c
        /*0036*/ 	.short	(.L_4039 - .L_4038)


	//   ....[0]....
.L_4038:
        /*0038*/ 	.word	0x00003bd0


	//   ....[1]....
        /*003c*/ 	.word	0x00004f60


	//----- nvinfo : EIATTR_MAX_THREADS
	.align		4
.L_4039:
        /*0040*/ 	.byte	0x04, 0x05
        /*0042*/ 	.short	(.L_4041 - .L_4040)
.L_4040:
        /*0044*/ 	.word	0x00000080
        /*0048*/ 	.word	0x00000001
        /*004c*/ 	.word	0x00000001


	//----- nvinfo : EIATTR_CRS_STACK_SIZE
	.align		4
.L_4041:
        /*0050*/ 	.byte	0x04, 0x1e
        /*0052*/ 	.short	(.L_4043 - .L_4042)
.L_4042:
        /*0054*/ 	.word	0x00000000


	//----- nvinfo : EIATTR_CBANK_PARAM_SIZE
	.align		4
.L_4043:
        /*0058*/ 	.byte	0x03, 0x19
        /*005a*/ 	.short	0x0220


	//----- nvinfo : EIATTR_PARAM_CBANK
	.align		4
        /*005c*/ 	.byte	0x04, 0x0a
        /*005e*/ 	.short	(.L_4045 - .L_4044)
	.align		4
.L_4044:
        /*0060*/ 	.word	index@(.nv.constant0._ZN2at6native18elementwise_kernelILi128ELi4EZNS0_22gpu_kernel_impl_nocastINS0_13AUnaryFunctorIaaaNS0_15binary_internal10MulFunctorIaEEEEEEvRNS_18TensorIteratorBaseERKT_EUliE_EEviT1_)
        /*0064*/ 	.short	0x0210
        /*0066*/ 	.short	0x0220


	//----- nvinfo : EIATTR_SW_WAR
	.align		4
.L_4045:
        /*0068*/ 	.byte	0x04, 0x36
        /*006a*/ 	.short	(.L_4047 - .L_4046)
.L_4046:
        /*006c*/ 	.word	0x00000008
.L_4047:


//--------------------- .nv.info._ZN2at6native27unrolled_elementwise_kernelINS0_13AUnaryFunctorIaaaNS0_15binary_internal10MulFunctorIaEEEESt5arrayIPcLm2EELi4E23TrivialOffsetCalculatorILi1EjESB_NS0_6memory15LoadWithoutCastENSC_16StoreWithoutCastEEEviT_T0_T2_T3_T4_T5_ --------------------------
	.section	.nv.info._ZN2at6native27unrolled_elementwise_kernelINS0_13AUnaryFunctorIaaaNS0_15binary_internal10MulFunctorIaEEEESt5arrayIPcLm2EELi4E23TrivialOffsetCalculatorILi1EjESB_NS0_6memory15LoadWithoutCastENSC_16StoreWithoutCastEEEviT_T0_T2_T3_T4_T5_,"",@"SHT_CUDA_INFO"
	.sectionflags	@""
	.align	4


	//----- nvinfo : EIATTR_CUDA_API_VERSION
	.align		4
        /*0000*/ 	.byte	0x04, 0x37
        /*0002*/ 	.short	(.L_4049 - .L_4048)
.L_4048:
        /*0004*/ 	.word	0x00000082


	//----- nvinfo : EIATTR_KPARAM_INFO
	.align		4
.L_4049:
        /*0008*/ 	.byte	0x04, 0x17
        /*000a*/ 	.short	(.L_4051 - .L_4050)
.L_4050:
        /*000c*/ 	.word	0x00000000
        /*0010*/ 	.short	0x0006
        /*0012*/ 	.short	0x001b
        /*0014*/ 	.byte	0x00, 0xf0, 0x05, 0x00


	//----- nvinfo : EIATTR_KPARAM_INFO
	.align		4
.L_4051:
        /*0018*/ 	.byte	0x04, 0x17
        /*001a*/ 	.short	(.L_4053 - .L_4052)
.L_4052:
        /*001c*/ 	.word	0x00000000
        /*0020*/ 	.short	0x0005
        /*0022*/ 	.short	0x001a
        /*0024*/ 	.byte	0x00, 0xf0, 0x05, 0x00


	//----- nvinfo : EIATTR_KPARAM_INFO
	.align		4
.L_4053:
        /*0028*/ 	.byte	0x04, 0x17
        /*002a*/ 	.short	(.L_4055 - .L_4054)
.L_4054:
        /*002c*/ 	.word	0x00000000
        /*0030*/ 	.short	0x0004
        /*0032*/ 	.short	0x0019
        /*0034*/ 	.byte	0x00, 0xf0, 0x05, 0x00


	//----- nvinfo : EIATTR_KPARAM_INFO
	.align		4
.L_4055:
        /*0038*/ 	.byte	0x04, 0x17
        /*003a*/ 	.short	(.L_4057 - .L_4056)
.L_4056:
        /*003c*/ 	.word	0x00000000
        /*0040*/ 	.short	0x0003
        /*0042*/ 	.short	0x0018
        /*0044*/ 	.byte	0x00, 0xf0, 0x05, 0x00


	//----- nvinfo : EIATTR_KPARAM_INFO
	.align		4
.L_4057:
        /*0048*/ 	.byte	0x04, 0x17
        /*004a*/ 	.short	(.L_4059 - .L_4058)
.L_4058:
        /*004c*/ 	.word	0x00000000
        /*0050*/ 	.short	0x0002
        /*0052*/ 	.short	0x0008
        /*0054*/ 	.byte	0x00, 0xf0, 0x41, 0x00


	//----- nvinfo : EIATTR_KPARAM_INFO
	.align		4
.L_4059:
        /*0058*/ 	.byte	0x04, 0x17
        /*005a*/ 	.short	(.L_4061 - .L_4060)
.L_4060:
        /*005c*/ 	.word	0x00000000
        /*0060*/ 	.short	0x0001
        /*0062*/ 	.short	0x0004
        /*0064*/ 	.byte	0x00, 0xf0, 0x09, 0x00


	//----- nvinfo : EIATTR_KPARAM_INFO
	.align		4
.L_4061:
        /*0068*/ 	.byte	0x04, 0x17
        /*006a*/ 	.short	(.L_4063 - .L_4062)
.L_4062:
        /*006c*/ 	.word	0x00000000
        /*0070*/ 	.short	0x0000
        /*0072*/ 	.short	0x0000
        /*0074*/ 	.byte	0x00, 0xf0, 0x11, 0x00


	//----- nvinfo : EIATTR_SPARSE_MMA_MASK
	.align		4
.L_4063:
        /*0078*/ 	.byte	0x03, 0x50
        /*007a*/ 	.short	0x0000


	//----- nvinfo : EIATTR_MAXREG_COUNT
	.align		4
        /*007c*/ 	.byte	0x03, 0x1b
        /*007e*/ 	.short	0x00ff


	//----- nvinfo : EIATTR_MERCURY_ISA_VERSION
	.align		4
        /*0080*/ 	.byte	0x03, 0x5f
        /*0082*/ 	.short	0x0101


	//----- nvinfo : EIATTR_EXIT_INSTR_OFFSETS
	.align		4
        /*0084*/ 	.byte	0x04, 0x1c
        /*0086*/ 	.short	(.L_4065 - .L_4064)


	//   ....[0]....
.L_4064:
        /*0088*/ 	.word	0x00000490


	//   ....[1]....
        /*008c*/ 	.word	0x000004f0


	//----- nvinfo : EIATTR_MAX_THREADS
	.align		4
.L_4065:
        /*0090*/ 	.byte	0x04, 0x05
        /*0092*/ 	.short	(.L_4067 - .L_4066)
.L_4066:
        /*0094*/ 	.word	0x00000080
        /*0098*/ 	.word	0x00000001
        /*009c*/ 	.word	0x00000001


	//----- nvinfo : EIATTR_CRS_STACK_SIZE
	.align		4
.L_4067:
        /*00a0*/ 	.byte	0x04, 0x1e
        /*00a2*/ 	.short	(.L_4069 - .L_4068)
.L_4068:
        /*00a4*/ 	.word	0x00000000


	//----- nvinfo : EIATTR_CBANK_PARAM_SIZE
	.align		4
.L_4069:
        /*00a8*/ 	.byte	0x03, 0x19
        /*00aa*/ 	.short	0x001c


	//----- nvinfo : EIATTR_PARAM_CBANK
	.align		4
        /*00ac*/ 	.byte	0x04, 0x0a
        /*00ae*/ 	.short	(.L_4071 - .L_4070)
	.align		4
.L_4070:
        /*00b0*/ 	.word	index@(.nv.constant0._ZN2at6native27unrolled_elementwise_kernelINS0_13AUnaryFunctorIaaaNS0_15binary_internal10MulFunctorIaEEEESt5arrayIPcLm2EELi4E23TrivialOffsetCalculatorILi1EjESB_NS0_6memory15LoadWithoutCastENSC_16StoreWithoutCastEEEviT_T0_T2_T3_T4_T5_)
        /*00b4*/ 	.short	0x0210
        /*00b6*/ 	.short	0x001c


	//----- nvinfo : EIATTR_SW_WAR
	.align		4
.L_4071:
        /*00b8*/ 	.byte	0x04, 0x36
        /*00ba*/ 	.short	(.L_4073 - .L_4072)
.L_4072:
        /*00bc*/ 	.word	0x00000008
.L_4073:


//--------------------- .nv.info._ZN2at6native29vectorized_elementwise_kernelILi2ENS0_13AUnaryFunctorIaaaNS0_15binary_internal10MulFunctorIaEEEESt5arrayIPcLm2EEEEviT0_T1_ --------------------------
	.section	.nv.info._ZN2at6native29vectorized_elementwise_kernelILi2ENS0_13AUnaryFunctorIaaaNS0_15binary_internal10MulFunctorIaEEEESt5arrayIPcLm2EEEEviT0_T1_,"",@"SHT_CUDA_INFO"
	.sectionflags	@""
	.align	4


	//----- nvinfo : EIATTR_CUDA_API_VERSION
	.align		4
        /*0000*/ 	.byte	0x04, 0x37
        /*0002*/ 	.short	(.L_4075 - .L_4074)
.L_4074:
        /*0004*/ 	.word	0x00000082


	//----- nvinfo : EIATTR_KPARAM_INFO
	.align		4
.L_4075:
        /*0008*/ 	.byte	0x04, 0x17
        /*000a*/ 	.short	(.L_4077 - .L_4076)
.L_4076:
        /*000c*/ 	.word	0x00000000
        /*0010*/ 	.short	0x0002
        /*0012*/ 	.short	0x0008
        /*0014*/ 	.byte	0x00, 0xf0, 0x41, 0x00


	//----- nvinfo : EIATTR_KPARAM_INFO
	.align		4
.L_4077:
        /*0018*/ 	.byte	0x04, 0x17
        /*001a*/ 	.short	(.L_4079 - .L_4078)
.L_4078:
        /*001c*/ 	.word	0x00000000
        /*0020*/ 	.short	0x0001
        /*0022*/ 	.short	0x0004
        /*0024*/ 	.byte	0x00, 0xf0, 0x09, 0x00


	//----- nvinfo : EIATTR_KPARAM_INFO
	.align		4
.L_4079:
        /*0028*/ 	.byte	0x04, 0x17
        /*002a*/ 	.short	(.L_4081 - .L_4080)
.L_4080:
        /*002c*/ 	.word	0x00000000
        /*0030*/ 	.short	0x0000
        /*0032*/ 	.short	0x0000
        /*0034*/ 	.byte	0x00, 0xf0, 0x11, 0x00


	//----- nvinfo : EIATTR_SPARSE_MMA_MASK
	.align		4
.L_4081:
        /*0038*/ 	.byte	0x03, 0x50
        /*003a*/ 	.short	0x0000


	//----- nvinfo : EIATTR_MAXREG_COUNT
	.align		4
        /*003c*/ 	.byte	0x03, 0x1b
        /*003e*/ 	.short	0x00ff


	//----- nvinfo : EIATTR_MERCURY_ISA_VERSION
	.align		4
        /*0040*/ 	.byte	0x03, 0x5f
        /*0042*/ 	.short	0x0101


	//----- nvinfo : EIATTR_EXIT_INSTR_OFFSETS
	.align		4
        /*0044*/ 	.byte	0x04, 0x1c
        /*0046*/ 	.short	(.L_4083 - .L_4082)


	//   ....[0]....
.L_4082:
        /*0048*/ 	.word	0x00000370


	//   ....[1]....
        /*004c*/ 	.word	0x00000ca0


	//   ....[2]....
        /*0050*/ 	.word	0x00000d00


	//----- nvinfo : EIATTR_MAX_THREADS
	.align		4
.L_4083:
        /*0054*/ 	.byte	0x04, 0x05
        /*0056*/ 	.short	(.L_4085 - .L_4084)
.L_4084:
        /*0058*/ 	.word	0x00000080
        /*005c*/ 	.word	0x00000001
        /*0060*/ 	.word	0x00000001


	//----- nvinfo : EIATTR_CRS_STACK_SIZE
	.align		4
.L_4085:
        /*0064*/ 	.byte	0x04, 0x1e
        /*0066*/ 	.short	(.L_4087 - .L_4086)
.L_4086:
        /*0068*/ 	.word	0x00000000


	//----- nvinfo : EIATTR_CBANK_PARAM_SIZE
	.align		4
.L_4087:
        /*006c*/ 	.byte	0x03, 0x19
        /*006e*/ 	.short	0x0018


	//----- nvinfo : EIATTR_PARAM_CBANK
	.align		4
        /*0070*/ 	.byte	0x04, 0x0a
        /*0072*/ 	.short	(.L_4089 - .L_4088)
	.align		4
.L_4088:
        /*0074*/ 	.word	index@(.nv.constant0._ZN2at6native29vectorized_elementwise_kernelILi2ENS0_13AUnaryFunctorIaaaNS0_15binary_internal10MulFunctorIaEEEESt5arrayIPcLm2EEEEviT0_T1_)
        /*0078*/ 	.short	0x0210
        /*007a*/ 	.short	0x0018


	//----- nvinfo : EIATTR_SW_WAR
	.align		4
.L_4089:
        /*007c*/ 	.byte	0x04, 0x36
        /*007e*/ 	.short	(.L_4091 - .L_4090)
.L_4090:
        /*0080*/ 	.word	0x00000008
.L_4091:


//--------------------- .nv.info._ZN2at6native29vectorized_elementwise_kernelILi4ENS0_13AUnaryFunctorIaaaNS0_15binary_internal10MulFunctorIaEEEESt5arrayIPcLm2EEEEviT0_T1_ --------------------------
	.section	.nv.info._ZN2at6native29vectorized_elementwise_kernelILi4ENS0_13AUnaryFunctorIaaaNS0_15binary_internal10MulFunctorIaEEEESt5arrayIPcLm2EEEEviT0_T1_,"",@"SHT_CUDA_INFO"
	.sectionflags	@""
	.align	4


	//----- nvinfo : EIATTR_CUDA_API_VERSION
	.align		4
        /*0000*/ 	.byte	0x04, 0x37
        /*0002*/ 	.short	(.L_4093 - .L_4092)
.L_4092:
        /*0004*/ 	.word	0x00000082


	//----- nvinfo : EIATTR_KPARAM_INFO
	.align		4
.L_4093:
        /*0008*/ 	.byte	0x04, 0x17
        /*000a*/ 	.short	(.L_4095 - .L_4094)
.L_4094:
        /*000c*/ 	.word	0x00000000
        /*0010*/ 	.short	0x0002
        /*0012*/ 	.short	0x0008
        /*0014*/ 	.byte	0x00, 0xf0, 0x41, 0x00


	//----- nvinfo : EIATTR_KPARAM_INFO
	.align		4
.L_4095:
        /*0018*/ 	.byte	0x04, 0x17
        /*001a*/ 	.short	(.L_4097 - .L_4096)
.L_4096:
        /*001c*/ 	.word	0x00000000
        /*0020*/ 	.short	0x0001
        /*0022*/ 	.short	0x0004
        /*0024*/ 	.byte	0x00, 0xf0, 0x09, 0x00


	//----- nvinfo : EIATTR_KPARAM_INFO
	.align		4
.L_4097:
        /*0028*/ 	.byte	0x04, 0x17
        /*002a*/ 	.short	(.L_4099 - .L_4098)
.L_4098:
        /*002c*/ 	.word	0x00000000
        /*0030*/ 	.short	0x0000
        /*0032*/ 	.short	0x0000
        /*0034*/ 	.byte	0x00, 0xf0, 0x11, 0x00


	//----- nvinfo : EIATTR_SPARSE_MMA_MASK
	.align		4
.L_4099:
        /*0038*/ 	.byte	0x03, 0x50
        /*003a*/ 	.short	0x0000


	//----- nvinfo : EIATTR_MAXREG_COUNT
	.align		4
        /*003c*/ 	.byte	0x03, 0x1b
        /*003e*/ 	.short	0x00ff


	//----- nvinfo : EIATTR_MERCURY_ISA_VERSION
	.align		4
        /*0040*/ 	.byte	0x03, 0x5f
        /*0042*/ 	.short	0x0101


	//----- nvinfo : EIATTR_EXIT_INSTR_OFFSETS
	.align		4
        /*0044*/ 	.byte	0x04, 0x1c
        /*0046*/ 	.short	(.L_4101 - .L_4100)


	//   ....[0]....
.L_4100:
        /*0048*/ 	.word	0x00000330


	//   ....[1]....
        /*004c*/ 	.word	0x00000c60


	//   ....[2]....
        /*0050*/ 	.word	0x00000cc0


	//----- nvinfo : EIATTR_MAX_THREADS
	.align		4
.L_4101:
        /*0054*/ 	.byte	0x04, 0x05
        /*0056*/ 	.short	(.L_4103 - .L_4102)
.L_4102:
        /*0058*/ 	.word	0x00000080
        /*005c*/ 	.word	0x00000001
        /*0060*/ 	.word	0x00000001


	//----- nvinfo : EIATTR_CRS_STACK_SIZE
	.align		4
.L_4103:
        /*0064*/ 	.byte	0x04, 0x1e
        /*0066*/ 	.short	(.L_4105 - .L_4104)
.L_4104:
        /*0068*/ 	.word	0x00000000


	//----- nvinfo : EIATTR_CBANK_PARAM_SIZE
	.align		4
.L_4105:
        /*006c*/ 	.byte	0x03, 0x19
        /*006e*/ 	.short	0x0018


	//----- nvinfo : EIATTR_PARAM_CBANK
	.align		4
        /*0070*/ 	.byte	0x04, 0x0a
        /*0072*/ 	.short	(.L_4107 - .L_4106)
	.align		4
.L_4106:
        /*0074*/ 	.word	index@(.nv.constant0._ZN2at6native29vectorized_elementwise_kernelILi4ENS0_13AUnaryFunctorIaaaNS0_15binary_internal10MulFunctorIaEEEESt5arrayIPcLm2EEEEviT0_T1_)
        /*0078*/ 	.short	0x0210
        /*007a*/ 	.short	0x0018


	//----- nvinfo : EIATTR_SW_WAR
	.align		4
.L_4107:
        /*007c*/ 	.byte	0x04, 0x36
        /*007e*/ 	.short	(.L_4109 - .L_4108)
.L_4108:
        /*0080*/ 	.word	0x00000008
.L_4109:


//--------------------- .nv.info._ZN2at6native29vectorized_elementwise_kernelILi8ENS0_13AUnaryFunctorIaaaNS0_15binary_internal10MulFunctorIaEEEESt5arrayIPcLm2EEEEviT0_T1_ --------------------------
	.section	.nv.info._ZN2at6native29vectorized_elementwise_kernelILi8ENS0_13AUnaryFunctorIaaaNS0_15binary_internal10MulFunctorIaEEEESt5arrayIPcLm2EEEEviT0_T1_,"",@"SHT_CUDA_INFO"
	.sectionflags	@""
	.align	4


	//----- nvinfo : EIATTR_CUDA_API_VERSION
	.align		4
        /*0000*/ 	.byte	0x04, 0x37
        /*0002*/ 	.short	(.L_4111 - .L_4110)
.L_4110:
        /*0004*/ 	.word	0x00000082


	//----- nvinfo : EIATTR_KPARAM_INFO
	.align		4
.L_4111:
        /*0008*/ 	.byte	0x04, 0x17
        /*000a*/ 	.short	(.L_4113 - .L_4112)
.L_4112:
        /*000c*/ 	.word	0x00000000
        /*0010*/ 	.short	0x0002
        /*0012*/ 	.short	0x0008
        /*0014*/ 	.byte	0x00, 0xf0, 0x41, 0x00


	//----- nvinfo : EIATTR_KPARAM_INFO
	.align		4
.L_4113:
        /*0018*/ 	.byte	0x04, 0x17
        /*001a*/ 	.short	(.L_4115 - .L_4114)
.L_4114:
        /*001c*/ 	.word	0x00000000
        /*0020*/ 	.short	0x0001
        /*0022*/ 	.short	0x0004
        /*0024*/ 	.byte	0x00, 0xf0, 0x09, 0x00


	//----- nvinfo : EIATTR_KPARAM_INFO
	.align		4
.L_4115:
        /*0028*/ 	.byte	0x04, 0x17
        /*002a*/ 	.short	(.L_4117 - .L_4116)
.L_4116:
        /*002c*/ 	.word	0x00000000
        /*0030*/ 	.short	0x0000
        /*0032*/ 	.short	0x0000
        /*0034*/ 	.byte	0x00, 0xf0, 0x11, 0x00


	//----- nvinfo : EIATTR_SPARSE_MMA_MASK
	.align		4
.L_4117:
        /*0038*/ 	.byte	0x03, 0x50
        /*003a*/ 	.short	0x0000


	//----- nvinfo : EIATTR_MAXREG_COUNT
	.align		4
        /*003c*/ 	.byte	0x03, 0x1b
        /*003e*/ 	.short	0x00ff


	//----- nvinfo : EIATTR_MERCURY_ISA_VERSION
	.align		4
        /*0040*/ 	.byte	0x03, 0x5f
        /*0042*/ 	.short	0x0101


	//----- nvinfo : EIATTR_EXIT_INSTR_OFFSETS
	.align		4
        /*0044*/ 	.byte	0x04, 0x1c
        /*0046*/ 	.short	(.L_4119 - .L_4118)


	//   ....[0]....
.L_4118:
        /*0048*/ 	.word	0x00000430


	//   ....[1]....
        /*004c*/ 	.word	0x00000d60


	//   ....[2]....
        /*0050*/ 	.word	0x00000dc0


	//----- nvinfo : EIATTR_MAX_THREADS
	.align		4
.L_4119:
        /*0054*/ 	.byte	0x04, 0x05
        /*0056*/ 	.short	(.L_4121 - .L_4120)
.L_4120:
        /*0058*/ 	.word	0x00000080
        /*005c*/ 	.word	0x00000001
        /*0060*/ 	.word	0x00000001


	//----- nvinfo : EIATTR_CRS_STACK_SIZE
	.align		4
.L_4121:
        /*0064*/ 	.byte	0x04, 0x1e
        /*0066*/ 	.short	(.L_4123 - .L_4122)
.L_4122:
        /*0068*/ 	.word	0x00000000


	//----- nvinfo : EIATTR_CBANK_PARAM_SIZE
	.align		4
.L_4123:
        /*006c*/ 	.byte	0x03, 0x19
        /*006e*/ 	.short	0x0018


	//----- nvinfo : EIATTR_PARAM_CBANK
	.align		4
        /*0070*/ 	.byte	0x04, 0x0a
        /*0072*/ 	.short	(.L_4125 - .L_4124)
	.align		4
.L_4124:
        /*0074*/ 	.word	index@(.nv.constant0._ZN2at6native29vectorized_elementwise_kernelILi8ENS0_13AUnaryFunctorIaaaNS0_15binary_internal10MulFunctorIaEEEESt5arrayIPcLm2EEEEviT0_T1_)
        /*0078*/ 	.short	0x0210
        /*007a*/ 	.short	0x0018


	//----- nvinfo : EIATTR_SW_WAR
	.align		4
.L_4125:
        /*007c*/ 	.byte	0x04, 0x36
        /*007e*/ 	.short	(.L_4127 - .L_4126)
.L_4126:
        /*0080*/ 	.word	0x00000008
.L_4127:


//--------------------- .nv.info._ZN2at6native18elementwise_kernelILi128ELi4EZNS0_15gpu_kernel_implINS0_13BinaryFunctorIaaaNS0_15binary_internal10MulFunctorIaEEEEEEvRNS_18TensorIteratorBaseERKT_EUliE_EEviT1_ --------------------------
	.section	.nv.info._ZN2at6native18elementwise_kernelILi128ELi4EZNS0_15gpu_kernel_implINS0_13BinaryFunctorIaaaNS0_15binary_internal10MulFunctorIaEEEEEEvRNS_18TensorIteratorBaseERKT_EUliE_EEviT1_,"",@"SHT_CUDA_INFO"
	.sectionflags	@""
	.align	4


	//----- nvinfo : EIATTR_CUDA_API_VERSION
	.align		4
        /*0000*/ 	.byte	0x04, 0x37
        /*0002*/ 	.short	(.L_4129 - .L_4128)
.L_4128:
        /*0004*/ 	.word	0x00000082


	//----- nvinfo : EIATTR_KPARAM_INFO
	.align		4
.L_4129:
        /*0008*/ 	.byte	0x04, 0x17
        /*000a*/ 	.short	(.L_4131 - .L_4130)
.L_4130:
        /*000c*/ 	.word	0x00000000
        /*0010*/ 	.short	0x0001
        /*0012*/ 	.short	0x0008
        /*0014*/ 	.byte	0x00, 0xf0, 0x21, 0x0a


	//----- nvinfo : EIATTR_KPARAM_INFO
	.align		4
.L_4131:
        /*0018*/ 	.byte	0x04, 0x17
        /*001a*/ 	.short	(.L_4133 - .L_4132)
.L_4132:
        /*001c*/ 	.word	0x00000000
        /*0020*/ 	.short	0x0000
        /*0022*/ 	.short	0x0000
        /*0024*/ 	.byte	0x00, 0xf0, 0x11, 0x00


	//----- nvinfo : EIATTR_SPARSE_MMA_MASK
	.align		4
.L_4133:
        /*0028*/ 	.byte	0x03, 0x50
        /*002a*/ 	.short	0x0000


	//----- nvinfo : EIATTR_MAXREG_COUNT
	.align		4
        /*002c*/ 	.byte	0x03, 0x1b
        /*002e*/ 	.short	0x0080


	//----- nvinfo : EIATTR_EXTERNS
	.align		4
        /*0030*/ 	.byte	0x04, 0x0f
        /*0032*/ 	.short	(.L_4135 - .L_4134)


	//   ....[0]....
	.align		4
.L_4134:
        /*0034*/ 	.word	index@(__assertfail)


	//----- nvinfo : EIATTR_MERCURY_ISA_VERSION
	.align		4
.L_4135:
        /*0038*/ 	.byte	0x03, 0x5f
        /*003a*/ 	.short	0x0101


	//----- nvinfo : EIATTR_SYSCALL_OFFSETS
	.align		4
        /*003c*/ 	.byte	0x04, 0x46
        /*003e*/ 	.short	(.L_4137 - .L_4136)


	//   ....[0]....
.L_4136:
        /*0040*/ 	.word	0x00002520


	//   ....[1]....
        /*0044*/ 	.word	0x000033a0


	//   ....[2]....
        /*0048*/ 	.word	0x000042f0


	//   ....[3]....
        /*004c*/ 	.word	0x00006880


	//   ....[4]....
        /*0050*/ 	.word	0x00007700


	//   ....[5]....
        /*0054*/ 	.word	0x00008650


	//   ....[6]....
        /*0058*/ 	.word	0x0000abd0


	//   ....[7]....
        /*005c*/ 	.word	0x0000ba50


	//   ....[8]....
        /*0060*/ 	.word	0x0000c9a0


	//   ....[9]....
        /*0064*/ 	.word	0x0000ef10


	//   ....[10]....
        /*0068*/ 	.word	0x0000fd90


	//   ....[11]....
        /*006c*/ 	.word	0x00010ce0


	//----- nvinfo : EIATTR_EXIT_INSTR_OFFSETS
	.align		4
.L_4137:
        /*0070*/ 	.byte	0x04, 0x1c
        /*0072*/ 	.short	(.L_4139 - .L_4138)


	//   ....[0]....
.L_4138:
        /*0074*/ 	.word	0x0000ca90


	//   ....[1]....
        /*0078*/ 	.word	0x0000ff00


	//   ....[2]....
        /*007c*/ 	.word	0x0000ff20


	//   ....[3]....
        /*0080*/ 	.word	0x0000ffe0


	//   ....[4]....
        /*0084*/ 	.word	0x00010020


	//   ....[5]....
        /*0088*/ 	.word	0x00010060


	//   ....[6]....
        /*008c*/ 	.word	0x000100f0


	//   ....[7]....
        /*0090*/ 	.word	0x00010130


	//   ....[8]....
        /*0094*/ 	.word	0x000101d0


	//   ....[9]....
        /*0098*/ 	.word	0x00010220


	//   ....[10]....
        /*009c*/ 	.word	0x00010270


	//   ....[11]....
        /*00a0*/ 	.word	0x00010330


	//   ....[12]....
        /*00a4*/ 	.word	0x00010390


	//   ....[13]....
        /*00a8*/ 	.word	0x00010520


	//   ....[14]....
        /*00ac*/ 	.word	0x00010680


	//   ....[15]....
        /*00b0*/ 	.word	0x000106c0


	//   ....[16]....
        /*00b4*/ 	.word	0x00010780


	//   ....[17]....
        /*00b8*/ 	.word	0x00010900


	//   ....[18]....
        /*00bc*/ 	.word	0x00010a80


	//   ....[19]....
        /*00c0*/ 	.word	0x00010be0


	//   ....[20]....
        /*00c4*/ 	.word	0x00010cf0


	//   ....[21]....
        /*00c8*/ 	.word	0x00010d50


	//   ....[22]....
        /*00cc*/ 	.word	0x00010d90


	//----- nvinfo : EIATTR_MAX_THREADS
	.align		4
.L_4139:
        /*00d0*/ 	.byte	0x04, 0x05
        /*00d2*/ 	.short	(.L_4141 - .L_4140)
.L_4140:
        /*00d4*/ 	.word	0x00000080
        /*00d8*/ 	.word	0x00000001
        /*00dc*/ 	.word	0x00000001


	//----- nvinfo : EIATTR_CRS_STACK_SIZE
	.align		4
.L_4141:
        /*00e0*/ 	.byte	0x04, 0x1e
        /*00e2*/ 	.short	(.L_4143 - .L_4142)
.L_4142:
        /*00e4*/ 	.word	0x00000000


	//----- nvinfo : EIATTR_CBANK_PARAM_SIZE
	.align		4
.L_4143:
        /*00e8*/ 	.byte	0x03, 0x19
        /*00ea*/ 	.short	0x0290


	//----- nvinfo : EIATTR_PARAM_CBANK
	.align		4
        /*00ec*/ 	.byte	0x04, 0x0a
        /*00ee*/ 	.short	(.L_4145 - .L_4144)
	.align		4
.L_4144:
        /*00f0*/ 	.word	index@(.nv.constant0._ZN2at6native18elementwise_kernelILi128ELi4EZNS0_15gpu_kernel_implINS0_13BinaryFunctorIaaaNS0_15binary_internal10MulFunctorIaEEEEEEvRNS_18TensorIteratorBaseERKT_EUliE_EEviT1_)
        /*00f4*/ 	.short	0x0210
        /*00f6*/ 	.short	0x0290


	//----- nvinfo : EIATTR_SW_WAR
	.align		4
.L_4145:
        /*00f8*/ 	.byte	0x04, 0x36
        /*00fa*/ 	.short	(.L_4147 - .L_4146)
.L_4146:
        /*00fc*/ 	.word	0x00000008
.L_4147:


//--------------------- .nv.info._ZN2at6native27unrolled_elementwise_kernelINS0_13BinaryFunctorIaaaNS0_15binary_internal10MulFunctorIaEEEESt5arrayIPcLm3EELi4E23TrivialOffsetCalculatorILi2EjESA_ILi1EjENS0_6memory12LoadWithCastILi2EEENSD_13StoreWithCastILi1EEEEEviT_T0_T2_T3_T4_T5_ --------------------------
	.section	.nv.info._ZN2at6native27unrolled_elementwise_kernelINS0_13BinaryFunctorIaaaNS0_15binary_internal10MulFunctorIaEEEESt5arrayIPcLm3EELi4E23TrivialOffsetCalculatorILi2EjESA_ILi1EjENS0_6memory12LoadWithCastILi2EEENSD_13StoreWithCastILi1EEEEEviT_T0_T2_T3_T4_T5_,"",@"SHT_CUDA_INFO"
	.sectionflags	@""
	.align	4


	//----- nvinfo : EIATTR_CUDA_API_VERSION
	.align		4
        /*0000*/ 	.byte	0x04, 0x37
        /*0002*/ 	.short	(.L_4149 - .L_4148)
.L_4148:
        /*0004*/ 	.word	0x00000082


	//----- nvinfo : EIATTR_KPARAM_INFO
	.align		4
.L_4149:
        /*0008*/ 	.byte	0x04, 0x17
        /*000a*/ 	.short	(.L_4151 - .L_4150)
.L_4150:
        /*000c*/ 	.word	0x00000000
        /*0010*/ 	.short	0x0006
        /*0012*/ 	.short	0x0030
        /*0014*/ 	.byte	0x00, 0xf0, 0x21, 0x00


	//----- nvinfo : EIATTR_KPARAM_INFO
	.align		4
.L_4151:
        /*0018*/ 	.byte	0x04, 0x17
        /*001a*/ 	.short	(.L_4153 - .L_4152)
.L_4152:
        /*001c*/ 	.word	0x00000000
        /*0020*/ 	.short	0x0005
        /*0022*/ 	.short	0x0024
        /*0024*/ 	.byte	0x00, 0xf0, 0x31, 0x00


	//----- nvinfo : EIATTR_KPARAM_INFO
	.align		4
.L_4153:
        /*0028*/ 	.byte	0x04, 0x17
        /*002a*/ 	.short	(.L_4155 - .L_4154)
.L_4154:
        /*002c*/ 	.word	0x00000000
        /*0030*/ 	.short	0x0004
        /*0032*/ 	.short	0x0021
        /*0034*/ 	.byte	0x00, 0xf0, 0x05, 0x00


	//----- nvinfo : EIATTR_KPARAM_INFO
	.align		4
.L_4155:
        /*0038*/ 	.byte	0x04, 0x17
        /*003a*/ 	.short	(.L_4157 - .L_4156)
.L_4156:
        /*003c*/ 	.word	0x00000000
        /*0040*/ 	.short	0x0003
        /*0042*/ 	.short	0x0020
        /*0044*/ 	.byte	0x00, 0xf0, 0x05, 0x00


	//----- nvinfo : EIATTR_KPARAM_INFO
	.align		4
.L_4157:
        /*0048*/ 	.byte	0x04, 0x17
        /*004a*/ 	.short	(.L_4159 - .L_4158)
.L_4158:
        /*004c*/ 	.word	0x00000000
        /*0050*/ 	.short	0x0002
        /*0052*/ 	.short	0x0008
        /*0054*/ 	.byte	0x00, 0xf0, 0x61, 0x00


	//----- nvinfo : EIATTR_KPARAM_INFO
	.align		4
.L_4159:
        /*0058*/ 	.byte	0x04, 0x17
        /*005a*/ 	.short	(.L_4161 - .L_4160)
.L_4160:
        /*005c*/ 	.word	0x00000000
        /*0060*/ 	.short	0x0001
        /*0062*/ 	.short	0x0004
        /*0064*/ 	.byte	0x00, 0xf0, 0x05, 0x00


	//----- nvinfo : EIATTR_KPARAM_INFO
	.align		4
.L_4161:
        /*0068*/ 	.byte	0x04, 0x17
        /*006a*/ 	.short	(.L_4163 - .L_4162)
.L_4162:
        /*006c*/ 	.word	0x00000000
        /*0070*/ 	.short	0x0000
        /*0072*/ 	.short	0x0000
        /*0074*/ 	.byte	0x00, 0xf0, 0x11, 0x00


	//----- nvinfo : EIATTR_SPARSE_MMA_MASK
	.align		4
.L_4163:
        /*0078*/ 	.byte	0x03, 0x50
        /*007a*/ 	.short	0x0000


	//----- nvinfo : EIATTR_MAXREG_COUNT
	.align		4
        /*007c*/ 	.byte	0x03, 0x1b
        /*007e*/ 	.short	0x00ff


	//----- nvinfo : EIATTR_EXTERNS
	.align		4
        /*0080*/ 	.byte	0x04, 0x0f
        /*0082*/ 	.short	(.L_4165 - .L_4164)


	//   ....[0]....
	.align		4
.L_4164:
        /*0084*/ 	.word	index@(__assertfail)


	//----- nvinfo : EIATTR_MERCURY_ISA_VERSION
	.align		4
.L_4165:
        /*0088*/ 	.byte	0x03, 0x5f
        /*008a*/ 	.short	0x0101


	//----- nvinfo : EIATTR_SYSCALL_OFFSETS
	.align		4
        /*008c*/ 	.byte	0x04, 0x46
        /*008e*/ 	.short	(.L_4167 - .L_4166)


	//   ....[0]....
.L_4166:
        /*0090*/ 	.word	0x00000f30


	//   ....[1]....
        /*0094*/ 	.word	0x00001dc0


	//   ....[2]....
        /*0098*/ 	.word	0x00002cd0


	//   ....[3]....
        /*009c*/ 	.word	0x00003b60


	//   ....[4]....
        /*00a0*/ 	.word	0x00004a80


	//   ....[5]....
        /*00a4*/ 	.word	0x00005920


	//   ....[6]....
        /*00a8*/ 	.word	0x00006830


	//   ....[7]....
        /*00ac*/ 	.word	0x000076d0


	//   ....[8]....
        /*00b0*/ 	.word	0x00008770


	//   ....[9]....
        /*00b4*/ 	.word	0x00009770


	//   ....[10]....
        /*00b8*/ 	.word	0x0000a760


	//   ....[11]....
        /*00bc*/ 	.word	0x0000b750


	//----- nvinfo : EIATTR_EXIT_INSTR_OFFSETS
	.align		4
.L_4167:
        /*00c0*/ 	.byte	0x04, 0x1c
        /*00c2*/ 	.short	(.L_4169 - .L_4168)


	//   ....[0]....
.L_4168:
        /*00c4*/ 	.word	0x0000a840


	//   ....[1]....
        /*00c8*/ 	.word	0x0000a970


	//   ....[2]....
        /*00cc*/ 	.word	0x0000a990


	//   ....[3]....
        /*00d0*/ 	.word	0x0000aa50


	//   ....[4]....
        /*00d4*/ 	.word	0x0000aa90


	//   ....[5]....
        /*00d8*/ 	.word	0x0000aad0


	//   ....[6]....
        /*00dc*/ 	.word	0x0000ab60


	//   ....[7]....
        /*00e0*/ 	.word	0x0000aba0


	//   ....[8]....
        /*00e4*/ 	.word	0x0000ac40


	//   ....[9]....
        /*00e8*/ 	.word	0x0000ac90


	//   ....[10]....
        /*00ec*/ 	.word	0x0000ace0


	//   ....[11]....
        /*00f0*/ 	.word	0x0000ada0


	//   ....[12]....
        /*00f4*/ 	.word	0x0000ae00


	//   ....[13]....
        /*00f8*/ 	.word	0x0000af90


	//   ....[14]....
        /*00fc*/ 	.word	0x0000b0f0


	//   ....[15]....
        /*0100*/ 	.word	0x0000b130


	//   ....[16]....
        /*0104*/ 	.word	0x0000b1f0


	//   ....[17]....
        /*0108*/ 	.word	0x0000b370


	//   ....[18]....
        /*010c*/ 	.word	0x0000b4f0


	//   ....[19]....
        /*0110*/ 	.word	0x0000b650


	//   ....[20]....
        /*0114*/ 	.word	0x0000b760


	//   ....[21]....
        /*0118*/ 	.word	0x0000b7c0


	//   ....[22]....
        /*011c*/ 	.word	0x0000b800


	//----- nvinfo : EIATTR_MAX_THREADS
	.align		4
.L_4169:
        /*0120*/ 	.byte	0x04, 0x05
        /*0122*/ 	.short	(.L_4171 - .L_4170)
.L_4170:
        /*0124*/ 	.word	0x00000080
        /*0128*/ 	.word	0x00000001
        /*012c*/ 	.word	0x00000001


	//----- nvinfo : EIATTR_CRS_STACK_SIZE
	.align		4
.L_4171:
        /*0130*/ 	.byte	0x04, 0x1e
        /*0132*/ 	.short	(.L_4173 - .L_4172)
.L_4172:
        /*0134*/ 	.word	0x00000000


	//----- nvinfo : EIATTR_CBANK_PARAM_SIZE
	.align		4
.L_4173:
        /*0138*/ 	.byte	0x03, 0x19
        /*013a*/ 	.short	0x0038


	//----- nvinfo : EIATTR_PARAM_CBANK
	.align		4
        /*013c*/ 	.byte	0x04, 0x0a
        /*013e*/ 	.short	(.L_4175 - .L_4174)
	.align		4
.L_4174:
        /*0140*/ 	.word	index@(.nv.constant0._ZN2at6native27unrolled_elementwise_kernelINS0_13BinaryFunctorIaaaNS0_15binary_internal10MulFunctorIaEEEESt5arrayIPcLm3EELi4E23TrivialOffsetCalculatorILi2EjESA_ILi1EjENS0_6memory12LoadWithCastILi2EEENSD_13StoreWithCastILi1EEEEEviT_T0_T2_T3_T4_T5_)
        /*0144*/ 	.short	0x0210
        /*0146*/ 	.short	0x0038


	//----- nvinfo : EIATTR_SW_WAR
	.align		4
.L_4175:
        /*0148*/ 	.byte	0x04, 0x36
        /*014a*/ 	.short	(.L_4177 - .L_4176)
.L_4176:
        /*014c*/ 	.word	0x00000008
.L_4177:


//--------------------- .nv.info._ZN2at6native18elementwise_kernelILi128ELi4EZNS0_22gpu_kernel_impl_nocastINS0_13BinaryFunctorIaaaNS0_15binary_internal10MulFunctorIaEEEEEEvRNS_18TensorIteratorBaseERKT_EUliE_EEviT1_ --------------------------
	.section	.nv.info._ZN2at6native18elementwise_kernelILi128ELi4EZNS0_22gpu_kernel_impl_nocastINS0_13BinaryFunctorIaaaNS0_15binary_internal10MulFunctorIaEEEEEEvRNS_18TensorIteratorBaseERKT_EUliE_EEviT1_,"",@"SHT_CUDA_INFO"
	.sectionflags	@""
	.align	4


	//----- nvinfo : EIATTR_CUDA_API_VERSION
	.align		4
        /*0000*/ 	.byte	0x04, 0x37
        /*0002*/ 	.short	(.L_4179 - .L_4178)
.L_4178:
        /*0004*/ 	.word	0x00000082


	//----- nvinfo : EIATTR_KPARAM_INFO
	.align		4
.L_4179:
        /*0008*/ 	.byte	0x04, 0x17
        /*000a*/ 	.short	(.L_4181 - .L_4180)
.L_4180:
        /*000c*/ 	.word	0x00000000
        /*0010*/ 	.short	0x0001
        /*0012*/ 	.short	0x0008
        /*0014*/ 	.byte	0x00, 0xf0, 0x21, 0x0a


	//----- nvinfo : EIATTR_KPARAM_INFO
	.align		4
.L_4181:
        /*0018*/ 	.byte	0x04, 0x17
        /*001a*/ 	.short	(.L_4183 - .L_4182)
.L_4182:
        /*001c*/ 	.word	0x00000000
        /*0020*/ 	.short	0x0000
        /*0022*/ 	.short	0x0000
        /*0024*/ 	.byte	0x00, 0xf0, 0x11, 0x00


	//----- nvinfo : EIATTR_SPARSE_MMA_MASK
	.align		4
.L_4183:
        /*0028*/ 	.byte	0x03, 0x50
        /*002a*/ 	.short	0x0000


	//----- nvinfo : EIATTR_MAXREG_COUNT
	.align		4
        /*002c*/ 	.byte	0x03, 0x1b
        /*002e*/ 	.short	0x0080


	//----- nvinfo : EIATTR_MERCURY_ISA_VERSION
	.align		4
        /*0030*/ 	.byte	0x03, 0x5f
        /*0032*/ 	.short	0x0101


	//----- nvinfo : EIATTR_EXIT_INSTR_OFFSETS
	.align		4
        /*0034*/ 	.byte	0x04, 0x1c
        /*0036*/ 	.short	(.L_4185 - .L_4184)


	//   ....[0]....
.L_4184:
        /*0038*/ 	.word	0x000045f0


	//   ....[1]....
        /*003c*/ 	.word	0x00005ce0


	//----- nvinfo : EIATTR_MAX_THREADS
	.align		4
.L_4185:
        /*0040*/ 	.byte	0x04, 0x05
        /*0042*/ 	.short	(.L_4187 - .L_4186)
.L_4186:
        /*0044*/ 	.word	0x00000080
        /*0048*/ 	.word	0x00000001
        /*004c*/ 	.word	0x00000001


	//----- nvinfo : EIATTR_CRS_STACK_SIZE
	.align		4
.L_4187:
        /*0050*/ 	.byte	0x04, 0x1e
        /*0052*/ 	.short	(.L_4189 - .L_4188)
.L_4188:
        /*0054*/ 	.word	0x00000000


	//----- nvinfo : EIATTR_CBANK_PARAM_SIZE
	.align		4
.L_4189:
        /*0058*/ 	.byte	0x03, 0x19
        /*005a*/ 	.short	0x0290


	//----- nvinfo : EIATTR_PARAM_CBANK
	.align		4
        /*005c*/ 	.byte	0x04, 0x0a
        /*005e*/ 	.short	(.L_4191 - .L_4190)
	.align		4
.L_4190:
        /*0060*/ 	.word	index@(.nv.constant0._ZN2at6native18elementwise_kernelILi128ELi4EZNS0_22gpu_kernel_impl_nocastINS0_13BinaryFunctorIaaaNS0_15binary_internal10MulFunctorIaEEEEEEvRNS_18TensorIteratorBaseERKT_EUliE_EEviT1_)
        /*0064*/ 	.short	0x0210
        /*0066*/ 	.short	0x0290


	//----- nvinfo : EIATTR_SW_WAR
	.align		4
.L_4191:
        /*0068*/ 	.byte	0x04, 0x36
        /*006a*/ 	.short	(.L_4193 - .L_4192)
.L_4192:
        /*006c*/ 	.word	0x00000008
.L_4193:


//--------------------- .nv.info._ZN2at6native27unrolled_elementwise_kernelINS0_13BinaryFunctorIaaaNS0_15binary_internal10MulFunctorIaEEEESt5arrayIPcLm3EELi4E23TrivialOffsetCalculatorILi2EjESA_ILi1EjENS0_6memory15LoadWithoutCastENSD_16StoreWithoutCastEEEviT_T0_T2_T3_T4_T5_ --------------------------
	.section	.nv.info._ZN2at6native27unrolled_elementwise_kernelINS0_13BinaryFunctorIaaaNS0_15binary_internal10MulFunctorIaEEEESt5arrayIPcLm3EELi4E23TrivialOffsetCalculatorILi2EjESA_ILi1EjENS0_6memory15LoadWithoutCastENSD_16StoreWithoutCastEEEviT_T0_T2_T3_T4_T5_,"",@"SHT_CUDA_INFO"
	.sectionflags	@""
	.align	4


	//----- nvinfo : EIATTR_CUDA_API_VERSION
	.align		4
        /*0000*/ 	.byte	0x04, 0x37
        /*0002*/ 	.short	(.L_4195 - .L_4194)
.L_4194:
        /*0004*/ 	.word	0x00000082


	//----- nvinfo : EIATTR_KPARAM_INFO
	.align		4
.L_4195:
        /*0008*/ 	.byte	0x04, 0x17
        /*000a*/ 	.short	(.L_4197 - .L_4196)
.L_4196:
        /*000c*/ 	.word	0x00000000
        /*0010*/ 	.short	0x0006
        /*0012*/ 	.short	0x0023
        /*0014*/ 	.byte	0x00, 0xf0, 0x05, 0x00


	//----- nvinfo : EIATTR_KPARAM_INFO
	.align		4
.L_4197:
        /*0018*/ 	.byte	0x04, 0x17
        /*001a*/ 	.short	(.L_4199 - .L_4198)
.L_4198:
        /*001c*/ 	.word	0x00000000
        /*0020*/ 	.short	0x0005
        /*0022*/ 	.short	0x0022
        /*0024*/ 	.byte	0x00, 0xf0, 0x05, 0x00


	//----- nvinfo : EIATTR_KPARAM_INFO
	.align		4
.L_4199:
        /*0028*/ 	.byte	0x04, 0x17
        /*002a*/ 	.short	(.L_4201 - .L_4200)
.L_4200:
        /*002c*/ 	.word	0x00000000
        /*0030*/ 	.short	0x0004
        /*0032*/ 	.short	0x0021
        /*0034*/ 	.byte	0x00, 0xf0, 0x05, 0x00


	//----- nvinfo : EIATTR_KPARAM_INFO
	.align		4
.L_4201:
        /*0038*/ 	.byte	0x04, 0x17
        /*003a*/ 	.short	(.L_4203 - .L_4202)
.L_4202:
        /*003c*/ 	.word	0x00000000
        /*0040*/ 	.short	0x0003
        /*0042*/ 	.short	0x0020
        /*0044*/ 	.byte	0x00, 0xf0, 0x05, 0x00


	//----- nvinfo : EIATTR_KPARAM_INFO
	.align		4
.L_4203:
        /*0048*/ 	.byte	0x04, 0x17
        /*004a*/ 	.short	(.L_4205 - .L_4204)
.L_4204:
        /*004c*/ 	.word	0x00000000
        /*0050*/ 	.short	0x0002
        /*0052*/ 	.short	0x0008
        /*0054*/ 	.byte	0x00, 0xf0, 0x61, 0x00


	//----- nvinfo : EIATTR_KPARAM_INFO
	.align		4
.L_4205:
        /*0058*/ 	.byte	0x04, 0x17
        /*005a*/ 	.short	(.L_4207 - .L_4206)
.L_4206:
        /*005c*/ 	.word	0x00000000
        /*0060*/ 	.short	0x0001
        /*0062*/ 	.short	0x0004
        /*0064*/ 	.byte	0x00, 0xf0, 0x05, 0x00


	//----- nvinfo : EIATTR_KPARAM_INFO
	.align		4
.L_4207:
        /*0068*/ 	.byte	0x04, 0x17
        /*006a*/ 	.short	(.L_4209 - .L_4208)
.L_4208:
        /*006c*/ 	.word	0x00000000
        /*0070*/ 	.short	0x0000
        /*0072*/ 	.short	0x0000
        /*0074*/ 	.byte	0x00, 0xf0, 0x11, 0x00


	//----- nvinfo : EIATTR_SPARSE_MMA_MASK
	.align		4
.L_4209:
        /*0078*/ 	.byte	0x03, 0x50
        /*007a*/ 	.short	0x0000


	//----- nvinfo : EIATTR_MAXREG_COUNT
	.align		4
        /*007c*/ 	.byte	0x03, 0x1b
        /*007e*/ 	.short	0x00ff


	//----- nvinfo : EIATTR_MERCURY_ISA_VERSION
	.align		4
        /*0080*/ 	.byte	0x03, 0x5f
        /*0082*/ 	.short	0x0101


	//----- nvinfo : EIATTR_EXIT_INSTR_OFFSETS
	.align		4
        /*0084*/ 	.byte	0x04, 0x1c
        /*0086*/ 	.short	(.L_4211 - .L_4210)


	//   ....[0]....
.L_4210:
        /*0088*/ 	.word	0x000005d0


	//   ....[1]....
        /*008c*/ 	.word	0x00000640


	//----- nvinfo : EIATTR_MAX_THREADS
	.align		4
.L_4211:
        /*0090*/ 	.byte	0x04, 0x05
        /*0092*/ 	.short	(.L_4213 - .L_4212)
.L_4212:
        /*0094*/ 	.word	0x00000080
        /*0098*/ 	.word	0x00000001
        /*009c*/ 	.word	0x00000001


	//----- nvinfo : EIATTR_CRS_STACK_SIZE
	.align		4
.L_4213:
        /*00a0*/ 	.byte	0x04, 0x1e
        /*00a2*/ 	.short	(.L_4215 - .L_4214)
.L_4214:
        /*00a4*/ 	.word	0x00000000


	//----- nvinfo : EIATTR_CBANK_PARAM_SIZE
	.align		4
.L_4215:
        /*00a8*/ 	.byte	0x03, 0x19
        /*00aa*/ 	.short	0x0024


	//----- nvinfo : EIATTR_PARAM_CBANK
	.align		4
        /*00ac*/ 	.byte	0x04, 0x0a
        /*00ae*/ 	.short	(.L_4217 - .L_4216)
	.align		4
.L_4216:
        /*00b0*/ 	.word	index@(.nv.constant0._ZN2at6native27unrolled_elementwise_kernelINS0_13BinaryFunctorIaaaNS0_15binary_internal10MulFunctorIaEEEESt5arrayIPcLm3EELi4E23TrivialOffsetCalculatorILi2EjESA_ILi1EjENS0_6memory15LoadWithoutCastENSD_16StoreWithoutCastEEEviT_T0_T2_T3_T4_T5_)
        /*00b4*/ 	.short	0x0210
        /*00b6*/ 	.short	0x0024


	//----- nvinfo : EIATTR_SW_WAR
	.align		4
.L_4217:
        /*00b8*/ 	.byte	0x04, 0x36
        /*00ba*/ 	.short	(.L_4219 - .L_4218)
.L_4218:
        /*00bc*/ 	.word	0x00000008
.L_4219:


//--------------------- .nv.info._ZN2at6native29vectorized_elementwise_kernelILi2ENS0_13BinaryFunctorIaaaNS0_15binary_internal10MulFunctorIaEEEESt5arrayIPcLm3EEEEviT0_T1_ --------------------------
	.section	.nv.info._ZN2at6native29vectorized_elementwise_kernelILi2ENS0_13BinaryFunctorIaaaNS0_15binary_internal10MulFunctorIaEEEESt5arrayIPcLm3EEEEviT0_T1_,"",@"SHT_CUDA_INFO"
	.sectionflags	@""
	.align	4


	//----- nvinfo : EIATTR_CUDA_API_VERSION
	.align		4
        /*0000*/ 	.byte	0x04, 0x37
        /*0002*/ 	.short	(.L_4221 - .L_4220)
.L_4220:
        /*0004*/ 	.word	0x00000082


	//----- nvinfo : EIATTR_KPARAM_INFO
	.align		4
.L_4221:
        /*0008*/ 	.byte	0x04, 0x17
        /*000a*/ 	.short	(.L_4223 - .L_4222)
.L_4222:
        /*000c*/ 	.word	0x00000000
        /*0010*/ 	.short	0x0002
        /*0012*/ 	.short	0x0008
        /*0014*/ 	.byte	0x00, 0xf0, 0x61, 0x00


	//----- nvinfo : EIATTR_KPARAM_INFO
	.align		4
.L_4223:
        /*0018*/ 	.byte	0x04, 0x17
        /*001a*/ 	.short	(.L_4225 - .L_4224)
.L_4224:
        /*001c*/ 	.word	0x00000000
        /*0020*/ 	.short	0x0001
        /*0022*/ 	.short	0x0004
        /*0024*/ 	.byte	0x00, 0xf0, 0x05, 0x00


	//----- nvinfo : EIATTR_KPARAM_INFO
	.align		4
.L_4225:
        /*0028*/ 	.byte	0x04, 0x17
        /*002a*/ 	.short	(.L_4227 - .L_4226)
.L_4226:
        /*002c*/ 	.word	0x00000000
        /*0030*/ 	.short	0x0000
        /*0032*/ 	.short	0x0000
        /*0034*/ 	.byte	0x00, 0xf0, 0x11, 0x00


	//----- nvinfo : EIATTR_SPARSE_MMA_MASK
	.align		4
.L_4227:
        /*0038*/ 	.byte	0x03, 0x50
        /*003a*/ 	.short	0x0000


	//----- nvinfo : EIATTR_MAXREG_COUNT
	.align		4
        /*003c*/ 	.byte	0x03, 0x1b
        /*003e*/ 	.short	0x00ff


	//----- nvinfo : EIATTR_MERCURY_ISA_VERSION
	.align		4
        /*0040*/ 	.byte	0x03, 0x5f
        /*0042*/ 	.short	0x0101


	//----- nvinfo : EIATTR_EXIT_INSTR_OFFSETS
	.align		4
        /*0044*/ 	.byte	0x04, 0x1c
        /*0046*/ 	.short	(.L_4229 - .L_4228)


	//   ....[0]....
.L_4228:
        /*0048*/ 	.word	0x000004b0


	//   ....[1]....
        /*004c*/ 	.word	0x00001100


	//   ....[2]....
        /*0050*/ 	.word	0x00001160


	//----- nvinfo : EIATTR_MAX_THREADS
	.align		4
.L_4229:
        /*0054*/ 	.byte	0x04, 0x05
        /*0056*/ 	.short	(.L_4231 - .L_4230)
.L_4230:
        /*0058*/ 	.word	0x00000080
        /*005c*/ 	.word	0x00000001
        /*0060*/ 	.word	0x00000001


	//----- nvinfo : EIATTR_CRS_STACK_SIZE
	.align		4
.L_4231:
        /*0064*/ 	.byte	0x04, 0x1e
        /*0066*/ 	.short	(.L_4233 - .L_4232)
.L_4232:
        /*0068*/ 	.word	0x00000000


	//----- nvinfo : EIATTR_CBANK_PARAM_SIZE
	.align		4
.L_4233:
        /*006c*/ 	.byte	0x03, 0x19
        /*006e*/ 	.short	0x0020


	//----- nvinfo : EIATTR_PARAM_CBANK
	.align		4
        /*0070*/ 	.byte	0x04, 0x0a
        /*0072*/ 	.short	(.L_4235 - .L_4234)
	.align		4
.L_4234:
        /*0074*/ 	.word	index@(.nv.constant0._ZN2at6native29vectorized_elementwise_kernelILi2ENS0_13BinaryFunctorIaaaNS0_15binary_internal10MulFunctorIaEEEESt5arrayIPcLm3EEEEviT0_T1_)
        /*0078*/ 	.short	0x0210
        /*007a*/ 	.short	0x0020


	//----- nvinfo : EIATTR_SW_WAR
	.align		4
.L_4235:
        /*007c*/ 	.byte	0x04, 0x36
        /*007e*/ 	.short	(.L_4237 - .L_4236)
.L_4236:
        /*0080*/ 	.word	0x00000008
.L_4237:


//--------------------- .nv.info._ZN2at6native29vectorized_elementwise_kernelILi4ENS0_13BinaryFunctorIaaaNS0_15binary_internal10MulFunctorIaEEEESt5arrayIPcLm3EEEEviT0_T1_ --------------------------
	.section	.nv.info._ZN2at6native29vectorized_elementwise_kernelILi4ENS0_13BinaryFunctorIaaaNS0_15binary_internal10MulFunctorIaEEEESt5arrayIPcLm3EEEEviT0_T1_,"",@"SHT_CUDA_INFO"
	.sectionflags	@""
	.align	4


	//----- nvinfo : EIATTR_CUDA_API_VERSION
	.align		4
        /*0000*/ 	.byte	0x04, 0x37
        /*0002*/ 	.short	(.L_4239 - .L_4238)
.L_4238:
        /*0004*/ 	.word	0x00000082


	//----- nvinfo : EIATTR_KPARAM_INFO
	.align		4
.L_4239:
        /*0008*/ 	.byte	0x04, 0x17
        /*000a*/ 	.short	(.L_4241 - .L_4240)
.L_4240:
        /*000c*/ 	.word	0x00000000
        /*0010*/ 	.short	0x0002
        /*0012*/ 	.short	0x0008
        /*0014*/ 	.byte	0x00, 0xf0, 0x61, 0x00


	//----- nvinfo : EIATTR_KPARAM_INFO
	.align		4
.L_4241:
        /*0018*/ 	.byte	0x04, 0x17
        /*001a*/ 	.short	(.L_4243 - .L_4242)
.L_4242:
        /*001c*/ 	.word	0x00000000
        /*0020*/ 	.short	0x0001
        /*0022*/ 	.short	0x0004
        /*0024*/ 	.byte	0x00, 0xf0, 0x05, 0x00


	//----- nvinfo : EIATTR_KPARAM_INFO
	.align		4
.L_4243:
        /*0028*/ 	.byte	0x04, 0x17
        /*002a*/ 	.short	(.L_4245 - .L_4244)
.L_4244:
        /*002c*/ 	.word	0x00000000
        /*0030*/ 	.short	0x0000
        /*0032*/ 	.short	0x0000
        /*0034*/ 	.byte	0x00, 0xf0, 0x11, 0x00


	//----- nvinfo : EIATTR_SPARSE_MMA_MASK
	.align		4
.L_4245:
        /*0038*/ 	.byte	0x03, 0x50
        /*003a*/ 	.short	0x0000


	//----- nvinfo : EIATTR_MAXREG_COUNT
	.align		4
        /*003c*/ 	.byte	0x03, 0x1b
        /*003e*/ 	.short	0x00ff


	//----- nvinfo : EIATTR_MERCURY_ISA_VERSION
	.align		4
        /*0040*/ 	.byte	0x03, 0x5f
        /*0042*/ 	.short	0x0101


	//----- nvinfo : EIATTR_EXIT_INSTR_OFFSETS
	.align		4
        /*0044*/ 	.byte	0x04, 0x1c
        /*0046*/ 	.short	(.L_4247 - .L_4246)


	//   ....[0]....
.L_4246:
        /*0048*/ 	.word	0x00000440


	//   ....[1]....
        /*004c*/ 	.word	0x00001090


	//   ....[2]....
        /*0050*/ 	.word	0x000010f0


	//----- nvinfo : EIATTR_MAX_THREADS
	.align		4
.L_4247:
        /*0054*/ 	.byte	0x04, 0x05
        /*0056*/ 	.short	(.L_4249 - .L_4248)
.L_4248:
        /*0058*/ 	.word	0x00000080
        /*005c*/ 	.word	0x00000001
        /*0060*/ 	.word	0x00000001


	//----- nvinfo : EIATTR_CRS_STACK_SIZE
	.align		4
.L_4249:
        /*0064*/ 	.byte	0x04, 0x1e
        /*0066*/ 	.short	(.L_4251 - .L_4250)
.L_4250:
        /*0068*/ 	.word	0x00000000


	//----- nvinfo : EIATTR_CBANK_PARAM_SIZE
	.align		4
.L_4251:
        /*006c*/ 	.byte	0x03, 0x19
        /*006e*/ 	.short	0x0020


	//----- nvinfo : EIATTR_PARAM_CBANK
	.align		4
        /*0070*/ 	.byte	0x04, 0x0a
        /*0072*/ 	.short	(.L_4253 - .L_4252)
	.align		4
.L_4252:
        /*0074*/ 	.word	index@(.nv.constant0._ZN2at6native29vectorized_elementwise_kernelILi4ENS0_13BinaryFunctorIaaaNS0_15binary_internal10MulFunctorIaEEEESt5arrayIPcLm3EEEEviT0_T1_)
        /*0078*/ 	.short	0x0210
        /*007a*/ 	.short	0x0020


	//----- nvinfo : EIATTR_SW_WAR
	.align		4
.L_4253:
        /*007c*/ 	.byte	0x04, 0x36
        /*007e*/ 	.short	(.L_4255 - .L_4254)
.L_4254:
        /*0080*/ 	.word	0x00000008
.L_4255:


//--------------------- .nv.info._ZN2at6native29vectorized_elementwise_kernelILi8ENS0_13BinaryFunctorIaaaNS0_15binary_internal10MulFunctorIaEEEESt5arrayIPcLm3EEEEviT0_T1_ --------------------------
	.section	.nv.info._ZN2at6native29vectorized_elementwise_kernelILi8ENS0_13BinaryFunctorIaaaNS0_15binary_internal10MulFunctorIaEEEESt5arrayIPcLm3EEEEviT0_T1_,"",@"SHT_CUDA_INFO"
	.sectionflags	@""
	.align	4


	//----- nvinfo : EIATTR_CUDA_API_VERSION
	.align		4
        /*0000*/ 	.byte	0x04, 0x37
        /*0002*/ 	.short	(.L_4257 - .L_4256)
.L_4256:
        /*0004*/ 	.word	0x00000082


	//----- nvinfo : EIATTR_KPARAM_INFO
	.align		4
.L_4257:
        /*0008*/ 	.byte	0x04, 0x17
        /*000a*/ 	.short	(.L_4259 - .L_4258)
.L_4258:
        /*000c*/ 	.word	0x00000000
        /*0010*/ 	.short	0x0002
        /*0012*/ 	.short	0x0008
        /*0014*/ 	.byte	0x00, 0xf0, 0x61, 0x00


	//----- nvinfo : EIATTR_KPARAM_INFO
	.align		4
.L_4259:
        /*0018*/ 	.byte	0x04, 0x17
        /*001a*/ 	.short	(.L_4261 - .L_4260)
.L_4260:
        /*001c*/ 	.word	0x00000000
        /*0020*/ 	.short	0x0001
        /*0022*/ 	.short	0x0004
        /*0024*/ 	.byte	0x00, 0xf0, 0x05, 0x00


	//----- nvinfo : EIATTR_KPARAM_INFO
	.align		4
.L_4261:
        /*0028*/ 	.byte	0x04, 0x17
        /*002a*/ 	.short	(.L_4263 - .L_4262)
.L_4262:
        /*002c*/ 	.word	0x00000000
        /*0030*/ 	.short	0x0000
        /*0032*/ 	.short	0x0000
        /*0034*/ 	.byte	0x00, 0xf0, 0x11, 0x00


	//----- nvinfo : EIATTR_SPARSE_MMA_MASK
	.align		4
.L_4263:
        /*0038*/ 	.byte	0x03, 0x50
        /*003a*/ 	.short	0x0000


	//----- nvinfo : EIATTR_MAXREG_COUNT
	.align		4
        /*003c*/ 	.byte	0x03, 0x1b
        /*003e*/ 	.short	0x00ff


	//----- nvinfo : EIATTR_MERCURY_ISA_VERSION
	.align		4
        /*0040*/ 	.byte	0x03, 0x5f
        /*0042*/ 	.short	0x0101


	//----- nvinfo : EIATTR_EXIT_INSTR_OFFSETS
	.align		4
        /*0044*/ 	.byte	0x04, 0x1c
        /*0046*/ 	.short	(.L_4265 - .L_4264)


	//   ....[0]....
.L_4264:
        /*0048*/ 	.word	0x00000600


	//   ....[1]....
        /*004c*/ 	.word	0x00001250


	//   ....[2]....
        /*0050*/ 	.word	0x000012b0


	//----- nvinfo : EIATTR_MAX_THREADS
	.align		4
.L_4265:
        /*0054*/ 	.byte	0x04, 0x05
        /*0056*/ 	.short	(.L_4267 - .L_4266)
.L_4266:
        /*0058*/ 	.word	0x00000080
        /*005c*/ 	.word	0x00000001
        /*0060*/ 	.word	0x00000001


	//----- nvinfo : EIATTR_CRS_STACK_SIZE
	.align		4
.L_4267:
        /*0064*/ 	.byte	0x04, 0x1e
        /*0066*/ 	.short	(.L_4269 - .L_4268)
.L_4268:
        /*0068*/ 	.word	0x00000000


	//----- nvinfo : EIATTR_CBANK_PARAM_SIZE
	.align		4
.L_4269:
        /*006c*/ 	.byte	0x03, 0x19
        /*006e*/ 	.short	0x0020


	//----- nvinfo : EIATTR_PARAM_CBANK
	.align		4
        /*0070*/ 	.byte	0x04, 0x0a
        /*0072*/ 	.short	(.L_4271 - .L_4270)
	.align		4
.L_4270:
        /*0074*/ 	.word	index@(.nv.constant0._ZN2at6native29vectorized_elementwise_kernelILi8ENS0_13BinaryFunctorIaaaNS0_15binary_internal10MulFunctorIaEEEESt5arrayIPcLm3EEEEviT0_T1_)
        /*0078*/ 	.short	0x0210
        /*007a*/ 	.short	0x0020


	//----- nvinfo : EIATTR_SW_WAR
	.align		4
.L_4271:
        /*007c*/ 	.byte	0x04, 0x36
        /*007e*/ 	.short	(.L_4273 - .L_4272)
.L_4272:
        /*0080*/ 	.word	0x00000008
.L_4273:


//--------------------- .nv.info._ZN2at6native18elementwise_kernelILi128ELi4EZNS0_15gpu_kernel_implINS0_13AUnaryFunctorIhhhNS0_15binary_internal10MulFunctorIhEEEEEEvRNS_18TensorIteratorBaseERKT_EUliE_EEviT1_ --------------------------
	.section	.nv.info._ZN2at6native18elementwise_kernelILi128ELi4EZNS0_15gpu_kernel_implINS0_13AUnaryFunctorIhhhNS0_15binary_internal10MulFunctorIhEEEEEEvRNS_18TensorIteratorBaseERKT_EUliE_EEviT1_,"",@"SHT_CUDA_INFO"
	.sectionflags	@""
	.align	4


	//----- nvinfo : EIATTR_CUDA_API_VERSION
	.align		4
        /*0000*/ 	.byte	0x04, 0x37
        /*0002*/ 	.short	(.L_4275 - .L_4274)
.L_4274:
        /*0004*/ 	.word	0x00000082


	//----- nvinfo : EIATTR_KPARAM_INFO
	.align		4
.L_4275:
        /*0008*/ 	.byte	0x04, 0x17
        /*000a*/ 	.short	(.L_4277 - .L_4276)
.L_4276:
        /*000c*/ 	.word	0x00000000
        /*0010*/ 	.short	0x0001
        /*0012*/ 	.short	0x0008
        /*0014*/ 	.byte	0x00, 0xf0, 0x61, 0x08


	//----- nvinfo : EIATTR_KPARAM_INFO
	.align		4
.L_4277:
        /*0018*/ 	.byte	0x04, 0x17
        /*001a*/ 	.short	(.L_4279 - .L_4278)
.L_4278:
        /*001c*/ 	.word	0x00000000
        /*0020*/ 	.short	0x0000
        /*0022*/ 	.short	0x0000
        /*0024*/ 	.byte	0x00, 0xf0, 0x11, 0x00


	//----- nvinfo : EIATTR_SPARSE_MMA_MASK
	.align		4
.L_4279:
        /*0028*/ 	.byte	0x03, 0x50
        /*002a*/ 	.short	0x0000


	//----- nvinfo : EIATTR_MAXREG_COUNT
	.align		4
        /*002c*/ 	.byte	0x03, 0x1b
        /*002e*/ 	.short	0x0080


	//----- nvinfo : EIATTR_EXTERNS
	.align		4
        /*0030*/ 	.byte	0x04, 0x0f
        /*0032*/ 	.short	(.L_4281 - .L_4280)


	//   ....[0]....
	.align		4
.L_4280:
        /*0034*/ 	.word	index@(__assertfail)


	//----- nvinfo : EIATTR_MERCURY_ISA_VERSION
	.align		4
.L_4281:
        /*0038*/ 	.byte	0x03, 0x5f
        /*003a*/ 	.short	0x0101


	//----- nvinfo : EIATTR_SYSCALL_OFFSETS
	.align		4
        /*003c*/ 	.byte	0x04, 0x46
        /*003e*/ 	.short	(.L_4283 - .L_4282)


	//   ....[0]....
.L_4282:
        /*0040*/ 	.word	0x00002230


	//   ....[1]....
        /*0044*/ 	.word	0x000031b0


	//   ....[2]....
        /*0048*/ 	.word	0x00005420


	//   ....[3]....
        /*004c*/ 	.word	0x000063a0


	//   ....[4]....
        /*0050*/ 	.word	0x00008600


	//   ....[5]....
        /*0054*/ 	.word	0x00009580


	//   ....[6]....
        /*0058*/ 	.word	0x0000b7d0


	//   ....[7]....
        /*005c*/ 	.word	0x0000c750


	//----- nvinfo : EIATTR_EXIT_INSTR_OFFSETS
	.align		4
.L_4283:
        /*0060*/ 	.byte	0x04, 0x1c
        /*0062*/ 	.short	(.L_4285 - .L_4284)


	//   ....[0]....
.L_4284:
        /*0064*/ 	.word	0x00009640


	//   ....[1]....
        /*0068*/ 	.word	0x0000b940


	//   ....[2]....
        /*006c*/ 	.word	0x0000b960


	//   ....[3]....
        /*0070*/ 	.word	0x0000ba00


	//   ....[4]....
        /*0074*/ 	.word	0x0000ba30


	//   ....[5]....
        /*0078*/ 	.word	0x0000ba60


	//   ....[6]....
        /*007c*/ 	.word	0x0000bb00


	//   ....[7]....
        /*0080*/ 	.word	0x0000bb50


	//   ....[8]....
        /*0084*/ 	.word	0x0000bc00


	//   ....[9]....
        /*0088*/ 	.word	0x0000bc60


	//   ....[10]....
        /*008c*/ 	.word	0x0000bca0


	//   ....[11]....
        /*0090*/ 	.word	0x0000bd60


	//   ....[12]....
        /*0094*/ 	.word	0x0000bdb0


	//   ....[13]....
        /*0098*/ 	.word	0x0000bf50


	//   ....[14]....
        /*009c*/ 	.word	0x0000c0c0


	//   ....[15]....
        /*00a0*/ 	.word	0x0000c110


	//   ....[16]....
        /*00a4*/ 	.word	0x0000c1c0


	//   ....[17]....
        /*00a8*/ 	.word	0x0000c350


	//   ....[18]....
        /*00ac*/ 	.word	0x0000c4e0


	//   ....[19]....
        /*00b0*/ 	.word	0x0000c650


	//   ....[20]....
        /*00b4*/ 	.word	0x0000c760


	//   ....[21]....
        /*00b8*/ 	.word	0x0000c7a0


	//   ....[22]....
        /*00bc*/ 	.word	0x0000c7d0


	//----- nvinfo : EIATTR_MAX_THREADS
	.align		4
.L_4285:
        /*00c0*/ 	.byte	0x04, 0x05
        /*00c2*/ 	.short	(.L_4287 - .L_4286)
.L_4286:
        /*00c4*/ 	.word	0x00000080
        /*00c8*/ 	.word	0x00000001
        /*00cc*/ 	.word	0x00000001


	//----- nvinfo : EIATTR_CRS_STACK_SIZE
	.align		4
.L_4287:
        /*00d0*/ 	.byte	0x04, 0x1e
        /*00d2*/ 	.short	(.L_4289 - .L_4288)
.L_4288:
        /*00d4*/ 	.word	0x00000000


	//----- nvinfo : EIATTR_CBANK_PARAM_SIZE
	.align		4
.L_4289:
        /*00d8*/ 	.byte	0x03, 0x19
        /*00da*/ 	.short	0x0220


	//----- nvinfo : EIATTR_PARAM_CBANK
	.align		4
        /*00dc*/ 	.byte	0x04, 0x0a
        /*00de*/ 	.short	(.L_4291 - .L_4290)
	.align		4
.L_4290:
        /*00e0*/ 	.word	index@(.nv.constant0._ZN2at6native18elementwise_kernelILi128ELi4EZNS0_15gpu_kernel_implINS0_13AUnaryFunctorIhhhNS0_15binary_internal10MulFunctorIhEEEEEEvRNS_18TensorIteratorBaseERKT_EUliE_EEviT1_)
        /*00e4*/ 	.short	0x0210
        /*00e6*/ 	.short	0x0220


	//----- nvinfo : EIATTR_SW_WAR
	.align		4
.L_4291:
        /*00e8*/ 	.byte	0x04, 0x36
        /*00ea*/ 	.short	(.L_4293 - .L_4292)
.L_4292:
        /*00ec*/ 	.word	0x00000008
.L_4293:


//--------------------- .nv.info._ZN2at6native27unrolled_elementwise_kernelINS0_13AUnaryFunctorIhhhNS0_15binary_internal10MulFunctorIhEEEESt5arrayIPcLm2EELi4E23TrivialOffsetCalculatorILi1EjESB_NS0_6memory12LoadWithCastILi1EEENSC_13StoreWithCastILi1EEEEEviT_T0_T2_T3_T4_T5_ --------------------------
	.section	.nv.info._ZN2at6native27unrolled_elementwise_kernelINS0_13AUnaryFunctorIhhhNS0_15binary_internal10MulFunctorIhEEEESt5arrayIPcLm2EELi4E23TrivialOffsetCalculatorILi1EjESB_NS0_6memory12LoadWithCastILi1EEENSC_13StoreWithCastILi1EEEEEviT_T0_T2_T3_T4_T5_,"",@"SHT_CUDA_INFO"
	.sectionflags	@""
	.align	4


	//----- nvinfo : EIATTR_CUDA_API_VERSION
	.align		4
        /*0000*/ 	.byte	0x04, 0x37
        /*0002*/ 	.short	(.L_4295 - .L_4294)
.L_4294:
        /*0004*/ 	.word	0x00000082


	//----- nvinfo : EIATTR_KPARAM_INFO
	.align		4
.L_4295:
        /*0008*/ 	.byte	0x04, 0x17
        /*000a*/ 	.short	(.L_4297 - .L_4296)
.L_4296:
        /*000c*/ 	.word	0x00000000
        /*0010*/ 	.short	0x0006
        /*0012*/ 	.short	0x0024
        /*0014*/ 	.byte	0x00, 0xf0, 0x21, 0x00


	//----- nvinfo : EIATTR_KPARAM_INFO
	.align		4
.L_4297:
        /*0018*/ 	.byte	0x04, 0x17
        /*001a*/ 	.short	(.L_4299 - .L_4298)
.L_4298:
        /*001c*/ 	.word	0x00000000
        /*0020*/ 	.short	0x0005
        /*0022*/ 	.short	0x001c
        /*0024*/ 	.byte	0x00, 0xf0, 0x21, 0x00


	//----- nvinfo : EIATTR_KPARAM_INFO
	.align		4
.L_4299:
        /*0028*/ 	.byte	0x04, 0x17
        /*002a*/ 	.short	(.L_4301 - .L_4300)
.L_4300:
        /*002c*/ 	.word	0x00000000
        /*0030*/ 	.short	0x0004
        /*0032*/ 	.short	0x0019
        /*0034*/ 	.byte	0x00, 0xf0, 0x05, 0x00


	//----- nvinfo : EIATTR_KPARAM_INFO
	.align		4
.L_4301:
        /*0038*/ 	.byte	0x04, 0x17
        /*003a*/ 	.short	(.L_4303 - .L_4302)
.L_4302:
        /*003c*/ 	.word	0x00000000
        /*0040*/ 	.short	0x0003
        /*0042*/ 	.short	0x0018
        /*0044*/ 	.byte	0x00, 0xf0, 0x05, 0x00


	//----- nvinfo : EIATTR_KPARAM_INFO
	.align		4
.L_4303:
        /*0048*/ 	.byte	0x04, 0x17
        /*004a*/ 	.short	(.L_4305 - .L_4304)
.L_4304:
        /*004c*/ 	.word	0x00000000
        /*0050*/ 	.short	0x0002
        /*0052*/ 	.short	0x0008
        /*0054*/ 	.byte	0x00, 0xf0, 0x41, 0x00


	//----- nvinfo : EIATTR_KPARAM_INFO
	.align		4
.L_4305:
        /*0058*/ 	.byte	0x04, 0x17
        /*005a*/ 	.short	(.L_4307 - .L_4306)
.L_4306:
        /*005c*/ 	.word	0x00000000
        /*0060*/ 	.short	0x0001
        /*0062*/ 	.short	0x0004
        /*0064*/ 	.byte	0x00, 0xf0, 0x09, 0x00


	//----- nvinfo : EIATTR_KPARAM_INFO
	.align		4
.L_4307:
        /*0068*/ 	.byte	0x04, 0x17
        /*006a*/ 	.short	(.L_4309 - .L_4308)
.L_4308:
        /*006c*/ 	.word	0x00000000
        /*0070*/ 	.short	0x0000
        /*0072*/ 	.short	0x0000
        /*0074*/ 	.byte	0x00, 0xf0, 0x11, 0x00


	//----- nvinfo : EIATTR_SPARSE_MMA_MASK
	.align		4
.L_4309:
        /*0078*/ 	.byte	0x03, 0x50
        /*007a*/ 	.short	0x0000


	//----- nvinfo : EIATTR_MAXREG_COUNT
	.align		4
        /*007c*/ 	.byte	0x03, 0x1b
        /*007e*/ 	.short	0x00ff


	//----- nvinfo : EIATTR_EXTERNS
	.align		4
        /*0080*/ 	.byte	0x04, 0x0f
        /*0082*/ 	.short	(.L_4311 - .L_4310)


	//   ....[0]....
	.align		4
.L_4310:
        /*0084*/ 	.word	index@(__assertfail)


	//----- nvinfo : EIATTR_MERCURY_ISA_VERSION
	.align		4
.L_4311:
        /*0088*/ 	.byte	0x03, 0x5f
        /*008a*/ 	.short	0x0101


	//----- nvinfo : EIATTR_SYSCALL_OFFSETS
	.align		4
        /*008c*/ 	.byte	0x04, 0x46
        /*008e*/ 	.short	(.L_4313 - .L_4312)


	//   ....[0]....
.L_4312:
        /*0090*/ 	.word	0x00000f50


	//   ....[1]....
        /*0094*/ 	.word	0x00001ea0


	//   ....[2]....
        /*0098*/ 	.word	0x00002e00


	//   ....[3]....
        /*009c*/ 	.word	0x00003d40


	//   ....[4]....
        /*00a0*/ 	.word	0x00004de0


	//   ....[5]....
        /*00a4*/ 	.word	0x00005de0


	//   ....[6]....
        /*00a8*/ 	.word	0x00006dd0


	//   ....[7]....
        /*00ac*/ 	.word	0x00007dc0


	//----- nvinfo : EIATTR_EXIT_INSTR_OFFSETS
	.align		4
.L_4313:
        /*00b0*/ 	.byte	0x04, 0x1c
        /*00b2*/ 	.short	(.L_4315 - .L_4314)


	//   ....[0]....
.L_4314:
        /*00b4*/ 	.word	0x00006e80


	//   ....[1]....
        /*00b8*/ 	.word	0x00006fb0


	//   ....[2]....
        /*00bc*/ 	.word	0x00006fd0


	//   ....[3]....
        /*00c0*/ 	.word	0x00007070


	//   ....[4]....
        /*00c4*/ 	.word	0x000070a0


	//   ....[5]....
        /*00c8*/ 	.word	0x000070d0


	//   ....[6]....
        /*00cc*/ 	.word	0x00007170


	//   ....[7]....
        /*00d0*/ 	.word	0x000071c0


	//   ....[8]....
        /*00d4*/ 	.word	0x00007270


	//   ....[9]....
        /*00d8*/ 	.word	0x000072d0


	//   ....[10]....
        /*00dc*/ 	.word	0x00007310


	//   ....[11]....
        /*00e0*/ 	.word	0x000073d0


	//   ....[12]....
        /*00e4*/ 	.word	0x00007420


	//   ....[13]....
        /*00e8*/ 	.word	0x000075c0


	//   ....[14]....
        /*00ec*/ 	.word	0x00007730


	//   ....[15]....
        /*00f0*/ 	.word	0x00007780


	//   ....[16]....
        /*00f4*/ 	.word	0x00007830


	//   ....[17]....
        /*00f8*/ 	.word	0x000079c0


	//   ....[18]....
        /*00fc*/ 	.word	0x00007b50


	//   ....[19]....
        /*0100*/ 	.word	0x00007cc0


	//   ....[20]....
        /*0104*/ 	.word	0x00007dd0


	//   ....[21]....
        /*0108*/ 	.word	0x00007e10


	//   ....[22]....
        /*010c*/ 	.word	0x00007e40


	//----- nvinfo : EIATTR_MAX_THREADS
	.align		4
.L_4315:
        /*0110*/ 	.byte	0x04, 0x05
        /*0112*/ 	.short	(.L_4317 - .L_4316)
.L_4316:
        /*0114*/ 	.word	0x00000080
        /*0118*/ 	.word	0x00000001
        /*011c*/ 	.word	0x00000001


	//----- nvinfo : EIATTR_CRS_STACK_SIZE
	.align		4
.L_4317:
        /*0120*/ 	.byte	0x04, 0x1e
        /*0122*/ 	.short	(.L_4319 - .L_4318)
.L_4318:
        /*0124*/ 	.word	0x00000000


	//----- nvinfo : EIATTR_CBANK_PARAM_SIZE
	.align		4
.L_4319:
        /*0128*/ 	.byte	0x03, 0x19
        /*012a*/ 	.short	0x002c


	//----- nvinfo : EIATTR_PARAM_CBANK
	.align		4
        /*012c*/ 	.byte	0x04, 0x0a
        /*012e*/ 	.short	(.L_4321 - .L_4320)
	.align		4
.L_4320:
        /*0130*/ 	.word	index@(.nv.constant0._ZN2at6native27unrolled_elementwise_kernelINS0_13AUnaryFunctorIhhhNS0_15binary_internal10MulFunctorIhEEEESt5arrayIPcLm2EELi4E23TrivialOffsetCalculatorILi1EjESB_NS0_6memory12LoadWithCastILi1EEENSC_13StoreWithCastILi1EEEEEviT_T0_T2_T3_T4_T5_)
        /*0134*/ 	.short	0x0210
        /*0136*/ 	.short	0x002c


	//----- nvinfo : EIATTR_SW_WAR
	.align		4
.L_4321:
        /*0138*/ 	.byte	0x04, 0x36
        /*013a*/ 	.short	(.L_4323 - .L_4322)
.L_4322:
        /*013c*/ 	.word	0x00000008
.L_4323:


//--------------------- .nv.info._ZN2at6native18elementwise_kernelILi128ELi4EZNS0_22gpu_kernel_impl_nocastINS0_13AUnaryFunctorIhhhNS0_15binary_internal10MulFunctorIhEEEEEEvRNS_18TensorIteratorBaseERKT_EUliE_EEviT1_ --------------------------
	.section	.nv.info._ZN2at6native18elementwise_kernelILi128ELi4EZNS0_22gpu_kernel_impl_nocastINS0_13AUnaryFunctorIhhhNS0_15binary_internal10MulFunctorIhEEEEEEvRNS_18TensorIteratorBaseERKT_EUliE_EEviT1_,"",@"SHT_CUDA_INFO"
	.sectionflags	@""
	.align	4


	//----- nvinfo : EIATTR_CUDA_API_VERSION
	.align		4
        /*0000*/ 	.byte	0x04, 0x37
        /*0002*/ 	.short	(.L_4325 - .L_4324)
.L_4324:
        /*0004*/ 	.word	0x00000082


	//----- nvinfo : EIATTR_KPARAM_INFO
	.align		4
.L_4325:
        /*0008*/ 	.byte	0x04, 0x17
        /*000a*/ 	.short	(.L_4327 - .L_4326)
.L_4326:
        /*000c*/ 	.word	0x00000000
        /*0010*/ 	.short	0x0001
        /*0012*/ 	.short	0x0008
        /*0014*/ 	.byte	0x00, 0xf0, 0x61, 0x08


	//----- nvinfo : EIATTR_KPARAM_INFO
	.align		4
.L_4327:
        /*0018*/ 	.byte	0x04, 0x17
        /*001a*/ 	.short	(.L_4329 - .L_4328)
.L_4328:
        /*001c*/ 	.word	0x00000000
        /*0020*/ 	.short	0x0000
        /*0022*/ 	.short	0x0000
        /*0024*/ 	.byte	0x00, 0xf0, 0x11, 0x00


	//----- nvinfo : EIATTR_SPARSE_MMA_MASK
	.align		4
.L_4329:
        /*0028*/ 	.byte	0x03, 0x50
        /*002a*/ 	.short	0x0000


	//----- nvinfo : EIATTR_MAXREG_COUNT
	.align		4
        /*002c*/ 	.byte	0x03, 0x1b
        /*002e*/ 	.short	0x0080


	//----- nvinfo : EIATTR_MERCURY_ISA_VERSION
	.align		4
        /*0030*/ 	.byte	0x03, 0x5f
        /*0032*/ 	.short	0x0101


	//----- nvinfo : EIATTR_EXIT_INSTR_OFFSETS
	.align		4
        /*0034*/ 	.byte	0x04, 0x1c
        /*0036*/ 	.short	(.L_4331 - .L_4330)


	//   ....[0]....
.L_4330:
        /*0038*/ 	.word	0x00003bd0


	//   ....[1]....
        /*003c*/ 	.word	0x00004f60


	//----- nvinfo : EIATTR_MAX_THREADS
	.align		4
.L_4331:
        /*0040*/ 	.byte	0x04, 0x05
        /*0042*/ 	.short	(.L_4333 - .L_4332)
.L_4332:
        /*0044*/ 	.word	0x00000080
        /*0048*/ 	.word	0x00000001
        /*004c*/ 	.word	0x00000001


	//----- nvinfo : EIATTR_CRS_STACK_SIZE
	.align		4
.L_4333:
        /*0050*/ 	.byte	0x04, 0x1e
        /*0052*/ 	.short	(.L_4335 - .L_4334)
.L_4334:
        /*0054*/ 	.word	0x00000000


	//----- nvinfo : EIATTR_CBANK_PARAM_SIZE
	.align		4
.L_4335:
        /*0058*/ 	.byte	0x03, 0x19
        /*005a*/ 	.short	0x0220


	//----- nvinfo : EIATTR_PARAM_CBANK
	.align		4
        /*005c*/ 	.byte	0x04, 0x0a
        /*005e*/ 	.short	(.L_4337 - .L_4336)
	.align		4
.L_4336:
        /*0060*/ 	.word	index@(.nv.constant0._ZN2at6native18elementwise_kernelILi128ELi4EZNS0_22gpu_kernel_impl_nocastINS0_13AUnaryFunctorIhhhNS0_15binary_internal10MulFunctorIhEEEEEEvRNS_18TensorIteratorBaseERKT_EUliE_EEviT1_)
        /*0064*/ 	.short	0x0210
        /*0066*/ 	.short	0x0220


	//----- nvinfo : EIATTR_SW_WAR
	.align		4
.L_4337:
        /*0068*/ 	.byte	0x04, 0x36
        /*006a*/ 	.short	(.L_4339 - .L_4338)
.L_4338:
        /*006c*/ 	.word	0x00000008
.L_4339:


//--------------------- .nv.info._ZN2at6native27unrolled_elementwise_kernelINS0_13AUnaryFunctorIhhhNS0_15binary_internal10MulFunctorIhEEEESt5arrayIPcLm2EELi4E23TrivialOffsetCalculatorILi1EjESB_NS0_6memory15LoadWithoutCastENSC_16StoreWithoutCastEEEviT_T0_T2_T3_T4_T5_ --------------------------
	.section	.nv.info._ZN2at6native27unrolled_elementwise_kernelINS0_13AUnaryFunctorIhhhNS0_15binary_internal10MulFunctorIhEEEESt5arrayIPcLm2EELi4E23TrivialOffsetCalculatorILi1EjESB_NS0_6memory15LoadWithoutCastENSC_16StoreWithoutCastEEEviT_T0_T2_T3_T4_T5_,"",@"SHT_CUDA_INFO"
	.sectionflags	@""
	.align	4


	//----- nvinfo : EIATTR_CUDA_API_VERSION
	.align		4
        /*0000*/ 	.byte	0x04, 0x37
        /*0002*/ 	.short	(.L_4341 - .L_4340)
.L_4340:
        /*0004*/ 	.word	0x00000082


	//----- nvinfo : EIATTR_KPARAM_INFO
	.align		4
.L_4341:
        /*0008*/ 	.byte	0x04, 0x17
        /*000a*/ 	.short	(.L_4343 - .L_4342)
.L_4342:
        /*000c*/ 	.word	0x00000000
        /*0010*/ 	.short	0x0006
        /*0012*/ 	.short	0x001b
        /*0014*/ 	.byte	0x00, 0xf0, 0x05, 0x00


	//----- nvinfo : EIATTR_KPARAM_INFO
	.align		4
.L_4343:
        /*0018*/ 	.byte	0x04, 0x17
        /*001a*/ 	.short	(.L_4345 - .L_4344)
.L_4344:
        /*001c*/ 	.word	0x00000000
        /*0020*/ 	.short	0x0005
        /*0022*/ 	.short	0x001a
        /*0024*/ 	.byte	0x00, 0xf0, 0x05, 0x00


	//----- nvinfo : EIATTR_KPARAM_INFO
	.align		4
.L_4345:
        /*0028*/ 	.byte	0x04, 0x17
        /*002a*/ 	.short	(.L_4347 - .L_4346)
.L_4346:
        /*002c*/ 	.word	0x00000000
        /*0030*/ 	.short	0x0004
        /*0032*/ 	.short	0x0019
        /*0034*/ 	.byte	0x00, 0xf0, 0x05, 0x00


	//----- nvinfo : EIATTR_KPARAM_INFO
	.align		4
.L_4347:
        /*0038*/ 	.byte	0x04, 0x17
        /*003a*/ 	.short	(.L_4349 - .L_4348)
.L_4348:
        /*003c*/ 	.word	0x00000000
        /*0040*/ 	.short	0x0003
        /*0042*/ 	.short	0x0018
        /*0044*/ 	.byte	0x00, 0xf0, 0x05, 0x00


	//----- nvinfo : EIATTR_KPARAM_INFO
	.align		4
.L_4349:
        /*0048*/ 	.byte	0x04, 0x17
        /*004a*/ 	.short	(.L_4351 - .L_4350)
.L_4350:
        /*004c*/ 	.word	0x00000000
        /*0050*/ 	.short	0x0002
        /*0052*/ 	.short	0x0008
        /*0054*/ 	.byte	0x00, 0xf0, 0x41, 0x00


	//----- nvinfo : EIATTR_KPARAM_INFO
	.align		4
.L_4351:
        /*0058*/ 	.byte	0x04, 0x17
        /*005a*/ 	.short	(.L_4353 - .L_4352)
.L_4352:
        /*005c*/ 	.word	0x00000000
        /*0060*/ 	.short	0x0001
        /*0062*/ 	.short	0x0004
        /*0064*/ 	.byte	0x00, 0xf0, 0x09, 0x00


	//----- nvinfo : EIATTR_KPARAM_INFO
	.align		4
.L_4353:
        /*0068*/ 	.byte	0x04, 0x17
        /*006a*/ 	.short	(.L_4355 - .L_4354)
.L_4354:
        /*006c*/ 	.word	0x00000000
        /*0070*/ 	.short	0x0000
        /*0072*/ 	.short	0x0000
        /*0074*/ 	.byte	0x00, 0xf0, 0x11, 0x00


	//----- nvinfo : EIATTR_SPARSE_MMA_MASK
	.align		4
.L_4355:
        /*0078*/ 	.byte	0x03, 0x50
        /*007a*/ 	.short	0x0000


	//----- nvinfo : EIATTR_MAXREG_COUNT
	.align		4
        /*007c*/ 	.byte	0x03, 0x1b
        /*007e*/ 	.short	0x00ff


	//----- nvinfo : EIATTR_MERCURY_ISA_VERSION
	.align		4
        /*0080*/ 	.byte	0x03, 0x5f
        /*0082*/ 	.short	0x0101


	//----- nvinfo : EIATTR_EXIT_INSTR_OFFSETS
	.align		4
        /*0084*/ 	.byte	0x04, 0x1c
        /*0086*/ 	.short	(.L_4357 - .L_4356)


	//   ....[0]....
.L_4356:
        /*0088*/ 	.word	0x00000490


	//   ....[1]....
        /*008c*/ 	.word	0x000004f0


	//----- nvinfo : EIATTR_MAX_THREADS
	.align		4
.L_4357:
        /*0090*/ 	.byte	0x04, 0x05
        /*0092*/ 	.short	(.L_4359 - .L_4358)
.L_4358:
        /*0094*/ 	.word	0x00000080
        /*0098*/ 	.word	0x00000001
        /*009c*/ 	.word	0x00000001


	//----- nvinfo : EIATTR_CRS_STACK_SIZE
	.align		4
.L_4359:
        /*00a0*/ 	.byte	0x04, 0x1e
        /*00a2*/ 	.short	(.L_4361 - .L_4360)
.L_4360:
        /*00a4*/ 	.word	0x00000000


	//----- nvinfo : EIATTR_CBANK_PARAM_SIZE
	.align		4
.L_4361:
        /*00a8*/ 	.byte	0x03, 0x19
        /*00aa*/ 	.short	0x001c


	//----- nvinfo : EIATTR_PARAM_CBANK
	.align		4
        /*00ac*/ 	.byte	0x04, 0x0a
        /*00ae*/ 	.short	(.L_4363 - .L_4362)
	.align		4
.L_4362:
        /*00b0*/ 	.word	index@(.nv.constant0._ZN2at6native27unrolled_elementwise_kernelINS0_13AUnaryFunctorIhhhNS0_15binary_internal10MulFunctorIhEEEESt5arrayIPcLm2EELi4E23TrivialOffsetCalculatorILi1EjESB_NS0_6memory15LoadWithoutCastENSC_16StoreWithoutCastEEEviT_T0_T2_T3_T4_T5_)
        /*00b4*/ 	.short	0x0210
        /*00b6*/ 	.short	0x001c


	//----- nvinfo : EIATTR_SW_WAR
	.align		4
.L_4363:
        /*00b8*/ 	.byte	0x04, 0x36
        /*00ba*/ 	.short	(.L_4365 - .L_4364)
.L_4364:
        /*00bc*/ 	.word	0x00000008
.L_4365:


//--------------------- .nv.info._ZN2at6native29vectorized_elementwise_kernelILi2ENS0_13AUnaryFunctorIhhhNS0_15binary_internal10MulFunctorIhEEEESt5arrayIPcLm2EEEEviT0_T1_ --------------------------
	.section	.nv.info._ZN2at6native29vectorized_elementwise_kernelILi2ENS0_13AUnaryFunctorIhhhNS0_15binary_internal10MulFunctorIhEEEESt5arrayIPcLm2EEEEviT0_T1_,"",@"SHT_CUDA_INFO"
	.sectionflags	@""
	.align	4


	//----- nvinfo : EIATTR_CUDA_API_VERSION
	.align		4
        /*0000*/ 	.byte	0x04, 0x37
        /*0002*/ 	.short	(.L_4367 - .L_4366)
.L_4366:
        /*0004*/ 	.word	0x00000082


	//----- nvinfo : EIATTR_KPARAM_INFO
	.align		4
.L_4367:
        /*0008*/ 	.byte	0x04, 0x17
        /*000a*/ 	.short	(.L_4369 - .L_4368)
.L_4368:
        /*000c*/ 	.word	0x00000000
        /*0010*/ 	.short	0x0002
        /*0012*/ 	.short	0x0008
        /*0014*/ 	.byte	0x00, 0xf0, 0x41, 0x00


	//----- nvinfo : EIATTR_KPARAM_INFO
	.align		4
.L_4369:
        /*0018*/ 	.byte	0x04, 0x17
        /*001a*/ 	.short	(.L_4371 - .L_4370)
.L_4370:
        /*001c*/ 	.word	0x00000000
        /*0020*/ 	.short	0x0001
        /*0022*/ 	.short	0x0004
        /*0024*/ 	.byte	0x00, 0xf0, 0x09, 0x00


	//----- nvinfo : EIATTR_KPARAM_INFO
	.align		4
.L_4371:
        /*0028*/ 	.byte	0x04, 0x17
        /*002a*/ 	.short	(.L_4373 - .L_4372)
.L_4372:
        /*002c*/ 	.word	0x00000000
        /*0030*/ 	.short	0x0000
        /*0032*/ 	.short	0x0000
        /*0034*/ 	.byte	0x00, 0xf0, 0x11, 0x00


	//----- nvinfo : EIATTR_SPARSE_MMA_MASK
	.align		4
.L_4373:
        /*0038*/ 	.byte	0x03, 0x50
        /*003a*/ 	.short	0x0000


	//----- nvinfo : EIATTR_MAXREG_COUNT
	.align		4
        /*003c*/ 	.byte	0x03, 0x1b
        /*003e*/ 	.short	0x00ff


	//----- nvinfo : EIATTR_MERCURY_ISA_VERSION
	.align		4
        /*0040*/ 	.byte	0x03, 0x5f
        /*0042*/ 	.short	0x0101


	//----- nvinfo : EIATTR_EXIT_INSTR_OFFSETS
	.align		4
        /*0044*/ 	.byte	0x04, 0x1c
        /*0046*/ 	.short	(.L_4375 - .L_4374)


	//   ....[0]....
.L_4374:
        /*0048*/ 	.word	0x00000370


	//   ....[1]....
        /*004c*/ 	.word	0x00000ca0


	//   ....[2]....
        /*0050*/ 	.word	0x00000d00


	//----- nvinfo : EIATTR_MAX_THREADS
	.align		4
.L_4375:
        /*0054*/ 	.byte	0x04, 0x05
        /*0056*/ 	.short	(.L_4377 - .L_4376)
.L_4376:
        /*0058*/ 	.word	0x00000080
        /*005c*/ 	.word	0x00000001
        /*0060*/ 	.word	0x00000001


	//----- nvinfo : EIATTR_CRS_STACK_SIZE
	.align		4
.L_4377:
        /*0064*/ 	.byte	0x04, 0x1e
        /*0066*/ 	.short	(.L_4379 - .L_4378)
.L_4378:
        /*0068*/ 	.word	0x00000000


	//----- nvinfo : EIATTR_CBANK_PARAM_SIZE
	.align		4
.L_4379:
        /*006c*/ 	.byte	0x03, 0x19
        /*006e*/ 	.short	0x0018


	//----- nvinfo : EIATTR_PARAM_CBANK
	.align		4
        /*0070*/ 	.byte	0x04, 0x0a
        /*0072*/ 	.short	(.L_4381 - .L_4380)
	.align		4
.L_4380:
        /*0074*/ 	.word	index@(.nv.constant0._ZN2at6native29vectorized_elementwise_kernelILi2ENS0_13AUnaryFunctorIhhhNS0_15binary_internal10MulFunctorIhEEEESt5arrayIPcLm2EEEEviT0_T1_)
        /*0078*/ 	.short	0x0210
        /*007a*/ 	.short	0x0018


	//----- nvinfo : EIATTR_SW_WAR
	.align		4
.L_4381:
        /*007c*/ 	.byte	0x04, 0x36
        /*007e*/ 	.short	(.L_4383 - .L_4382)
.L_4382:
        /*0080*/ 	.word	0x00000008
.L_4383:


//--------------------- .nv.info._ZN2at6native29vectorized_elementwise_kernelILi4ENS0_13AUnaryFunctorIhhhNS0_15binary_internal10MulFunctorIhEEEESt5arrayIPcLm2EEEEviT0_T1_ --------------------------
	.section	.nv.info._ZN2at6native29vectorized_elementwise_kernelILi4ENS0_13AUnaryFunctorIhhhNS0_15binary_internal10MulFunctorIhEEEESt5arrayIPcLm2EEEEviT0_T1_,"",@"SHT_CUDA_INFO"
	.sectionflags	@""
	.align	4


	//----- nvinfo : EIATTR_CUDA_API_VERSION
	.align		4
        /*0000*/ 	.byte	0x04, 0x37
        /*0002*/ 	.short	(.L_4385 - .L_4384)
.L_4384:
        /*0004*/ 	.word	0x00000082


	//----- nvinfo : EIATTR_KPARAM_INFO
	.align		4
.L_4385:
        /*0008*/ 	.byte	0x04, 0x17
        /*000a*/ 	.short	(.L_4387 - .L_4386)
.L_4386:
        /*000c*/ 	.word	0x00000000
        /*0010*/ 	.short	0x0002
        /*0012*/ 	.short	0x0008
        /*0014*/ 	.byte	0x00, 0xf0, 0x41, 0x00


	//----- nvinfo : EIATTR_KPARAM_INFO
	.align		4
.L_4387:
        /*0018*/ 	.byte	0x04, 0x17
        /*001a*/ 	.short	(.L_4389 - .L_4388)
.L_4388:
        /*001c*/ 	.word	0x00000000
        /*0020*/ 	.short	0x0001
        /*0022*/ 	.short	0x0004
        /*0024*/ 	.byte	0x00, 0xf0, 0x09, 0x00


	//----- nvinfo : EIATTR_KPARAM_INFO
	.align		4
.L_4389:
        /*0028*/ 	.byte	0x04, 0x17
        /*002a*/ 	.short	(.L_4391 - .L_4390)
.L_4390:
        /*002c*/ 	.word	0x00000000
        /*0030*/ 	.short	0x0000
        /*0032*/ 	.short	0x0000
        /*0034*/ 	.byte	0x00, 0xf0, 0x11, 0x00


	//----- nvinfo : EIATTR_SPARSE_MMA_MASK
	.align		4
.L_4391:
        /*0038*/ 	.byte	0x03, 0x50
        /*003a*/ 	.short	0x0000


	//----- nvinfo : EIATTR_MAXREG_COUNT
	.align		4
        /*003c*/ 	.byte	0x03, 0x1b
        /*003e*/ 	.short	0x00ff


	//----- nvinfo : EIATTR_MERCURY_ISA_VERSION
	.align		4
        /*0040*/ 	.byte	0x03, 0x5f
        /*0042*/ 	.short	0x0101


	//----- nvinfo : EIATTR_EXIT_INSTR_OFFSETS
	.align		4
        /*0044*/ 	.byte	0x04, 0x1c
        /*0046*/ 	.short	(.L_4393 - .L_4392)


	//   ....[0]....
.L_4392:
        /*0048*/ 	.word	0x00000330


	//   ....[1]....
        /*004c*/ 	.word	0x00000c60


	//   ....[2]....
        /*0050*/ 	.word	0x00000cc0


	//----- nvinfo : EIATTR_MAX_THREADS
	.align		4
.L_4393:
        /*0054*/ 	.byte	0x04, 0x05
        /*0056*/ 	.short	(.L_4395 - .L_4394)
.L_4394:
        /*0058*/ 	.word	0x00000080
        /*005c*/ 	.word	0x00000001
        /*0060*/ 	.word	0x00000001


	//----- nvinfo : EIATTR_CRS_STACK_SIZE
	.align		4
.L_4395:
        /*0064*/ 	.byte	0x04, 0x1e
        /*0066*/ 	.short	(.L_4397 - .L_4396)
.L_4396:
        /*0068*/ 	.word	0x00000000


	//----- nvinfo : EIATTR_CBANK_PARAM_SIZE
	.align		4
.L_4397:
        /*006c*/ 	.byte	0x03, 0x19
        /*006e*/ 	.short	0x0018


	//----- nvinfo : EIATTR_PARAM_CBANK
	.align		4
        /*0070*/ 	.byte	0x04, 0x0a
        /*0072*/ 	.short	(.L_4399 - .L_4398)
	.align		4
.L_4398:
        /*0074*/ 	.word	index@(.nv.constant0._ZN2at6native29vectorized_elementwise_kernelILi4ENS0_13AUnaryFunctorIhhhNS0_15binary_internal10MulFunctorIhEEEESt5arrayIPcLm2EEEEviT0_T1_)
        /*0078*/ 	.short	0x0210
        /*007a*/ 	.short	0x0018


	//----- nvinfo : EIATTR_SW_WAR
	.align		4
.L_4399:
        /*007c*/ 	.byte	0x04, 0x36
        /*007e*/ 	.short	(.L_4401 - .L_4400)
.L_4400:
        /*0080*/ 	.word	0x00000008
.L_4401:


//--------------------- .nv.info._ZN2at6native29vectorized_elementwise_kernelILi8ENS0_13AUnaryFunctorIhhhNS0_15binary_internal10MulFunctorIhEEEESt5arrayIPcLm2EEEEviT0_T1_ --------------------------
	.section	.nv.info._ZN2at6native29vectorized_elementwise_kernelILi8ENS0_13AUnaryFunctorIhhhNS0_15binary_internal10MulFunctorIhEEEESt5arrayIPcLm2EEEEviT0_T1_,"",@"SHT_CUDA_INFO"
	.sectionflags	@""
	.align	4


	//----- nvinfo : EIATTR_CUDA_API_VERSION
	.align		4
        /*0000*/ 	.byte	0x04, 0x37
        /*0002*/ 	.short	(.L_4403 - .L_4402)
.L_4402:
        /*0004*/ 	.word	0x00000082


	//----- nvinfo : EIATTR_KPARAM_INFO
	.align		4
.L_4403:
        /*0008*/ 	.byte	0x04, 0x17
        /*000a*/ 	.short	(.L_4405 - .L_4404)
.L_4404:
        /*000c*/ 	.word	0x00000000
        /*0010*/ 	.short	0x0002
        /*0012*/ 	.short	0x0008
        /*0014*/ 	.byte	0x00, 0xf0, 0x41, 0x00


	//----- nvinfo : EIATTR_KPARAM_INFO
	.align		4
.L_4405:
        /*0018*/ 	.byte	0x04, 0x17
        /*001a*/ 	.short	(.L_4407 - .L_4406)
.L_4406:
        /*001c*/ 	.word	0x00000000
        /*0020*/ 	.short	0x0001
        /*0022*/ 	.short	0x0004
        /*0024*/ 	.byte	0x00, 0xf0, 0x09, 0x00


	//----- nvinfo : EIATTR_KPARAM_INFO
	.align		4
.L_4407:
        /*0028*/ 	.byte	0x04, 0x17
        /*002a*/ 	.short	(.L_4409 - .L_4408)
.L_4408:
        /*002c*/ 	.word	0x00000000
        /*0030*/ 	.short	0x0000
        /*0032*/ 	.short	0x0000
        /*0034*/ 	.byte	0x00, 0xf0, 0x11, 0x00


	//----- nvinfo : EIATTR_SPARSE_MMA_MASK
	.align		4
.L_4409:
        /*0038*/ 	.byte	0x03, 0x50
        /*003a*/ 	.short	0x0000


	//----- nvinfo : EIATTR_MAXREG_COUNT
	.align		4
        /*003c*/ 	.byte	0x03, 0x1b
        /*003e*/ 	.short	0x00ff


	//----- nvinfo : EIATTR_MERCURY_ISA_VERSION
	.align		4
        /*0040*/ 	.byte	0x03, 0x5f
        /*0042*/ 	.short	0x0101


	//----- nvinfo : EIATTR_EXIT_INSTR_OFFSETS
	.align		4
        /*0044*/ 	.byte	0x04, 0x1c
        /*0046*/ 	.short	(.L_4411 - .L_4410)


	//   ....[0]....
.L_4410:
        /*0048*/ 	.word	0x00000430


	//   ....[1]....
        /*004c*/ 	.word	0x00000d60


	//   ....[2]....
        /*0050*/ 	.word	0x00000dc0


	//----- nvinfo : EIATTR_MAX_THREADS
	.align		4
.L_4411:
        /*0054*/ 	.byte	0x04, 0x05
        /*0056*/ 	.short	(.L_4413 - .L_4412)
.L_4412:
        /*0058*/ 	.word	0x00000080
        /*005c*/ 	.word	0x00000001
        /*0060*/ 	.word	0x00000001


	//----- nvinfo : EIATTR_CRS_STACK_SIZE
	.align		4
.L_4413:
        /*0064*/ 	.byte	0x04, 0x1e
        /*0066*/ 	.short	(.L_4415 - .L_4414)
.L_4414:
        /*0068*/ 	.word	0x00000000


	//----- nvinfo : EIATTR_CBANK_PARAM_SIZE
	.align		4
.L_4415:
        /*006c*/ 	.byte	0x03, 0x19
        /*006e*/ 	.short	0x0018


	//----- nvinfo : EIATTR_PARAM_CBANK
	.align		4
        /*0070*/ 	.byte	0x04, 0x0a
        /*0072*/ 	.short	(.L_4417 - .L_4416)
	.align		4
.L_4416:
        /*0074*/ 	.word	index@(.nv.constant0._ZN2at6native29vectorized_elementwise_kernelILi8ENS0_13AUnaryFunctorIhhhNS0_15binary_internal10MulFunctorIhEEEESt5arrayIPcLm2EEEEviT0_T1_)
        /*0078*/ 	.short	0x0210
        /*007a*/ 	.short	0x0018


	//----- nvinfo : EIATTR_SW_WAR
	.align		4
.L_4417:
        /*007c*/ 	.byte	0x04, 0x36
        /*007e*/ 	.short	(.L_4419 - .L_4418)
.L_4418:
        /*0080*/ 	.word	0x00000008
.L_4419:


//--------------------- .nv.info._ZN2at6native18elementwise_kernelILi128ELi4EZNS0_15gpu_kernel_implINS0_13BinaryFunctorIhhhNS0_15binary_internal10MulFunctorIhEEEEEEvRNS_18TensorIteratorBaseERKT_EUliE_EEviT1_ --------------------------
	.section	.nv.info._ZN2at6native18elementwise_kernelILi128ELi4EZNS0_15gpu_kernel_implINS0_13BinaryFunctorIhhhNS0_15binary_internal10MulFunctorIhEEEEEEvRNS_18TensorIteratorBaseERKT_EUliE_EEviT1_,"",@"SHT_CUDA_INFO"
	.sectionflags	@""
	.align	4


	//----- nvinfo : EIATTR_CUDA_API_VERSION
	.align		4
        /*0000*/ 	.byte	0x04, 0x37
        /*0002*/ 	.short	(.L_4421 - .L_4420)
.L_4420:
        /*0004*/ 	.word	0x00000082


	//----- nvinfo : EIATTR_KPARAM_INFO
	.align		4
.L_4421:
        /*0008*/ 	.byte	0x04, 0x17
        /*000a*/ 	.short	(.L_4423 - .L_4422)
.L_4422:
        /*000c*/ 	.word	0x00000000
        /*0010*/ 	.short	0x0001
        /*0012*/ 	.short	0x0008
        /*0014*/ 	.byte	0x00, 0xf0, 0x21, 0x0a


	//----- nvinfo : EIATTR_KPARAM_INFO
	.align		4
.L_4423:
        /*0018*/ 	.byte	0x04, 0x17
        /*001a*/ 	.short	(.L_4425 - .L_4424)
.L_4424:
        /*001c*/ 	.word	0x00000000
        /*0020*/ 	.short	0x0000
        /*0022*/ 	.short	0x0000
        /*0024*/ 	.byte	0x00, 0xf0, 0x11, 0x00


	//----- nvinfo : EIATTR_SPARSE_MMA_MASK
	.align		4
.L_4425:
        /*0028*/ 	.byte	0x03, 0x50
        /*002a*/ 	.short	0x0000


	//----- nvinfo : EIATTR_MAXREG_COUNT
	.align		4
        /*002c*/ 	.byte	0x03, 0x1b
        /*002e*/ 	.short	0x0080


	//----- nvinfo : EIATTR_EXTERNS
	.align		4
        /*0030*/ 	.byte	0x04, 0x0f
        /*0032*/ 	.short	(.L_4427 - .L_4426)


	//   ....[0]....
	.align		4
.L_4426:
        /*0034*/ 	.word	index@(__assertfail)


	//----- nvinfo : EIATTR_MERCURY_ISA_VERSION
	.align		4
.L_4427:
        /*0038*/ 	.byte	0x03, 0x5f
        /*003a*/ 	.short	0x0101


	//----- nvinfo : EIATTR_SYSCALL_OFFSETS
	.align		4
        /*003c*/ 	.byte	0x04, 0x46
        /*003e*/ 	.short	(.L_4429 - .L_4428)


	//   ....[0]....
.L_4428:
        /*0040*/ 	.word	0x00002560


	//   ....[1]....
        /*0044*/ 	.word	0x00003420


	//   ....[2]....
        /*0048*/ 	.word	0x000043a0


	//   ....[3]....
        /*004c*/ 	.word	0x00006940


	//   ....[4]....
        /*0050*/ 	.word	0x00007800


	//   ....[5]....
        /*0054*/ 	.word	0x00008780


	//   ....[6]....
        /*0058*/ 	.word	0x0000ad10


	//   ....[7]....
        /*005c*/ 	.word	0x0000bbd0


	//   ....[8]....
        /*0060*/ 	.word	0x0000cb50


	//   ....[9]....
        /*0064*/ 	.word	0x0000f0d0


	//   ....[10]....
        /*0068*/ 	.word	0x0000ff90


	//   ....[11]....
        /*006c*/ 	.word	0x00010f10


	//----- nvinfo : EIATTR_EXIT_INSTR_OFFSETS
	.align		4
.L_4429:
        /*0070*/ 	.byte	0x04, 0x1c
        /*0072*/ 	.short	(.L_4431 - .L_4430)


	//   ....[0]....
.L_4430:
        /*0074*/ 	.word	0x0000cc10


	//   ....[1]....
        /*0078*/ 	.word	0x00010100


	//   ....[2]....
        /*007c*/ 	.word	0x00010120


	//   ....[3]....
        /*0080*/ 	.word	0x000101c0


	//   ....[4]....
        /*0084*/ 	.word	0x000101f0


	//   ....[5]....
        /*0088*/ 	.word	0x00010220


	//   ....[6]....
        /*008c*/ 	.word	0x000102c0


	//   ....[7]....
        /*0090*/ 	.word	0x00010310


	//   ....[8]....
        /*0094*/ 	.word	0x000103c0


	//   ....[9]....
        /*0098*/ 	.word	0x00010420


	//   ....[10]....
        /*009c*/ 	.word	0x00010460


	//   ....[11]....
        /*00a0*/ 	.word	0x00010520


	//   ....[12]....
        /*00a4*/ 	.word	0x00010570


	//   ....[13]....
        /*00a8*/ 	.word	0x00010710


	//   ....[14]....
        /*00ac*/ 	.word	0x00010880


	//   ....[15]....
        /*00b0*/ 	.word	0x000108d0


	//   ....[16]....
        /*00b4*/ 	.word	0x00010980


	//   ....[17]....
        /*00b8*/ 	.word	0x00010b10


	//   ....[18]....
        /*00bc*/ 	.word	0x00010ca0


	//   ....[19]....
        /*00c0*/ 	.word	0x00010e10


	//   ....[20]....
        /*00c4*/ 	.word	0x00010f20


	//   ....[21]....
        /*00c8*/ 	.word	0x00010f60


	//   ....[22]....
        /*00cc*/ 	.word	0x00010f90


	//----- nvinfo : EIATTR_MAX_THREADS
	.align		4
.L_4431:
        /*00d0*/ 	.byte	0x04, 0x05
        /*00d2*/ 	.short	(.L_4433 - .L_4432)
.L_4432:
        /*00d4*/ 	.word	0x00000080
        /*00d8*/ 	.word	0x00000001
        /*00dc*/ 	.word	0x00000001


	//----- nvinfo : EIATTR_CRS_STACK_SIZE
	.align		4
.L_4433:
        /*00e0*/ 	.byte	0x04, 0x1e
        /*00e2*/ 	.short	(.L_4435 - .L_4434)
.L_4434:
        /*00e4*/ 	.word	0x00000000


	//----- nvinfo : EIATTR_CBANK_PARAM_SIZE
	.align		4
.L_4435:
        /*00e8*/ 	.byte	0x03, 0x19
        /*00ea*/ 	.short	0x0290


	//----- nvinfo : EIATTR_PARAM_CBANK
	.align		4
        /*00ec*/ 	.byte	0x04, 0x0a
        /*00ee*/ 	.short	(.L_4437 - .L_4436)
	.align		4
.L_4436:
        /*00f0*/ 	.word	index@(.nv.constant0._ZN2at6native18elementwise_kernelILi128ELi4EZNS0_15gpu_kernel_implINS0_13BinaryFunctorIhhhNS0_15binary_internal10MulFunctorIhEEEEEEvRNS_18TensorIteratorBaseERKT_EUliE_EEviT1_)
        /*00f4*/ 	.short	0x0210
        /*00f6*/ 	.short	0x0290


	//----- nvinfo : EIATTR_SW_WAR
	.align		4
.L_4437:
        /*00f8*/ 	.byte	0x04, 0x36
        /*00fa*/ 	.short	(.L_4439 - .L_4438)
.L_4438:
        /*00fc*/ 	.word	0x00000008
.L_4439:


//--------------------- .nv.info._ZN2at6native27unrolled_elementwise_kernelINS0_13BinaryFunctorIhhhNS0_15binary_internal10MulFunctorIhEEEESt5arrayIPcLm3EELi4E23TrivialOffsetCalculatorILi2EjESA_ILi1EjENS0_6memory12LoadWithCastILi2EEENSD_13StoreWithCastILi1EEEEEviT_T0_T2_T3_T4_T5_ --------------------------
	.section	.nv.info._ZN2at6native27unrolled_elementwise_kernelINS0_13BinaryFunctorIhhhNS0_15binary_internal10MulFunctorIhEEEESt5arrayIPcLm3EELi4E23TrivialOffsetCalculatorILi2EjESA_ILi1EjENS0_6memory12LoadWithCastILi2EEENSD_13StoreWithCastILi1EEEEEviT_T0_T2_T3_T4_T5_,"",@"SHT_CUDA_INFO"
	.sectionflags	@""
	.align	4


	//----- nvinfo : EIATTR_CUDA_API_VERSION
	.align		4
        /*0000*/ 	.byte	0x04, 0x37
        /*0002*/ 	.short	(.L_4441 - .L_4440)
.L_4440:
        /*0004*/ 	.word	0x00000082


	//----- nvinfo : EIATTR_KPARAM_INFO
	.align		4
.L_4441:
        /*0008*/ 	.byte	0x04, 0x17
        /*000a*/ 	.short	(.L_4443 - .L_4442)
.L_4442:
        /*000c*/ 	.word	0x00000000
        /*0010*/ 	.short	0x0006
        /*0012*/ 	.short	0x0030
        /*0014*/ 	.byte	0x00, 0xf0, 0x21, 0x00


	//----- nvinfo : EIATTR_KPARAM_INFO
	.align		4
.L_4443:
        /*0018*/ 	.byte	0x04, 0x17
        /*001a*/ 	.short	(.L_4445 - .L_4444)
.L_4444:
        /*001c*/ 	.word	0x00000000
        /*0020*/ 	.short	0x0005
        /*0022*/ 	.short	0x0024
        /*0024*/ 	.byte	0x00, 0xf0, 0x31, 0x00


	//----- nvinfo : EIATTR_KPARAM_INFO
	.align		4
.L_4445:
        /*0028*/ 	.byte	0x04, 0x17
        /*002a*/ 	.short	(.L_4447 - .L_4446)
.L_4446:
        /*002c*/ 	.word	0x00000000
        /*0030*/ 	.short	0x0004
        /*0032*/ 	.short	0x0021
        /*0034*/ 	.byte	0x00, 0xf0, 0x05, 0x00


	//----- nvinfo : EIATTR_KPARAM_INFO
	.align		4
.L_4447:
        /*0038*/ 	.byte	0x04, 0x17
        /*003a*/ 	.short	(.L_4449 - .L_4448)
.L_4448:
        /*003c*/ 	.word	0x00000000
        /*0040*/ 	.short	0x0003
        /*0042*/ 	.short	0x0020
        /*0044*/ 	.byte	0x00, 0xf0, 0x05, 0x00


	//----- nvinfo : EIATTR_KPARAM_INFO
	.align		4
.L_4449:
        /*0048*/ 	.byte	0x04, 0x17
        /*004a*/ 	.short	(.L_4451 - .L_4450)
.L_4450:
        /*004c*/ 	.word	0x00000000
        /*0050*/ 	.short	0x0002
        /*0052*/ 	.short	0x0008
        /*0054*/ 	.byte	0x00, 0xf0, 0x61, 0x00


	//----- nvinfo : EIATTR_KPARAM_INFO
	.align		4
.L_4451:
        /*0058*/ 	.byte	0x04, 0x17
        /*005a*/ 	.short	(.L_4453 - .L_4452)
.L_4452:
        /*005c*/ 	.word	0x00000000
        /*0060*/ 	.short	0x0001
        /*0062*/ 	.short	0x0004
        /*0064*/ 	.byte	0x00, 0xf0, 0x05, 0x00


	//----- nvinfo : EIATTR_KPARAM_INFO
	.align		4
.L_4453:
        /*0068*/ 	.byte	0x04, 0x17
        /*006a*/ 	.short	(.L_4455 - .L_4454)
.L_4454:
        /*006c*/ 	.word	0x00000000
        /*0070*/ 	.short	0x0000
        /*0072*/ 	.short	0x0000
        /*0074*/ 	.byte	0x00, 0xf0, 0x11, 0x00


	//----- nvinfo : EIATTR_SPARSE_MMA_MASK
	.align		4
.L_4455:
        /*0078*/ 	.byte	0x03, 0x50
        /*007a*/ 	.short	0x0000


	//----- nvinfo : EIATTR_MAXREG_COUNT
	.align		4
        /*007c*/ 	.byte	0x03, 0x1b
        /*007e*/ 	.short	0x00ff


	//----- nvinfo : EIATTR_EXTERNS
	.align		4
        /*0080*/ 	.byte	0x04, 0x0f
        /*0082*/ 	.short	(.L_4457 - .L_4456)


	//   ....[0]....
	.align		4
.L_4456:
        /*0084*/ 	.word	index@(__assertfail)


	//----- nvinfo : EIATTR_MERCURY_ISA_VERSION
	.align		4
.L_4457:
        /*0088*/ 	.byte	0x03, 0x5f
        /*008a*/ 	.short	0x0101


	//----- nvinfo : EIATTR_SYSCALL_OFFSETS
	.align		4
        /*008c*/ 	.byte	0x04, 0x46
        /*008e*/ 	.short	(.L_4459 - .L_4458)


	//   ....[0]....
.L_4458:
        /*0090*/ 	.word	0x00000f70


	//   ....[1]....
        /*0094*/ 	.word	0x00001e40


	//   ....[2]....
        /*0098*/ 	.word	0x00002d90


	//   ....[3]....
        /*009c*/ 	.word	0x00003c60


	//   ....[4]....
        /*00a0*/ 	.word	0x00004bc0


	//   ....[5]....
        /*00a4*/ 	.word	0x00005aa0


	//   ....[6]....
        /*00a8*/ 	.word	0x000069e0


	//   ....[7]....
        /*00ac*/ 	.word	0x000078c0


	//   ....[8]....
        /*00b0*/ 	.word	0x00008980


	//   ....[9]....
        /*00b4*/ 	.word	0x00009980


	//   ....[10]....
        /*00b8*/ 	.word	0x0000a970


	//   ....[11]....
        /*00bc*/ 	.word	0x0000b960


	//----- nvinfo : EIATTR_EXIT_INSTR_OFFSETS
	.align		4
.L_4459:
        /*00c0*/ 	.byte	0x04, 0x1c
        /*00c2*/ 	.short	(.L_4461 - .L_4460)


	//   ....[0]....
.L_4460:
        /*00c4*/ 	.word	0x0000aa20


	//   ....[1]....
        /*00c8*/ 	.word	0x0000ab50


	//   ....[2]....
        /*00cc*/ 	.word	0x0000ab70


	//   ....[3]....
        /*00d0*/ 	.word	0x0000ac10


	//   ....[4]....
        /*00d4*/ 	.word	0x0000ac40


	//   ....[5]....
        /*00d8*/ 	.word	0x0000ac70


	//   ....[6]....
        /*00dc*/ 	.word	0x0000ad10


	//   ....[7]....
        /*00e0*/ 	.word	0x0000ad60


	//   ....[8]....
        /*00e4*/ 	.word	0x0000ae10


	//   ....[9]....
        /*00e8*/ 	.word	0x0000ae70


	//   ....[10]....
        /*00ec*/ 	.word	0x0000aeb0


	//   ....[11]....
        /*00f0*/ 	.word	0x0000af70


	//   ....[12]....
        /*00f4*/ 	.word	0x0000afc0


	//   ....[13]....
        /*00f8*/ 	.word	0x0000b160


	//   ....[14]....
        /*00fc*/ 	.word	0x0000b2d0


	//   ....[15]....
        /*0100*/ 	.word	0x0000b320


	//   ....[16]....
        /*0104*/ 	.word	0x0000b3d0


	//   ....[17]....
        /*0108*/ 	.word	0x0000b560


	//   ....[18]....
        /*010c*/ 	.word	0x0000b6f0


	//   ....[19]....
        /*0110*/ 	.word	0x0000b860


	//   ....[20]....
        /*0114*/ 	.word	0x0000b970


	//   ....[21]....
        /*0118*/ 	.word	0x0000b9b0


	//   ....[22]....
        /*011c*/ 	.word	0x0000b9e0


	//----- nvinfo : EIATTR_MAX_THREADS
	.align		4
.L_4461:
        /*0120*/ 	.byte	0x04, 0x05
        /*0122*/ 	.short	(.L_4463 - .L_4462)
.L_4462:
        /*0124*/ 	.word	0x00000080
        /*0128*/ 	.word	0x00000001
        /*012c*/ 	.word	0x00000001


	//----- nvinfo : EIATTR_CRS_STACK_SIZE
	.align		4
.L_4463:
        /*0130*/ 	.byte	0x04, 0x1e
        /*0132*/ 	.short	(.L_4465 - .L_4464)
.L_4464:
        /*0134*/ 	.word	0x00000000


	//----- nvinfo : EIATTR_CBANK_PARAM_SIZE
	.align		4
.L_4465:
        /*0138*/ 	.byte	0x03, 0x19
        /*013a*/ 	.short	0x0038


	//----- nvinfo : EIATTR_PARAM_CBANK
	.align		4
        /*013c*/ 	.byte	0x04, 0x0a
        /*013e*/ 	.short	(.L_4467 - .L_4466)
	.align		4
.L_4466:
        /*0140*/ 	.word	index@(.nv.constant0._ZN2at6native27unrolled_elementwise_kernelINS0_13BinaryFunctorIhhhNS0_15binary_internal10MulFunctorIhEEEESt5arrayIPcLm3EELi4E23TrivialOffsetCalculatorILi2EjESA_ILi1EjENS0_6memory12LoadWithCastILi2EEENSD_13StoreWithCastILi1EEEEEviT_T0_T2_T3_T4_T5_)
        /*0144*/ 	.short	0x0210
        /*0146*/ 	.short	0x0038


	//----- nvinfo : EIATTR_SW_WAR
	.align		4
.L_4467:
        /*0148*/ 	.byte	0x04, 0x36
        /*014a*/ 	.short	(.L_4469 - .L_4468)
.L_4468:
        /*014c*/ 	.word	0x00000008
.L_4469:


//--------------------- .nv.info._ZN2at6native18elementwise_kernelILi128ELi4EZNS0_22gpu_kernel_impl_nocastINS0_13BinaryFunctorIhhhNS0_15binary_internal10MulFunctorIhEEEEEEvRNS_18TensorIteratorBaseERKT_EUliE_EEviT1_ --------------------------
	.section	.nv.info._ZN2at6native18elementwise_kernelILi128ELi4EZNS0_22gpu_kernel_impl_nocastINS0_13BinaryFunctorIhhhNS0_15binary_internal10MulFunctorIhEEEEEEvRNS_18TensorIteratorBaseERKT_EUliE_EEviT1_,"",@"SHT_CUDA_INFO"
	.sectionflags	@""
	.align	4


	//----- nvinfo : EIATTR_CUDA_API_VERSION
	.align		4
        /*0000*/ 	.byte	0x04, 0x37
        /*0002*/ 	.short	(.L_4471 - .L_4470)
.L_4470:
        /*0004*/ 	.word	0x00000082


	//----- nvinfo : EIATTR_KPARAM_INFO
	.align		4
.L_4471:
        /*0008*/ 	.byte	0x04, 0x17
        /*000a*/ 	.short	(.L_4473 - .L_4472)
.L_4472:
        /*000c*/ 	.word	0x00000000
        /*0010*/ 	.short	0x0001
        /*0012*/ 	.short	0x0008
        /*0014*/ 	.byte	0x00, 0xf0, 0x21, 0x0a


	//----- nvinfo : EIATTR_KPARAM_INFO
	.align		4
.L_4473:
        /*0018*/ 	.byte	0x04, 0x17
        /*001a*/ 	.short	(.L_4475 - .L_4474)
.L_4474:
        /*001c*/ 	.word	0x00000000
        /*0020*/ 	.short	0x0000
        /*0022*/ 	.short	0x0000
        /*0024*/ 	.byte	0x00, 0xf0, 0x11, 0x00


	//----- nvinfo : EIATTR_SPARSE_MMA_MASK
	.align		4
.L_4475:
        /*0028*/ 	.byte	0x03, 0x50
        /*002a*/ 	.short	0x0000


	//----- nvinfo : EIATTR_MAXREG_COUNT
	.align		4
        /*002c*/ 	.byte	0x03, 0x1b
        /*002e*/ 	.short	0x0080


	//----- nvinfo : EIATTR_MERCURY_ISA_VERSION
	.align		4
        /*0030*/ 	.byte	0x03, 0x5f
        /*0032*/ 	.short	0x0101


	//----- nvinfo : EIATTR_EXIT_INSTR_OFFSETS
	.align		4
        /*0034*/ 	.byte	0x04, 0x1c
        /*0036*/ 	.short	(.L_4477 - .L_4476)


	//   ....[0]....
.L_4476:
        /*0038*/ 	.word	0x000045f0


	//   ....[1]....
        /*003c*/ 	.word	0x00005ce0


	//----- nvinfo : EIATTR_MAX_THREADS
	.align		4
.L_4477:
        /*0040*/ 	.byte	0x04, 0x05
        /*0042*/ 	.short	(.L_4479 - .L_4478)
.L_4478:
        /*0044*/ 	.word	0x00000080
        /*0048*/ 	.word	0x00000001
        /*004c*/ 	.word	0x00000001


	//----- nvinfo : EIATTR_CRS_STACK_SIZE
	.align		4
.L_4479:
        /*0050*/ 	.byte	0x04, 0x1e
        /*0052*/ 	.short	(.L_4481 - .L_4480)
.L_4480:
        /*0054*/ 	.word	0x00000000


	//----- nvinfo : EIATTR_CBANK_PARAM_SIZE
	.align		4
.L_4481:
        /*0058*/ 	.byte	0x03, 0x19
        /*005a*/ 	.short	0x0290


	//----- nvinfo : EIATTR_PARAM_CBANK
	.align		4
        /*005c*/ 	.byte	0x04, 0x0a
        /*005e*/ 	.short	(.L_4483 - .L_4482)
	.align		4
.L_4482:
        /*0060*/ 	.word	index@(.nv.constant0._ZN2at6native18elementwise_kernelILi128ELi4EZNS0_22gpu_kernel_impl_nocastINS0_13BinaryFunctorIhhhNS0_15binary_internal10MulFunctorIhEEEEEEvRNS_18TensorIteratorBaseERKT_EUliE_EEviT1_)
        /*0064*/ 	.short	0x0210
        /*0066*/ 	.short	0x0290


	//----- nvinfo : EIATTR_SW_WAR
	.align		4
.L_4483:
        /*0068*/ 	.byte	0x04, 0x36
        /*006a*/ 	.short	(.L_4485 - .L_4484)
.L_4484:
        /*006c*/ 	.word	0x00000008
.L_4485:


//--------------------- .nv.info._ZN2at6native27unrolled_elementwise_kernelINS0_13BinaryFunctorIhhhNS0_15binary_internal10MulFunctorIhEEEESt5arrayIPcLm3EELi4E23TrivialOffsetCalculatorILi2EjESA_ILi1EjENS0_6memory15LoadWithoutCastENSD_16StoreWithoutCastEEEviT_T0_T2_T3_T4_T5_ --------------------------
	.section	.nv.info._ZN2at6native27unrolled_elementwise_kernelINS0_13BinaryFunctorIhhhNS0_15binary_internal10MulFunctorIhEEEESt5arrayIPcLm3EELi4E23TrivialOffsetCalculatorILi2EjESA_ILi1EjENS0_6memory15LoadWithoutCastENSD_16StoreWithoutCastEEEviT_T0_T2_T3_T4_T5_,"",@"SHT_CUDA_INFO"
	.sectionflags	@""
	.align	4


	//----- nvinfo : EIATTR_CUDA_API_VERSION
	.align		4
        /*0000*/ 	.byte	0x04, 0x37
        /*0002*/ 	.short	(.L_4487 - .L_4486)
.L_4486:
        /*0004*/ 	.word	0x00000082


	//----- nvinfo : EIATTR_KPARAM_INFO
	.align		4
.L_4487:
        /*0008*/ 	.byte	0x04, 0x17
        /*000a*/ 	.short	(.L_4489 - .L_4488)
.L_4488:
        /*000c*/ 	.word	0x00000000
        /*0010*/ 	.short	0x0006
        /*0012*/ 	.short	0x0023
        /*0014*/ 	.byte	0x00, 0xf0, 0x05, 0x00


	//----- nvinfo : EIATTR_KPARAM_INFO
	.align		4
.L_4489:
        /*0018*/ 	.byte	0x04, 0x17
        /*001a*/ 	.short	(.L_4491 - .L_4490)
.L_4490:
        /*001c*/ 	.word	0x00000000
        /*0020*/ 	.short	0x0005
        /*0022*/ 	.short	0x0022
        /*0024*/ 	.byte	0x00, 0xf0, 0x05, 0x00


	//----- nvinfo : EIATTR_KPARAM_INFO
	.align		4
.L_4491:
        /*0028*/ 	.byte	0x04, 0x17
        /*002a*/ 	.short	(.L_4493 - .L_4492)
.L_4492:
        /*002c*/ 	.word	0x00000000
        /*0030*/ 	.short	0x0004
        /*0032*/ 	.short	0x0021
        /*0034*/ 	.byte	0x00, 0xf0, 0x05, 0x00


	//----- nvinfo : EIATTR_KPARAM_INFO
	.align		4
.L_4493:
        /*0038*/ 	.byte	0x04, 0x17
        /*003a*/ 	.short	(.L_4495 - .L_4494)
.L_4494:
        /*003c*/ 	.word	0x00000000
        /*0040*/ 	.short	0x0003
        /*0042*/ 	.short	0x0020
        /*0044*/ 	.byte	0x00, 0xf0, 0x05, 0x00


	//----- nvinfo : EIATTR_KPARAM_INFO
	.align		4
.L_4495:
        /*0048*/ 	.byte	0x04, 0x17
        /*004a*/ 	.short	(.L_4497 - .L_4496)
.L_4496:
        /*004c*/ 	.word	0x00000000
        /*0050*/ 	.short	0x0002
        /*0052*/ 	.short	0x0008
        /*0054*/ 	.byte	0x00, 0xf0, 0x61, 0x00


	//----- nvinfo : EIATTR_KPARAM_INFO
	.align		4
.L_4497:
        /*0058*/ 	.byte	0x04, 0x17
        /*005a*/ 	.short	(.L_4499 - .L_4498)
.L_4498:
        /*005c*/ 	.word	0x00000000
        /*0060*/ 	.short	0x0001
        /*0062*/ 	.short	0x0004
        /*0064*/ 	.byte	0x00, 0xf0, 0x05, 0x00


	//----- nvinfo : EIATTR_KPARAM_INFO
	.align		4
.L_4499:
        /*0068*/ 	.byte	0x04, 0x17
        /*006a*/ 	.short	(.L_4501 - .L_4500)
.L_4500:
        /*006c*/ 	.word	0x00000000
        /*0070*/ 	.short	0x0000
        /*0072*/ 	.short	0x0000
        /*0074*/ 	.byte	0x00, 0xf0, 0x11, 0x00


	//----- nvinfo : EIATTR_SPARSE_MMA_MASK
	.align		4
.L_4501:
        /*0078*/ 	.byte	0x03, 0x50
        /*007a*/ 	.short	0x0000


	//----- nvinfo : EIATTR_MAXREG_COUNT
	.align		4
        /*007c*/ 	.byte	0x03, 0x1b
        /*007e*/ 	.short	0x00ff


	//----- nvinfo : EIATTR_MERCURY_ISA_VERSION
	.align		4
        /*0080*/ 	.byte	0x03, 0x5f
        /*0082*/ 	.short	0x0101


	//----- nvinfo : EIATTR_EXIT_INSTR_OFFSETS
	.align		4
        /*0084*/ 	.byte	0x04, 0x1c
        /*0086*/ 	.short	(.L_4503 - .L_4502)


	//   ....[0]....
.L_4502:
        /*0088*/ 	.word	0x000005d0


	//   ....[1]....
        /*008c*/ 	.word	0x00000640


	//----- nvinfo : EIATTR_MAX_THREADS
	.align		4
.L_4503:
        /*0090*/ 	.byte	0x04, 0x05
        /*0092*/ 	.short	(.L_4505 - .L_4504)
.L_4504:
        /*0094*/ 	.word	0x00000080
        /*0098*/ 	.word	0x00000001
        /*009c*/ 	.word	0x00000001


	//----- nvinfo : EIATTR_CRS_STACK_SIZE
	.align		4
.L_4505:
        /*00a0*/ 	.byte	0x04, 0x1e
        /*00a2*/ 	.short	(.L_4507 - .L_4506)
.L_4506:
        /*00a4*/ 	.word	0x00000000


	//----- nvinfo : EIATTR_CBANK_PARAM_SIZE
	.align		4
.L_4507:
        /*00a8*/ 	.byte	0x03, 0x19
        /*00aa*/ 	.short	0x0024


	//----- nvinfo : EIATTR_PARAM_CBANK
	.align		4
        /*00ac*/ 	.byte	0x04, 0x0a
        /*00ae*/ 	.short	(.L_4509 - .L_4508)
	.align		4
.L_4508:
        /*00b0*/ 	.word	index@(.nv.constant0._ZN2at6native27unrolled_elementwise_kernelINS0_13BinaryFunctorIhhhNS0_15binary_internal10MulFunctorIhEEEESt5arrayIPcLm3EELi4E23TrivialOffsetCalculatorILi2EjESA_ILi1EjENS0_6memory15LoadWithoutCastENSD_16StoreWithoutCastEEEviT_T0_T2_T3_T4_T5_)
        /*00b4*/ 	.short	0x0210
        /*00b6*/ 	.short	0x0024


	//----- nvinfo : EIATTR_SW_WAR
	.align		4
.L_4509:
        /*00b8*/ 	.byte	0x04, 0x36
        /*00ba*/ 	.short	(.L_4511 - .L_4510)
.L_4510:
        /*00bc*/ 	.word	0x00000008
.L_4511:


//--------------------- .nv.info._ZN2at6native29vectorized_elementwise_kernelILi2ENS0_13BinaryFunctorIhhhNS0_15binary_internal10MulFunctorIhEEEESt5arrayIPcLm3EEEEviT0_T1_ --------------------------
	.section	.nv.info._ZN2at6native29vectorized_elementwise_kernelILi2ENS0_13BinaryFunctorIhhhNS0_15binary_internal10MulFunctorIhEEEESt5arrayIPcLm3EEEEviT0_T1_,"",@"SHT_CUDA_INFO"
	.sectionflags	@""
	.align	4


	//----- nvinfo : EIATTR_CUDA_API_VERSION
	.align		4
        /*0000*/ 	.byte	0x04, 0x37
        /*0002*/ 	.short	(.L_4513 - .L_4512)
.L_4512:
        /*0004*/ 	.word	0x00000082


	//----- nvinfo : EIATTR_KPARAM_INFO
	.align		4
.L_4513:
        /*0008*/ 	.byte	0x04, 0x17
        /*000a*/ 	.short	(.L_4515 - .L_4514)
.L_4514:
        /*000c*/ 	.word	0x00000000
        /*0010*/ 	.short	0x0002
        /*0012*/ 	.short	0x0008
        /*0014*/ 	.byte	0x00, 0xf0, 0x61, 0x00


	//----- nvinfo : EIATTR_KPARAM_INFO
	.align		4
.L_4515:
        /*0018*/ 	.byte	0x04, 0x17
        /*001a*/ 	.short	(.L_4517 - .L_4516)
.L_4516:
        /*001c*/ 	.word	0x00000000
        /*0020*/ 	.short	0x0001
        /*0022*/ 	.short	0x0004
        /*0024*/ 	.byte	0x00, 0xf0, 0x05, 0x00


	//----- nvinfo : EIATTR_KPARAM_INFO
	.align		4
.L_4517:
        /*0028*/ 	.byte	0x04, 0x17
        /*002a*/ 	.short	(.L_4519 - .L_4518)
.L_4518:
        /*002c*/ 	.word	0x00000000
        /*0030*/ 	.short	0x0000
        /*0032*/ 	.short	0x0000
        /*0034*/ 	.byte	0x00, 0xf0, 0x11, 0x00


	//----- nvinfo : EIATTR_SPARSE_MMA_MASK
	.align		4
.L_4519:
        /*0038*/ 	.byte	0x03, 0x50
        /*003a*/ 	.short	0x0000


	//----- nvinfo : EIATTR_MAXREG_COUNT
	.align		4
        /*003c*/ 	.byte	0x03, 0x1b
        /*003e*/ 	.short	0x00ff


	//----- nvinfo : EIATTR_MERCURY_ISA_VERSION
	.align		4
        /*0040*/ 	.byte	0x03, 0x5f
        /*0042*/ 	.short	0x0101


	//----- nvinfo : EIATTR_EXIT_INSTR_OFFSETS
	.align		4
        /*0044*/ 	.byte	0x04, 0x1c
        /*0046*/ 	.short	(.L_4521 - .L_4520)


	//   ....[0]....
.L_4520:
        /*0048*/ 	.word	0x000004b0


	//   ....[1]....
        /*004c*/ 	.word	0x00001100


	//   ....[2]....
        /*0050*/ 	.word	0x00001160


	//----- nvinfo : EIATTR_MAX_THREADS
	.align		4
.L_4521:
        /*0054*/ 	.byte	0x04, 0x05
        /*0056*/ 	.short	(.L_4523 - .L_4522)
.L_4522:
        /*0058*/ 	.word	0x00000080
        /*005c*/ 	.word	0x00000001
        /*0060*/ 	.word	0x00000001


	//----- nvinfo : EIATTR_CRS_STACK_SIZE
	.align		4
.L_4523:
        /*0064*/ 	.byte	0x04, 0x1e
        /*0066*/ 	.short	(.L_4525 - .L_4524)
.L_4524:
        /*0068*/ 	.word	0x00000000


	//----- nvinfo : EIATTR_CBANK_PARAM_SIZE
	.align		4
.L_4525:
        /*006c*/ 	.byte	0x03, 0x19
        /*006e*/ 	.short	0x0020


	//----- nvinfo : EIATTR_PARAM_CBANK
	.align		4
        /*0070*/ 	.byte	0x04, 0x0a
        /*0072*/ 	.short	(.L_4527 - .L_4526)
	.align		4
.L_4526:
        /*0074*/ 	.word	index@(.nv.constant0._ZN2at6native29vectorized_elementwise_kernelILi2ENS0_13BinaryFunctorIhhhNS0_15binary_internal10MulFunctorIhEEEESt5arrayIPcLm3EEEEviT0_T1_)
        /*0078*/ 	.short	0x0210
        /*007a*/ 	.short	0x0020


	//----- nvinfo : EIATTR_SW_WAR
	.align		4
.L_4527:
        /*007c*/ 	.byte	0x04, 0x36
        /*007e*/ 	.short	(.L_4529 - .L_4528)
.L_4528:
        /*0080*/ 	.word	0x00000008
.L_4529:


//--------------------- .nv.info._ZN2at6native29vectorized_elementwise_kernelILi4ENS0_13BinaryFunctorIhhhNS0_15binary_internal10MulFunctorIhEEEESt5arrayIPcLm3EEEEviT0_T1_ --------------------------
	.section	.nv.info._ZN2at6native29vectorized_elementwise_kernelILi4ENS0_13BinaryFunctorIhhhNS0_15binary_internal10MulFunctorIhEEEESt5arrayIPcLm3EEEEviT0_T1_,"",@"SHT_CUDA_INFO"
	.sectionflags	@""
	.align	4


	//----- nvinfo : EIATTR_CUDA_API_VERSION
	.align		4
        /*0000*/ 	.byte	0x04, 0x37
        /*0002*/ 	.short	(.L_4531 - .L_4530)
.L_4530:
        /*0004*/ 	.word	0x00000082


	//----- nvinfo : EIATTR_KPARAM_INFO
	.align		4
.L_4531:
        /*0008*/ 	.byte	0x04, 0x17
        /*000a*/ 	.short	(.L_4533 - .L_4532)
.L_4532:
        /*000c*/ 	.word	0x00000000
        /*0010*/ 	.short	0x0002
        /*0012*/ 	.short	0x0008
        /*0014*/ 	.byte	0x00, 0xf0, 0x61, 0x00


	//----- nvinfo : EIATTR_KPARAM_INFO
	.align		4
.L_4533:
        /*0018*/ 	.byte	0x04, 0x17
        /*001a*/ 	.short	(.L_4535 - .L_4534)
.L_4534:
        /*001c*/ 	.word	0x00000000
        /*0020*/ 	.short	0x0001
        /*0022*/ 	.short	0x0004
        /*0024*/ 	.byte	0x00, 0xf0, 0x05, 0x00


	//----- nvinfo : EIATTR_KPARAM_INFO
	.align		4
.L_4535:
        /*0028*/ 	.byte	0x04, 0x17
        /*002a*/ 	.short	(.L_4537 - .L_4536)
.L_4536:
        /*002c*/ 	.word	0x00000000
        /*0030*/ 	.short	0x0000
        /*0032*/ 	.short	0x0000
        /*0034*/ 	.byte	0x00, 0xf0, 0x11, 0x00


	//----- nvinfo : EIATTR_SPARSE_MMA_MASK
	.align		4
.L_4537:
        /*0038*/ 	.byte	0x03, 0x50
        /*003a*/ 	.short	0x0000


	//----- nvinfo : EIATTR_MAXREG_COUNT
	.align		4
        /*003c*/ 	.byte	0x03, 0x1b
        /*003e*/ 	.short	0x00ff


	//----- nvinfo : EIATTR_MERCURY_ISA_VERSION
	.align		4
        /*0040*/ 	.byte	0x03, 0x5f
        /*0042*/ 	.short	0x0101


	//----- nvinfo : EIATTR_EXIT_INSTR_OFFSETS
	.align		4
        /*0044*/ 	.byte	0x04, 0x1c
        /*0046*/ 	.short	(.L_4539 - .L_4538)


	//   ....[0]....
.L_4538:
        /*0048*/ 	.word	0x00000440


	//   ....[1]....
        /*004c*/ 	.word	0x00001090


	//   ....[2]....
        /*0050*/ 	.word	0x000010f0


	//----- nvinfo : EIATTR_MAX_THREADS
	.align		4
.L_4539:
        /*0054*/ 	.byte	0x04, 0x05
        /*0056*/ 	.short	(.L_4541 - .L_4540)
.L_4540:
        /*0058*/ 	.word	0x00000080
        /*005c*/ 	.word	0x00000001
        /*0060*/ 	.word	0x00000001


	//----- nvinfo : EIATTR_CRS_STACK_SIZE
	.align		4
.L_4541:
        /*0064*/ 	.byte	0x04, 0x1e
        /*0066*/ 	.short	(.L_4543 - .L_4542)
.L_4542:
        /*0068*/ 	.word	0x00000000


	//----- nvinfo : EIATTR_CBANK_PARAM_SIZE
	.align		4
.L_4543:
        /*006c*/ 	.byte	0x03, 0x19
        /*006e*/ 	.short	0x0020


	//----- nvinfo : EIATTR_PARAM_CBANK
	.align		4
        /*0070*/ 	.byte	0x04, 0x0a
        /*0072*/ 	.short	(.L_4545 - .L_4544)
	.align		4
.L_4544:
        /*0074*/ 	.word	index@(.nv.constant0._ZN2at6native29vectorized_elementwise_kernelILi4ENS0_13BinaryFunctorIhhhNS0_15binary_internal10MulFunctorIhEEEESt5arrayIPcLm3EEEEviT0_T1_)
        /*0078*/ 	.short	0x0210
        /*007a*/ 	.short	0x0020


	//----- nvinfo : EIATTR_SW_WAR
	.align		4
.L_4545:
        /*007c*/ 	.byte	0x04, 0x36
        /*007e*/ 	.short	(.L_4547 - .L_4546)
.L_4546:
        /*0080*/ 	.word	0x00000008
.L_4547:


//--------------------- .nv.info._ZN2at6native29vectorized_elementwise_kernelILi8ENS0_13BinaryFunctorIhhhNS0_15binary_internal10MulFunctorIhEEEESt5arrayIPcLm3EEEEviT0_T1_ --------------------------
	.section	.nv.info._ZN2at6native29vectorized_elementwise_kernelILi8ENS0_13BinaryFunctorIhhhNS0_15binary_internal10MulFunctorIhEEEESt5arrayIPcLm3EEEEviT0_T1_,"",@"SHT_CUDA_INFO"
	.sectionflags	@""
	.align	4


	//----- nvinfo : EIATTR_CUDA_API_VERSION
	.align		4
        /*0000*/ 	.byte	0x04, 0x37
        /*0002*/ 	.short	(.L_4549 - .L_4548)
.L_4548:
        /*0004*/ 	.word	0x00000082


	//----- nvinfo : EIATTR_KPARAM_INFO
	.align		4
.L_4549:
        /*0008*/ 	.byte	0x04, 0x17
        /*000a*/ 	.short	(.L_4551 - .L_4550)
.L_4550:
        /*000c*/ 	.word	0x00000000
        /*0010*/ 	.short	0x0002
        /*0012*/ 	.short	0x0008
        /*0014*/ 	.byte	0x00, 0xf0, 0x61, 0x00


	//----- nvinfo : EIATTR_KPARAM_INFO
	.align		4
.L_4551:
        /*0018*/ 	.byte	0x04, 0x17
        /*001a*/ 	.short	(.L_4553 - .L_4552)
.L_4552:
        /*001c*/ 	.word	0x00000000
        /*0020*/ 	.short	0x0001
        /*0022*/ 	.short	0x0004
        /*0024*/ 	.byte	0x00, 0xf0, 0x05, 0x00


	//----- nvinfo : EIATTR_KPARAM_INFO
	.align		4
.L_4553:
        /*0028*/ 	.byte	0x04, 0x17
        /*002a*/ 	.short	(.L_4555 - .L_4554)
.L_4554:
        /*002c*/ 	.word	0x00000000
        /*0030*/ 	.short	0x0000
        /*0032*/ 	.short	0x0000
        /*0034*/ 	.byte	0x00, 0xf0, 0x11, 0x00


	//----- nvinfo : EIATTR_SPARSE_MMA_MASK
	.align		4
.L_4555:
        /*0038*/ 	.byte	0x03, 0x50
        /*003a*/ 	.short	0x0000


	//----- nvinfo : EIATTR_MAXREG_COUNT
	.align		4
        /*003c*/ 	.byte	0x03, 0x1b
        /*003e*/ 	.short	0x00ff


	//----- nvinfo : EIATTR_MERCURY_ISA_VERSION
	.align		4
        /*0040*/ 	.byte	0x03, 0x5f
        /*0042*/ 	.short	0x0101


	//----- nvinfo : EIATTR_EXIT_INSTR_OFFSETS
	.align		4
        /*0044*/ 	.byte	0x04, 0x1c
        /*0046*/ 	.short	(.L_4557 - .L_4556)


	//   ....[0]....
.L_4556:
        /*0048*/ 	.word	0x00000600


	//   ....[1]....
        /*004c*/ 	.word	0x00001250


	//   ....[2]....
        /*0050*/ 	.word	0x000012b0


	//----- nvinfo : EIATTR_MAX_THREADS
	.align		4
.L_4557:
        /*0054*/ 	.byte	0x04, 0x05
        /*0056*/ 	.short	(.L_4559 - .L_4558)
.L_4558:
        /*0058*/ 	.word	0x00000080
        /*005c*/ 	.word	0x00000001
        /*0060*/ 	.word	0x00000001


	//----- nvinfo : EIATTR_CRS_STACK_SIZE
	.align		4
.L_4559:
        /*0064*/ 	.byte	0x04, 0x1e
        /*0066*/ 	.short	(.L_4561 - .L_4560)
.L_4560:
        /*0068*/ 	.word	0x00000000


	//----- nvinfo : EIATTR_CBANK_PARAM_SIZE
	.align		4
.L_4561:
        /*006c*/ 	.byte	0x03, 0x19
        /*006e*/ 	.short	0x0020


	//----- nvinfo : EIATTR_PARAM_CBANK
	.align		4
        /*0070*/ 	.byte	0x04, 0x0a
        /*0072*/ 	.short	(.L_4563 - .L_4562)
	.align		4
.L_4562:
        /*0074*/ 	.word	index@(.nv.constant0._ZN2at6native29vectorized_elementwise_kernelILi8ENS0_13BinaryFunctorIhhhNS0_15binary_internal10MulFunctorIhEEEESt5arrayIPcLm3EEEEviT0_T1_)
        /*0078*/ 	.short	0x0210
        /*007a*/ 	.short	0x0020


	//----- nvinfo : EIATTR_SW_WAR
	.align		4
.L_4563:
        /*007c*/ 	.byte	0x04, 0x36
        /*007e*/ 	.short	(.L_4565 - .L_4564)
.L_4564:
        /*0080*/ 	.word	0x00000008
.L_4565:


//--------------------- .nv.callgraph             --------------------------
	.section	.nv.callgraph,"",@"SHT_CUDA_CALLGRAPH"
	.align	4
	.sectionentsize	8
	.align		4
        /*0000*/ 	.word	0x00000000
	.align		4
        /*0004*/ 	.word	0xffffffff
	.align		4
        /*0008*/ 	.word	index@(_ZN2at6native18elementwise_kernelILi128ELi4EZNS0_15gpu_kernel_implINS0_13AUnaryFunctorIbbbNS0_15binary_internal10MulFunctorIbEEEEEEvRNS_18TensorIteratorBaseERKT_EUliE_EEviT1_)
	.align		4
        /*000c*/ 	.word	index@(__assertfail)
	.align		4
        /*0010*/ 	.word	index@(_ZN2at6native27unrolled_elementwise_kernelINS0_13AUnaryFunctorIbbbNS0_15binary_internal10MulFunctorIbEEEESt5arrayIPcLm2EELi4E23TrivialOffsetCalculatorILi1EjESB_NS0_6memory12LoadWithCastILi1EEENSC_13StoreWithCastILi1EEEEEviT_T0_T2_T3_T4_T5_)
	.align		4
        /*0014*/ 	.word	index@(__assertfail)
	.align		4
        /*0018*/ 	.word	index@(_ZN2at6native18elementwise_kernelILi128ELi4EZNS0_15gpu_kernel_implINS0_13BinaryFunctorIbbbNS0_15binary_internal10MulFunctorIbEEEEEEvRNS_18TensorIteratorBaseERKT_EUliE_EEviT1_)
	.align		4
        /*001c*/ 	.word	index@(__assertfail)
	.align		4
        /*0020*/ 	.word	index@(_ZN2at6native27unrolled_elementwise_kernelINS0_13BinaryFunctorIbbbNS0_15binary_internal10MulFunctorIbEEEESt5arrayIPcLm3EELi4E23TrivialOffsetCalculatorILi2EjESA_ILi1EjENS0_6memory12LoadWithCastILi2EEENSD_13StoreWithCastILi1EEEEEviT_T0_T2_T3_T4_T5_)
	.align		4
        /*0024*/ 	.word	index@(__assertfail)
	.align		4
        /*0028*/ 	.word	index@(_ZN2at6native18elementwise_kernelILi128ELi4EZNS0_15gpu_kernel_implINS0_13AUnaryFunctorIN3c108BFloat16ES5_S5_NS0_15binary_internal10MulFunctorIfEEEEEEvRNS_18TensorIteratorBaseERKT_EUliE_EEviT1_)
	.align		4
        /*002c*/ 	.word	index@(__assertfail)
	.align		4
        /*0030*/ 	.word	index@(_ZN2at6native27unrolled_elementwise_kernelINS0_13AUnaryFunctorIN3c108BFloat16ES4_S4_NS0_15binary_internal10MulFunctorIfEEEESt5arrayIPcLm2EELi4E23TrivialOffsetCalculatorILi1EjESD_NS0_6memory12LoadWithCastILi1EEENSE_13StoreWithCastILi1EEEEEviT_T0_T2_T3_T4_T5_)
	.align		4
        /*0034*/ 	.word	index@(__assertfail)
	.align		4
        /*0038*/ 	.word	index@(_ZN2at6native18elementwise_kernelILi128ELi4EZNS0_15gpu_kernel_implINS0_13BinaryFunctorIN3c108BFloat16ES5_S5_NS0_15binary_internal10MulFunctorIfEEEEEEvRNS_18TensorIteratorBaseERKT_EUliE_EEviT1_)
	.align		4
        /*003c*/ 	.word	index@(__assertfail)
	.align		4
        /*0040*/ 	.word	index@(_ZN2at6native27unrolled_elementwise_kernelINS0_13BinaryFunctorIN3c108BFloat16ES4_S4_NS0_15binary_internal10MulFunctorIfEEEESt5arrayIPcLm3EELi4E23TrivialOffsetCalculatorILi2EjESC_ILi1EjENS0_6memory12LoadWithCastILi2EEENSF_13StoreWithCastILi1EEEEEviT_T0_T2_T3_T4_T5_)
	.align		4
        /*0044*/ 	.word	index@(__assertfail)
	.align		4
        /*0048*/ 	.word	index@(_ZN2at6native18elementwise_kernelILi128ELi4EZNS0_15gpu_kernel_implINS0_13AUnaryFunctorIN3c104HalfES5_S5_NS0_15binary_internal10MulFunctorIfEEEEEEvRNS_18TensorIteratorBaseERKT_EUliE_EEviT1_)
	.align		4
        /*004c*/ 	.word	index@(__assertfail)
	.align		4
        /*0050*/ 	.word	index@(_ZN2at6native27unrolled_elementwise_kernelINS0_13AUnaryFunctorIN3c104HalfES4_S4_NS0_15binary_internal10MulFunctorIfEEEESt5arrayIPcLm2EELi4E23TrivialOffsetCalculatorILi1EjESD_NS0_6memory12LoadWithCastILi1EEENSE_13StoreWithCastILi1EEEEEviT_T0_T2_T3_T4_T5_)
	.align		4
        /*0054*/ 	.word	index@(__assertfail)
	.align		4
        /*0058*/ 	.word	index@(_ZN2at6native18elementwise_kernelILi128ELi4EZNS0_15gpu_kernel_implINS0_13BinaryFunctorIN3c104HalfES5_S5_NS0_15binary_internal10MulFunctorIfEEEEEEvRNS_18TensorIteratorBaseERKT_EUliE_EEviT1_)
	.align		4
        /*005c*/ 	.word	index@(__assertfail)
	.align		4
        /*0060*/ 	.word	index@(_ZN2at6native27unrolled_elementwise_kernelINS0_13BinaryFunctorIN3c104HalfES4_S4_NS0_15binary_internal10MulFunctorIfEEEESt5arrayIPcLm3EELi4E23TrivialOffsetCalculatorILi2EjESC_ILi1EjENS0_6memory12LoadWithCastILi2EEENSF_13StoreWithCastILi1EEEEEviT_T0_T2_T3_T4_T5_)
	.align		4
        /*0064*/ 	.word	index@(__assertfail)
	.align		4
        /*0068*/ 	.word	index@(_ZN2at6native18elementwise_kernelILi128ELi4EZNS0_15gpu_kernel_implINS0_13AUnaryFunctorIN3c107complexIfEES6_S6_NS0_15binary_internal10MulFunctorIS6_EEEEEEvRNS_18TensorIteratorBaseERKT_EUliE_EEviT1_)
	.align		4
        /*006c*/ 	.word	index@(__assertfail)
	.align		4
        /*0070*/ 	.word	index@(_ZN2at6native27unrolled_elementwise_kernelINS0_13AUnaryFunctorIN3c107complexIfEES5_S5_NS0_15binary_internal10MulFunctorIS5_EEEESt5arrayIPcLm2EELi4E23TrivialOffsetCalculatorILi1EjESE_NS0_6memory12LoadWithCastILi1EEENSF_13StoreWithCastILi1EEEEEviT_T0_T2_T3_T4_T5_)
	.align		4
        /*0074*/ 	.word	index@(__assertfail)
	.align		4
        /*0078*/ 	.word	index@(_ZN2at6native18elementwise_kernelILi128ELi4EZNS0_15gpu_kernel_implINS0_13BinaryFunctorIN3c107complexIfEES6_S6_NS0_15binary_internal10MulFunctorIS6_EEEEEEvRNS_18TensorIteratorBaseERKT_EUliE_EEviT1_)
	.align		4
        /*007c*/ 	.word	index@(__assertfail)
	.align		4
        /*0080*/ 	.word	index@(_ZN2at6native27unrolled_elementwise_kernelINS0_13BinaryFunctorIN3c107complexIfEES5_S5_NS0_15binary_internal10MulFunctorIS5_EEEESt5arrayIPcLm3EELi4E23TrivialOffsetCalculatorILi2EjESD_ILi1EjENS0_6memory12LoadWithCastILi2EEENSG_13StoreWithCastILi1EEEEEviT_T0_T2_T3_T4_T5_)
	.align		4
        /*0084*/ 	.word	index@(__assertfail)
	.align		4
        /*0088*/ 	.word	index@(_ZN2at6native18elementwise_kernelILi128ELi4EZNS0_15gpu_kernel_implINS0_13AUnaryFunctorIN3c107complexIdEES6_S6_NS0_15binary_internal10MulFunctorIS6_EEEEEEvRNS_18TensorIteratorBaseERKT_EUliE_EEviT1_)
	.align		4
        /*008c*/ 	.word	index@(__assertfail)
	.align		4
        /*0090*/ 	.word	index@(_ZN2at6native27unrolled_elementwise_kernelINS0_13AUnaryFunctorIN3c107complexIdEES5_S5_NS0_15binary_internal10MulFunctorIS5_EEEESt5arrayIPcLm2EELi4E23TrivialOffsetCalculatorILi1EjESE_NS0_6memory12LoadWithCastILi1EEENSF_13StoreWithCastILi1EEEEEviT_T0_T2_T3_T4_T5_)
	.align		4
        /*0094*/ 	.word	index@(__assertfail)
	.align		4
        /*0098*/ 	.word	index@(_ZN2at6native18elementwise_kernelILi128ELi4EZNS0_15gpu_kernel_implINS0_13BinaryFunctorIN3c107complexIdEES6_S6_NS0_15binary_internal10MulFunctorIS6_EEEEEEvRNS_18TensorIteratorBaseERKT_EUliE_EEviT1_)
	.align		4
        /*009c*/ 	.word	index@(__assertfail)
	.align		4
        /*00a0*/ 	.word	index@(_ZN2at6native27unrolled_elementwise_kernelINS0_13BinaryFunctorIN3c107complexIdEES5_S5_NS0_15binary_internal10MulFunctorIS5_EEEESt5arrayIPcLm3EELi4E23TrivialOffsetCalculatorILi2EjESD_ILi1EjENS0_6memory12LoadWithCastILi2EEENSG_13StoreWithCastILi1EEEEEviT_T0_T2_T3_T4_T5_)
	.align		4
        /*00a4*/ 	.word	index@(__assertfail)
	.align		4
        /*00a8*/ 	.word	index@(_ZN2at6native18elementwise_kernelILi128ELi4EZNS0_15gpu_kernel_implINS0_13AUnaryFunctorIfffNS0_15binary_internal10MulFunctorIfEEEEEEvRNS_18TensorIteratorBaseERKT_EUliE_EEviT1_)
	.align		4
        /*00ac*/ 	.word	index@(__assertfail)
	.align		4
        /*00b0*/ 	.word	index@(_ZN2at6native27unrolled_elementwise_kernelINS0_13AUnaryFunctorIfffNS0_15binary_internal10MulFunctorIfEEEESt5arrayIPcLm2EELi4E23TrivialOffsetCalculatorILi1EjESB_NS0_6memory12LoadWithCastILi1EEENSC_13StoreWithCastILi1EEEEEviT_T0_T2_T3_T4_T5_)
	.align		4
        /*00b4*/ 	.word	index@(__assertfail)
	.align		4
        /*00b8*/ 	.word	index@(_ZN2at6native18elementwise_kernelILi128ELi4EZNS0_15gpu_kernel_implINS0_13BinaryFunctorIfffNS0_15binary_internal10MulFunctorIfEEEEEEvRNS_18TensorIteratorBaseERKT_EUliE_EEviT1_)
	.align		4
        /*00bc*/ 	.word	index@(__assertfail)
	.align		4
        /*00c0*/ 	.word	index@(_ZN2at6native27unrolled_elementwise_kernelINS0_13BinaryFunctorIfffNS0_15binary_internal10MulFunctorIfEEEESt5arrayIPcLm3EELi4E23TrivialOffsetCalculatorILi2EjESA_ILi1EjENS0_6memory12LoadWithCastILi2EEENSD_13StoreWithCastILi1EEEEEviT_T0_T2_T3_T4_T5_)
	.align		4
        /*00c4*/ 	.word	index@(__assertfail)
	.align		4
        /*00c8*/ 	.word	index@(_ZN2at6native18elementwise_kernelILi128ELi4EZNS0_15gpu_kernel_implINS0_13AUnaryFunctorIdddNS0_15binary_internal10MulFunctorIdEEEEEEvRNS_18TensorIteratorBaseERKT_EUliE_EEviT1_)
	.align		4
        /*00cc*/ 	.word	index@(__assertfail)
	.align		4
        /*00d0*/ 	.word	index@(_ZN2at6native27unrolled_elementwise_kernelINS0_13AUnaryFunctorIdddNS0_15binary_internal10MulFunctorIdEEEESt5arrayIPcLm2EELi4E23TrivialOffsetCalculatorILi1EjESB_NS0_6memory12LoadWithCastILi1EEENSC_13StoreWithCastILi1EEEEEviT_T0_T2_T3_T4_T5_)
	.align		4
        /*00d4*/ 	.word	index@(__assertfail)
	.align		4
        /*00d8*/ 	.word	index@(_ZN2at6native18elementwise_kernelILi128ELi4EZNS0_15gpu_kernel_implINS0_13BinaryFunctorIdddNS0_15binary_internal10MulFunctorIdEEEEEEvRNS_18TensorIteratorBaseERKT_EUliE_EEviT1_)
	.align		4
        /*00dc*/ 	.word	index@(__assertfail)
	.align		4
        /*00e0*/ 	.word	index@(_ZN2at6native27unrolled_elementwise_kernelINS0_13BinaryFunctorIdddNS0_15binary_internal10MulFunctorIdEEEESt5arrayIPcLm3EELi4E23TrivialOffsetCalculatorILi2EjESA_ILi1EjENS0_6memory12LoadWithCastILi2EEENSD_13StoreWithCastILi1EEEEEviT_T0_T2_T3_T4_T5_)
	.align		4
        /*00e4*/ 	.word	index@(__assertfail)
	.align		4
        /*00e8*/ 	.word	index@(_ZN2at6native18elementwise_kernelILi128ELi4EZNS0_15gpu_kernel_implINS0_13AUnaryFunctorIsssNS0_15binary_internal10MulFunctorIsEEEEEEvRNS_18TensorIteratorBaseERKT_EUliE_EEviT1_)
	.align		4
        /*00ec*/ 	.word	index@(__assertfail)
	.align		4
        /*00f0*/ 	.word	index@(_ZN2at6native27unrolled_elementwise_kernelINS0_13AUnaryFunctorIsssNS0_15binary_internal10MulFunctorIsEEEESt5arrayIPcLm2EELi4E23TrivialOffsetCalculatorILi1EjESB_NS0_6memory12LoadWithCastILi1EEENSC_13StoreWithCastILi1EEEEEviT_T0_T2_T3_T4_T5_)
	.align		4
        /*00f4*/ 	.word	index@(__assertfail)
	.align		4
        /*00f8*/ 	.word	index@(_ZN2at6native18elementwise_kernelILi128ELi4EZNS0_15gpu_kernel_implINS0_13BinaryFunctorIsssNS0_15binary_internal10MulFunctorIsEEEEEEvRNS_18TensorIteratorBaseERKT_EUliE_EEviT1_)
	.align		4
        /*00fc*/ 	.word	index@(__assertfail)
	.align		4
        /*0100*/ 	.word	index@(_ZN2at6native27unrolled_elementwise_kernelINS0_13BinaryFunctorIsssNS0_15binary_internal10MulFunctorIsEEEESt5arrayIPcLm3EELi4E23TrivialOffsetCalculatorILi2EjESA_ILi1EjENS0_6memory12LoadWithCastILi2EEENSD_13StoreWithCastILi1EEEEEviT_T0_T2_T3_T4_T5_)
	.align		4
        /*0104*/ 	.word	index@(__assertfail)
	.align		4
        /*0108*/ 	.word	index@(_ZN2at6native18elementwise_kernelILi128ELi4EZNS0_15gpu_kernel_implINS0_13AUnaryFunctorIlllNS0_15binary_internal10MulFunctorIlEEEEEEvRNS_18TensorIteratorBaseERKT_EUliE_EEviT1_)
	.align		4
        /*010c*/ 	.word	index@(__assertfail)
	.align		4
        /*0110*/ 	.word	index@(_ZN2at6native27unrolled_elementwise_kernelINS0_13AUnaryFunctorIlllNS0_15binary_internal10MulFunctorIlEEEESt5arrayIPcLm2EELi4E23TrivialOffsetCalculatorILi1EjESB_NS0_6memory12LoadWithCastILi1EEENSC_13StoreWithCastILi1EEEEEviT_T0_T2_T3_T4_T5_)
	.align		4
        /*0114*/ 	.word	index@(__assertfail)
	.align		4
        /*0118*/ 	.word	index@(_ZN2at6native18elementwise_kernelILi128ELi4EZNS0_15gpu_kernel_implINS0_13BinaryFunctorIlllNS0_15binary_internal10MulFunctorIlEEEEEEvRNS_18TensorIteratorBaseERKT_EUliE_EEviT1_)
	.align		4
        /*011c*/ 	.word	index@(__assertfail)
	.align		4
        /*0120*/ 	.word	index@(_ZN2at6native27unrolled_elementwise_kernelINS0_13BinaryFunctorIlllNS0_15binary_internal10MulFunctorIlEEEESt5arrayIPcLm3EELi4E23TrivialOffsetCalculatorILi2EjESA_ILi1EjENS0_6memory12LoadWithCastILi2EEENSD_13StoreWithCastILi1EEEEEviT_T0_T2_T3_T4_T5_)
	.align		4
        /*0124*/ 	.word	index@(__assertfail)
	.align		4
        /*0128*/ 	.word	index@(_ZN2at6native18elementwise_kernelILi128ELi4EZNS0_15gpu_kernel_implINS0_13AUnaryFunctorIiiiNS0_15binary_internal10MulFunctorIiEEEEEEvRNS_18TensorIteratorBaseERKT_EUliE_EEviT1_)
	.align		4
        /*012c*/ 	.word	index@(__assertfail)
	.align		4
        /*0130*/ 	.word	index@(_ZN2at6native27unrolled_elementwise_kernelINS0_13AUnaryFunctorIiiiNS0_15binary_internal10MulFunctorIiEEEESt5arrayIPcLm2EELi4E23TrivialOffsetCalculatorILi1EjESB_NS0_6memory12LoadWithCastILi1EEENSC_13StoreWithCastILi1EEEEEviT_T0_T2_T3_T4_T5_)
	.align		4
        /*0134*/ 	.word	index@(__assertfail)
	.align		4
        /*0138*/ 	.word	index@(_ZN2at6native18elementwise_kernelILi128ELi4EZNS0_15gpu_kernel_implINS0_13BinaryFunctorIiiiNS0_15binary_internal10MulFunctorIiEEEEEEvRNS_18TensorIteratorBaseERKT_EUliE_EEviT1_)
	.align		4
        /*013c*/ 	.word	index@(__assertfail)
	.align		4
        /*0140*/ 	.word	index@(_ZN2at6native27unrolled_elementwise_kernelINS0_13BinaryFunctorIiiiNS0_15binary_internal10MulFunctorIiEEEESt5arrayIPcLm3EELi4E23TrivialOffsetCalculatorILi2EjESA_ILi1EjENS0_6memory12LoadWithCastILi2EEENSD_13StoreWithCastILi1EEEEEviT_T0_T2_T3_T4_T5_)
	.align		4
        /*0144*/ 	.word	index@(__assertfail)
	.align		4
        /*0148*/ 	.word	index@(_ZN2at6native18elementwise_kernelILi128ELi4EZNS0_15gpu_kernel_implINS0_13AUnaryFunctorIaaaNS0_15binary_internal10MulFunctorIaEEEEEEvRNS_18TensorIteratorBaseERKT_EUliE_EEviT1_)
	.align		4
        /*014c*/ 	.word	index@(__assertfail)
	.align		4
        /*0150*/ 	.word	index@(_ZN2at6native27unrolled_elementwise_kernelINS0_13AUnaryFunctorIaaaNS0_15binary_internal10MulFunctorIaEEEESt5arrayIPcLm2EELi4E23TrivialOffsetCalculatorILi1EjESB_NS0_6memory12LoadWithCastILi1EEENSC_13StoreWithCastILi1EEEEEviT_T0_T2_T3_T4_T5_)
	.align		4
        /*0154*/ 	.word	index@(__assertfail)
	.align		4
        /*0158*/ 	.word	index@(_ZN2at6native18elementwise_kernelILi128ELi4EZNS0_15gpu_kernel_implINS0_13BinaryFunctorIaaaNS0_15binary_internal10MulFunctorIaEEEEEEvRNS_18TensorIteratorBaseERKT_EUliE_EEviT1_)
	.align		4
        /*015c*/ 	.word	index@(__assertfail)
	.align		4
        /*0160*/ 	.word	index@(_ZN2at6native27unrolled_elementwise_kernelINS0_13BinaryFunctorIaaaNS0_15binary_internal10MulFunctorIaEEEESt5arrayIPcLm3EELi4E23TrivialOffsetCalculatorILi2EjESA_ILi1EjENS0_6memory12LoadWithCastILi2EEENSD_13StoreWithCastILi1EEEEEviT_T0_T2_T3_T4_T5_)
	.align		4
        /*0164*/ 	.word	index@(__assertfail)
	.align		4
        /*0168*/ 	.word	index@(_ZN2at6native18elementwise_kernelILi128ELi4EZNS0_15gpu_kernel_implINS0_13AUnaryFunctorIhhhNS0_15binary_internal10MulFunctorIhEEEEEEvRNS_18TensorIteratorBaseERKT_EUliE_EEviT1_)
	.align		4
        /*016c*/ 	.word	index@(__assertfail)
	.align		4
        /*0170*/ 	.word	index@(_ZN2at6native27unrolled_elementwise_kernelINS0_13AUnaryFunctorIhhhNS0_15binary_internal10MulFunctorIhEEEESt5arrayIPcLm2EELi4E23TrivialOffsetCalculatorILi1EjESB_NS0_6memory12LoadWithCastILi1EEENSC_13StoreWithCastILi1EEEEEviT_T0_T2_T3_T4_T5_)
	.align		4
        /*0174*/ 	.word	index@(__assertfail)
	.align		4
        /*0178*/ 	.word	index@(_ZN2at6native18elementwise_kernelILi128ELi4EZNS0_15gpu_kernel_implINS0_13BinaryFunctorIhhhNS0_15binary_internal10MulFunctorIhEEEEEEvRNS_18TensorIteratorBaseERKT_EUliE_EEviT1_)
	.align		4
        /*017c*/ 	.word	index@(__assertfail)
	.align		4
        /*0180*/ 	.word	index@(_ZN2at6native27unrolled_elementwise_kernelINS0_13BinaryFunctorIhhhNS0_15binary_internal10MulFunctorIhEEEESt5arrayIPcLm3EELi4E23TrivialOffsetCalculatorILi2EjESA_ILi1EjENS0_6memory12LoadWithCastILi2EEENSD_13StoreWithCastILi1EEEEEviT_T0_T2_T3_T4_T5_)
	.align		4
        /*0184*/ 	.word	index@(__assertfail)
	.align		4
        /*0188*/ 	.word	0x00000000
	.align		4
        /*018c*/ 	.word	0xfffffffe
	.align		4
        /*0190*/ 	.word	0x00000000
	.align		4
        /*0194*/ 	.word	0xfffffffd
	.align		4
        /*0198*/ 	.word	0x00000000
	.align		4
        /*019c*/ 	.word	0xfffffffc


//--------------------- .nv.constant4             --------------------------
	.section	.nv.constant4,"a",@progbits
	.align	8
	.align		8
.nv.constant4:
        /*0000*/ 	.dword	__assertfail
	.align		8
        /*0008*/ 	.dword	__unnamed_1
	.align		8
        /*0010*/ 	.dword	__unnamed_2
	.align		8
        /*0018*/ 	.dword	__unnamed_3
	.align		8
        /*0020*/ 	.dword	__unnamed_4
	.align		8
        /*0028*/ 	.dword	__unnamed_5
	.align		8
        /*0030*/ 	.dword	__unnamed_6
	.align		8
        /*0038*/ 	.dword	__unnamed_7
	.align		8
        /*0040*/ 	.dword	__unnamed_8
	.align		8
        /*0048*/ 	.dword	__unnamed_9
	.align		8
        /*0050*/ 	.dword	__unnamed_10
	.align		8
        /*0058*/ 	.dword	__unnamed_11
	.align		8
        /*0060*/ 	.dword	__unnamed_12
	.align		8
        /*0068*/ 	.dword	__unnamed_13
	.align		8
        /*0070*/ 	.dword	__unnamed_14
	.align		8
        /*0078*/ 	.dword	__unnamed_15
	.align		8
        /*0080*/ 	.dword	__unnamed_16
	.align		8
        /*0088*/ 	.dword	__unnamed_17
	.align		8
        /*0090*/ 	.dword	__unnamed_18
	.align		8
        /*0098*/ 	.dword	__unnamed_19
	.align		8
        /*00a0*/ 	.dword	__unnamed_20
	.align		8
        /*00a8*/ 	.dword	__unnamed_21
	.align		8
        /*00b0*/ 	.dword	__unnamed_22
	.align		8
        /*00b8*/ 	.dword	__unnamed_23
	.align		8
        /*00c0*/ 	.dword	__unnamed_24
	.align		8
        /*00c8*/ 	.dword	_ZN49_INTERNAL_6dd51653_18_BinaryMulKernel_cu_0dbc77e64cuda3std3__45__cpo5beginE
	.align		8
        /*00d0*/ 	.dword	_ZN49_INTERNAL_6dd51653_18_BinaryMulKernel_cu_0dbc77e64cuda3std3__45__cpo3endE
	.align		8
        /*00d8*/ 	.dword	_ZN49_INTERNAL_6dd51653_18_BinaryMulKernel_cu_0dbc77e64cuda3std3__45__cpo6cbeginE
	.align		8
        /*00e0*/ 	.dword	_ZN49_INTERNAL_6dd51653_18_BinaryMulKernel_cu_0dbc77e64cuda3std3__45__cpo4cendE
	.align		8
        /*00e8*/ 	.dword	_ZN49_INTERNAL_6dd51653_18_BinaryMulKernel_cu_0dbc77e64cuda3std3__45__cpo6rbeginE
	.align		8
        /*00f0*/ 	.dword	_ZN49_INTERNAL_6dd51653_18_BinaryMulKernel_cu_0dbc77e64cuda3std3__45__cpo4rendE
	.align		8
        /*00f8*/ 	.dword	_ZN49_INTERNAL_6dd51653_18_BinaryMulKernel_cu_0dbc77e64cuda3std3__45__cpo7crbeginE
	.align		8
        /*0100*/ 	.dword	_ZN49_INTERNAL_6dd51653_18_BinaryMulKernel_cu_0dbc77e64cuda3std3__45__cpo5crendE
	.align		8
        /*0108*/ 	.dword	_ZN49_INTERNAL_6dd51653_18_BinaryMulKernel_cu_0dbc77e64cuda3std3__451_GLOBAL__N__6dd51653_18_BinaryMulKernel_cu_0dbc77e66ignoreE
	.align		8
        /*0110*/ 	.dword	_ZN49_INTERNAL_6dd51653_18_BinaryMulKernel_cu_0dbc77e64cuda3std3__419piecewise_constructE
	.align		8
        /*0118*/ 	.dword	_ZN49_INTERNAL_6dd51653_18_BinaryMulKernel_cu_0dbc77e64cuda3std3__48in_placeE
	.align		8
        /*0120*/ 	.dword	_ZN49_INTERNAL_6dd51653_18_BinaryMulKernel_cu_0dbc77e64cuda3std3__420unreachable_sentinelE
	.align		8
        /*0128*/ 	.dword	_ZN49_INTERNAL_6dd51653_18_BinaryMulKernel_cu_0dbc77e64cuda3std6ranges3__45__cpo4swapE
	.align		8
        /*0130*/ 	.dword	_ZN49_INTERNAL_6dd51653_18_BinaryMulKernel_cu_0dbc77e64cuda3std6ranges3__45__cpo9iter_moveE
	.align		8
        /*0138*/ 	.dword	_ZN49_INTERNAL_6dd51653_18_BinaryMulKernel_cu_0dbc77e64cuda3std6ranges3__45__cpo5beginE
	.align		8
        /*0140*/ 	.dword	_ZN49_INTERNAL_6dd51653_18_BinaryMulKernel_cu_0dbc77e64cuda3std6ranges3__45__cpo3endE
	.align		8
        /*0148*/ 	.dword	_ZN49_INTERNAL_6dd51653_18_BinaryMulKernel_cu_0dbc77e64cuda3std6ranges3__45__cpo6cbeginE
	.align		8
        /*0150*/ 	.dword	_ZN49_INTERNAL_6dd51653_18_BinaryMulKernel_cu_0dbc77e64cuda3std6ranges3__45__cpo4cendE
	.align		8
        /*0158*/ 	.dword	_ZN49_INTERNAL_6dd51653_18_BinaryMulKernel_cu_0dbc77e64cuda3std6ranges3__45__cpo7advanceE
	.align		8
        /*0160*/ 	.dword	_ZN49_INTERNAL_6dd51653_18_BinaryMulKernel_cu_0dbc77e64cuda3std6ranges3__45__cpo9iter_swapE
	.align		8
        /*0168*/ 	.dword	_ZN49_INTERNAL_6dd51653_18_BinaryMulKernel_cu_0dbc77e64cuda3std6ranges3__45__cpo4nextE
	.align		8
        /*0170*/ 	.dword	_ZN49_INTERNAL_6dd51653_18_BinaryMulKernel_cu_0dbc77e64cuda3std6ranges3__45__cpo4prevE
	.align		8
        /*0178*/ 	.dword	_ZN49_INTERNAL_6dd51653_18_BinaryMulKernel_cu_0dbc77e64cuda3std6ranges3__45__cpo4dataE
	.align		8
        /*0180*/ 	.dword	_ZN49_INTERNAL_6dd51653_18_BinaryMulKernel_cu_0dbc77e64cuda3std6ranges3__45__cpo5cdataE
	.align		8
        /*0188*/ 	.dword	_ZN49_INTERNAL_6dd51653_18_BinaryMulKernel_cu_0dbc77e64cuda3std6ranges3__45__cpo4sizeE
	.align		8
        /*0190*/ 	.dword	_ZN49_INTERNAL_6dd51653_18_BinaryMulKernel_cu_0dbc77e64cuda3std6ranges3__45__cpo5ssizeE
	.align		8
        /*0198*/ 	.dword	_ZN49_INTERNAL_6dd51653_18_BinaryMulKernel_cu_0dbc77e64cuda3std6ranges3__45__cpo8distanceE
	.align		8
        /*01a0*/ 	.dword	_ZN49_INTERNAL_6dd51653_18_BinaryMulKernel_cu_0dbc77e66thrust23THRUST_300001_SM_900_NS6system6detail10sequential3seqE
	.align		8
        /*01a8*/ 	.dword	$str$5
	.align		8
        /*01b0*/ 	.dword	$str$6


//--------------------- .text._ZN2at6native18elementwise_kernelILi128ELi4EZNS0_15gpu_kernel_implINS0_13AUnaryFunctorIbbbNS0_15binary_internal10MulFunctorIbEEEEEEvRNS_18TensorIteratorBaseERKT_EUliE_EEviT1_ --------------------------
	.section	.text._ZN2at6native18elementwise_kernelILi128ELi4EZNS0_15gpu_kernel_implINS0_13AUnaryFunctorIbbbNS0_15binary_internal10MulFunctorIbEEEEEEvRNS_18TensorIteratorBaseERKT_EUliE_EEviT1_,"ax",@progbits
	.align	128
        .global         _ZN2at6native18elementwise_kernelILi128ELi4EZNS0_15gpu_kernel_implINS0_13AUnaryFunctorIbbbNS0_15binary_internal10MulFunctorIbEEEEEEvRNS_18TensorIteratorBaseERKT_EUliE_EEviT1_
        .type           _ZN2at6native18elementwise_kernelILi128ELi4EZNS0_15gpu_kernel_implINS0_13AUnaryFunctorIbbbNS0_15binary_internal10MulFunctorIbEEEEEEvRNS_18TensorIteratorBaseERKT_EUliE_EEviT1_,@function
        .size           _ZN2at6native18elementwise_kernelILi128ELi4EZNS0_15gpu_kernel_implINS0_13AUnaryFunctorIbbbNS0_15binary_internal10MulFunctorIbEEEEEEvRNS_18TensorIteratorBaseERKT_EUliE_EEviT1_,(.L_x_17206 - _ZN2at6native18elementwise_kernelILi128ELi4EZNS0_15gpu_kernel_implINS0_13AUnaryFunctorIbbbNS0_15binary_internal10MulFunctorIbEEEEEEvRNS_18TensorIteratorBaseERKT_EUliE_EEviT1_)
        .other          _ZN2at6native18elementwise_kernelILi128ELi4EZNS0_15gpu_kernel_implINS0_13AUnaryFunctorIbbbNS0_15binary_internal10MulFunctorIbEEEEEEvRNS_18TensorIteratorBaseERKT_EUliE_EEviT1_,@"STO_CUDA_ENTRY STV_DEFAULT"
_ZN2at6native18elementwise_kernelILi128ELi4EZNS0_15gpu_kernel_implINS0_13AUnaryFunctorIbbbNS0_15binary_internal10MulFunctorIbEEEEEEvRNS_18TensorIteratorBaseERKT_EUliE_EEviT1_:
.text._ZN2at6native18elementwise_kernelILi128ELi4EZNS0_15gpu_kernel_implINS0_13AUnaryFunctorIbbbNS0_15binary_internal10MulFunctorIbEEEEEEvRNS_18TensorIteratorBaseERKT_EUliE_EEviT1_:
[----:B------:R-:W0:Y:S01]  /*0000*/  LDC R1, c[0x0][0x28] ;  /* 0x00000a00ff017b82 */ /* 0x000e220000000800 */
[----:B------:R-:W1:Y:S01]  /*0010*/  S2R R23, SR_CTAID.X ;  /* 0x0000000000177919 */ /* 0x000e620000002500 */
[----:B------:R-:W-:Y:S01]  /*0020*/  ULDC UR4, c[0x0][0x210] ;  /* 0x0000840000047ab9 */ /* 0x000fe20000000800 */
[----:B------:R-:W-:Y:S01]  /*0030*/  ULDC.64 UR36, c[0x0][0x208] ;  /* 0x0000820000247ab9 */ /* 0x000fe20000000a00 */
[----:B------:R-:W-:Y:S01]  /*0040*/  BSSY B6, `(.L_x_0) ;  /* 0x0000312000067945 */ /* 0x000fe20003800000 */
[----:B------:R-:W1:Y:S02]  /*0050*/  S2R R18, SR_TID.X ;  /* 0x0000000000127919 */ /* 0x000e640000002100 */
[----:B-1----:R-:W-:-:S05]  /*0060*/  IMAD R19, R23, 0x200, R18 ;  /* 0x0000020017137824 */ /* 0x002fca00078e0212 */
[----:B------:R-:W-:-:S13]  /*0070*/  ISETP.GE.AND P0, PT, R19, UR4, PT ;  /* 0x0000000413007c0c */ /* 0x000fda000bf06270 */
[----:B0-----:R-:W-:Y:S05]  /*0080*/  @P0 BRA `(.L_x_1) ;  /* 0x0000003000340947 */ /* 0x001fea0003800000 */
[----:B------:R-:W0:Y:S01]  /*0090*/  LDC R6, c[0x0][0x218] ;  /* 0x00008600ff067b82 */ /* 0x000e220000000800 */
[----:B------:R-:W-:Y:S02]  /*00a0*/  IMAD.MOV.U32 R0, RZ, RZ, RZ ;  /* 0x000000ffff007224 */ /* 0x000fe400078e00ff */
[----:B------:R-:W-:Y:S01]  /*00b0*/  IMAD.MOV.U32 R16, RZ, RZ, RZ ;  /* 0x000000ffff107224 */ /* 0x000fe200078e00ff */
[----:B0-----:R-:W-:-:S13]  /*00c0*/  ISETP.NE.AND P0, PT, R6, RZ, PT ;  /* 0x000000ff0600720c */ /* 0x001fda0003f05270 */
[----:B------:R-:W-:Y:S05]  /*00d0*/  @!P0 BRA `(.L_x_2) ;  /* 0x0000001000b08947 */ /* 0x000fea0003800000 */
[----:B------:R-:W-:Y:S01]  /*00e0*/  IMAD.MOV.U32 R2, RZ, RZ, RZ ;  /* 0x000000ffff027224 */ /* 0x000fe200078e00ff */
[----:B------:R-:W-:Y:S01]  /*00f0*/  ULDC.64 UR4, c[0x0][0x220] ;  /* 0x0000880000047ab9 */ /* 0x000fe20000000a00 */
[----:B------:R-:W-:Y:S01]  /*0100*/  IMAD.MOV.U32 R3, RZ, RZ, R19 ;  /* 0x000000ffff037224 */ /* 0x000fe200078e0013 */
[----:B------:R-:W-:Y:S01]  /*0110*/  ISETP.NE.AND P0, PT, R6, 0x1, PT ;  /* 0x000000010600780c */ /* 0x000fe20003f05270 */
[----:B------:R-:W-:Y:S01]  /*0120*/  IMAD.HI.U32 R2, R19, UR4, R2 ;  /* 0x0000000413027c27 */ /* 0x000fe2000f8e0002 */
[----:B------:R-:W-:-:S04]  /*0130*/  ULDC UR4, c[0x0][0x21c] ;  /* 0x0000870000047ab9 */ /* 0x000fc80000000800 */
[----:B------:R-:W-:-:S05]  /*0140*/  SHF.R.U32.HI R3, RZ, UR5, R2 ;  /* 0x00000005ff037c19 */ /* 0x000fca0008011602 */
[----:B------:R-:W-:-:S04]  /*0150*/  IMAD.MOV R0, RZ, RZ, -R3 ;  /* 0x000000ffff007224 */ /* 0x000fc800078e0a03 */
[----:B------:R-:W-:Y:S01]  /*0160*/  IMAD R19, R0, UR4, R19 ;  /* 0x0000000400137c24 */ /* 0x000fe2000f8e0213 */
[----:B------:R-:W-:-:S03]  /*0170*/  ULDC.64 UR4, c[0x0][0x348] ;  /* 0x0000d20000047ab9 */ /* 0x000fc60000000a00 */
[C---:B------:R-:W-:Y:S02]  /*0180*/  IMAD R16, R19.reuse, UR4, RZ ;  /* 0x0000000413107c24 */ /* 0x040fe4000f8e02ff */
[----:B------:R-:W-:Y:S01]  /*0190*/  IMAD R0, R19, UR5, RZ ;  /* 0x0000000513007c24 */ /* 0x000fe2000f8e02ff */
[----:B------:R-:W-:Y:S06]  /*01a0*/  @!P0 BRA `(.L_x_2) ;  /* 0x00000010007c8947 */ /* 0x000fec0003800000 */
[----:B------:R-:W-:Y:S01]  /*01b0*/  IMAD.MOV.U32 R2, RZ, RZ, RZ ;  /* 0x000000ffff027224 */ /* 0x000fe200078e00ff */
[----:B------:R-:W-:Y:S01]  /*01c0*/  ULDC.64 UR6, c[0x0][0x228] ;  /* 0x00008a0000067ab9 */ /* 0x000fe20000000a00 */
[----:B------:R-:W-:Y:S01]  /*01d0*/  ULDC UR5, c[0x0][0x230] ;  /* 0x00008c0000057ab9 */ /* 0x000fe20000000800 */
[----:B------:R-:W-:Y:S01]  /*01e0*/  ISETP.NE.AND P0, PT, R6, 0x2, PT ;  /* 0x000000020600780c */ /* 0x000fe20003f05270 */
[----:B------:R-:W-:-:S05]  /*01f0*/  IMAD.HI.U32 R4, R3, UR7, R2 ;  /* 0x0000000703047c27 */ /* 0x000fca000f8e0002 */
[----:B------:R-:W-:-:S05]  /*0200*/  SHF.R.U32.HI R5, RZ, UR5, R4 ;  /* 0x00000005ff057c19 */ /* 0x000fca0008011604 */
[----:B------:R-:W-:-:S04]  /*0210*/  IMAD.MOV R2, RZ, RZ, -R5 ;  /* 0x000000ffff027224 */ /* 0x000fc800078e0a05 */
[----:B------:R-:W-:Y:S01]  /*0220*/  IMAD R3, R2, UR6, R3 ;  /* 0x0000000602037c24 */ /* 0x000fe2000f8e0203 */
[----:B------:R-:W-:-:S03]  /*0230*/  ULDC.64 UR6, c[0x0][0x350] ;  /* 0x0000d40000067ab9 */ /* 0x000fc60000000a00 */
[C---:B------:R-:W-:Y:S02]  /*0240*/  IMAD R16, R3.reuse, UR6, RZ ;  /* 0x0000000603107c24 */ /* 0x040fe4000f8e02ff */
[----:B------:R-:W-:Y:S02]  /*0250*/  IMAD R0, R3, UR7, R0 ;  /* 0x0000000703007c24 */ /* 0x000fe4000f8e0200 */
[----:B------:R-:W-:Y:S01]  /*0260*/  IMAD R16, R19, UR4, R16 ;  /* 0x0000000413107c24 */ /* 0x000fe2000f8e0210 */
[----:B------:R-:W-:Y:S06]  /*0270*/  @!P0 BRA `(.L_x_2) ;  /* 0x0000001000488947 */ /* 0x000fec0003800000 */
[----:B------:R-:W-:Y:S01]  /*0280*/  IMAD.MOV.U32 R4, RZ, RZ, RZ ;  /* 0x000000ffff047224 */ /* 0x000fe200078e00ff */
[----:B------:R-:W-:Y:S01]  /*0290*/  ULDC.64 UR4, c[0x0][0x238] ;  /* 0x00008e0000047ab9 */ /* 0x000fe20000000a00 */
[----:B------:R-:W-:Y:S02]  /*02a0*/  ISETP.NE.AND P0, PT, R6, 0x3, PT ;  /* 0x000000030600780c */ /* 0x000fe40003f05270 */
[----:B------:R-:W-:Y:S01]  /*02b0*/  IMAD.HI.U32 R2, R5, UR4, R4 ;  /* 0x0000000405027c27 */ /* 0x000fe2000f8e0004 */
[----:B------:R-:W-:-:S04]  /*02c0*/  ULDC UR4, c[0x0][0x234] ;  /* 0x00008d0000047ab9 */ /* 0x000fc80000000800 */
[----:B------:R-:W-:-:S05]  /*02d0*/  SHF.R.U32.HI R3, RZ, UR5, R2 ;  /* 0x00000005ff037c19 */ /* 0x000fca0008011602 */
[----:B------:R-:W-:-:S04]  /*02e0*/  IMAD.MOV R4, RZ, RZ, -R3 ;  /* 0x000000ffff047224 */ /* 0x000fc800078e0a03 */
[----:B------:R-:W-:Y:S01]  /*02f0*/  IMAD R5, R4, UR4, R5 ;  /* 0x0000000404057c24 */ /* 0x000fe2000f8e0205 */
[----:B------:R-:W-:-:S03]  /*0300*/  ULDC.64 UR4, c[0x0][0x358] ;  /* 0x0000d60000047ab9 */ /* 0x000fc60000000a00 */
[C---:B------:R-:W-:Y:S02]  /*0310*/  IMAD R16, R5.reuse, UR4, R16 ;  /* 0x0000000405107c24 */ /* 0x040fe4000f8e0210 */
[----:B------:R-:W-:Y:S01]  /*0320*/  IMAD R0, R5, UR5, R0 ;  /* 0x0000000505007c24 */ /* 0x000fe2000f8e0200 */
[----:B------:R-:W-:Y:S06]  /*0330*/  @!P0 BRA `(.L_x_2) ;  /* 0x0000001000188947 */ /* 0x000fec0003800000 */
[----:B------:R-:W-:Y:S01]  /*0340*/  IMAD.MOV.U32 R2, RZ, RZ, RZ ;  /* 0x000000ffff027224 */ /* 0x000fe200078e00ff */
[----:B------:R-:W-:Y:S01]  /*0350*/  ULDC.64 UR6, c[0x0][0x240] ;  /* 0x0000900000067ab9 */ /* 0x000fe20000000a00 */
[----:B------:R-:W-:Y:S01]  /*0360*/  ULDC UR4, c[0x0][0x248] ;  /* 0x0000920000047ab9 */ /* 0x000fe20000000800 */
[----:B------:R-:W-:Y:S01]  /*0370*/  ISETP.NE.AND P0, PT, R6, 0x4, PT ;  /* 0x000000040600780c */ /* 0x000fe20003f05270 */
[----:B------:R-:W-:-:S05]  /*0380*/  IMAD.HI.U32 R4, R3, UR7, R2 ;  /* 0x0000000703047c27 */ /* 0x000fca000f8e0002 */
[----:B------:R-:W-:Y:S01]  /*0390*/  SHF.R.U32.HI R5, RZ, UR4, R4 ;  /* 0x00000004ff057c19 */ /* 0x000fe20008011604 */
[----:B------:R-:W-:-:S04]  /*03a0*/  ULDC.64 UR4, c[0x0][0x360] ;  /* 0x0000d80000047ab9 */ /* 0x000fc80000000a00 */
[----:B------:R-:W-:-:S04]  /*03b0*/  IMAD.MOV R2, RZ, RZ, -R5 ;  /* 0x000000ffff027224 */ /* 0x000fc800078e0a05 */
[----:B------:R-:W-:-:S04]  /*03c0*/  IMAD R3, R2, UR6, R3 ;  /* 0x0000000602037c24 */ /* 0x000fc8000f8e0203 */
[C---:B------:R-:W-:Y:S02]  /*03d0*/  IMAD R16, R3.reuse, UR4, R16 ;  /* 0x0000000403107c24 */ /* 0x040fe4000f8e0210 */
        /* <DEDUP_REMOVED lines=243> */
[----:B------:R-:W-:-:S03]  /*1310*/  ULDC.64 UR4, c[0x0][0x340] ;  /* 0x0000d00000047ab9 */ /* 0x000fc60000000a00 */
[----:B------:R-:W-:Y:S01]  /*1320*/  IMAD.HI.U32 R2, R5, UR4, R4 ;  /* 0x0000000405027c27 */ /* 0x000fe2000f8e0004 */
[----:B------:R-:W-:-:S04]  /*1330*/  ULDC UR4, c[0x0][0x33c] ;  /* 0x0000cf0000047ab9 */ /* 0x000fc80000000800 */
[----:B------:R-:W-:-:S05]  /*1340*/  SHF.R.U32.HI R2, RZ, UR5, R2 ;  /* 0x00000005ff027c19 */ /* 0x000fca0008011602 */
[----:B------:R-:W-:-:S04]  /*1350*/  IMAD.MOV R3, RZ, RZ, -R2 ;  /* 0x000000ffff037224 */ /* 0x000fc800078e0a02 */
[----:B------:R-:W-:Y:S01]  /*1360*/  IMAD R5, R3, UR4, R5 ;  /* 0x0000000403057c24 */ /* 0x000fe2000f8e0205 */
[----:B------:R-:W-:-:S03]  /*1370*/  ULDC.64 UR4, c[0x0][0x408] ;  /* 0x0001020000047ab9 */ /* 0x000fc60000000a00 */
[C---:B------:R-:W-:Y:S02]  /*1380*/  IMAD R16, R5.reuse, UR4, R16 ;  /* 0x0000000405107c24 */ /* 0x040fe4000f8e0210 */
[----:B------:R-:W-:-:S07]  /*1390*/  IMAD R0, R5, UR5, R0 ;  /* 0x0000000505007c24 */ /* 0x000fce000f8e0200 */
.L_x_2:
[----:B------:R-:W0:Y:S01]  /*13a0*/  LDC.U8 R5, c[0x0][0x423] ;  /* 0x000108c0ff057b82 */ /* 0x000e220000000000 */
[----:B------:R-:W-:Y:S01]  /*13b0*/  ULDC.64 UR4, c[0x0][0x410] ;  /* 0x0001040000047ab9 */ /* 0x000fe20000000a00 */
[----:B------:R-:W-:Y:S01]  /*13c0*/  ULDC.64 UR6, c[0x0][0x418] ;  /* 0x0001060000067ab9 */ /* 0x000fe20000000a00 */
[----:B------:R-:W-:Y:S02]  /*13d0*/  IADD3 R16, P1, R16, UR4, RZ ;  /* 0x0000000410107c10 */ /* 0x000fe4000ff3e0ff */
[----:B------:R-:W-:-:S03]  /*13e0*/  IADD3 R2, P2, R0, UR6, RZ ;  /* 0x0000000600027c10 */ /* 0x000fc6000ff5e0ff */
[----:B------:R-:W-:Y:S02]  /*13f0*/  IMAD.X R17, RZ, RZ, UR5, P1 ;  /* 0x00000005ff117e24 */ /* 0x000fe400088e06ff */
[----:B------:R-:W-:Y:S01]  /*1400*/  IMAD.X R3, RZ, RZ, UR7, P2 ;  /* 0x00000007ff037e24 */ /* 0x000fe200090e06ff */
[----:B0-----:R-:W-:-:S04]  /*1410*/  PRMT R4, R5, 0x9910, RZ ;  /* 0x0000991005047816 */ /* 0x001fc800000000ff */
[----:B------:R-:W-:-:S13]  /*1420*/  ISETP.GT.AND P0, PT, R4, 0x9, PT ;  /* 0x000000090400780c */ /* 0x000fda0003f04270 */
[----:B------:R-:W-:Y:S05]  /*1430*/  @P0 BRA `(.L_x_3) ;  /* 0x00000004000c0947 */ /* 0x000fea0003800000 */
[----:B------:R-:W-:-:S13]  /*1440*/  ISETP.GT.AND P0, PT, R4, 0x4, PT ;  /* 0x000000040400780c */ /* 0x000fda0003f04270 */
[----:B------:R-:W-:Y:S05]  /*1450*/  @P0 BRA `(.L_x_4) ;  /* 0x0000000000700947 */ /* 0x000fea0003800000 */
[----:B------:R-:W-:-:S13]  /*1460*/  ISETP.GT.AND P0, PT, R4, 0x1, PT ;  /* 0x000000010400780c */ /* 0x000fda0003f04270 */
[----:B------:R-:W-:Y:S05]  /*1470*/  @P0 BRA `(.L_x_5) ;  /* 0x0000000000280947 */ /* 0x000fea0003800000 */
[----:B------:R-:W-:-:S13]  /*1480*/  ISETP.NE.AND P0, PT, R5, RZ, PT ;  /* 0x000000ff0500720c */ /* 0x000fda0003f05270 */
[----:B------:R-:W-:Y:S05]  /*1490*/  @!P0 BRA `(.L_x_6) ;  /* 0x0000000000148947 */ /* 0x000fea0003800000 */
[----:B------:R-:W-:-:S13]  /*14a0*/  ISETP.NE.AND P0, PT, R4, 0x1, PT ;  /* 0x000000010400780c */ /* 0x000fda0003f05270 */
[----:B------:R-:W-:Y:S05]  /*14b0*/  @P0 BRA `(.L_x_7) ;  /* 0x0000000c002c0947 */ /* 0x000fea0003800000 */
[----:B------:R-:W2:Y:S02]  /*14c0*/  LDG.E.U8 R2, desc[UR36][R2.64] ;  /* 0x0000002402027981 */ /* 0x000ea4000c1e1100 */
[----:B--2---:R-:W-:Y:S01]  /*14d0*/  ISETP.NE.AND P0, PT, R2, RZ, PT ;  /* 0x000000ff0200720c */ /* 0x004fe20003f05270 */
[----:B------:R-:W-:-:S12]  /*14e0*/  BRA `(.L_x_8) ;  /* 0x0000000c00807947 */ /* 0x000fd80003800000 */
.L_x_6:
[----:B------:R-:W2:Y:S02]  /*14f0*/  LDG.E.U8 R2, desc[UR36][R2.64] ;  /* 0x0000002402027981 */ /* 0x000ea4000c1e1100 */
[----:B--2---:R-:W-:Y:S01]  /*1500*/  ISETP.NE.AND P0, PT, R2, RZ, PT ;  /* 0x000000ff0200720c */ /* 0x004fe20003f05270 */
[----:B------:R-:W-:-:S12]  /*1510*/  BRA `(.L_x_8) ;  /* 0x0000000c00747947 */ /* 0x000fd80003800000 */
.L_x_5:
[----:B------:R-:W-:-:S13]  /*1520*/  ISETP.NE.AND P0, PT, R4, 0x2, PT ;  /* 0x000000020400780c */ /* 0x000fda0003f05270 */
[----:B------:R-:W-:Y:S05]  /*1530*/  @!P0 BRA `(.L_x_9) ;  /* 0x00000000002c8947 */ /* 0x000fea0003800000 */
[----:B------:R-:W-:-:S13]  /*1540*/  ISETP.NE.AND P0, PT, R4, 0x3, PT ;  /* 0x000000030400780c */ /* 0x000fda0003f05270 */
[----:B------:R-:W-:Y:S05]  /*1550*/  @!P0 BRA `(.L_x_10) ;  /* 0x0000000000188947 */ /* 0x000fea0003800000 */
[----:B------:R-:W-:-:S13]  /*1560*/  ISETP.NE.AND P0, PT, R4, 0x4, PT ;  /* 0x000000040400780c */ /* 0x000fda0003f05270 */
[----:B------:R-:W-:Y:S05]  /*1570*/  @P0 BRA `(.L_x_7) ;  /* 0x0000000800fc0947 */ /* 0x000fea0003800000 */
[----:B------:R-:W2:Y:S02]  /*1580*/  LDG.E.64 R2, desc[UR36][R2.64] ;  /* 0x0000002402027981 */ /* 0x000ea4000c1e1b00 */
[----:B--2---:R-:W-:-:S04]  /*1590*/  ISETP.NE.U32.AND P0, PT, R2, RZ, PT ;  /* 0x000000ff0200720c */ /* 0x004fc80003f05070 */
[----:B------:R-:W-:Y:S01]  /*15a0*/  ISETP.NE.AND.EX P0, PT, R3, RZ, PT, P0 ;  /* 0x000000ff0300720c */ /* 0x000fe20003f05300 */
[----:B------:R-:W-:-:S12]  /*15b0*/  BRA `(.L_x_8) ;  /* 0x0000000c004c7947 */ /* 0x000fd80003800000 */
.L_x_10:
[----:B------:R-:W2:Y:S02]  /*15c0*/  LDG.E R2, desc[UR36][R2.64] ;  /* 0x0000002402027981 */ /* 0x000ea4000c1e1900 */
[----:B--2---:R-:W-:Y:S01]  /*15d0*/  ISETP.NE.AND P0, PT, R2, RZ, PT ;  /* 0x000000ff0200720c */ /* 0x004fe20003f05270 */
[----:B------:R-:W-:-:S12]  /*15e0*/  BRA `(.L_x_8) ;  /* 0x0000000c00407947 */ /* 0x000fd80003800000 */
.L_x_9:
[----:B------:R-:W2:Y:S02]  /*15f0*/  LDG.E.U16 R2, desc[UR36][R2.64] ;  /* 0x0000002402027981 */ /* 0x000ea4000c1e1500 */
[----:B--2---:R-:W-:Y:S01]  /*1600*/  ISETP.NE.AND P0, PT, R2, RZ, PT ;  /* 0x000000ff0200720c */ /* 0x004fe20003f05270 */
[----:B------:R-:W-:-:S12]  /*1610*/  BRA `(.L_x_8) ;  /* 0x0000000c00347947 */ /* 0x000fd80003800000 */
.L_x_4:
[----:B------:R-:W-:-:S13]  /*1620*/  ISETP.GT.AND P0, PT, R4, 0x6, PT ;  /* 0x000000060400780c */ /* 0x000fda0003f04270 */
[----:B------:R-:W-:Y:S05]  /*1630*/  @P0 BRA `(.L_x_11) ;  /* 0x00000000002c0947 */ /* 0x000fea0003800000 */
[----:B------:R-:W-:-:S13]  /*1640*/  ISETP.NE.AND P0, PT, R4, 0x5, PT ;  /* 0x000000050400780c */ /* 0x000fda0003f05270 */
[----:B------:R-:W-:Y:S05]  /*1650*/  @!P0 BRA `(.L_x_12) ;  /* 0x0000000000148947 */ /* 0x000fea0003800000 */
[----:B------:R-:W-:-:S13]  /*1660*/  ISETP.NE.AND P0, PT, R4, 0x6, PT ;  /* 0x000000060400780c */ /* 0x000fda0003f05270 */
[----:B------:R-:W-:Y:S05]  /*1670*/  @P0 BRA `(.L_x_7) ;  /* 0x0000000800bc0947 */ /* 0x000fea0003800000 */
[----:B------:R-:W2:Y:S02]  /*1680*/  LDG.E R2, desc[UR36][R2.64] ;  /* 0x0000002402027981 */ /* 0x000ea4000c1e1900 */
[----:B--2---:R-:W-:Y:S01]  /*1690*/  FSETP.NEU.FTZ.AND P0, PT, R2, RZ, PT ;  /* 0x000000ff0200720b */ /* 0x004fe20003f1d000 */
[----:B------:R-:W-:-:S12]  /*16a0*/  BRA `(.L_x_8) ;  /* 0x0000000c00107947 */ /* 0x000fd80003800000 */
.L_x_12:
[----:B------:R-:W2:Y:S02]  /*16b0*/  LDG.E.U16 R0, desc[UR36][R2.64] ;  /* 0x0000002402007981 */ /* 0x000ea4000c1e1500 */
[----:B--2---:R-:W-:-:S05]  /*16c0*/  HADD2.F32 R0, -RZ, R0.H0_H0 ;  /* 0x20000000ff007230 */ /* 0x004fca0000004100 */
[----:B------:R-:W-:Y:S01]  /*16d0*/  FSETP.NEU.FTZ.AND P0, PT, R0, RZ, PT ;  /* 0x000000ff0000720b */ /* 0x000fe20003f1d000 */
[----:B------:R-:W-:-:S12]  /*16e0*/  BRA `(.L_x_8) ;  /* 0x0000000c00007947 */ /* 0x000fd80003800000 */
.L_x_11:
[----:B------:R-:W-:-:S13]  /*16f0*/  ISETP.NE.AND P0, PT, R4, 0x7, PT ;  /* 0x000000070400780c */ /* 0x000fda0003f05270 */
[----:B------:R-:W-:Y:S05]  /*1700*/  @!P0 BRA `(.L_x_13) ;  /* 0x00000000004c8947 */ /* 0x000fea0003800000 */
[----:B------:R-:W-:-:S13]  /*1710*/  ISETP.NE.AND P0, PT, R4, 0x8, PT ;  /* 0x000000080400780c */ /* 0x000fda0003f05270 */
[----:B------:R-:W-:Y:S05]  /*1720*/  @!P0 BRA `(.L_x_14) ;  /* 0x00000000001c8947 */ /* 0x000fea0003800000 */
[----:B------:R-:W-:-:S13]  /*1730*/  ISETP.NE.AND P0, PT, R4, 0x9, PT ;  /* 0x000000090400780c */ /* 0x000fda0003f05270 */
[----:B------:R-:W-:Y:S05]  /*1740*/  @P0 BRA `(.L_x_7) ;  /* 0x0000000800880947 */ /* 0x000fea0003800000 */
[----:B------:R-:W2:Y:S02]  /*1750*/  LDG.E.64 R2, desc[UR36][R2.64] ;  /* 0x0000002402027981 */ /* 0x000ea4000c1e1b00 */
[----:B--2---:R-:W-:Y:S02]  /*1760*/  FSETP.NEU.FTZ.AND P0, PT, R2, RZ, PT ;  /* 0x000000ff0200720b */ /* 0x004fe40003f1d000 */
[----:B------:R-:W-:-:S04]  /*1770*/  FSETP.NEU.FTZ.AND P1, PT, R3, RZ, PT ;  /* 0x000000ff0300720b */ /* 0x000fc80003f3d000 */
[----:B------:R-:W-:Y:S01]  /*1780*/  PLOP3.LUT P0, PT, P0, P1, PT, 0xa8, 0x0 ;  /* 0x000000000000781c */ /* 0x000fe20000703570 */
[----:B------:R-:W-:-:S12]  /*1790*/  BRA `(.L_x_8) ;  /* 0x0000000800d47947 */ /* 0x000fd80003800000 */
.L_x_14:
[----:B------:R-:W2:Y:S02]  /*17a0*/  LDG.E R2, desc[UR36][R2.64] ;  /* 0x0000002402027981 */ /* 0x000ea4000c1e1900 */
[----:B--2---:R-:W-:-:S05]  /*17b0*/  HADD2.F32 R0, -RZ, R2.H0_H0 ;  /* 0x20000002ff007230 */ /* 0x004fca0000004100 */
[----:B------:R-:W-:Y:S01]  /*17c0*/  FSETP.NEU.FTZ.AND P0, PT, R0, RZ, PT ;  /* 0x000000ff0000720b */ /* 0x000fe20003f1d000 */
[----:B------:R-:W-:-:S12]  /*17d0*/  IMAD.MOV.U32 R0, RZ, RZ, 0x1 ;  /* 0x00000001ff007424 */ /* 0x000fd800078e00ff */
[----:B------:R-:W-:-:S05]  /*17e0*/  @!P0 HADD2.F32 R4, -RZ, R2.H1_H1 ;  /* 0x30000002ff048230 */ /* 0x000fca0000004100 */
[----:B------:R-:W-:-:S04]  /*17f0*/  @!P0 FSETP.NEU.FTZ.AND P1, PT, R4, RZ, PT ;  /* 0x000000ff0400820b */ /* 0x000fc80003f3d000 */
[----:B------:R-:W-:-:S04]  /*1800*/  @!P0 SEL R0, RZ, 0x1, !P1 ;  /* 0x00000001ff008807 */ /* 0x000fc80004800000 */
[----:B------:R-:W-:-:S04]  /*1810*/  PRMT R0, R0, 0x9910, RZ ;  /* 0x0000991000007816 */ /* 0x000fc800000000ff */
[----:B------:R-:W-:Y:S01]  /*1820*/  ISETP.NE.AND P0, PT, R0, RZ, PT ;  /* 0x000000ff0000720c */ /* 0x000fe20003f05270 */
[----:B------:R-:W-:-:S12]  /*1830*/  BRA `(.L_x_8) ;  /* 0x0000000800ac7947 */ /* 0x000fd80003800000 */
.L_x_13:
[----:B------:R-:W2:Y:S02]  /*1840*/  LDG.E.64 R2, desc[UR36][R2.64] ;  /* 0x0000002402027981 */ /* 0x000ea4000c1e1b00 */
[----:B--2---:R-:W-:Y:S01]  /*1850*/  DSETP.NEU.AND P0, PT, R2, RZ, PT ;  /* 0x000000ff0200722a */ /* 0x004fe20003f0d000 */
[----:B------:R-:W-:-:S13]  /*1860*/  BRA `(.L_x_8) ;  /* 0x0000000800a07947 */ /* 0x000fda0003800000 */
.L_x_3:
[----:B------:R-:W-:-:S13]  /*1870*/  ISETP.GT.AND P0, PT, R4, 0x18, PT ;  /* 0x000000180400780c */ /* 0x000fda0003f04270 */
[----:B------:R-:W-:Y:S05]  /*1880*/  @P0 BRA `(.L_x_15) ;  /* 0x0000000000e80947 */ /* 0x000fea0003800000 */
[----:B------:R-:W-:-:S13]  /*1890*/  ISETP.GT.AND P0, PT, R4, 0xe, PT ;  /* 0x0000000e0400780c */ /* 0x000fda0003f04270 */
[----:B------:R-:W-:Y:S05]  /*18a0*/  @P0 BRA `(.L_x_16) ;  /* 0x00000000002c0947 */ /* 0x000fea0003800000 */
[----:B------:R-:W-:-:S13]  /*18b0*/  ISETP.NE.AND P0, PT, R4, 0xa, PT ;  /* 0x0000000a0400780c */ /* 0x000fda0003f05270 */
[----:B------:R-:W-:Y:S05]  /*18c0*/  @!P0 BRA `(.L_x_17) ;  /* 0x0000000000148947 */ /* 0x000fea0003800000 */
[----:B------:R-:W-:-:S13]  /*18d0*/  ISETP.NE.AND P0, PT, R4, 0xb, PT ;  /* 0x0000000b0400780c */ /* 0x000fda0003f05270 */
[----:B------:R-:W-:Y:S05]  /*18e0*/  @P0 BRA `(.L_x_7) ;  /* 0x0000000800200947 */ /* 0x000fea0003800000 */
[----:B------:R-:W2:Y:S02]  /*18f0*/  LDG.E.U8 R2, desc[UR36][R2.64] ;  /* 0x0000002402027981 */ /* 0x000ea4000c1e1100 */
[----:B--2---:R-:W-:Y:S01]  /*1900*/  ISETP.NE.AND P0, PT, R2, RZ, PT ;  /* 0x000000ff0200720c */ /* 0x004fe20003f05270 */
[----:B------:R-:W-:-:S12]  /*1910*/  BRA `(.L_x_8) ;  /* 0x0000000800747947 */ /* 0x000fd80003800000 */
.L_x_17:
[----:B------:R-:W2:Y:S02]  /*1920*/  LDG.E.128 R4, desc[UR36][R2.64] ;  /* 0x0000002402047981 */ /* 0x000ea4000c1e1d00 */
[----:B--2---:R-:W-:-:S06]  /*1930*/  DSETP.NEU.AND P0, PT, R6, RZ, PT ;  /* 0x000000ff0600722a */ /* 0x004fcc0003f0d000 */
[----:B------:R-:W-:Y:S01]  /*1940*/  DSETP.NEU.OR P0, PT, R4, RZ, P0 ;  /* 0x000000ff0400722a */ /* 0x000fe2000070d400 */
[----:B------:R-:W-:-:S13]  /*1950*/  BRA `(.L_x_8) ;  /* 0x0000000800647947 */ /* 0x000fda0003800000 */
.L_x_16:
[----:B------:R-:W-:-:S13]  /*1960*/  ISETP.NE.AND P0, PT, R4, 0xf, PT ;  /* 0x0000000f0400780c */ /* 0x000fda0003f05270 */
[----:B------:R-:W-:Y:S05]  /*1970*/  @!P0 BRA `(.L_x_18) ;  /* 0x00000000009c8947 */ /* 0x000fea0003800000 */
[----:B------:R-:W-:-:S13]  /*1980*/  ISETP.NE.AND P0, PT, R4, 0x17, PT ;  /* 0x000000170400780c */ /* 0x000fda0003f05270 */
[----:B------:R-:W-:Y:S05]  /*1990*/  @!P0 BRA `(.L_x_19) ;  /* 0x00000000005c8947 */ /* 0x000fea0003800000 */
[----:B------:R-:W-:-:S13]  /*19a0*/  ISETP.NE.AND P0, PT, R4, 0x18, PT ;  /* 0x000000180400780c */ /* 0x000fda0003f05270 */
[----:B------:R-:W-:Y:S05]  /*19b0*/  @P0 BRA `(.L_x_7) ;  /* 0x0000000400ec0947 */ /* 0x000fea0003800000 */
[----:B------:R-:W2:Y:S01]  /*19c0*/  LDG.E.U8 R0, desc[UR36][R2.64] ;  /* 0x0000002402007981 */ /* 0x000ea2000c1e1100 */
[----:B------:R-:W-:Y:S02]  /*19d0*/  IMAD.MOV.U32 R8, RZ, RZ, -0x800000 ;  /* 0xff800000ff087424 */ /* 0x000fe400078e00ff */
[----:B--2---:R-:W-:-:S05]  /*19e0*/  IMAD.SHL.U32 R0, R0, 0x1000000, RZ ;  /* 0x0100000000007824 */ /* 0x004fca00078e00ff */
[----:B------:R-:W-:-:S04]  /*19f0*/  LOP3.LUT R4, R0, 0x7f000000, RZ, 0xc0, !PT ;  /* 0x7f00000000047812 */ /* 0x000fc800078ec0ff */
[----:B------:R-:W0:Y:S01]  /*1a00*/  FLO.U32 R5, R4 ;  /* 0x0000000400057300 */ /* 0x000e2200000e0000 */
[C---:B------:R-:W-:Y:S02]  /*1a10*/  VIADD R6, R4.reuse, 0x1000000 ;  /* 0x0100000004067836 */ /* 0x040fe40000000000 */
[----:B------:R-:W-:-:S03]  /*1a20*/  VIADD R2, R4, 0xffffffff ;  /* 0xffffffff04027836 */ /* 0x000fc60000000000 */
[----:B------:R-:W-:Y:S02]  /*1a30*/  SHF.R.S32.HI R6, RZ, 0x8, R6 ;  /* 0x00000008ff067819 */ /* 0x000fe40000011406 */
[----:B------:R-:W-:Y:S02]  /*1a40*/  SHF.R.S32.HI R2, RZ, 0x1f, R2 ;  /* 0x0000001fff027819 */ /* 0x000fe40000011402 */
[----:B0-----:R-:W-:-:S04]  /*1a50*/  IADD3 R5, -R5, 0x1f, RZ ;  /* 0x0000001f05057810 */ /* 0x001fc80007ffe1ff */
[C---:B------:R-:W-:Y:S01]  /*1a60*/  ISETP.GT.U32.AND P0, PT, R5.reuse, 0x4, PT ;  /* 0x000000040500780c */ /* 0x040fe20003f04070 */
[----:B------:R-:W-:-:S05]  /*1a70*/  VIADD R5, R5, 0xfffffffc ;  /* 0xfffffffc05057836 */ /* 0x000fca0000000000 */
[----:B------:R-:W-:-:S05]  /*1a80*/  SEL R5, R5, RZ, P0 ;  /* 0x000000ff05057207 */ /* 0x000fca0000000000 */
[----:B------:R-:W-:Y:S01]  /*1a90*/  IMAD R8, R5, R8, 0x3c000000 ;  /* 0x3c00000005087424 */ /* 0x000fe200078e0208 */
[----:B------:R-:W-:-:S04]  /*1aa0*/  SHF.L.U32 R5, R4, R5, RZ ;  /* 0x0000000504057219 */ /* 0x000fc800000006ff */
[----:B------:R-:W-:-:S04]  /*1ab0*/  LEA.HI R5, R5, R8, RZ, 0x1c ;  /* 0x0000000805057211 */ /* 0x000fc800078fe0ff */
[----:B------:R-:W-:-:S04]  /*1ac0*/  LOP3.LUT R5, R5, 0x7f800000, R6, 0xf8, !PT ;  /* 0x7f80000005057812 */ /* 0x000fc800078ef806 */
[----:B------:R-:W-:-:S04]  /*1ad0*/  LOP3.LUT R5, R5, R2, RZ, 0x30, !PT ;  /* 0x0000000205057212 */ /* 0x000fc800078e30ff */
[----:B------:R-:W-:-:S04]  /*1ae0*/  LOP3.LUT R5, R5, 0x80000000, R0, 0xf8, !PT ;  /* 0x8000000005057812 */ /* 0x000fc800078ef800 */
[----:B------:R-:W-:Y:S01]  /*1af0*/  FSETP.NEU.FTZ.AND P0, PT, R5, RZ, PT ;  /* 0x000000ff0500720b */ /* 0x000fe20003f1d000 */
[----:B------:R-:W-:-:S12]  /*1b00*/  BRA `(.L_x_8) ;  /* 0x0000000400f87947 */ /* 0x000fd80003800000 */
.L_x_19:
[----:B------:R-:W2:Y:S02]  /*1b10*/  LDG.E.U8 R2, desc[UR36][R2.64] ;  /* 0x0000002402027981 */ /* 0x000ea4000c1e1100 */
[C---:B--2---:R-:W-:Y:S02]  /*1b20*/  IMAD.SHL.U32 R0, R2.reuse, 0x2000000, RZ ;  /* 0x0200000002007824 */ /* 0x044fe400078e00ff */
[----:B------:R-:W-:-:S03]  /*1b30*/  IMAD.SHL.U32 R5, R2, 0x1000000, RZ ;  /* 0x0100000002057824 */ /* 0x000fc600078e00ff */
[----:B------:R-:W-:-:S13]  /*1b40*/  ISETP.GE.U32.AND P0, PT, R0, 0x8000000, PT ;  /* 0x080000000000780c */ /* 0x000fda0003f06070 */
[C---:B------:R-:W-:Y:S02]  /*1b50*/  @!P0 IMAD.SHL.U32 R0, R2.reuse, 0x100, RZ ;  /* 0x0000010002008824 */ /* 0x040fe400078e00ff */
[----:B------:R-:W-:-:S03]  /*1b60*/  @P0 IMAD.SHL.U32 R4, R2, 0x200000, RZ ;  /* 0x0020000002040824 */ /* 0x000fc600078e00ff */
[----:B------:R-:W-:Y:S02]  /*1b70*/  @!P0 LOP3.LUT R0, R0, 0x7f00, RZ, 0xc0, !PT ;  /* 0x00007f0000008812 */ /* 0x000fe400078ec0ff */
[----:B------:R-:W-:Y:S02]  /*1b80*/  @P0 LOP3.LUT R4, R4, 0x70000000, RZ, 0xfc, !PT ;  /* 0x7000000004040812 */ /* 0x000fe400078efcff */
[----:B------:R-:W-:-:S03]  /*1b90*/  @!P0 LOP3.LUT R0, R0, 0x3f000000, RZ, 0xfc, !PT ;  /* 0x3f00000000008812 */ /* 0x000fc600078efcff */
[----:B------:R-:W-:Y:S02]  /*1ba0*/  @P0 FMUL.FTZ R4, R4, 1.9259299443872358531e-34 ;  /* 0x0780000004040820 */ /* 0x000fe40000410000 */
[----:B------:R-:W-:-:S05]  /*1bb0*/  @!P0 FADD.FTZ R4, R0, -0.5 ;  /* 0xbf00000000048421 */ /* 0x000fca0000010000 */
[----:B------:R-:W-:-:S04]  /*1bc0*/  LOP3.LUT R4, R4, 0x80000000, R5, 0xf8, !PT ;  /* 0x8000000004047812 */ /* 0x000fc800078ef805 */
[----:B------:R-:W-:Y:S01]  /*1bd0*/  FSETP.NEU.FTZ.AND P0, PT, R4, RZ, PT ;  /* 0x000000ff0400720b */ /* 0x000fe20003f1d000 */
[----:B------:R-:W-:-:S12]  /*1be0*/  BRA `(.L_x_8) ;  /* 0x0000000400c07947 */ /* 0x000fd80003800000 */
.L_x_18:
[----:B------:R-:W2:Y:S02]  /*1bf0*/  LDG.E.U16 R0, desc[UR36][R2.64] ;  /* 0x0000002402007981 */ /* 0x000ea4000c1e1500 */
[----:B--2---:R-:W-:-:S05]  /*1c00*/  IMAD.U32 R0, R0, 0x10000, RZ ;  /* 0x0001000000007824 */ /* 0x004fca00078e00ff */
[----:B------:R-:W-:Y:S01]  /*1c10*/  FSETP.NEU.FTZ.AND P0, PT, R0, RZ, PT ;  /* 0x000000ff0000720b */ /* 0x000fe20003f1d000 */
[----:B------:R-:W-:-:S12]  /*1c20*/  BRA `(.L_x_8) ;  /* 0x0000000400b07947 */ /* 0x000fd80003800000 */
.L_x_15:
[----:B------:R-:W-:-:S13]  /*1c30*/  ISETP.GT.AND P0, PT, R4, 0x1b, PT ;  /* 0x0000001b0400780c */ /* 0x000fda0003f04270 */
[----:B------:R-:W-:Y:S05]  /*1c40*/  @P0 BRA `(.L_x_20) ;  /* 0x0000000400040947 */ /* 0x000fea0003800000 */
[----:B------:R-:W-:-:S13]  /*1c50*/  ISETP.NE.AND P0, PT, R4, 0x19, PT ;  /* 0x000000190400780c */ /* 0x000fda0003f05270 */
[----:B------:R-:W-:Y:S05]  /*1c60*/  @!P0 BRA `(.L_x_21) ;  /* 0x00000000008c8947 */ /* 0x000fea0003800000 */
[----:B------:R-:W-:-:S13]  /*1c70*/  ISETP.NE.AND P0, PT, R4, 0x1a, PT ;  /* 0x0000001a0400780c */ /* 0x000fda0003f05270 */
[----:B------:R-:W-:Y:S05]  /*1c80*/  @!P0 BRA `(.L_x_22) ;  /* 0x0000000000148947 */ /* 0x000fea0003800000 */
[----:B------:R-:W-:-:S13]  /*1c90*/  ISETP.NE.AND P0, PT, R4, 0x1b, PT ;  /* 0x0000001b0400780c */ /* 0x000fda0003f05270 */
[----:B------:R-:W-:Y:S05]  /*1ca0*/  @P0 BRA `(.L_x_7) ;  /* 0x0000000400300947 */ /* 0x000fea0003800000 */
[----:B------:R-:W2:Y:S02]  /*1cb0*/  LDG.E.U16 R2, desc[UR36][R2.64] ;  /* 0x0000002402027981 */ /* 0x000ea4000c1e1500 */
[----:B--2---:R-:W-:Y:S01]  /*1cc0*/  ISETP.NE.AND P0, PT, R2, RZ, PT ;  /* 0x000000ff0200720c */ /* 0x004fe20003f05270 */
[----:B------:R-:W-:-:S12]  /*1cd0*/  BRA `(.L_x_8) ;  /* 0x0000000400847947 */ /* 0x000fd80003800000 */
.L_x_22:
[----:B------:R-:W2:Y:S01]  /*1ce0*/  LDG.E.U8 R2, desc[UR36][R2.64] ;  /* 0x0000002402027981 */ /* 0x000ea2000c1e1100 */
[----:B------:R-:W-:Y:S01]  /*1cf0*/  BSSY B0, `(.L_x_23) ;  /* 0x0000018000007945 */ /* 0x000fe20003800000 */
[----:B------:R-:W-:Y:S01]  /*1d00*/  IMAD.MOV.U32 R0, RZ, RZ, RZ ;  /* 0x000000ffff007224 */ /* 0x000fe200078e00ff */
[----:B--2---:R-:W-:-:S13]  /*1d10*/  ISETP.NE.AND P0, PT, R2, RZ, PT ;  /* 0x000000ff0200720c */ /* 0x004fda0003f05270 */
[----:B------:R-:W-:Y:S05]  /*1d20*/  @!P0 BRA `(.L_x_24) ;  /* 0x0000000000508947 */ /* 0x000fea0003800000 */
[----:B------:R-:W-:-:S13]  /*1d30*/  ISETP.NE.AND P0, PT, R2, 0x80, PT ;  /* 0x000000800200780c */ /* 0x000fda0003f05270 */
[----:B------:R-:W-:Y:S01]  /*1d40*/  @!P0 IMAD.MOV.U32 R0, RZ, RZ, 0x7f800001 ;  /* 0x7f800001ff008424 */ /* 0x000fe200078e00ff */
[----:B------:R-:W-:Y:S06]  /*1d50*/  @!P0 BRA `(.L_x_24) ;  /* 0x0000000000448947 */ /* 0x000fec0003800000 */
[C---:B------:R-:W-:Y:S01]  /*1d60*/  LOP3.LUT P0, R0, R2.reuse, 0x78, RZ, 0xc0, !PT ;  /* 0x0000007802007812 */ /* 0x040fe2000780c0ff */
[----:B------:R-:W-:Y:S01]  /*1d70*/  BSSY B1, `(.L_x_25) ;  /* 0x000000c000017945 */ /* 0x000fe20003800000 */
[----:B------:R-:W-:Y:S02]  /*1d80*/  SHF.R.U32.HI R3, RZ, 0x7, R2 ;  /* 0x00000007ff037819 */ /* 0x000fe40000011602 */
[----:B------:R-:W-:Y:S02]  /*1d90*/  LOP3.LUT R2, R2, 0x7, RZ, 0xc0, !PT ;  /* 0x0000000702027812 */ /* 0x000fe400078ec0ff */
[----:B------:R-:W-:Y:S01]  /*1da0*/  SHF.R.U32.HI R0, RZ, 0x3, R0 ;  /* 0x00000003ff007819 */ /* 0x000fe20000011600 */
[----:B------:R-:W-:-:S06]  /*1db0*/  IMAD.U32 R4, R3, -0x80000000, RZ ;  /* 0x8000000003047824 */ /* 0x000fcc00078e00ff */
[----:B------:R-:W-:Y:S05]  /*1dc0*/  @P0 BRA `(.L_x_26) ;  /* 0x0000000000180947 */ /* 0x000fea0003800000 */
[----:B------:R-:W0:Y:S02]  /*1dd0*/  FLO.U32 R3, R2 ;  /* 0x0000000200037300 */ /* 0x000e2400000e0000 */
[----:B0-----:R-:W-:-:S04]  /*1de0*/  IADD3 R3, -R3, 0x1f, RZ ;  /* 0x0000001f03037810 */ /* 0x001fc80007ffe1ff */
[----:B------:R-:W-:Y:S01]  /*1df0*/  IADD3 R0, R0, 0x1d, -R3 ;  /* 0x0000001d00007810 */ /* 0x000fe20007ffe803 */
[----:B------:R-:W-:-:S05]  /*1e00*/  VIADD R5, R3, 0xffffffe4 ;  /* 0xffffffe403057836 */ /* 0x000fca0000000000 */
[----:B------:R-:W-:-:S04]  /*1e10*/  SHF.L.U32 R5, R2, R5, RZ ;  /* 0x0000000502057219 */ /* 0x000fc800000006ff */
[----:B------:R-:W-:-:S07]  /*1e20*/  LOP3.LUT R2, R5, 0x7, RZ, 0xc0, !PT ;  /* 0x0000000705027812 */ /* 0x000fce00078ec0ff */
.L_x_26:
[----:B------:R-:W-:Y:S05]  /*1e30*/  BSYNC B1 ;  /* 0x0000000000017941 */ /* 0x000fea0003800000 */
.L_x_25:
[----:B------:R-:W-:Y:S01]  /*1e40*/  LEA R3, R0, 0x3b800000, 0x17 ;  /* 0x3b80000000037811 */ /* 0x000fe200078eb8ff */
[----:B------:R-:W-:-:S05]  /*1e50*/  IMAD.SHL.U32 R0, R2, 0x100000, RZ ;  /* 0x0010000002007824 */ /* 0x000fca00078e00ff */
[----:B------:R-:W-:-:S07]  /*1e60*/  LOP3.LUT R0, R3, R0, R4, 0xfe, !PT ;  /* 0x0000000003007212 */ /* 0x000fce00078efe04 */
.L_x_24:
[----:B------:R-:W-:Y:S05]  /*1e70*/  BSYNC B0 ;  /* 0x0000000000007941 */ /* 0x000fea0003800000 */
.L_x_23:
[----:B------:R-:W-:Y:S01]  /*1e80*/  FSETP.NEU.FTZ.AND P0, PT, R0, RZ, PT ;  /* 0x000000ff0000720b */ /* 0x000fe20003f1d000 */
[----:B------:R-:W-:-:S12]  /*1e90*/  BRA `(.L_x_8) ;  /* 0x0000000400147947 */ /* 0x000fd80003800000 */
.L_x_21:
        /* <DEDUP_REMOVED lines=21> */
.L_x_30:
[----:B------:R-:W-:Y:S05]  /*1ff0*/  BSYNC B1 ;  /* 0x0000000000017941 */ /* 0x000fea0003800000 */
.L_x_29:
[----:B------:R-:W-:Y:S01]  /*2000*/  LEA R3, R0, 0x37800000, 0x17 ;  /* 0x3780000000037811 */ /* 0x000fe200078eb8ff */
[----:B------:R-:W-:-:S05]  /*2010*/  IMAD.SHL.U32 R0, R2, 0x200000, RZ ;  /* 0x0020000002007824 */ /* 0x000fca00078e00ff */
[----:B------:R-:W-:-:S07]  /*2020*/  LOP3.LUT R0, R3, R0, R4, 0xfe, !PT ;  /* 0x0000000003007212 */ /* 0x000fce00078efe04 */
.L_x_28:
[----:B------:R-:W-:Y:S05]  /*2030*/  BSYNC B0 ;  /* 0x0000000000007941 */ /* 0x000fea0003800000 */
.L_x_27:
[----:B------:R-:W-:Y:S01]  /*2040*/  FSETP.NEU.FTZ.AND P0, PT, R0, RZ, PT ;  /* 0x000000ff0000720b */ /* 0x000fe20003f1d000 */
[----:B------:R-:W-:-:S12]  /*2050*/  BRA `(.L_x_8) ;  /* 0x0000000000a47947 */ /* 0x000fd80003800000 */
.L_x_20:
[----:B------:R-:W-:-:S13]  /*2060*/  ISETP.NE.AND P0, PT, R4, 0x1c, PT ;  /* 0x0000001c0400780c */ /* 0x000fda0003f05270 */
[----:B------:R-:W-:Y:S05]  /*2070*/  @!P0 BRA `(.L_x_31) ;  /* 0x0000000000948947 */ /* 0x000fea0003800000 */
[----:B------:R-:W-:-:S13]  /*2080*/  ISETP.NE.AND P0, PT, R4, 0x1d, PT ;  /* 0x0000001d0400780c */ /* 0x000fda0003f05270 */
[----:B------:R-:W-:Y:S05]  /*2090*/  @!P0 BRA `(.L_x_32) ;  /* 0x00000000007c8947 */ /* 0x000fea0003800000 */
[----:B------:R-:W-:-:S13]  /*20a0*/  ISETP.NE.AND P0, PT, R4, 0x2c, PT ;  /* 0x0000002c0400780c */ /* 0x000fda0003f05270 */
[----:B------:R-:W-:Y:S05]  /*20b0*/  @P0 BRA `(.L_x_7) ;  /* 0x00000000002c0947 */ /* 0x000fea0003800000 */
[----:B------:R-:W2:Y:S01]  /*20c0*/  LDG.E.U8 R2, desc[UR36][R2.64] ;  /* 0x0000002402027981 */ /* 0x000ea2000c1e1100 */
[----:B------:R-:W-:Y:S01]  /*20d0*/  BSSY B0, `(.L_x_33) ;  /* 0x0000007000007945 */ /* 0x000fe20003800000 */
[----:B------:R-:W-:Y:S01]  /*20e0*/  IMAD.MOV.U32 R0, RZ, RZ, 0x400000 ;  /* 0x00400000ff007424 */ /* 0x000fe200078e00ff */
[----:B--2---:R-:W-:-:S13]  /*20f0*/  ISETP.NE.AND P0, PT, R2, RZ, PT ;  /* 0x000000ff0200720c */ /* 0x004fda0003f05270 */
[----:B------:R-:W-:Y:S05]  /*2100*/  @!P0 BRA `(.L_x_34) ;  /* 0x00000000000c8947 */ /* 0x000fea0003800000 */
[----:B------:R-:W-:-:S13]  /*2110*/  ISETP.NE.AND P0, PT, R2, 0xff, PT ;  /* 0x000000ff0200780c */ /* 0x000fda0003f05270 */
[----:B------:R-:W-:Y:S02]  /*2120*/  @!P0 IMAD.MOV.U32 R0, RZ, RZ, 0x7f800001 ;  /* 0x7f800001ff008424 */ /* 0x000fe400078e00ff */
[----:B------:R-:W-:-:S07]  /*2130*/  @P0 IMAD.SHL.U32 R0, R2, 0x800000, RZ ;  /* 0x0080000002000824 */ /* 0x000fce00078e00ff */
.L_x_34:
[----:B------:R-:W-:Y:S05]  /*2140*/  BSYNC B0 ;  /* 0x0000000000007941 */ /* 0x000fea0003800000 */
.L_x_33:
[----:B------:R-:W-:Y:S01]  /*2150*/  FSETP.NEU.FTZ.AND P0, PT, R0, RZ, PT ;  /* 0x000000ff0000720b */ /* 0x000fe20003f1d000 */
[----:B------:R-:W-:-:S12]  /*2160*/  BRA `(.L_x_8) ;  /* 0x0000000000607947 */ /* 0x000fd80003800000 */
.L_x_7:
[----:B------:R-:W-:Y:S01]  /*2170*/  MOV R2, 0x0 ;  /* 0x0000000000027802 */ /* 0x000fe20000000f00 */
[----:B------:R-:W-:Y:S01]  /*2180*/  ULDC.64 UR4, c[0x4][0x1a8] ;  /* 0x01006a0000047ab9 */ /* 0x000fe20000000a00 */
[----:B------:R-:W-:Y:S01]  /*2190*/  ULDC.64 UR6, c[0x4][0xb8] ;  /* 0x01002e0000067ab9 */ /* 0x000fe20000000a00 */
[----:B------:R-:W-:Y:S02]  /*21a0*/  IMAD.U32 R4, RZ, RZ, UR4 ;  /* 0x00000004ff047e24 */ /* 0x000fe4000f8e00ff */
[----:B------:R-:W-:Y:S01]  /*21b0*/  IMAD.U32 R5, RZ, RZ, UR5 ;  /* 0x00000005ff057e24 */ /* 0x000fe2000f8e00ff */
[----:B------:R-:W0:Y:S01]  /*21c0*/  LDC.64 R2, c[0x4][R2] ;  /* 0x0100000002027b82 */ /* 0x000e220000000a00 */
[----:B------:R-:W-:Y:S01]  /*21d0*/  ULDC.64 UR4, c[0x4][0x1b0] ;  /* 0x01006c0000047ab9 */ /* 0x000fe20000000a00 */
[----:B------:R-:W-:Y:S02]  /*21e0*/  IMAD.U32 R10, RZ, RZ, UR6 ;  /* 0x00000006ff0a7e24 */ /* 0x000fe4000f8e00ff */
[----:B------:R-:W-:-:S02]  /*21f0*/  IMAD.U32 R6, RZ, RZ, UR4 ;  /* 0x00000004ff067e24 */ /* 0x000fc4000f8e00ff */
[----:B------:R-:W-:Y:S02]  /*2200*/  IMAD.U32 R7, RZ, RZ, UR5 ;  /* 0x00000005ff077e24 */ /* 0x000fe4000f8e00ff */
[----:B------:R-:W-:Y:S02]  /*2210*/  IMAD.U32 R11, RZ, RZ, UR7 ;  /* 0x00000007ff0b7e24 */ /* 0x000fe4000f8e00ff */
[----:B------:R-:W-:Y:S02]  /*2220*/  IMAD.MOV.U32 R8, RZ, RZ, 0x4e ;  /* 0x0000004eff087424 */ /* 0x000fe400078e00ff */
[----:B------:R-:W-:Y:S02]  /*2230*/  IMAD.MOV.U32 R12, RZ, RZ, 0x1 ;  /* 0x00000001ff0c7424 */ /* 0x000fe400078e00ff */
[----:B------:R-:W-:-:S07]  /*2240*/  IMAD.MOV.U32 R13, RZ, RZ, RZ ;  /* 0x000000ffff0d7224 */ /* 0x000fce00078e00ff */
[----:B------:R-:W-:-:S07]  /*2250*/  LEPC R20, `(.L_x_35) ;  /* 0x000000001014794e */ /* 0x000fce0000000000 */
[----:B0-----:R-:W-:Y:S05]  /*2260*/  CALL.ABS.NOINC R2 ;  /* 0x0000000002007343 */ /* 0x001fea0003c00000 */
.L_x_35:
[----:B------:R-:W-:Y:S01]  /*2270*/  PLOP3.LUT P0, PT, PT, PT, PT, 0x8, 0x0 ;  /* 0x000000000000781c */ /* 0x000fe20003f0e170 */
[----:B------:R-:W-:-:S12]  /*2280*/  BRA `(.L_x_8) ;  /* 0x0000000000187947 */ /* 0x000fd80003800000 */
.L_x_32:
[----:B------:R-:W2:Y:S02]  /*2290*/  LDG.E.64 R2, desc[UR36][R2.64] ;  /* 0x0000002402027981 */ /* 0x000ea4000c1e1b00 */
[----:B--2---:R-:W-:-:S04]  /*22a0*/  ISETP.NE.U32.AND P0, PT, R2, RZ, PT ;  /* 0x000000ff0200720c */ /* 0x004fc80003f05070 */
[----:B------:R-:W-:Y:S01]  /*22b0*/  ISETP.NE.AND.EX P0, PT, R3, RZ, PT, P0 ;  /* 0x000000ff0300720c */ /* 0x000fe20003f05300 */
[----:B------:R-:W-:-:S12]  /*22c0*/  BRA `(.L_x_8) ;  /* 0x0000000000087947 */ /* 0x000fd80003800000 */
.L_x_31:
[----:B------:R-:W2:Y:S02]  /*22d0*/  LDG.E R2, desc[UR36][R2.64] ;  /* 0x0000002402027981 */ /* 0x000ea4000c1e1900 */
[----:B--2---:R-:W-:-:S13]  /*22e0*/  ISETP.NE.AND P0, PT, R2, RZ, PT ;  /* 0x000000ff0200720c */ /* 0x004fda0003f05270 */
.L_x_8:
[----:B------:R-:W0:Y:S01]  /*22f0*/  LDC.U8 R3, c[0x0][0x422] ;  /* 0x00010880ff037b82 */ /* 0x000e220000000000 */
[----:B------:R-:W-:Y:S02]  /*2300*/  ULDC.U8 UR4, c[0x0][0x421] ;  /* 0x0001084000047ab9 */ /* 0x000fe40000000000 */
[----:B------:R-:W-:-:S04]  /*2310*/  ISETP.NE.AND P0, PT, RZ, UR4, P0 ;  /* 0x00000004ff007c0c */ /* 0x000fc80008705270 */
[----:B------:R-:W-:Y:S02]  /*2320*/  SEL R2, RZ, 0x1, !P0 ;  /* 0x00000001ff027807 */ /* 0x000fe40004000000 */
        /* <DEDUP_REMOVED lines=11> */
[----:B------:R4:W-:Y:S01]  /*23e0*/  STG.E.U8 desc[UR36][R16.64], R2 ;  /* 0x0000000210007986 */ /* 0x0009e2000c101124 */
[----:B------:R-:W-:Y:S05]  /*23f0*/  BRA `(.L_x_41) ;  /* 0x0000000c00507947 */ /* 0x000fea0003800000 */
.L_x_39:
[----:B------:R3:W-:Y:S01]  /*2400*/  STG.E.U8 desc[UR36][R16.64], R2 ;  /* 0x0000000210007986 */ /* 0x0007e2000c101124 */
[----:B------:R-:W-:Y:S05]  /*2410*/  BRA `(.L_x_41) ;  /* 0x0000000c00487947 */ /* 0x000fea0003800000 */
.L_x_38:
[----:B------:R-:W-:-:S13]  /*2420*/  ISETP.NE.AND P0, PT, R0, 0x2, PT ;  /* 0x000000020000780c */ /* 0x000fda0003f05270 */
[----:B------:R-:W-:Y:S05]  /*2430*/  @!P0 BRA `(.L_x_42) ;  /* 0x0000000000248947 */ /* 0x000fea0003800000 */
[----:B------:R-:W-:-:S13]  /*2440*/  ISETP.NE.AND P0, PT, R0, 0x3, PT ;  /* 0x000000030000780c */ /* 0x000fda0003f05270 */
[----:B------:R-:W-:Y:S05]  /*2450*/  @!P0 BRA `(.L_x_43) ;  /* 0x0000000000148947 */ /* 0x000fea0003800000 */
[----:B------:R-:W-:-:S13]  /*2460*/  ISETP.NE.AND P0, PT, R0, 0x4, PT ;  /* 0x000000040000780c */ /* 0x000fda0003f05270 */
[----:B------:R-:W-:Y:S05]  /*2470*/  @P0 BRA `(.L_x_40) ;  /* 0x0000000800dc0947 */ /* 0x000fea0003800000 */
[----:B------:R-:W-:-:S05]  /*2480*/  IMAD.MOV.U32 R3, RZ, RZ, RZ ;  /* 0x000000ffff037224 */ /* 0x000fca00078e00ff */
[----:B------:R0:W-:Y:S01]  /*2490*/  STG.E.64 desc[UR36][R16.64], R2 ;  /* 0x0000000210007986 */ /* 0x0001e2000c101b24 */
[----:B------:R-:W-:Y:S05]  /*24a0*/  BRA `(.L_x_41) ;  /* 0x0000000c00247947 */ /* 0x000fea0003800000 */
.L_x_43:
[----:B------:R1:W-:Y:S01]  /*24b0*/  STG.E desc[UR36][R16.64], R2 ;  /* 0x0000000210007986 */ /* 0x0003e2000c101924 */
[----:B------:R-:W-:Y:S05]  /*24c0*/  BRA `(.L_x_41) ;  /* 0x0000000c001c7947 */ /* 0x000fea0003800000 */
.L_x_42:
[----:B------:R2:W-:Y:S01]  /*24d0*/  STG.E.U16 desc[UR36][R16.64], R2 ;  /* 0x0000000210007986 */ /* 0x0005e2000c101524 */
[----:B------:R-:W-:Y:S05]  /*24e0*/  BRA `(.L_x_41) ;  /* 0x0000000c00147947 */ /* 0x000fea0003800000 */
.L_x_37:
[----:B------:R-:W-:-:S13]  /*24f0*/  ISETP.GT.AND P0, PT, R0, 0x6, PT ;  /* 0x000000060000780c */ /* 0x000fda0003f04270 */
[----:B------:R-:W-:Y:S05]  /*2500*/  @P0 BRA `(.L_x_44) ;  /* 0x00000000002c0947 */ /* 0x000fea0003800000 */
[----:B------:R-:W-:-:S13]  /*2510*/  ISETP.NE.AND P0, PT, R0, 0x5, PT ;  /* 0x000000050000780c */ /* 0x000fda0003f05270 */
[----:B------:R-:W-:Y:S05]  /*2520*/  @!P0 BRA `(.L_x_45) ;  /* 0x0000000000148947 */ /* 0x000fea0003800000 */
[----:B------:R-:W-:-:S13]  /*2530*/  ISETP.NE.AND P0, PT, R0, 0x6, PT ;  /* 0x000000060000780c */ /* 0x000fda0003f05270 */
[----:B------:R-:W-:Y:S05]  /*2540*/  @P0 BRA `(.L_x_40) ;  /* 0x0000000800a80947 */ /* 0x000fea0003800000 */
[----:B------:R-:W-:-:S05]  /*2550*/  I2FP.F32.U32 R3, R2 ;  /* 0x0000000200037245 */ /* 0x000fca0000201000 */
[----:B------:R0:W-:Y:S01]  /*2560*/  STG.E desc[UR36][R16.64], R3 ;  /* 0x0000000310007986 */ /* 0x0001e2000c101924 */
[----:B------:R-:W-:Y:S05]  /*2570*/  BRA `(.L_x_41) ;  /* 0x0000000800f07947 */ /* 0x000fea0003800000 */
.L_x_45:
[----:B------:R-:W-:-:S04]  /*2580*/  I2FP.F32.U32 R0, R2 ;  /* 0x0000000200007245 */ /* 0x000fc80000201000 */
[----:B------:R-:W-:-:S05]  /*2590*/  F2FP.F16.F32.PACK_AB R0, RZ, R0 ;  /* 0x00000000ff00723e */ /* 0x000fca00000000ff */
[----:B------:R0:W-:Y:S01]  /*25a0*/  STG.E.U16 desc[UR36][R16.64], R0 ;  /* 0x0000000010007986 */ /* 0x0001e2000c101524 */
[----:B------:R-:W-:Y:S05]  /*25b0*/  BRA `(.L_x_41) ;  /* 0x0000000800e07947 */ /* 0x000fea0003800000 */
.L_x_44:
[----:B------:R-:W-:-:S13]  /*25c0*/  ISETP.NE.AND P0, PT, R0, 0x7, PT ;  /* 0x000000070000780c */ /* 0x000fda0003f05270 */
[----:B------:R-:W-:Y:S05]  /*25d0*/  @!P0 BRA `(.L_x_46) ;  /* 0x0000000000348947 */ /* 0x000fea0003800000 */
[----:B------:R-:W-:-:S13]  /*25e0*/  ISETP.NE.AND P0, PT, R0, 0x8, PT ;  /* 0x000000080000780c */ /* 0x000fda0003f05270 */
[----:B------:R-:W-:Y:S05]  /*25f0*/  @!P0 BRA `(.L_x_47) ;  /* 0x0000000000188947 */ /* 0x000fea0003800000 */
[----:B------:R-:W-:-:S13]  /*2600*/  ISETP.NE.AND P0, PT, R0, 0x9, PT ;  /* 0x000000090000780c */ /* 0x000fda0003f05270 */
[----:B------:R-:W-:Y:S05]  /*2610*/  @P0 BRA `(.L_x_40) ;  /* 0x0000000800740947 */ /* 0x000fea0003800000 */
[----:B------:R-:W-:Y:S01]  /*2620*/  I2FP.F32.U32 R2, R2 ;  /* 0x0000000200027245 */ /* 0x000fe20000201000 */
[----:B------:R-:W-:-:S05]  /*2630*/  IMAD.MOV.U32 R3, RZ, RZ, RZ ;  /* 0x000000ffff037224 */ /* 0x000fca00078e00ff */
[----:B------:R0:W-:Y:S01]  /*2640*/  STG.E.64 desc[UR36][R16.64], R2 ;  /* 0x0000000210007986 */ /* 0x0001e2000c101b24 */
[----:B------:R-:W-:Y:S05]  /*2650*/  BRA `(.L_x_41) ;  /* 0x0000000800b87947 */ /* 0x000fea0003800000 */
.L_x_47:
[----:B------:R-:W-:-:S04]  /*2660*/  I2FP.F32.U32 R2, R2 ;  /* 0x0000000200027245 */ /* 0x000fc80000201000 */
[----:B------:R-:W-:-:S04]  /*2670*/  F2FP.F16.F32.PACK_AB R3, RZ, R2 ;  /* 0x00000002ff03723e */ /* 0x000fc800000000ff */
[----:B------:R-:W-:-:S05]  /*2680*/  PRMT R3, R3, 0x5410, RZ ;  /* 0x0000541003037816 */ /* 0x000fca00000000ff */
[----:B------:R0:W-:Y:S01]  /*2690*/  STG.E desc[UR36][R16.64], R3 ;  /* 0x0000000310007986 */ /* 0x0001e2000c101924 */
[----:B------:R-:W-:Y:S05]  /*26a0*/  BRA `(.L_x_41) ;  /* 0x0000000800a47947 */ /* 0x000fea0003800000 */
.L_x_46:
[----:B------:R-:W0:Y:S02]  /*26b0*/  I2F.F64.U32 R2, R2 ;  /* 0x0000000200027312 */ /* 0x000e240000201800 */
[----:B0-----:R0:W-:Y:S01]  /*26c0*/  STG.E.64 desc[UR36][R16.64], R2 ;  /* 0x0000000210007986 */ /* 0x0011e2000c101b24 */
[----:B------:R-:W-:Y:S05]  /*26d0*/  BRA `(.L_x_41) ;  /* 0x0000000800987947 */ /* 0x000fea0003800000 */
.L_x_36:
        /* <DEDUP_REMOVED lines=8> */
[----:B------:R0:W-:Y:S01]  /*2760*/  STG.E.U8 desc[UR36][R16.64], R2 ;  /* 0x0000000210007986 */ /* 0x0001e2000c101124 */
[----:B------:R-:W-:Y:S05]  /*2770*/  BRA `(.L_x_41) ;  /* 0x0000000800707947 */ /* 0x000fea0003800000 */
.L_x_50:
[----:B------:R-:W0:Y:S01]  /*2780*/  I2F.F64.U32 R4, R2 ;  /* 0x0000000200047312 */ /* 0x000e220000201800 */
[----:B------:R-:W-:-:S05]  /*2790*/  CS2R R6, SRZ ;  /* 0x0000000000067805 */ /* 0x000fca000001ff00 */
[----:B0-----:R0:W-:Y:S01]  /*27a0*/  STG.E.128 desc[UR36][R16.64], R4 ;  /* 0x0000000410007986 */ /* 0x0011e2000c101d24 */
[----:B------:R-:W-:Y:S05]  /*27b0*/  BRA `(.L_x_41) ;  /* 0x0000000800607947 */ /* 0x000fea0003800000 */
.L_x_49:
[----:B------:R-:W-:-:S13]  /*27c0*/  ISETP.NE.AND P0, PT, R0, 0xf, PT ;  /* 0x0000000f0000780c */ /* 0x000fda0003f05270 */
[----:B------:R-:W-:Y:S05]  /*27d0*/  @!P0 BRA `(.L_x_51) ;  /* 0x0000000000b48947 */ /* 0x000fea0003800000 */
[----:B------:R-:W-:-:S13]  /*27e0*/  ISETP.NE.AND P0, PT, R0, 0x17, PT ;  /* 0x000000170000780c */ /* 0x000fda0003f05270 */
[----:B------:R-:W-:Y:S05]  /*27f0*/  @!P0 BRA `(.L_x_52) ;  /* 0x0000000000548947 */ /* 0x000fea0003800000 */
[----:B------:R-:W-:-:S13]  /*2800*/  ISETP.NE.AND P0, PT, R0, 0x18, PT ;  /* 0x000000180000780c */ /* 0x000fda0003f05270 */
[----:B------:R-:W-:Y:S05]  /*2810*/  @P0 BRA `(.L_x_40) ;  /* 0x0000000400f40947 */ /* 0x000fea0003800000 */
[----:B------:R-:W-:Y:S01]  /*2820*/  I2FP.F32.U32 R5, R2 ;  /* 0x0000000200057245 */ /* 0x000fe20000201000 */
[----:B------:R-:W-:Y:S03]  /*2830*/  BSSY B0, `(.L_x_53) ;  /* 0x000000e000007945 */ /* 0x000fe60003800000 */
[C---:B------:R-:W-:Y:S02]  /*2840*/  LOP3.LUT R2, R5.reuse, 0x7fffffff, RZ, 0xc0, !PT ;  /* 0x7fffffff05027812 */ /* 0x040fe400078ec0ff */
[----:B------:R-:W-:Y:S02]  /*2850*/  LOP3.LUT R0, R5, 0x80000000, RZ, 0xc0, !PT ;  /* 0x8000000005007812 */ /* 0x000fe400078ec0ff */
[----:B------:R-:W-:Y:S02]  /*2860*/  ISETP.GT.U32.AND P0, PT, R2, 0x43efffff, PT ;  /* 0x43efffff0200780c */ /* 0x000fe40003f04070 */
[----:B------:R-:W-:Y:S01]  /*2870*/  SHF.R.U32.HI R3, RZ, 0x18, R0 ;  /* 0x00000018ff037819 */ /* 0x000fe20000011600 */
[----:B------:R-:W-:-:S10]  /*2880*/  IMAD.MOV.U32 R0, RZ, RZ, 0x7f ;  /* 0x0000007fff007424 */ /* 0x000fd400078e00ff */
[----:B------:R-:W-:Y:S05]  /*2890*/  @P0 BRA `(.L_x_54) ;  /* 0x00000000001c0947 */ /* 0x000fea0003800000 */
[----:B------:R-:W-:-:S13]  /*28a0*/  ISETP.GE.U32.AND P0, PT, R2, 0x3c800000, PT ;  /* 0x3c8000000200780c */ /* 0x000fda0003f06070 */
[----:B------:R-:W-:Y:S01]  /*28b0*/  @P0 SHF.R.U32.HI R0, RZ, 0x14, R5 ;  /* 0x00000014ff000819 */ /* 0x000fe20000011605 */
[----:B------:R-:W-:-:S03]  /*28c0*/  @!P0 FADD.FTZ R2, R2, 16384 ;  /* 0x4680000002028421 */ /* 0x000fc60000010000 */
[----:B------:R-:W-:-:S04]  /*28d0*/  @P0 LOP3.LUT R0, R0, 0x1, RZ, 0xc0, !PT ;  /* 0x0000000100000812 */ /* 0x000fc800078ec0ff */
[----:B------:R-:W-:-:S04]  /*28e0*/  @P0 IADD3 R0, R5, 0x407ffff, R0 ;  /* 0x0407ffff05000810 */ /* 0x000fc80007ffe000 */
[----:B------:R-:W-:Y:S01]  /*28f0*/  @P0 SHF.R.U32.HI R0, RZ, 0x14, R0 ;  /* 0x00000014ff000819 */ /* 0x000fe20000011600 */
[----:B------:R-:W-:-:S07]  /*2900*/  @!P0 VIADD R0, R2, 0xb9800000 ;  /* 0xb980000002008836 */ /* 0x000fce0000000000 */
.L_x_54:
[----:B------:R-:W-:Y:S05]  /*2910*/  BSYNC B0 ;  /* 0x0000000000007941 */ /* 0x000fea0003800000 */
.L_x_53:
[----:B------:R-:W-:-:S05]  /*2920*/  LOP3.LUT R3, R0, R3, RZ, 0xfc, !PT ;  /* 0x0000000300037212 */ /* 0x000fca00078efcff */
[----:B------:R0:W-:Y:S01]  /*2930*/  STG.E.U8 desc[UR36][R16.64], R3 ;  /* 0x0000000310007986 */ /* 0x0001e2000c101124 */
[----:B------:R-:W-:Y:S05]  /*2940*/  BRA `(.L_x_41) ;  /* 0x0000000400fc7947 */ /* 0x000fea0003800000 */
.L_x_52:
[----:B------:R-:W-:Y:S01]  /*2950*/  I2FP.F32.U32 R3, R2 ;  /* 0x0000000200037245 */ /* 0x000fe20000201000 */
[----:B------:R-:W-:Y:S03]  /*2960*/  BSSY B0, `(.L_x_55) ;  /* 0x000000f000007945 */ /* 0x000fe60003800000 */
[----:B------:R-:W-:-:S04]  /*2970*/  LOP3.LUT R2, R3, 0x7fffffff, RZ, 0xc0, !PT ;  /* 0x7fffffff03027812 */ /* 0x000fc800078ec0ff */
[----:B------:R-:W-:-:S13]  /*2980*/  ISETP.GT.U32.AND P0, PT, R2, 0x477fffff, PT ;  /* 0x477fffff0200780c */ /* 0x000fda0003f04070 */
[----:B------:R-:W-:Y:S05]  /*2990*/  @P0 BRA `(.L_x_56) ;  /* 0x0000000000200947 */ /* 0x000fea0003800000 */
[----:B------:R-:W-:-:S13]  /*29a0*/  ISETP.GE.U32.AND P0, PT, R2, 0x38800000, PT ;  /* 0x388000000200780c */ /* 0x000fda0003f06070 */
[----:B------:R-:W-:Y:S01]  /*29b0*/  @P0 SHF.R.U32.HI R0, RZ, 0x15, R3 ;  /* 0x00000015ff000819 */ /* 0x000fe20000011603 */
[----:B------:R-:W-:-:S03]  /*29c0*/  @!P0 FADD.FTZ R2, R2, 128 ;  /* 0x4300000002028421 */ /* 0x000fc60000010000 */
[----:B------:R-:W-:-:S04]  /*29d0*/  @P0 LOP3.LUT R0, R0, 0x1, RZ, 0xc0, !PT ;  /* 0x0000000100000812 */ /* 0x000fc800078ec0ff */
[----:B------:R-:W-:-:S04]  /*29e0*/  @P0 IADD3 R0, R3, 0x80fffff, R0 ;  /* 0x080fffff03000810 */ /* 0x000fc80007ffe000 */
[----:B------:R-:W-:Y:S01]  /*29f0*/  @P0 SHF.R.U32.HI R0, RZ, 0x15, R0 ;  /* 0x00000015ff000819 */ /* 0x000fe20000011600 */
[----:B------:R-:W-:Y:S01]  /*2a00*/  @!P0 VIADD R0, R2, 0xbd000000 ;  /* 0xbd00000002008836 */ /* 0x000fe20000000000 */
[----:B------:R-:W-:Y:S06]  /*2a10*/  BRA `(.L_x_57) ;  /* 0x00000000000c7947 */ /* 0x000fec0003800000 */
.L_x_56:
[----:B------:R-:W-:Y:S01]  /*2a20*/  IMAD.MOV.U32 R0, RZ, RZ, 0x7f ;  /* 0x0000007fff007424 */ /* 0x000fe200078e00ff */
[----:B------:R-:W-:-:S04]  /*2a30*/  ISETP.GT.U32.AND P0, PT, R2, 0x7f800000, PT ;  /* 0x7f8000000200780c */ /* 0x000fc80003f04070 */
[----:B------:R-:W-:-:S09]  /*2a40*/  SEL R0, R0, 0x7c, P0 ;  /* 0x0000007c00007807 */ /* 0x000fd20000000000 */
.L_x_57:
[----:B------:R-:W-:Y:S05]  /*2a50*/  BSYNC B0 ;  /* 0x0000000000007941 */ /* 0x000fea0003800000 */
.L_x_55:
[----:B------:R-:W-:-:S04]  /*2a60*/  LOP3.LUT R2, R3, 0x80000000, RZ, 0xc0, !PT ;  /* 0x8000000003027812 */ /* 0x000fc800078ec0ff */
[----:B------:R-:W-:-:S04]  /*2a70*/  SHF.R.U32.HI R3, RZ, 0x18, R2 ;  /* 0x00000018ff037819 */ /* 0x000fc80000011602 */
[----:B------:R-:W-:-:S05]  /*2a80*/  LOP3.LUT R3, R0, R3, RZ, 0xfc, !PT ;  /* 0x0000000300037212 */ /* 0x000fca00078efcff */
[----:B------:R0:W-:Y:S01]  /*2a90*/  STG.E.U8 desc[UR36][R16.64], R3 ;  /* 0x0000000310007986 */ /* 0x0001e2000c101124 */
[----:B------:R-:W-:Y:S05]  /*2aa0*/  BRA `(.L_x_41) ;  /* 0x0000000400a47947 */ /* 0x000fea0003800000 */
.L_x_51:
[----:B------:R-:W-:-:S04]  /*2ab0*/  I2FP.F32.U32 R0, R2 ;  /* 0x0000000200007245 */ /* 0x000fc80000201000 */
[----:B------:R-:W-:-:S05]  /*2ac0*/  F2FP.BF16.F32.PACK_AB R0, RZ, R0 ;  /* 0x00000000ff00723e */ /* 0x000fca00000010ff */
[----:B------:R0:W-:Y:S01]  /*2ad0*/  STG.E.U16 desc[UR36][R16.64], R0 ;  /* 0x0000000010007986 */ /* 0x0001e2000c101524 */
[----:B------:R-:W-:Y:S05]  /*2ae0*/  BRA `(.L_x_41) ;  /* 0x0000000400947947 */ /* 0x000fea0003800000 */
.L_x_48:
        /* <DEDUP_REMOVED lines=8> */
[----:B------:R0:W-:Y:S01]  /*2b70*/  STG.E.U16 desc[UR36][R16.64], R2 ;  /* 0x0000000210007986 */ /* 0x0001e2000c101524 */
[----:B------:R-:W-:Y:S05]  /*2b80*/  BRA `(.L_x_41) ;  /* 0x00000004006c7947 */ /* 0x000fea0003800000 */
.L_x_60:
[----:B------:R-:W-:Y:S01]  /*2b90*/  I2FP.F32.U32 R3, R2 ;  /* 0x0000000200037245 */ /* 0x000fe20000201000 */
[----:B------:R-:W-:Y:S01]  /*2ba0*/  BSSY B0, `(.L_x_61) ;  /* 0x0000014000007945 */ /* 0x000fe20003800000 */
[----:B------:R-:W-:Y:S02]  /*2bb0*/  IMAD.MOV.U32 R8, RZ, RZ, 0x80 ;  /* 0x00000080ff087424 */ /* 0x000fe400078e00ff */
[----:B------:R-:W-:-:S04]  /*2bc0*/  LOP3.LUT R2, R3, 0x7fffffff, RZ, 0xc0, !PT ;  /* 0x7fffffff03027812 */ /* 0x000fc800078ec0ff */
[----:B------:R-:W-:-:S13]  /*2bd0*/  ISETP.GT.U32.AND P0, PT, R2, 0x437fffff, PT ;  /* 0x437fffff0200780c */ /* 0x000fda0003f04070 */
[----:B------:R-:W-:Y:S05]  /*2be0*/  @P0 BRA `(.L_x_62) ;  /* 0x00000000003c0947 */ /* 0x000fea0003800000 */
[----:B------:R-:W-:-:S13]  /*2bf0*/  ISETP.GE.U32.AND P0, PT, R2, 0x3c000000, PT ;  /* 0x3c0000000200780c */ /* 0x000fda0003f06070 */
[----:B------:R-:W-:-:S04]  /*2c00*/  @P0 SHF.R.U32.HI R0, RZ, 0x14, R3 ;  /* 0x00000014ff000819 */ /* 0x000fc80000011603 */
[----:B------:R-:W-:-:S04]  /*2c10*/  @P0 LOP3.LUT R0, R0, 0x1, RZ, 0xc0, !PT ;  /* 0x0000000100000812 */ /* 0x000fc800078ec0ff */
[----:B------:R-:W-:-:S04]  /*2c20*/  @P0 IADD3 R0, R3, 0x487ffff, R0 ;  /* 0x0487ffff03000810 */ /* 0x000fc80007ffe000 */
[----:B------:R-:W-:-:S04]  /*2c30*/  @P0 SHF.R.U32.HI R0, RZ, 0x14, R0 ;  /* 0x00000014ff000819 */ /* 0x000fc80000011600 */
[----:B------:R-:W-:Y:S01]  /*2c40*/  @P0 LOP3.LUT R0, R0, 0xff, RZ, 0xc0, !PT ;  /* 0x000000ff00000812 */ /* 0x000fe200078ec0ff */
[----:B------:R-:W-:Y:S06]  /*2c50*/  @P0 BRA `(.L_x_63) ;  /* 0x0000000000100947 */ /* 0x000fec0003800000 */
[----:B------:R-:W-:Y:S01]  /*2c60*/  FADD.FTZ R0, R2, 8192 ;  /* 0x4600000002007421 */ /* 0x000fe20000010000 */
[----:B------:R-:W-:-:S04]  /*2c70*/  PRMT R8, RZ, 0x7610, R8 ;  /* 0x00007610ff087816 */ /* 0x000fc80000000008 */
[----:B------:R-:W-:-:S13]  /*2c80*/  LOP3.LUT P0, R0, R0, 0xff, RZ, 0xc0, !PT ;  /* 0x000000ff00007812 */ /* 0x000fda000780c0ff */
[----:B------:R-:W-:Y:S05]  /*2c90*/  @!P0 BRA `(.L_x_62) ;  /* 0x0000000000108947 */ /* 0x000fea0003800000 */
.L_x_63:
[----:B------:R-:W-:-:S04]  /*2ca0*/  LOP3.LUT R2, R3, 0x80000000, RZ, 0xc0, !PT ;  /* 0x8000000003027812 */ /* 0x000fc800078ec0ff */
[----:B------:R-:W-:-:S04]  /*2cb0*/  SHF.R.U32.HI R3, RZ, 0x18, R2 ;  /* 0x00000018ff037819 */ /* 0x000fc80000011602 */
[----:B------:R-:W-:-:S04]  /*2cc0*/  LOP3.LUT R0, R0, R3, RZ, 0xfc, !PT ;  /* 0x0000000300007212 */ /* 0x000fc800078efcff */
[----:B------:R-:W-:-:S07]  /*2cd0*/  PRMT R8, R0, 0x7610, R8 ;  /* 0x0000761000087816 */ /* 0x000fce0000000008 */
.L_x_62:
[----:B------:R-:W-:Y:S05]  /*2ce0*/  BSYNC B0 ;  /* 0x0000000000007941 */ /* 0x000fea0003800000 */
.L_x_61:
[----:B------:R0:W-:Y:S01]  /*2cf0*/  STG.E.U8 desc[UR36][R16.64], R8 ;  /* 0x0000000810007986 */ /* 0x0001e2000c101124 */
[----:B------:R-:W-:Y:S05]  /*2d00*/  BRA `(.L_x_41) ;  /* 0x00000004000c7947 */ /* 0x000fea0003800000 */
.L_x_59:
        /* <DEDUP_REMOVED lines=17> */
.L_x_66:
[----:B------:R-:W-:-:S04]  /*2e20*/  LOP3.LUT R2, R3, 0x80000000, RZ, 0xc0, !PT ;  /* 0x8000000003027812 */ /* 0x000fc800078ec0ff */
[----:B------:R-:W-:-:S04]  /*2e30*/  SHF.R.U32.HI R3, RZ, 0x18, R2 ;  /* 0x00000018ff037819 */ /* 0x000fc80000011602 */
[----:B------:R-:W-:-:S04]  /*2e40*/  LOP3.LUT R0, R0, R3, RZ, 0xfc, !PT ;  /* 0x0000000300007212 */ /* 0x000fc800078efcff */
[----:B------:R-:W-:-:S07]  /*2e50*/  PRMT R8, R0, 0x7610, R8 ;  /* 0x0000761000087816 */ /* 0x000fce0000000008 */
.L_x_65:
[----:B------:R-:W-:Y:S05]  /*2e60*/  BSYNC B0 ;  /* 0x0000000000007941 */ /* 0x000fea0003800000 */
.L_x_64:
[----:B------:R0:W-:Y:S01]  /*2e70*/  STG.E.U8 desc[UR36][R16.64], R8 ;  /* 0x0000000810007986 */ /* 0x0001e2000c101124 */
[----:B------:R-:W-:Y:S05]  /*2e80*/  BRA `(.L_x_41) ;  /* 0x0000000000ac7947 */ /* 0x000fea0003800000 */
.L_x_58:
[----:B------:R-:W-:-:S13]  /*2e90*/  ISETP.NE.AND P0, PT, R0, 0x1c, PT ;  /* 0x0000001c0000780c */ /* 0x000fda0003f05270 */
[----:B------:R-:W-:Y:S05]  /*2ea0*/  @!P0 BRA `(.L_x_67) ;  /* 0x0000000000a08947 */ /* 0x000fea0003800000 */
[----:B------:R-:W-:-:S13]  /*2eb0*/  ISETP.NE.AND P0, PT, R0, 0x1d, PT ;  /* 0x0000001d0000780c */ /* 0x000fda0003f05270 */
[----:B------:R-:W-:Y:S05]  /*2ec0*/  @!P0 BRA `(.L_x_68) ;  /* 0x00000000008c8947 */ /* 0x000fea0003800000 */
[----:B------:R-:W-:-:S13]  /*2ed0*/  ISETP.NE.AND P0, PT, R0, 0x2c, PT ;  /* 0x0000002c0000780c */ /* 0x000fda0003f05270 */
[----:B------:R-:W-:Y:S05]  /*2ee0*/  @P0 BRA `(.L_x_40) ;  /* 0x0000000000400947 */ /* 0x000fea0003800000 */
[----:B------:R-:W-:-:S04]  /*2ef0*/  I2FP.F32.U32 R3, R2 ;  /* 0x0000000200037245 */ /* 0x000fc80000201000 */
[----:B------:R-:W-:-:S04]  /*2f00*/  SHF.R.U32.HI R4, RZ, 0x17, R3 ;  /* 0x00000017ff047819 */ /* 0x000fc80000011603 */
[----:B------:R-:W-:-:S04]  /*2f10*/  LOP3.LUT R2, R4, 0xff, RZ, 0xc0, !PT ;  /* 0x000000ff04027812 */ /* 0x000fc800078ec0ff */
[----:B------:R-:W-:-:S13]  /*2f20*/  ISETP.NE.AND P1, PT, R2, 0xff, PT ;  /* 0x000000ff0200780c */ /* 0x000fda0003f25270 */
[--C-:B------:R-:W-:Y:S02]  /*2f30*/  @P1 SHF.R.U32.HI R0, RZ, 0x16, R3.reuse ;  /* 0x00000016ff001819 */ /* 0x100fe40000011603 */
[----:B------:R-:W-:Y:S01]  /*2f40*/  @P1 LOP3.LUT P0, RZ, R2, 0x3fffff, R3, 0xf8, !PT ;  /* 0x003fffff02ff1812 */ /* 0x000fe2000780f803 */
[----:B------:R-:W-:Y:S01]  /*2f50*/  IMAD.MOV.U32 R3, RZ, RZ, 0xff ;  /* 0x000000ffff037424 */ /* 0x000fe200078e00ff */
[----:B------:R-:W-:-:S04]  /*2f60*/  @P1 LOP3.LUT R0, R0, 0x1, RZ, 0xc0, !PT ;  /* 0x0000000100001812 */ /* 0x000fc800078ec0ff */
[----:B------:R-:W-:Y:S01]  /*2f70*/  @P1 ISETP.EQ.U32.AND P2, PT, R0, 0x1, P0 ;  /* 0x000000010000180c */ /* 0x000fe20000742070 */
[----:B------:R-:W-:Y:S01]  /*2f80*/  @P1 VIADD R0, R4, 0x1 ;  /* 0x0000000104001836 */ /* 0x000fe20000000000 */
[----:B------:R-:W-:Y:S02]  /*2f90*/  PLOP3.LUT P0, PT, PT, PT, PT, 0x80, 0x0 ;  /* 0x000000000000781c */ /* 0x000fe40003f0f070 */
[----:B------:R-:W-:-:S13]  /*2fa0*/  @P1 PLOP3.LUT P0, PT, P2, PT, PT, 0x80, 0x0 ;  /* 0x000000000000181c */ /* 0x000fda000170f070 */
[----:B------:R-:W-:-:S04]  /*2fb0*/  @!P0 IMAD.MOV R0, RZ, RZ, R4 ;  /* 0x000000ffff008224 */ /* 0x000fc800078e0204 */
[----:B------:R-:W-:-:S05]  /*2fc0*/  @P1 IMAD.MOV.U32 R3, RZ, RZ, R0 ;  /* 0x000000ffff031224 */ /* 0x000fca00078e0000 */
[----:B------:R0:W-:Y:S01]  /*2fd0*/  STG.E.U8 desc[UR36][R16.64], R3 ;  /* 0x0000000310007986 */ /* 0x0001e2000c101124 */
[----:B------:R-:W-:Y:S05]  /*2fe0*/  BRA `(.L_x_41) ;  /* 0x0000000000547947 */ /* 0x000fea0003800000 */
.L_x_40:
        /* <DEDUP_REMOVED lines=16> */
.L_x_69:
[----:B------:R-:W-:Y:S05]  /*30f0*/  BRA `(.L_x_41) ;  /* 0x0000000000107947 */ /* 0x000fea0003800000 */
.L_x_68:
[----:B------:R-:W-:-:S05]  /*3100*/  IMAD.MOV.U32 R3, RZ, RZ, RZ ;  /* 0x000000ffff037224 */ /* 0x000fca00078e00ff */
[----:B------:R0:W-:Y:S01]  /*3110*/  STG.E.64 desc[UR36][R16.64], R2 ;  /* 0x0000000210007986 */ /* 0x0001e2000c101b24 */
[----:B------:R-:W-:Y:S05]  /*3120*/  BRA `(.L_x_41) ;  /* 0x0000000000047947 */ /* 0x000fea0003800000 */
.L_x_67:
[----:B------:R0:W-:Y:S02]  /*3130*/  STG.E desc[UR36][R16.64], R2 ;  /* 0x0000000210007986 */ /* 0x0001e4000c101924 */
.L_x_41:
[----:B------:R-:W-:-:S04]  /*3140*/  IMAD R18, R23, 0x200, R18 ;  /* 0x0000020017127824 */ /* 0x000fc800078e0212 */
[----:B------:R-:W-:-:S07]  /*3150*/  VIADD R19, R18, 0x80 ;  /* 0x0000008012137836 */ /* 0x000fce0000000000 */
.L_x_1:
[----:B------:R-:W-:Y:S05]  /*3160*/  BSYNC B6 ;  /* 0x0000000000067941 */ /* 0x000fea0003800000 */
.L_x_0:
[----:B------:R-:W-:Y:S01]  /*3170*/  ULDC UR4, c[0x0][0x210] ;  /* 0x0000840000047ab9 */ /* 0x000fe20000000800 */
[----:B------:R-:W-:Y:S01]  /*3180*/  BSSY B6, `(.L_x_70) ;  /* 0x000030d000067945 */ /* 0x000fe20003800000 */
[----:B------:R-:W-:-:S13]  /*3190*/  ISETP.GE.AND P0, PT, R19, UR4, PT ;  /* 0x0000000413007c0c */ /* 0x000fda000bf06270 */
[----:B------:R-:W-:Y:S05]  /*31a0*/  @P0 BRA `(.L_x_71) ;  /* 0x0000003000280947 */ /* 0x000fea0003800000 */
[----:B0-----:R-:W0:Y:S01]  /*31b0*/  LDC R6, c[0x0][0x218] ;  /* 0x00008600ff067b82 */ /* 0x001e220000000800 */
[----:B------:R-:W-:Y:S02]  /*31c0*/  IMAD.MOV.U32 R0, RZ, RZ, RZ ;  /* 0x000000ffff007224 */ /* 0x000fe400078e00ff */
[----:B-1234-:R-:W-:Y:S01]  /*31d0*/  IMAD.MOV.U32 R16, RZ, RZ, RZ ;  /* 0x000000ffff107224 */ /* 0x01efe200078e00ff */
[----:B0-----:R-:W-:-:S13]  /*31e0*/  ISETP.NE.AND P0, PT, R6, RZ, PT ;  /* 0x000000ff0600720c */ /* 0x001fda0003f05270 */
[----:B------:R-:W-:Y:S05]  /*31f0*/  @!P0 BRA `(.L_x_72) ;  /* 0x0000001000a88947 */ /* 0x000fea0003800000 */
        /* <DEDUP_REMOVED lines=298> */
.L_x_72:
        /* <DEDUP_REMOVED lines=21> */
.L_x_76:
[----:B------:R-:W2:Y:S02]  /*45f0*/  LDG.E.U8 R2, desc[UR36][R2.64] ;  /* 0x0000002402027981 */ /* 0x000ea4000c1e1100 */
[----:B--2---:R-:W-:Y:S01]  /*4600*/  ISETP.NE.AND P0, PT, R2, RZ, PT ;  /* 0x000000ff0200720c */ /* 0x004fe20003f05270 */
[----:B------:R-:W-:-:S12]  /*4610*/  BRA `(.L_x_78) ;  /* 0x0000000c00747947 */ /* 0x000fd80003800000 */
.L_x_75:
        /* <DEDUP_REMOVED lines=10> */
.L_x_80:
[----:B------:R-:W2:Y:S02]  /*46c0*/  LDG.E R2, desc[UR36][R2.64] ;  /* 0x0000002402027981 */ /* 0x000ea4000c1e1900 */
[----:B--2---:R-:W-:Y:S01]  /*46d0*/  ISETP.NE.AND P0, PT, R2, RZ, PT ;  /* 0x000000ff0200720c */ /* 0x004fe20003f05270 */
[----:B------:R-:W-:-:S12]  /*46e0*/  BRA `(.L_x_78) ;  /* 0x0000000c00407947 */ /* 0x000fd80003800000 */
.L_x_79:
[----:B------:R-:W2:Y:S02]  /*46f0*/  LDG.E.U16 R2, desc[UR36][R2.64] ;  /* 0x0000002402027981 */ /* 0x000ea4000c1e1500 */
[----:B--2---:R-:W-:Y:S01]  /*4700*/  ISETP.NE.AND P0, PT, R2, RZ, PT ;  /* 0x000000ff0200720c */ /* 0x004fe20003f05270 */
[----:B------:R-:W-:-:S12]  /*4710*/  BRA `(.L_x_78) ;  /* 0x0000000c00347947 */ /* 0x000fd80003800000 */
.L_x_74:
        /* <DEDUP_REMOVED lines=9> */
.L_x_82:
[----:B------:R-:W2:Y:S02]  /*47b0*/  LDG.E.U16 R0, desc[UR36][R2.64] ;  /* 0x0000002402007981 */ /* 0x000ea4000c1e1500 */
[----:B--2---:R-:W-:-:S05]  /*47c0*/  HADD2.F32 R0, -RZ, R0.H0_H0 ;  /* 0x20000000ff007230 */ /* 0x004fca0000004100 */
[----:B------:R-:W-:Y:S01]  /*47d0*/  FSETP.NEU.FTZ.AND P0, PT, R0, RZ, PT ;  /* 0x000000ff0000720b */ /* 0x000fe20003f1d000 */
[----:B------:R-:W-:-:S12]  /*47e0*/  BRA `(.L_x_78) ;  /* 0x0000000c00007947 */ /* 0x000fd80003800000 */
.L_x_81:
        /* <DEDUP_REMOVED lines=11> */
.L_x_84:
        /* <DEDUP_REMOVED lines=10> */
.L_x_83:
[----:B------:R-:W2:Y:S02]  /*4940*/  LDG.E.64 R2, desc[UR36][R2.64] ;  /* 0x0000002402027981 */ /* 0x000ea4000c1e1b00 */
[----:B--2---:R-:W-:Y:S01]  /*4950*/  DSETP.NEU.AND P0, PT, R2, RZ, PT ;  /* 0x000000ff0200722a */ /* 0x004fe20003f0d000 */
[----:B------:R-:W-:-:S13]  /*4960*/  BRA `(.L_x_78) ;  /* 0x0000000800a07947 */ /* 0x000fda0003800000 */
.L_x_73:
        /* <DEDUP_REMOVED lines=11> */
.L_x_87:
[----:B------:R-:W2:Y:S02]  /*4a20*/  LDG.E.128 R4, desc[UR36][R2.64] ;  /* 0x0000002402047981 */ /* 0x000ea4000c1e1d00 */
[----:B--2---:R-:W-:-:S06]  /*4a30*/  DSETP.NEU.AND P0, PT, R6, RZ, PT ;  /* 0x000000ff0600722a */ /* 0x004fcc0003f0d000 */
[----:B------:R-:W-:Y:S01]  /*4a40*/  DSETP.NEU.OR P0, PT, R4, RZ, P0 ;  /* 0x000000ff0400722a */ /* 0x000fe2000070d400 */
[----:B------:R-:W-:-:S13]  /*4a50*/  BRA `(.L_x_78) ;  /* 0x0000000800647947 */ /* 0x000fda0003800000 */
.L_x_86:
        /* <DEDUP_REMOVED lines=27> */
.L_x_89:
        /* <DEDUP_REMOVED lines=14> */
.L_x_88:
[----:B------:R-:W2:Y:S02]  /*4cf0*/  LDG.E.U16 R0, desc[UR36][R2.64] ;  /* 0x0000002402007981 */ /* 0x000ea4000c1e1500 */
[----:B--2---:R-:W-:-:S05]  /*4d00*/  IMAD.U32 R0, R0, 0x10000, RZ ;  /* 0x0001000000007824 */ /* 0x004fca00078e00ff */
[----:B------:R-:W-:Y:S01]  /*4d10*/  FSETP.NEU.FTZ.AND P0, PT, R0, RZ, PT ;  /* 0x000000ff0000720b */ /* 0x000fe20003f1d000 */
[----:B------:R-:W-:-:S12]  /*4d20*/  BRA `(.L_x_78) ;  /* 0x0000000400b07947 */ /* 0x000fd80003800000 */
.L_x_85:
        /* <DEDUP_REMOVED lines=11> */
.L_x_92:
        /* <DEDUP_REMOVED lines=21> */
.L_x_96:
[----:B------:R-:W-:Y:S05]  /*4f30*/  BSYNC B1 ;  /* 0x0000000000017941 */ /* 0x000fea0003800000 */
.L_x_95:
[----:B------:R-:W-:Y:S01]  /*4f40*/  LEA R3, R0, 0x3b800000, 0x17 ;  /* 0x3b80000000037811 */ /* 0x000fe200078eb8ff */
[----:B------:R-:W-:-:S05]  /*4f50*/  IMAD.SHL.U32 R0, R2, 0x100000, RZ ;  /* 0x0010000002007824 */ /* 0x000fca00078e00ff */
[----:B------:R-:W-:-:S07]  /*4f60*/  LOP3.LUT R0, R3, R0, R4, 0xfe, !PT ;  /* 0x0000000003007212 */ /* 0x000fce00078efe04 */
.L_x_94:
[----:B------:R-:W-:Y:S05]  /*4f70*/  BSYNC B0 ;  /* 0x0000000000007941 */ /* 0x000fea0003800000 */
.L_x_93:
[----:B------:R-:W-:Y:S01]  /*4f80*/  FSETP.NEU.FTZ.AND P0, PT, R0, RZ, PT ;  /* 0x000000ff0000720b */ /* 0x000fe20003f1d000 */
[----:B------:R-:W-:-:S12]  /*4f90*/  BRA `(.L_x_78) ;  /* 0x0000000400147947 */ /* 0x000fd80003800000 */
.L_x_91:
        /* <DEDUP_REMOVED lines=21> */
.L_x_100:
[----:B------:R-:W-:Y:S05]  /*50f0*/  BSYNC B1 ;  /* 0x0000000000017941 */ /* 0x000fea0003800000 */
.L_x_99:
[----:B------:R-:W-:Y:S01]  /*5100*/  LEA R3, R0, 0x37800000, 0x17 ;  /* 0x3780000000037811 */ /* 0x000fe200078eb8ff */
[----:B------:R-:W-:-:S05]  /*5110*/  IMAD.SHL.U32 R0, R2, 0x200000, RZ ;  /* 0x0020000002007824 */ /* 0x000fca00078e00ff */
[----:B------:R-:W-:-:S07]  /*5120*/  LOP3.LUT R0, R3, R0, R4, 0xfe, !PT ;  /* 0x0000000003007212 */ /* 0x000fce00078efe04 */
.L_x_98:
[----:B------:R-:W-:Y:S05]  /*5130*/  BSYNC B0 ;  /* 0x0000000000007941 */ /* 0x000fea0003800000 */
.L_x_97:
[----:B------:R-:W-:Y:S01]  /*5140*/  FSETP.NEU.FTZ.AND P0, PT, R0, RZ, PT ;  /* 0x000000ff0000720b */ /* 0x000fe20003f1d000 */
[----:B------:R-:W-:-:S12]  /*5150*/  BRA `(.L_x_78) ;  /* 0x0000000000a47947 */ /* 0x000fd80003800000 */
.L_x_90:
        /* <DEDUP_REMOVED lines=14> */
.L_x_104:
[----:B------:R-:W-:Y:S05]  /*5240*/  BSYNC B0 ;  /* 0x0000000000007941 */ /* 0x000fea0003800000 */
.L_x_103:
[----:B------:R-:W-:Y:S01]  /*5250*/  FSETP.NEU.FTZ.AND P0, PT, R0, RZ, PT ;  /* 0x000000ff0000720b */ /* 0x000fe20003f1d000 */
[----:B------:R-:W-:-:S12]  /*5260*/  BRA `(.L_x_78) ;  /* 0x0000000000607947 */ /* 0x000fd80003800000 */
.L_x_77:
        /* <DEDUP_REMOVED lines=16> */
.L_x_105:
[----:B------:R-:W-:Y:S01]  /*5370*/  PLOP3.LUT P0, PT, PT, PT, PT, 0x8, 0x0 ;  /* 0x000000000000781c */ /* 0x000fe20003f0e170 */
[----:B------:R-:W-:-:S12]  /*5380*/  BRA `(.L_x_78) ;  /* 0x0000000000187947 */ /* 0x000fd80003800000 */
.L_x_102:
[----:B------:R-:W2:Y:S02]  /*5390*/  LDG.E.64 R2, desc[UR36][R2.64] ;  /* 0x0000002402027981 */ /* 0x000ea4000c1e1b00 */
[----:B--2---:R-:W-:-:S04]  /*53a0*/  ISETP.NE.U32.AND P0, PT, R2, RZ, PT ;  /* 0x000000ff0200720c */ /* 0x004fc80003f05070 */
[----:B------:R-:W-:Y:S01]  /*53b0*/  ISETP.NE.AND.EX P0, PT, R3, RZ, PT, P0 ;  /* 0x000000ff0300720c */ /* 0x000fe20003f05300 */
[----:B------:R-:W-:-:S12]  /*53c0*/  BRA `(.L_x_78) ;  /* 0x0000000000087947 */ /* 0x000fd80003800000 */
.L_x_101:
[----:B------:R-:W2:Y:S02]  /*53d0*/  LDG.E R2, desc[UR36][R2.64] ;  /* 0x0000002402027981 */ /* 0x000ea4000c1e1900 */
[----:B--2---:R-:W-:-:S13]  /*53e0*/  ISETP.NE.AND P0, PT, R2, RZ, PT ;  /* 0x000000ff0200720c */ /* 0x004fda0003f05270 */
.L_x_78:
        /* <DEDUP_REMOVED lines=17> */
.L_x_109:
[----:B------:R0:W-:Y:S01]  /*5500*/  STG.E.U8 desc[UR36][R16.64], R2 ;  /* 0x0000000210007986 */ /* 0x0001e2000c101124 */
[----:B------:R-:W-:Y:S05]  /*5510*/  BRA `(.L_x_111) ;  /* 0x0000000c00487947 */ /* 0x000fea0003800000 */
.L_x_108:
        /* <DEDUP_REMOVED lines=9> */
.L_x_113:
[----:B------:R0:W-:Y:S01]  /*55b0*/  STG.E desc[UR36][R16.64], R2 ;  /* 0x0000000210007986 */ /* 0x0001e2000c101924 */
[----:B------:R-:W-:Y:S05]  /*55c0*/  BRA `(.L_x_111) ;  /* 0x0000000c001c7947 */ /* 0x000fea0003800000 */
.L_x_112:
[----:B------:R0:W-:Y:S01]  /*55d0*/  STG.E.U16 desc[UR36][R16.64], R2 ;  /* 0x0000000210007986 */ /* 0x0001e2000c101524 */
[----:B------:R-:W-:Y:S05]  /*55e0*/  BRA `(.L_x_111) ;  /* 0x0000000c00147947 */ /* 0x000fea0003800000 */
.L_x_107:
        /* <DEDUP_REMOVED lines=9> */
.L_x_115:
[----:B------:R-:W-:-:S04]  /*5680*/  I2FP.F32.U32 R0, R2 ;  /* 0x0000000200007245 */ /* 0x000fc80000201000 */
[----:B------:R-:W-:-:S05]  /*5690*/  F2FP.F16.F32.PACK_AB R0, RZ, R0 ;  /* 0x00000000ff00723e */ /* 0x000fca00000000ff */
[----:B------:R0:W-:Y:S01]  /*56a0*/  STG.E.U16 desc[UR36][R16.64], R0 ;  /* 0x0000000010007986 */ /* 0x0001e2000c101524 */
[----:B------:R-:W-:Y:S05]  /*56b0*/  BRA `(.L_x_111) ;  /* 0x0000000800e07947 */ /* 0x000fea0003800000 */
.L_x_114:
        /* <DEDUP_REMOVED lines=10> */
.L_x_117:
[----:B------:R-:W-:-:S04]  /*5760*/  I2FP.F32.U32 R2, R2 ;  /* 0x0000000200027245 */ /* 0x000fc80000201000 */
[----:B------:R-:W-:-:S04]  /*5770*/  F2FP.F16.F32.PACK_AB R3, RZ, R2 ;  /* 0x00000002ff03723e */ /* 0x000fc800000000ff */
[----:B------:R-:W-:-:S05]  /*5780*/  PRMT R3, R3, 0x5410, RZ ;  /* 0x0000541003037816 */ /* 0x000fca00000000ff */
[----:B------:R0:W-:Y:S01]  /*5790*/  STG.E desc[UR36][R16.64], R3 ;  /* 0x0000000310007986 */ /* 0x0001e2000c101924 */
[----:B------:R-:W-:Y:S05]  /*57a0*/  BRA `(.L_x_111) ;  /* 0x0000000800a47947 */ /* 0x000fea0003800000 */
.L_x_116:
[----:B------:R-:W0:Y:S02]  /*57b0*/  I2F.F64.U32 R2, R2 ;  /* 0x0000000200027312 */ /* 0x000e240000201800 */
[----:B0-----:R0:W-:Y:S01]  /*57c0*/  STG.E.64 desc[UR36][R16.64], R2 ;  /* 0x0000000210007986 */ /* 0x0011e2000c101b24 */
[----:B------:R-:W-:Y:S05]  /*57d0*/  BRA `(.L_x_111) ;  /* 0x0000000800987947 */ /* 0x000fea0003800000 */
.L_x_106:
        /* <DEDUP_REMOVED lines=10> */
.L_x_120:
[----:B------:R-:W0:Y:S01]  /*5880*/  I2F.F64.U32 R4, R2 ;  /* 0x0000000200047312 */ /* 0x000e220000201800 */
[----:B------:R-:W-:-:S05]  /*5890*/  CS2R R6, SRZ ;  /* 0x0000000000067805 */ /* 0x000fca000001ff00 */
[----:B0-----:R0:W-:Y:S01]  /*58a0*/  STG.E.128 desc[UR36][R16.64], R4 ;  /* 0x0000000410007986 */ /* 0x0011e2000c101d24 */
[----:B------:R-:W-:Y:S05]  /*58b0*/  BRA `(.L_x_111) ;  /* 0x0000000800607947 */ /* 0x000fea0003800000 */
.L_x_119:
        /* <DEDUP_REMOVED lines=21> */
.L_x_124:
[----:B------:R-:W-:Y:S05]  /*5a10*/  BSYNC B0 ;  /* 0x0000000000007941 */ /* 0x000fea0003800000 */
.L_x_123:
[----:B------:R-:W-:-:S05]  /*5a20*/  LOP3.LUT R3, R0, R3, RZ, 0xfc, !PT ;  /* 0x0000000300037212 */ /* 0x000fca00078efcff */
[----:B------:R0:W-:Y:S01]  /*5a30*/  STG.E.U8 desc[UR36][R16.64], R3 ;  /* 0x0000000310007986 */ /* 0x0001e2000c101124 */
[----:B------:R-:W-:Y:S05]  /*5a40*/  BRA `(.L_x_111) ;  /* 0x0000000400fc7947 */ /* 0x000fea0003800000 */
.L_x_122:
        /* <DEDUP_REMOVED lines=13> */
.L_x_126:
[----:B------:R-:W-:Y:S01]  /*5b20*/  IMAD.MOV.U32 R0, RZ, RZ, 0x7f ;  /* 0x0000007fff007424 */ /* 0x000fe200078e00ff */
[----:B------:R-:W-:-:S04]  /*5b30*/  ISETP.GT.U32.AND P0, PT, R2, 0x7f800000, PT ;  /* 0x7f8000000200780c */ /* 0x000fc80003f04070 */
[----:B------:R-:W-:-:S09]  /*5b40*/  SEL R0, R0, 0x7c, P0 ;  /* 0x0000007c00007807 */ /* 0x000fd20000000000 */
.L_x_127:
[----:B------:R-:W-:Y:S05]  /*5b50*/  BSYNC B0 ;  /* 0x0000000000007941 */ /* 0x000fea0003800000 */
.L_x_125:
[----:B------:R-:W-:-:S04]  /*5b60*/  LOP3.LUT R2, R3, 0x80000000, RZ, 0xc0, !PT ;  /* 0x8000000003027812 */ /* 0x000fc800078ec0ff */
[----:B------:R-:W-:-:S04]  /*5b70*/  SHF.R.U32.HI R3, RZ, 0x18, R2 ;  /* 0x00000018ff037819 */ /* 0x000fc80000011602 */
[----:B------:R-:W-:-:S05]  /*5b80*/  LOP3.LUT R3, R0, R3, RZ, 0xfc, !PT ;  /* 0x0000000300037212 */ /* 0x000fca00078efcff */
[----:B------:R0:W-:Y:S01]  /*5b90*/  STG.E.U8 desc[UR36][R16.64], R3 ;  /* 0x0000000310007986 */ /* 0x0001e2000c101124 */
[----:B------:R-:W-:Y:S05]  /*5ba0*/  BRA `(.L_x_111) ;  /* 0x0000000400a47947 */ /* 0x000fea0003800000 */
.L_x_121:
[----:B------:R-:W-:-:S04]  /*5bb0*/  I2FP.F32.U32 R0, R2 ;  /* 0x0000000200007245 */ /* 0x000fc80000201000 */
[----:B------:R-:W-:-:S05]  /*5bc0*/  F2FP.BF16.F32.PACK_AB R0, RZ, R0 ;  /* 0x00000000ff00723e */ /* 0x000fca00000010ff */
[----:B------:R0:W-:Y:S01]  /*5bd0*/  STG.E.U16 desc[UR36][R16.64], R0 ;  /* 0x0000000010007986 */ /* 0x0001e2000c101524 */
[----:B------:R-:W-:Y:S05]  /*5be0*/  BRA `(.L_x_111) ;  /* 0x0000000400947947 */ /* 0x000fea0003800000 */
.L_x_118:
        /* <DEDUP_REMOVED lines=10> */
.L_x_130:
        /* <DEDUP_REMOVED lines=17> */
.L_x_133:
[----:B------:R-:W-:-:S04]  /*5da0*/  LOP3.LUT R2, R3, 0x80000000, RZ, 0xc0, !PT ;  /* 0x8000000003027812 */ /* 0x000fc800078ec0ff */
[----:B------:R-:W-:-:S04]  /*5db0*/  SHF.R.U32.HI R3, RZ, 0x18, R2 ;  /* 0x00000018ff037819 */ /* 0x000fc80000011602 */
[----:B------:R-:W-:-:S04]  /*5dc0*/  LOP3.LUT R0, R0, R3, RZ, 0xfc, !PT ;  /* 0x0000000300007212 */ /* 0x000fc800078efcff */
[----:B------:R-:W-:-:S07]  /*5dd0*/  PRMT R8, R0, 0x7610, R8 ;  /* 0x0000761000087816 */ /* 0x000fce0000000008 */
.L_x_132:
[----:B------:R-:W-:Y:S05]  /*5de0*/  BSYNC B0 ;  /* 0x0000000000007941 */ /* 0x000fea0003800000 */
.L_x_131:
[----:B------:R3:W-:Y:S01]  /*5df0*/  STG.E.U8 desc[UR36][R16.64], R8 ;  /* 0x0000000810007986 */ /* 0x0007e2000c101124 */
[----:B------:R-:W-:Y:S05]  /*5e00*/  BRA `(.L_x_111) ;  /* 0x00000004000c7947 */ /* 0x000fea0003800000 */
.L_x_129:
        /* <DEDUP_REMOVED lines=17> */
.L_x_136:
[----:B------:R-:W-:-:S04]  /*5f20*/  LOP3.LUT R2, R3, 0x80000000, RZ, 0xc0, !PT ;  /* 0x8000000003027812 */ /* 0x000fc800078ec0ff */
[----:B------:R-:W-:-:S04]  /*5f30*/  SHF.R.U32.HI R3, RZ, 0x18, R2 ;  /* 0x00000018ff037819 */ /* 0x000fc80000011602 */
[----:B------:R-:W-:-:S04]  /*5f40*/  LOP3.LUT R0, R0, R3, RZ, 0xfc, !PT ;  /* 0x0000000300007212 */ /* 0x000fc800078efcff */
[----:B------:R-:W-:-:S07]  /*5f50*/  PRMT R8, R0, 0x7610, R8 ;  /* 0x0000761000087816 */ /* 0x000fce0000000008 */
.L_x_135:
[----:B------:R-:W-:Y:S05]  /*5f60*/  BSYNC B0 ;  /* 0x0000000000007941 */ /* 0x000fea0003800000 */
.L_x_134:
[----:B------:R0:W-:Y:S01]  /*5f70*/  STG.E.U8 desc[UR36][R16.64], R8 ;  /* 0x0000000810007986 */ /* 0x0001e2000c101124 */
[----:B------:R-:W-:Y:S05]  /*5f80*/  BRA `(.L_x_111) ;  /* 0x0000000000ac7947 */ /* 0x000fea0003800000 */
.L_x_128:
        /* <DEDUP_REMOVED lines=22> */
.L_x_110:
[----:B------:R-:W-:Y:S01]  /*60f0*/  MOV R0, 0x0 ;  /* 0x0000000000007802 */ /* 0x000fe20000000f00 */
[----:B------:R-:W-:Y:S01]  /*6100*/  ULDC.64 UR4, c[0x4][0x1a8] ;  /* 0x01006a0000047ab9 */ /* 0x000fe20000000a00 */
[----:B------:R-:W-:Y:S01]  /*6110*/  ULDC.64 UR6, c[0x4][0xc0] ;  /* 0x0100300000067ab9 */ /* 0x000fe20000000a00 */
[----:B------:R-:W-:Y:S01]  /*6120*/  IMAD.U32 R4, RZ, RZ, UR4 ;  /* 0x00000004ff047e24 */ /* 0x000fe2000f8e00ff */
[----:B------:R0:W1:Y:S01]  /*6130*/  LDC.64 R2, c[0x4][R0] ;  /* 0x0100000000027b82 */ /* 0x0000620000000a00 */
[----:B------:R-:W-:Y:S01]  /*6140*/  IMAD.U32 R5, RZ, RZ, UR5 ;  /* 0x00000005ff057e24 */ /* 0x000fe2000f8e00ff */
[----:B------:R-:W-:Y:S01]  /*6150*/  ULDC.64 UR4, c[0x4][0x1b0] ;  /* 0x01006c0000047ab9 */ /* 0x000fe20000000a00 */
[----:B------:R-:W-:Y:S02]  /*6160*/  IMAD.U32 R10, RZ, RZ, UR6 ;  /* 0x00000006ff0a7e24 */ /* 0x000fe4000f8e00ff */
[----:B------:R-:W-:Y:S02]  /*6170*/  IMAD.U32 R6, RZ, RZ, UR4 ;  /* 0x00000004ff067e24 */ /* 0x000fe4000f8e00ff */
[----:B------:R-:W-:-:S02]  /*6180*/  IMAD.U32 R7, RZ, RZ, UR5 ;  /* 0x00000005ff077e24 */ /* 0x000fc4000f8e00ff */
[----:B------:R-:W-:Y:S02]  /*6190*/  IMAD.U32 R11, RZ, RZ, UR7 ;  /* 0x00000007ff0b7e24 */ /* 0x000fe4000f8e00ff */
[----:B------:R-:W-:Y:S02]  /*61a0*/  IMAD.MOV.U32 R8, RZ, RZ, 0x65 ;  /* 0x00000065ff087424 */ /* 0x000fe400078e00ff */
[----:B------:R-:W-:Y:S02]  /*61b0*/  IMAD.MOV.U32 R12, RZ, RZ, 0x1 ;  /* 0x00000001ff0c7424 */ /* 0x000fe400078e00ff */
[----:B0-----:R-:W-:-:S07]  /*61c0*/  IMAD.MOV.U32 R13, RZ, RZ, RZ ;  /* 0x000000ffff0d7224 */ /* 0x001fce00078e00ff */
[----:B------:R-:W-:-:S07]  /*61d0*/  LEPC R20, `(.L_x_139) ;  /* 0x000000001014794e */ /* 0x000fce0000000000 */
[----:B-1----:R-:W-:Y:S05]  /*61e0*/  CALL.ABS.NOINC R2 ;  /* 0x0000000002007343 */ /* 0x002fea0003c00000 */
.L_x_139:
[----:B------:R-:W-:Y:S05]  /*61f0*/  BRA `(.L_x_111) ;  /* 0x0000000000107947 */ /* 0x000fea0003800000 */
.L_x_138:
[----:B------:R-:W-:-:S05]  /*6200*/  IMAD.MOV.U32 R3, RZ, RZ, RZ ;  /* 0x000000ffff037224 */ /* 0x000fca00078e00ff */
[----:B------:R2:W-:Y:S01]  /*6210*/  STG.E.64 desc[UR36][R16.64], R2 ;  /* 0x0000000210007986 */ /* 0x0005e2000c101b24 */
[----:B------:R-:W-:Y:S05]  /*6220*/  BRA `(.L_x_111) ;  /* 0x0000000000047947 */ /* 0x000fea0003800000 */
.L_x_137:
[----:B------:R0:W-:Y:S02]  /*6230*/  STG.E desc[UR36][R16.64], R2 ;  /* 0x0000000210007986 */ /* 0x0001e4000c101924 */
.L_x_111:
[----:B------:R-:W-:-:S07]  /*6240*/  VIADD R19, R19, 0x80 ;  /* 0x0000008013137836 */ /* 0x000fce0000000000 */
.L_x_71:
[----:B------:R-:W-:Y:S05]  /*6250*/  BSYNC B6 ;  /* 0x0000000000067941 */ /* 0x000fea0003800000 */
.L_x_70:
        /* <DEDUP_REMOVED lines=307> */
.L_x_142:
        /* <DEDUP_REMOVED lines=21> */
.L_x_146:
[----:B------:R-:W2:Y:S02]  /*76e0*/  LDG.E.U8 R2, desc[UR36][R2.64] ;  /* 0x0000002402027981 */ /* 0x000ea4000c1e1100 */
[----:B--2---:R-:W-:Y:S01]  /*76f0*/  ISETP.NE.AND P0, PT, R2, RZ, PT ;  /* 0x000000ff0200720c */ /* 0x004fe20003f05270 */
[----:B------:R-:W-:-:S12]  /*7700*/  BRA `(.L_x_148) ;  /* 0x0000000c00747947 */ /* 0x000fd80003800000 */
.L_x_145:
        /* <DEDUP_REMOVED lines=10> */
.L_x_150:
[----:B------:R-:W2:Y:S02]  /*77b0*/  LDG.E R2, desc[UR36][R2.64] ;  /* 0x0000002402027981 */ /* 0x000ea4000c1e1900 */
[----:B--2---:R-:W-:Y:S01]  /*77c0*/  ISETP.NE.AND P0, PT, R2, RZ, PT ;  /* 0x000000ff0200720c */ /* 0x004fe20003f05270 */
[----:B------:R-:W-:-:S12]  /*77d0*/  BRA `(.L_x_148) ;  /* 0x0000000c00407947 */ /* 0x000fd80003800000 */
.L_x_149:
[----:B------:R-:W2:Y:S02]  /*77e0*/  LDG.E.U16 R2, desc[UR36][R2.64] ;  /* 0x0000002402027981 */ /* 0x000ea4000c1e1500 */
[----:B--2---:R-:W-:Y:S01]  /*77f0*/  ISETP.NE.AND P0, PT, R2, RZ, PT ;  /* 0x000000ff0200720c */ /* 0x004fe20003f05270 */
[----:B------:R-:W-:-:S12]  /*7800*/  BRA `(.L_x_148) ;  /* 0x0000000c00347947 */ /* 0x000fd80003800000 */
.L_x_144:
        /* <DEDUP_REMOVED lines=9> */
.L_x_152:
[----:B------:R-:W2:Y:S02]  /*78a0*/  LDG.E.U16 R0, desc[UR36][R2.64] ;  /* 0x0000002402007981 */ /* 0x000ea4000c1e1500 */
[----:B--2---:R-:W-:-:S05]  /*78b0*/  HADD2.F32 R0, -RZ, R0.H0_H0 ;  /* 0x20000000ff007230 */ /* 0x004fca0000004100 */
[----:B------:R-:W-:Y:S01]  /*78c0*/  FSETP.NEU.FTZ.AND P0, PT, R0, RZ, PT ;  /* 0x000000ff0000720b */ /* 0x000fe20003f1d000 */
[----:B------:R-:W-:-:S12]  /*78d0*/  BRA `(.L_x_148) ;  /* 0x0000000c00007947 */ /* 0x000fd80003800000 */
.L_x_151:
        /* <DEDUP_REMOVED lines=11> */
.L_x_154:
        /* <DEDUP_REMOVED lines=10> */
.L_x_153:
[----:B------:R-:W2:Y:S02]  /*7a30*/  LDG.E.64 R2, desc[UR36][R2.64] ;  /* 0x0000002402027981 */ /* 0x000ea4000c1e1b00 */
[----:B--2---:R-:W-:Y:S01]  /*7a40*/  DSETP.NEU.AND P0, PT, R2, RZ, PT ;  /* 0x000000ff0200722a */ /* 0x004fe20003f0d000 */
[----:B------:R-:W-:-:S13]  /*7a50*/  BRA `(.L_x_148) ;  /* 0x0000000800a07947 */ /* 0x000fda0003800000 */
.L_x_143:
        /* <DEDUP_REMOVED lines=11> */
.L_x_157:
[----:B------:R-:W2:Y:S02]  /*7b10*/  LDG.E.128 R4, desc[UR36][R2.64] ;  /* 0x0000002402047981 */ /* 0x000ea4000c1e1d00 */
[----:B--2---:R-:W-:-:S06]  /*7b20*/  DSETP.NEU.AND P0, PT, R6, RZ, PT ;  /* 0x000000ff0600722a */ /* 0x004fcc0003f0d000 */
[----:B------:R-:W-:Y:S01]  /*7b30*/  DSETP.NEU.OR P0, PT, R4, RZ, P0 ;  /* 0x000000ff0400722a */ /* 0x000fe2000070d400 */
[----:B------:R-:W-:-:S13]  /*7b40*/  BRA `(.L_x_148) ;  /* 0x0000000800647947 */ /* 0x000fda0003800000 */
.L_x_156:
        /* <DEDUP_REMOVED lines=27> */
.L_x_159:
        /* <DEDUP_REMOVED lines=14> */
.L_x_158:
[----:B------:R-:W2:Y:S02]  /*7de0*/  LDG.E.U16 R0, desc[UR36][R2.64] ;  /* 0x0000002402007981 */ /* 0x000ea4000c1e1500 */
[----:B--2---:R-:W-:-:S05]  /*7df0*/  IMAD.U32 R0, R0, 0x10000, RZ ;  /* 0x0001000000007824 */ /* 0x004fca00078e00ff */
[----:B------:R-:W-:Y:S01]  /*7e00*/  FSETP.NEU.FTZ.AND P0, PT, R0, RZ, PT ;  /* 0x000000ff0000720b */ /* 0x000fe20003f1d000 */
[----:B------:R-:W-:-:S12]  /*7e10*/  BRA `(.L_x_148) ;  /* 0x0000000400b07947 */ /* 0x000fd80003800000 */
.L_x_155:
        /* <DEDUP_REMOVED lines=11> */
.L_x_162:
        /* <DEDUP_REMOVED lines=21> */
.L_x_166:
[----:B------:R-:W-:Y:S05]  /*8020*/  BSYNC B1 ;  /* 0x0000000000017941 */ /* 0x000fea0003800000 */
.L_x_165:
[----:B------:R-:W-:Y:S01]  /*8030*/  LEA R3, R0, 0x3b800000, 0x17 ;  /* 0x3b80000000037811 */ /* 0x000fe200078eb8ff */
[----:B------:R-:W-:-:S05]  /*8040*/  IMAD.SHL.U32 R0, R2, 0x100000, RZ ;  /* 0x0010000002007824 */ /* 0x000fca00078e00ff */
[----:B------:R-:W-:-:S07]  /*8050*/  LOP3.LUT R0, R3, R0, R4, 0xfe, !PT ;  /* 0x0000000003007212 */ /* 0x000fce00078efe04 */
.L_x_164:
[----:B------:R-:W-:Y:S05]  /*8060*/  BSYNC B0 ;  /* 0x0000000000007941 */ /* 0x000fea0003800000 */
.L_x_163:
[----:B------:R-:W-:Y:S01]  /*8070*/  FSETP.NEU.FTZ.AND P0, PT, R0, RZ, PT ;  /* 0x000000ff0000720b */ /* 0x000fe20003f1d000 */
[----:B------:R-:W-:-:S12]  /*8080*/  BRA `(.L_x_148) ;  /* 0x0000000400147947 */ /* 0x000fd80003800000 */
.L_x_161:
        /* <DEDUP_REMOVED lines=21> */
.L_x_170:
[----:B------:R-:W-:Y:S05]  /*81e0*/  BSYNC B1 ;  /* 0x0000000000017941 */ /* 0x000fea0003800000 */
.L_x_169:
[----:B------:R-:W-:Y:S01]  /*81f0*/  LEA R3, R0, 0x37800000, 0x17 ;  /* 0x3780000000037811 */ /* 0x000fe200078eb8ff */
[----:B------:R-:W-:-:S05]  /*8200*/  IMAD.SHL.U32 R0, R2, 0x200000, RZ ;  /* 0x0020000002007824 */ /* 0x000fca00078e00ff */
[----:B------:R-:W-:-:S07]  /*8210*/  LOP3.LUT R0, R3, R0, R4, 0xfe, !PT ;  /* 0x0000000003007212 */ /* 0x000fce00078efe04 */
.L_x_168:
[----:B------:R-:W-:Y:S05]  /*8220*/  BSYNC B0 ;  /* 0x0000000000007941 */ /* 0x000fea0003800000 */
.L_x_167:
[----:B------:R-:W-:Y:S01]  /*8230*/  FSETP.NEU.FTZ.AND P0, PT, R0, RZ, PT ;  /* 0x000000ff0000720b */ /* 0x000fe20003f1d000 */
[----:B------:R-:W-:-:S12]  /*8240*/  BRA `(.L_x_148) ;  /* 0x0000000000a47947 */ /* 0x000fd80003800000 */
.L_x_160:
        /* <DEDUP_REMOVED lines=14> */
.L_x_174:
[----:B------:R-:W-:Y:S05]  /*8330*/  BSYNC B0 ;  /* 0x0000000000007941 */ /* 0x000fea0003800000 */
.L_x_173:
[----:B------:R-:W-:Y:S01]  /*8340*/  FSETP.NEU.FTZ.AND P0, PT, R0, RZ, PT ;  /* 0x000000ff0000720b */ /* 0x000fe20003f1d000 */
[----:B------:R-:W-:-:S12]  /*8350*/  BRA `(.L_x_148) ;  /* 0x0000000000607947 */ /* 0x000fd80003800000 */
.L_x_147:
        /* <DEDUP_REMOVED lines=16> */
.L_x_175:
[----:B------:R-:W-:Y:S01]  /*8460*/  PLOP3.LUT P0, PT, PT, PT, PT, 0x8, 0x0 ;  /* 0x000000000000781c */ /* 0x000fe20003f0e170 */
[----:B------:R-:W-:-:S12]  /*8470*/  BRA `(.L_x_148) ;  /* 0x0000000000187947 */ /* 0x000fd80003800000 */
.L_x_172:
[----:B------:R-:W2:Y:S02]  /*8480*/  LDG.E.64 R2, desc[UR36][R2.64] ;  /* 0x0000002402027981 */ /* 0x000ea4000c1e1b00 */
[----:B--2---:R-:W-:-:S04]  /*8490*/  ISETP.NE.U32.AND P0, PT, R2, RZ, PT ;  /* 0x000000ff0200720c */ /* 0x004fc80003f05070 */
[----:B------:R-:W-:Y:S01]  /*84a0*/  ISETP.NE.AND.EX P0, PT, R3, RZ, PT, P0 ;  /* 0x000000ff0300720c */ /* 0x000fe20003f05300 */
[----:B------:R-:W-:-:S12]  /*84b0*/  BRA `(.L_x_148) ;  /* 0x0000000000087947 */ /* 0x000fd80003800000 */
.L_x_171:
[----:B------:R-:W2:Y:S02]  /*84c0*/  LDG.E R2, desc[UR36][R2.64] ;  /* 0x0000002402027981 */ /* 0x000ea4000c1e1900 */
[----:B--2---:R-:W-:-:S13]  /*84d0*/  ISETP.NE.AND P0, PT, R2, RZ, PT ;  /* 0x000000ff0200720c */ /* 0x004fda0003f05270 */
.L_x_148:
        /* <DEDUP_REMOVED lines=17> */
.L_x_179:
[----:B------:R3:W-:Y:S01]  /*85f0*/  STG.E.U8 desc[UR36][R16.64], R2 ;  /* 0x0000000210007986 */ /* 0x0007e2000c101124 */
[----:B------:R-:W-:Y:S05]  /*8600*/  BRA `(.L_x_181) ;  /* 0x0000000c00487947 */ /* 0x000fea0003800000 */
.L_x_178:
        /* <DEDUP_REMOVED lines=9> */
.L_x_183:
[----:B------:R2:W-:Y:S01]  /*86a0*/  STG.E desc[UR36][R16.64], R2 ;  /* 0x0000000210007986 */ /* 0x0005e2000c101924 */
[----:B------:R-:W-:Y:S05]  /*86b0*/  BRA `(.L_x_181) ;  /* 0x0000000c001c7947 */ /* 0x000fea0003800000 */
.L_x_182:
[----:B------:R0:W-:Y:S01]  /*86c0*/  STG.E.U16 desc[UR36][R16.64], R2 ;  /* 0x0000000210007986 */ /* 0x0001e2000c101524 */
[----:B------:R-:W-:Y:S05]  /*86d0*/  BRA `(.L_x_181) ;  /* 0x0000000c00147947 */ /* 0x000fea0003800000 */
.L_x_177:
        /* <DEDUP_REMOVED lines=9> */
.L_x_185:
[----:B------:R-:W-:-:S04]  /*8770*/  I2FP.F32.U32 R0, R2 ;  /* 0x0000000200007245 */ /* 0x000fc80000201000 */
[----:B------:R-:W-:-:S05]  /*8780*/  F2FP.F16.F32.PACK_AB R0, RZ, R0 ;  /* 0x00000000ff00723e */ /* 0x000fca00000000ff */
[----:B------:R0:W-:Y:S01]  /*8790*/  STG.E.U16 desc[UR36][R16.64], R0 ;  /* 0x0000000010007986 */ /* 0x0001e2000c101524 */
[----:B------:R-:W-:Y:S05]  /*87a0*/  BRA `(.L_x_181) ;  /* 0x0000000800e07947 */ /* 0x000fea0003800000 */
.L_x_184:
        /* <DEDUP_REMOVED lines=10> */
.L_x_187:
[----:B------:R-:W-:-:S04]  /*8850*/  I2FP.F32.U32 R2, R2 ;  /* 0x0000000200027245 */ /* 0x000fc80000201000 */
[----:B------:R-:W-:-:S04]  /*8860*/  F2FP.F16.F32.PACK_AB R3, RZ, R2 ;  /* 0x00000002ff03723e */ /* 0x000fc800000000ff */
[----:B------:R-:W-:-:S05]  /*8870*/  PRMT R3, R3, 0x5410, RZ ;  /* 0x0000541003037816 */ /* 0x000fca00000000ff */
[----:B------:R0:W-:Y:S01]  /*8880*/  STG.E desc[UR36][R16.64], R3 ;  /* 0x0000000310007986 */ /* 0x0001e2000c101924 */
[----:B------:R-:W-:Y:S05]  /*8890*/  BRA `(.L_x_181) ;  /* 0x0000000800a47947 */ /* 0x000fea0003800000 */
.L_x_186:
[----:B------:R-:W0:Y:S02]  /*88a0*/  I2F.F64.U32 R2, R2 ;  /* 0x0000000200027312 */ /* 0x000e240000201800 */
[----:B0-----:R0:W-:Y:S01]  /*88b0*/  STG.E.64 desc[UR36][R16.64], R2 ;  /* 0x0000000210007986 */ /* 0x0011e2000c101b24 */
[----:B------:R-:W-:Y:S05]  /*88c0*/  BRA `(.L_x_181) ;  /* 0x0000000800987947 */ /* 0x000fea0003800000 */
.L_x_176:
        /* <DEDUP_REMOVED lines=10> */
.L_x_190:
[----:B------:R-:W0:Y:S01]  /*8970*/  I2F.F64.U32 R4, R2 ;  /* 0x0000000200047312 */ /* 0x000e220000201800 */
[----:B------:R-:W-:-:S05]  /*8980*/  CS2R R6, SRZ ;  /* 0x0000000000067805 */ /* 0x000fca000001ff00 */
[----:B0-----:R0:W-:Y:S01]  /*8990*/  STG.E.128 desc[UR36][R16.64], R4 ;  /* 0x0000000410007986 */ /* 0x0011e2000c101d24 */
[----:B------:R-:W-:Y:S05]  /*89a0*/  BRA `(.L_x_181) ;  /* 0x0000000800607947 */ /* 0x000fea0003800000 */
.L_x_189:
        /* <DEDUP_REMOVED lines=21> */
.L_x_194:
[----:B------:R-:W-:Y:S05]  /*8b00*/  BSYNC B0 ;  /* 0x0000000000007941 */ /* 0x000fea0003800000 */
.L_x_193:
[----:B------:R-:W-:-:S05]  /*8b10*/  LOP3.LUT R3, R0, R3, RZ, 0xfc, !PT ;  /* 0x0000000300037212 */ /* 0x000fca00078efcff */
[----:B------:R0:W-:Y:S01]  /*8b20*/  STG.E.U8 desc[UR36][R16.64], R3 ;  /* 0x0000000310007986 */ /* 0x0001e2000c101124 */
[----:B------:R-:W-:Y:S05]  /*8b30*/  BRA `(.L_x_181) ;  /* 0x0000000400fc7947 */ /* 0x000fea0003800000 */
.L_x_192:
        /* <DEDUP_REMOVED lines=13> */
.L_x_196:
[----:B------:R-:W-:Y:S01]  /*8c10*/  IMAD.MOV.U32 R0, RZ, RZ, 0x7f ;  /* 0x0000007fff007424 */ /* 0x000fe200078e00ff */
[----:B------:R-:W-:-:S04]  /*8c20*/  ISETP.GT.U32.AND P0, PT, R2, 0x7f800000, PT ;  /* 0x7f8000000200780c */ /* 0x000fc80003f04070 */
[----:B------:R-:W-:-:S09]  /*8c30*/  SEL R0, R0, 0x7c, P0 ;  /* 0x0000007c00007807 */ /* 0x000fd20000000000 */
.L_x_197:
[----:B------:R-:W-:Y:S05]  /*8c40*/  BSYNC B0 ;  /* 0x0000000000007941 */ /* 0x000fea0003800000 */
.L_x_195:
[----:B------:R-:W-:-:S04]  /*8c50*/  LOP3.LUT R2, R3, 0x80000000, RZ, 0xc0, !PT ;  /* 0x8000000003027812 */ /* 0x000fc800078ec0ff */
[----:B------:R-:W-:-:S04]  /*8c60*/  SHF.R.U32.HI R3, RZ, 0x18, R2 ;  /* 0x00000018ff037819 */ /* 0x000fc80000011602 */
[----:B------:R-:W-:-:S05]  /*8c70*/  LOP3.LUT R3, R0, R3, RZ, 0xfc, !PT ;  /* 0x0000000300037212 */ /* 0x000fca00078efcff */
[----:B------:R0:W-:Y:S01]  /*8c80*/  STG.E.U8 desc[UR36][R16.64], R3 ;  /* 0x0000000310007986 */ /* 0x0001e2000c101124 */
[----:B------:R-:W-:Y:S05]  /*8c90*/  BRA `(.L_x_181) ;  /* 0x0000000400a47947 */ /* 0x000fea0003800000 */
.L_x_191:
[----:B------:R-:W-:-:S04]  /*8ca0*/  I2FP.F32.U32 R0, R2 ;  /* 0x0000000200007245 */ /* 0x000fc80000201000 */
[----:B------:R-:W-:-:S05]  /*8cb0*/  F2FP.BF16.F32.PACK_AB R0, RZ, R0 ;  /* 0x00000000ff00723e */ /* 0x000fca00000010ff */
[----:B------:R0:W-:Y:S01]  /*8cc0*/  STG.E.U16 desc[UR36][R16.64], R0 ;  /* 0x0000000010007986 */ /* 0x0001e2000c101524 */
[----:B------:R-:W-:Y:S05]  /*8cd0*/  BRA `(.L_x_181) ;  /* 0x0000000400947947 */ /* 0x000fea0003800000 */
.L_x_188:
        /* <DEDUP_REMOVED lines=10> */
.L_x_200:
        /* <DEDUP_REMOVED lines=17> */
.L_x_203:
[----:B------:R-:W-:-:S04]  /*8e90*/  LOP3.LUT R2, R3, 0x80000000, RZ, 0xc0, !PT ;  /* 0x8000000003027812 */ /* 0x000fc800078ec0ff */
[----:B------:R-:W-:-:S04]  /*8ea0*/  SHF.R.U32.HI R3, RZ, 0x18, R2 ;  /* 0x00000018ff037819 */ /* 0x000fc80000011602 */
[----:B------:R-:W-:-:S04]  /*8eb0*/  LOP3.LUT R0, R0, R3, RZ, 0xfc, !PT ;  /* 0x0000000300007212 */ /* 0x000fc800078efcff */
[----:B------:R-:W-:-:S07]  /*8ec0*/  PRMT R8, R0, 0x7610, R8 ;  /* 0x0000761000087816 */ /* 0x000fce0000000008 */
.L_x_202:
[----:B------:R-:W-:Y:S05]  /*8ed0*/  BSYNC B0 ;  /* 0x0000000000007941 */ /* 0x000fea0003800000 */
.L_x_201:
[----:B------:R0:W-:Y:S01]  /*8ee0*/  STG.E.U8 desc[UR36][R16.64], R8 ;  /* 0x0000000810007986 */ /* 0x0001e2000c101124 */
[----:B------:R-:W-:Y:S05]  /*8ef0*/  BRA `(.L_x_181) ;  /* 0x00000004000c7947 */ /* 0x000fea0003800000 */
.L_x_199:
        /* <DEDUP_REMOVED lines=17> */
.L_x_206:
[----:B------:R-:W-:-:S04]  /*9010*/  LOP3.LUT R2, R3, 0x80000000, RZ, 0xc0, !PT ;  /* 0x8000000003027812 */ /* 0x000fc800078ec0ff */
[----:B------:R-:W-:-:S04]  /*9020*/  SHF.R.U32.HI R3, RZ, 0x18, R2 ;  /* 0x00000018ff037819 */ /* 0x000fc80000011602 */
[----:B------:R-:W-:-:S04]  /*9030*/  LOP3.LUT R0, R0, R3, RZ, 0xfc, !PT ;  /* 0x0000000300007212 */ /* 0x000fc800078efcff */
[----:B------:R-:W-:-:S07]  /*9040*/  PRMT R8, R0, 0x7610, R8 ;  /* 0x0000761000087816 */ /* 0x000fce0000000008 */
.L_x_205:
[----:B------:R-:W-:Y:S05]  /*9050*/  BSYNC B0 ;  /* 0x0000000000007941 */ /* 0x000fea0003800000 */
.L_x_204:
[----:B------:R0:W-:Y:S01]  /*9060*/  STG.E.U8 desc[UR36][R16.64], R8 ;  /* 0x0000000810007986 */ /* 0x0001e2000c101124 */
[----:B------:R-:W-:Y:S05]  /*9070*/  BRA `(.L_x_181) ;  /* 0x0000000000ac7947 */ /* 0x000fea0003800000 */
.L_x_198:
        /* <DEDUP_REMOVED lines=22> */
.L_x_180:
        /* <DEDUP_REMOVED lines=16> */
.L_x_209:
[----:B------:R-:W-:Y:S05]  /*92e0*/  BRA `(.L_x_181) ;  /* 0x0000000000107947 */ /* 0x000fea0003800000 */
.L_x_208:
[----:B------:R-:W-:-:S05]  /*92f0*/  IMAD.MOV.U32 R3, RZ, RZ, RZ ;  /* 0x000000ffff037224 */ /* 0x000fca00078e00ff */
[----:B------:R0:W-:Y:S01]  /*9300*/  STG.E.64 desc[UR36][R16.64], R2 ;  /* 0x0000000210007986 */ /* 0x0001e2000c101b24 */
[----:B------:R-:W-:Y:S05]  /*9310*/  BRA `(.L_x_181) ;  /* 0x0000000000047947 */ /* 0x000fea0003800000 */
.L_x_207:
[----:B------:R0:W-:Y:S02]  /*9320*/  STG.E desc[UR36][R16.64], R2 ;  /* 0x0000000210007986 */ /* 0x0001e4000c101924 */
.L_x_181:
[----:B------:R-:W-:-:S07]  /*9330*/  VIADD R19, R19, 0x80 ;  /* 0x0000008013137836 */ /* 0x000fce0000000000 */
.L_x_141:
[----:B------:R-:W-:Y:S05]  /*9340*/  BSYNC B6 ;  /* 0x0000000000067941 */ /* 0x000fea0003800000 */
.L_x_140:
[----:B------:R-:W-:Y:S02]  /*9350*/  ULDC UR4, c[0x0][0x210] ;  /* 0x0000840000047ab9 */ /* 0x000fe40000000800 */
[----:B------:R-:W-:-:S13]  /*9360*/  ISETP.GE.AND P0, PT, R19, UR4, PT ;  /* 0x0000000413007c0c */ /* 0x000fda000bf06270 */
[----:B------:R-:W-:Y:S05]  /*9370*/  @P0 EXIT ;  /* 0x000000000000094d */ /* 0x000fea0003800000 */
        /* <DEDUP_REMOVED lines=303> */
.L_x_210:
        /* <DEDUP_REMOVED lines=21> */
.L_x_214:
[----:B------:R-:W2:Y:S02]  /*a7c0*/  LDG.E.U8 R2, desc[UR36][R2.64] ;  /* 0x0000002402027981 */ /* 0x000ea4000c1e1100 */
[----:B--2---:R-:W-:Y:S01]  /*a7d0*/  ISETP.NE.AND P0, PT, R2, RZ, PT ;  /* 0x000000ff0200720c */ /* 0x004fe20003f05270 */
[----:B------:R-:W-:-:S12]  /*a7e0*/  BRA `(.L_x_216) ;  /* 0x0000000c00747947 */ /* 0x000fd80003800000 */
.L_x_213:
        /* <DEDUP_REMOVED lines=10> */
.L_x_218:
[----:B------:R-:W2:Y:S02]  /*a890*/  LDG.E R2, desc[UR36][R2.64] ;  /* 0x0000002402027981 */ /* 0x000ea4000c1e1900 */
[----:B--2---:R-:W-:Y:S01]  /*a8a0*/  ISETP.NE.AND P0, PT, R2, RZ, PT ;  /* 0x000000ff0200720c */ /* 0x004fe20003f05270 */
[----:B------:R-:W-:-:S12]  /*a8b0*/  BRA `(.L_x_216) ;  /* 0x0000000c00407947 */ /* 0x000fd80003800000 */
.L_x_217:
[----:B------:R-:W2:Y:S02]  /*a8c0*/  LDG.E.U16 R2, desc[UR36][R2.64] ;  /* 0x0000002402027981 */ /* 0x000ea4000c1e1500 */
[----:B--2---:R-:W-:Y:S01]  /*a8d0*/  ISETP.NE.AND P0, PT, R2, RZ, PT ;  /* 0x000000ff0200720c */ /* 0x004fe20003f05270 */
[----:B------:R-:W-:-:S12]  /*a8e0*/  BRA `(.L_x_216) ;  /* 0x0000000c00347947 */ /* 0x000fd80003800000 */
.L_x_212:
        /* <DEDUP_REMOVED lines=9> */
.L_x_220:
[----:B------:R-:W2:Y:S02]  /*a980*/  LDG.E.U16 R0, desc[UR36][R2.64] ;  /* 0x0000002402007981 */ /* 0x000ea4000c1e1500 */
[----:B--2---:R-:W-:-:S05]  /*a990*/  HADD2.F32 R0, -RZ, R0.H0_H0 ;  /* 0x20000000ff007230 */ /* 0x004fca0000004100 */
[----:B------:R-:W-:Y:S01]  /*a9a0*/  FSETP.NEU.FTZ.AND P0, PT, R0, RZ, PT ;  /* 0x000000ff0000720b */ /* 0x000fe20003f1d000 */
[----:B------:R-:W-:-:S12]  /*a9b0*/  BRA `(.L_x_216) ;  /* 0x0000000c00007947 */ /* 0x000fd80003800000 */
.L_x_219:
        /* <DEDUP_REMOVED lines=11> */
.L_x_222:
        /* <DEDUP_REMOVED lines=10> */
.L_x_221:
[----:B------:R-:W2:Y:S02]  /*ab10*/  LDG.E.64 R2, desc[UR36][R2.64] ;  /* 0x0000002402027981 */ /* 0x000ea4000c1e1b00 */
[----:B--2---:R-:W-:Y:S01]  /*ab20*/  DSETP.NEU.AND P0, PT, R2, RZ, PT ;  /* 0x000000ff0200722a */ /* 0x004fe20003f0d000 */
[----:B------:R-:W-:-:S13]  /*ab30*/  BRA `(.L_x_216) ;  /* 0x0000000800a07947 */ /* 0x000fda0003800000 */
.L_x_211:
        /* <DEDUP_REMOVED lines=11> */
.L_x_225:
[----:B------:R-:W2:Y:S02]  /*abf0*/  LDG.E.128 R4, desc[UR36][R2.64] ;  /* 0x0000002402047981 */ /* 0x000ea4000c1e1d00 */
[----:B--2---:R-:W-:-:S06]  /*ac00*/  DSETP.NEU.AND P0, PT, R6, RZ, PT ;  /* 0x000000ff0600722a */ /* 0x004fcc0003f0d000 */
[----:B------:R-:W-:Y:S01]  /*ac10*/  DSETP.NEU.OR P0, PT, R4, RZ, P0 ;  /* 0x000000ff0400722a */ /* 0x000fe2000070d400 */
[----:B------:R-:W-:-:S13]  /*ac20*/  BRA `(.L_x_216) ;  /* 0x0000000800647947 */ /* 0x000fda0003800000 */
.L_x_224:
        /* <DEDUP_REMOVED lines=27> */
.L_x_227:
        /* <DEDUP_REMOVED lines=14> */
.L_x_226:
[----:B------:R-:W2:Y:S02]  /*aec0*/  LDG.E.U16 R0, desc[UR36][R2.64] ;  /* 0x0000002402007981 */ /* 0x000ea4000c1e1500 */
[----:B--2---:R-:W-:-:S05]  /*aed0*/  IMAD.U32 R0, R0, 0x10000, RZ ;  /* 0x0001000000007824 */ /* 0x004fca00078e00ff */
[----:B------:R-:W-:Y:S01]  /*aee0*/  FSETP.NEU.FTZ.AND P0, PT, R0, RZ, PT ;  /* 0x000000ff0000720b */ /* 0x000fe20003f1d000 */
[----:B------:R-:W-:-:S12]  /*aef0*/  BRA `(.L_x_216) ;  /* 0x0000000400b07947 */ /* 0x000fd80003800000 */
.L_x_223:
        /* <DEDUP_REMOVED lines=11> */
.L_x_230:
        /* <DEDUP_REMOVED lines=21> */
.L_x_234:
[----:B------:R-:W-:Y:S05]  /*b100*/  BSYNC B1 ;  /* 0x0000000000017941 */ /* 0x000fea0003800000 */
.L_x_233:
[----:B------:R-:W-:Y:S01]  /*b110*/  LEA R3, R0, 0x3b800000, 0x17 ;  /* 0x3b80000000037811 */ /* 0x000fe200078eb8ff */
[----:B------:R-:W-:-:S05]  /*b120*/  IMAD.SHL.U32 R0, R2, 0x100000, RZ ;  /* 0x0010000002007824 */ /* 0x000fca00078e00ff */
[----:B------:R-:W-:-:S07]  /*b130*/  LOP3.LUT R0, R3, R0, R4, 0xfe, !PT ;  /* 0x0000000003007212 */ /* 0x000fce00078efe04 */
.L_x_232:
[----:B------:R-:W-:Y:S05]  /*b140*/  BSYNC B0 ;  /* 0x0000000000007941 */ /* 0x000fea0003800000 */
.L_x_231:
[----:B------:R-:W-:Y:S01]  /*b150*/  FSETP.NEU.FTZ.AND P0, PT, R0, RZ, PT ;  /* 0x000000ff0000720b */ /* 0x000fe20003f1d000 */
[----:B------:R-:W-:-:S12]  /*b160*/  BRA `(.L_x_216) ;  /* 0x0000000400147947 */ /* 0x000fd80003800000 */
.L_x_229:
        /* <DEDUP_REMOVED lines=21> */
.L_x_238:
[----:B------:R-:W-:Y:S05]  /*b2c0*/  BSYNC B1 ;  /* 0x0000000000017941 */ /* 0x000fea0003800000 */
.L_x_237:
[----:B------:R-:W-:Y:S01]  /*b2d0*/  LEA R3, R0, 0x37800000, 0x17 ;  /* 0x3780000000037811 */ /* 0x000fe200078eb8ff */
[----:B------:R-:W-:-:S05]  /*b2e0*/  IMAD.SHL.U32 R0, R2, 0x200000, RZ ;  /* 0x0020000002007824 */ /* 0x000fca00078e00ff */
[----:B------:R-:W-:-:S07]  /*b2f0*/  LOP3.LUT R0, R3, R0, R4, 0xfe, !PT ;  /* 0x0000000003007212 */ /* 0x000fce00078efe04 */
.L_x_236:
[----:B------:R-:W-:Y:S05]  /*b300*/  BSYNC B0 ;  /* 0x0000000000007941 */ /* 0x000fea0003800000 */
.L_x_235:
[----:B------:R-:W-:Y:S01]  /*b310*/  FSETP.NEU.FTZ.AND P0, PT, R0, RZ, PT ;  /* 0x000000ff0000720b */ /* 0x000fe20003f1d000 */
[----:B------:R-:W-:-:S12]  /*b320*/  BRA `(.L_x_216) ;  /* 0x0000000000a47947 */ /* 0x000fd80003800000 */
.L_x_228:
        /* <DEDUP_REMOVED lines=14> */
.L_x_242:
[----:B------:R-:W-:Y:S05]  /*b410*/  BSYNC B0 ;  /* 0x0000000000007941 */ /* 0x000fea0003800000 */
.L_x_241:
[----:B------:R-:W-:Y:S01]  /*b420*/  FSETP.NEU.FTZ.AND P0, PT, R0, RZ, PT ;  /* 0x000000ff0000720b */ /* 0x000fe20003f1d000 */
[----:B------:R-:W-:-:S12]  /*b430*/  BRA `(.L_x_216) ;  /* 0x0000000000607947 */ /* 0x000fd80003800000 */
.L_x_215:
        /* <DEDUP_REMOVED lines=16> */
.L_x_243:
[----:B------:R-:W-:Y:S01]  /*b540*/  PLOP3.LUT P0, PT, PT, PT, PT, 0x8, 0x0 ;  /* 0x000000000000781c */ /* 0x000fe20003f0e170 */
[----:B------:R-:W-:-:S12]  /*b550*/  BRA `(.L_x_216) ;  /* 0x0000000000187947 */ /* 0x000fd80003800000 */
.L_x_240:
[----:B------:R-:W2:Y:S02]  /*b560*/  LDG.E.64 R2, desc[UR36][R2.64] ;  /* 0x0000002402027981 */ /* 0x000ea4000c1e1b00 */
[----:B--2---:R-:W-:-:S04]  /*b570*/  ISETP.NE.U32.AND P0, PT, R2, RZ, PT ;  /* 0x000000ff0200720c */ /* 0x004fc80003f05070 */
[----:B------:R-:W-:Y:S01]  /*b580*/  ISETP.NE.AND.EX P0, PT, R3, RZ, PT, P0 ;  /* 0x000000ff0300720c */ /* 0x000fe20003f05300 */
[----:B------:R-:W-:-:S12]  /*b590*/  BRA `(.L_x_216) ;  /* 0x0000000000087947 */ /* 0x000fd80003800000 */
.L_x_239:
[----:B------:R-:W2:Y:S02]  /*b5a0*/  LDG.E R2, desc[UR36][R2.64] ;  /* 0x0000002402027981 */ /* 0x000ea4000c1e1900 */
[----:B--2---:R-:W-:-:S13]  /*b5b0*/  ISETP.NE.AND P0, PT, R2, RZ, PT ;  /* 0x000000ff0200720c */ /* 0x004fda0003f05270 */
.L_x_216:
        /* <DEDUP_REMOVED lines=15> */
[----:B------:R-:W-:Y:S01]  /*b6b0*/  STG.E.U8 desc[UR36][R16.64], R2 ;  /* 0x0000000210007986 */ /* 0x000fe2000c101124 */
[----:B------:R-:W-:Y:S05]  /*b6c0*/  EXIT ;  /* 0x000000000000794d */ /* 0x000fea0003800000 */
.L_x_247:
[----:B------:R-:W-:Y:S01]  /*b6d0*/  STG.E.U8 desc[UR36][R16.64], R2 ;  /* 0x0000000210007986 */ /* 0x000fe2000c101124 */
[----:B------:R-:W-:Y:S05]  /*b6e0*/  EXIT ;  /* 0x000000000000794d */ /* 0x000fea0003800000 */
.L_x_246:
[----:B------:R-:W-:-:S13]  /*b6f0*/  ISETP.NE.AND P0, PT, R0, 0x2, PT ;  /* 0x000000020000780c */ /* 0x000fda0003f05270 */
[----:B------:R-:W-:Y:S05]  /*b700*/  @!P0 BRA `(.L_x_249) ;  /* 0x0000000000248947 */ /* 0x000fea0003800000 */
[----:B------:R-:W-:-:S13]  /*b710*/  ISETP.NE.AND P0, PT, R0, 0x3, PT ;  /* 0x000000030000780c */ /* 0x000fda0003f05270 */
[----:B------:R-:W-:Y:S05]  /*b720*/  @!P0 BRA `(.L_x_250) ;  /* 0x0000000000148947 */ /* 0x000fea0003800000 */
[----:B------:R-:W-:-:S13]  /*b730*/  ISETP.NE.AND P0, PT, R0, 0x4, PT ;  /* 0x000000040000780c */ /* 0x000fda0003f05270 */
[----:B------:R-:W-:Y:S05]  /*b740*/  @P0 BRA `(.L_x_248) ;  /* 0x0000000800dc0947 */ /* 0x000fea0003800000 */
[----:B------:R-:W-:-:S05]  /*b750*/  IMAD.MOV.U32 R3, RZ, RZ, RZ ;  /* 0x000000ffff037224 */ /* 0x000fca00078e00ff */
[----:B------:R-:W-:Y:S01]  /*b760*/  STG.E.64 desc[UR36][R16.64], R2 ;  /* 0x0000000210007986 */ /* 0x000fe2000c101b24 */
[----:B------:R-:W-:Y:S05]  /*b770*/  EXIT ;  /* 0x000000000000794d */ /* 0x000fea0003800000 */
.L_x_250:
[----:B------:R-:W-:Y:S01]  /*b780*/  STG.E desc[UR36][R16.64], R2 ;  /* 0x0000000210007986 */ /* 0x000fe2000c101924 */
[----:B------:R-:W-:Y:S05]  /*b790*/  EXIT ;  /* 0x000000000000794d */ /* 0x000fea0003800000 */
.L_x_249:
[----:B------:R-:W-:Y:S01]  /*b7a0*/  STG.E.U16 desc[UR36][R16.64], R2 ;  /* 0x0000000210007986 */ /* 0x000fe2000c101524 */
[----:B------:R-:W-:Y:S05]  /*b7b0*/  EXIT ;  /* 0x000000000000794d */ /* 0x000fea0003800000 */
.L_x_245:
[----:B------:R-:W-:-:S13]  /*b7c0*/  ISETP.GT.AND P0, PT, R0, 0x6, PT ;  /* 0x000000060000780c */ /* 0x000fda0003f04270 */
[----:B------:R-:W-:Y:S05]  /*b7d0*/  @P0 BRA `(.L_x_251) ;  /* 0x00000000002c0947 */ /* 0x000fea0003800000 */
[----:B------:R-:W-:-:S13]  /*b7e0*/  ISETP.NE.AND P0, PT, R0, 0x5, PT ;  /* 0x000000050000780c */ /* 0x000fda0003f05270 */
[----:B------:R-:W-:Y:S05]  /*b7f0*/  @!P0 BRA `(.L_x_252) ;  /* 0x0000000000148947 */ /* 0x000fea0003800000 */
[----:B------:R-:W-:-:S13]  /*b800*/  ISETP.NE.AND P0, PT, R0, 0x6, PT ;  /* 0x000000060000780c */ /* 0x000fda0003f05270 */
[----:B------:R-:W-:Y:S05]  /*b810*/  @P0 BRA `(.L_x_248) ;  /* 0x0000000800a80947 */ /* 0x000fea0003800000 */
[----:B------:R-:W-:-:S05]  /*b820*/  I2FP.F32.U32 R3, R2 ;  /* 0x0000000200037245 */ /* 0x000fca0000201000 */
[----:B------:R-:W-:Y:S01]  /*b830*/  STG.E desc[UR36][R16.64], R3 ;  /* 0x0000000310007986 */ /* 0x000fe2000c101924 */
[----:B------:R-:W-:Y:S05]  /*b840*/  EXIT ;  /* 0x000000000000794d */ /* 0x000fea0003800000 */
.L_x_252:
[----:B------:R-:W-:-:S04]  /*b850*/  I2FP.F32.U32 R0, R2 ;  /* 0x0000000200007245 */ /* 0x000fc80000201000 */
[----:B------:R-:W-:-:S05]  /*b860*/  F2FP.F16.F32.PACK_AB R0, RZ, R0 ;  /* 0x00000000ff00723e */ /* 0x000fca00000000ff */
[----:B------:R-:W-:Y:S01]  /*b870*/  STG.E.U16 desc[UR36][R16.64], R0 ;  /* 0x0000000010007986 */ /* 0x000fe2000c101524 */
[----:B------:R-:W-:Y:S05]  /*b880*/  EXIT ;  /* 0x000000000000794d */ /* 0x000fea0003800000 */
.L_x_251:
        /* <DEDUP_REMOVED lines=8> */
[----:B------:R-:W-:Y:S01]  /*b910*/  STG.E.64 desc[UR36][R16.64], R2 ;  /* 0x0000000210007986 */ /* 0x000fe2000c101b24 */
[----:B------:R-:W-:Y:S05]  /*b920*/  EXIT ;  /* 0x000000000000794d */ /* 0x000fea0003800000 */
.L_x_254:
[----:B------:R-:W-:-:S04]  /*b930*/  I2FP.F32.U32 R2, R2 ;  /* 0x0000000200027245 */ /* 0x000fc80000201000 */
[----:B------:R-:W-:-:S04]  /*b940*/  F2FP.F16.F32.PACK_AB R3, RZ, R2 ;  /* 0x00000002ff03723e */ /* 0x000fc800000000ff */
[----:B------:R-:W-:-:S05]  /*b950*/  PRMT R3, R3, 0x5410, RZ ;  /* 0x0000541003037816 */ /* 0x000fca00000000ff */
[----:B------:R-:W-:Y:S01]  /*b960*/  STG.E desc[UR36][R16.64], R3 ;  /* 0x0000000310007986 */ /* 0x000fe2000c101924 */
[----:B------:R-:W-:Y:S05]  /*b970*/  EXIT ;  /* 0x000000000000794d */ /* 0x000fea0003800000 */
.L_x_253:
[----:B------:R-:W0:Y:S02]  /*b980*/  I2F.F64.U32 R2, R2 ;  /* 0x0000000200027312 */ /* 0x000e240000201800 */
[----:B0-----:R-:W-:Y:S01]  /*b990*/  STG.E.64 desc[UR36][R16.64], R2 ;  /* 0x0000000210007986 */ /* 0x001fe2000c101b24 */
[----:B------:R-:W-:Y:S05]  /*b9a0*/  EXIT ;  /* 0x000000000000794d */ /* 0x000fea0003800000 */
.L_x_244:
        /* <DEDUP_REMOVED lines=8> */
[----:B------:R-:W-:Y:S01]  /*ba30*/  STG.E.U8 desc[UR36][R16.64], R2 ;  /* 0x0000000210007986 */ /* 0x000fe2000c101124 */
[----:B------:R-:W-:Y:S05]  /*ba40*/  EXIT ;  /* 0x000000000000794d */ /* 0x000fea0003800000 */
.L_x_257:
[----:B------:R-:W0:Y:S01]  /*ba50*/  I2F.F64.U32 R4, R2 ;  /* 0x0000000200047312 */ /* 0x000e220000201800 */
[----:B------:R-:W-:-:S05]  /*ba60*/  CS2R R6, SRZ ;  /* 0x0000000000067805 */ /* 0x000fca000001ff00 */
[----:B0-----:R-:W-:Y:S01]  /*ba70*/  STG.E.128 desc[UR36][R16.64], R4 ;  /* 0x0000000410007986 */ /* 0x001fe2000c101d24 */
[----:B------:R-:W-:Y:S05]  /*ba80*/  EXIT ;  /* 0x000000000000794d */ /* 0x000fea0003800000 */
.L_x_256:
        /* <DEDUP_REMOVED lines=21> */
.L_x_261:
[----:B------:R-:W-:Y:S05]  /*bbe0*/  BSYNC B0 ;  /* 0x0000000000007941 */ /* 0x000fea0003800000 */
.L_x_260:
[----:B------:R-:W-:-:S05]  /*bbf0*/  LOP3.LUT R3, R0, R3, RZ, 0xfc, !PT ;  /* 0x0000000300037212 */ /* 0x000fca00078efcff */
[----:B------:R-:W-:Y:S01]  /*bc00*/  STG.E.U8 desc[UR36][R16.64], R3 ;  /* 0x0000000310007986 */ /* 0x000fe2000c101124 */
[----:B------:R-:W-:Y:S05]  /*bc10*/  EXIT ;  /* 0x000000000000794d */ /* 0x000fea0003800000 */
.L_x_259:
        /* <DEDUP_REMOVED lines=13> */
.L_x_263:
[----:B------:R-:W-:Y:S01]  /*bcf0*/  IMAD.MOV.U32 R0, RZ, RZ, 0x7f ;  /* 0x0000007fff007424 */ /* 0x000fe200078e00ff */
[----:B------:R-:W-:-:S04]  /*bd00*/  ISETP.GT.U32.AND P0, PT, R2, 0x7f800000, PT ;  /* 0x7f8000000200780c */ /* 0x000fc80003f04070 */
[----:B------:R-:W-:-:S09]  /*bd10*/  SEL R0, R0, 0x7c, P0 ;  /* 0x0000007c00007807 */ /* 0x000fd20000000000 */
.L_x_264:
[----:B------:R-:W-:Y:S05]  /*bd20*/  BSYNC B0 ;  /* 0x0000000000007941 */ /* 0x000fea0003800000 */
.L_x_262:
[----:B------:R-:W-:-:S04]  /*bd30*/  LOP3.LUT R2, R3, 0x80000000, RZ, 0xc0, !PT ;  /* 0x8000000003027812 */ /* 0x000fc800078ec0ff */
[----:B------:R-:W-:-:S04]  /*bd40*/  SHF.R.U32.HI R3, RZ, 0x18, R2 ;  /* 0x00000018ff037819 */ /* 0x000fc80000011602 */
[----:B------:R-:W-:-:S05]  /*bd50*/  LOP3.LUT R3, R0, R3, RZ, 0xfc, !PT ;  /* 0x0000000300037212 */ /* 0x000fca00078efcff */
[----:B------:R-:W-:Y:S01]  /*bd60*/  STG.E.U8 desc[UR36][R16.64], R3 ;  /* 0x0000000310007986 */ /* 0x000fe2000c101124 */
[----:B------:R-:W-:Y:S05]  /*bd70*/  EXIT ;  /* 0x000000000000794d */ /* 0x000fea0003800000 */
.L_x_258:
[----:B------:R-:W-:-:S04]  /*bd80*/  I2FP.F32.U32 R0, R2 ;  /* 0x0000000200007245 */ /* 0x000fc80000201000 */
[----:B------:R-:W-:-:S05]  /*bd90*/  F2FP.BF16.F32.PACK_AB R0, RZ, R0 ;  /* 0x00000000ff00723e */ /* 0x000fca00000010ff */
[----:B------:R-:W-:Y:S01]  /*bda0*/  STG.E.U16 desc[UR36][R16.64], R0 ;  /* 0x0000000010007986 */ /* 0x000fe2000c101524 */
[----:B------:R-:W-:Y:S05]  /*bdb0*/  EXIT ;  /* 0x000000000000794d */ /* 0x000fea0003800000 */
.L_x_255:
        /* <DEDUP_REMOVED lines=8> */
[----:B------:R-:W-:Y:S01]  /*be40*/  STG.E.U16 desc[UR36][R16.64], R2 ;  /* 0x0000000210007986 */ /* 0x000fe2000c101524 */
[----:B------:R-:W-:Y:S05]  /*be50*/  EXIT ;  /* 0x000000000000794d */ /* 0x000fea0003800000 */
.L_x_267:
        /* <DEDUP_REMOVED lines=17> */
.L_x_270:
[----:B------:R-:W-:-:S04]  /*bf70*/  LOP3.LUT R2, R3, 0x80000000, RZ, 0xc0, !PT ;  /* 0x8000000003027812 */ /* 0x000fc800078ec0ff */
[----:B------:R-:W-:-:S04]  /*bf80*/  SHF.R.U32.HI R3, RZ, 0x18, R2 ;  /* 0x00000018ff037819 */ /* 0x000fc80000011602 */
[----:B------:R-:W-:-:S04]  /*bf90*/  LOP3.LUT R0, R0, R3, RZ, 0xfc, !PT ;  /* 0x0000000300007212 */ /* 0x000fc800078efcff */
[----:B------:R-:W-:-:S07]  /*bfa0*/  PRMT R8, R0, 0x7610, R8 ;  /* 0x0000761000087816 */ /* 0x000fce0000000008 */
.L_x_269:
[----:B------:R-:W-:Y:S05]  /*bfb0*/  BSYNC B0 ;  /* 0x0000000000007941 */ /* 0x000fea0003800000 */
.L_x_268:
[----:B------:R-:W-:Y:S01]  /*bfc0*/  STG.E.U8 desc[UR36][R16.64], R8 ;  /* 0x0000000810007986 */ /* 0x000fe2000c101124 */
[----:B------:R-:W-:Y:S05]  /*bfd0*/  EXIT ;  /* 0x000000000000794d */ /* 0x000fea0003800000 */
.L_x_266:
        /* <DEDUP_REMOVED lines=17> */
.L_x_273:
[----:B------:R-:W-:-:S04]  /*c0f0*/  LOP3.LUT R2, R3, 0x80000000, RZ, 0xc0, !PT ;  /* 0x8000000003027812 */ /* 0x000fc800078ec0ff */
[----:B------:R-:W-:-:S04]  /*c100*/  SHF.R.U32.HI R3, RZ, 0x18, R2 ;  /* 0x00000018ff037819 */ /* 0x000fc80000011602 */
[----:B------:R-:W-:-:S04]  /*c110*/  LOP3.LUT R0, R0, R3, RZ, 0xfc, !PT ;  /* 0x0000000300007212 */ /* 0x000fc800078efcff */
[----:B------:R-:W-:-:S07]  /*c120*/  PRMT R8, R0, 0x7610, R8 ;  /* 0x0000761000087816 */ /* 0x000fce0000000008 */
.L_x_272:
[----:B------:R-:W-:Y:S05]  /*c130*/  BSYNC B0 ;  /* 0x0000000000007941 */ /* 0x000fea0003800000 */
.L_x_271:
[----:B------:R-:W-:Y:S01]  /*c140*/  STG.E.U8 desc[UR36][R16.64], R8 ;  /* 0x0000000810007986 */ /* 0x000fe2000c101124 */
[----:B------:R-:W-:Y:S05]  /*c150*/  EXIT ;  /* 0x000000000000794d */ /* 0x000fea0003800000 */
.L_x_265:
        /* <DEDUP_REMOVED lines=20> */
[----:B------:R-:W-:Y:S01]  /*c2a0*/  STG.E.U8 desc[UR36][R16.64], R3 ;  /* 0x0000000310007986 */ /* 0x000fe2000c101124 */
[----:B------:R-:W-:Y:S05]  /*c2b0*/  EXIT ;  /* 0x000000000000794d */ /* 0x000fea0003800000 */
.L_x_248:
        /* <DEDUP_REMOVED lines=16> */
.L_x_276:
[----:B------:R-:W-:Y:S05]  /*c3c0*/  EXIT ;  /* 0x000000000000794d */ /* 0x000fea0003800000 */
.L_x_275:
[----:B------:R-:W-:-:S05]  /*c3d0*/  IMAD.MOV.U32 R3, RZ, RZ, RZ ;  /* 0x000000ffff037224 */ /* 0x000fca00078e00ff */
[----:B------:R-:W-:Y:S01]  /*c3e0*/  STG.E.64 desc[UR36][R16.64], R2 ;  /* 0x0000000210007986 */ /* 0x000fe2000c101b24 */
[----:B------:R-:W-:Y:S05]  /*c3f0*/  EXIT ;  /* 0x000000000000794d */ /* 0x000fea0003800000 */
.L_x_274:
[----:B------:R-:W-:Y:S01]  /*c400*/  STG.E desc[UR36][R16.64], R2 ;  /* 0x0000000210007986 */ /* 0x000fe2000c101924 */
[----:B------:R-:W-:Y:S05]  /*c410*/  EXIT ;  /* 0x000000000000794d */ /* 0x000fea0003800000 */
.L_x_277:
[----:B------:R-:W-:-:S00]  /*c420*/  BRA `(.L_x_277) ;  /* 0xfffffffc00fc7947 */ /* 0x000fc0000383ffff */
[----:B------:R-:W-:-:S00]  /*c430*/  NOP ;  /* 0x0000000000007918 */ /* 0x000fc00000000000 */
        /* <DEDUP_REMOVED lines=12> */
.L_x_17206:


//--------------------- .text._ZN2at6native27unrolled_elementwise_kernelINS0_13AUnaryFunctorIbbbNS0_15binary_internal10MulFunctorIbEEEESt5arrayIPcLm2EELi4E23TrivialOffsetCalculatorILi1EjESB_NS0_6memory12LoadWithCastILi1EEENSC_13StoreWithCastILi1EEEEEviT_T0_T2_T3_T4_T5_ --------------------------
	.section	.text._ZN2at6native27unrolled_elementwise_kernelINS0_13AUnaryFunctorIbbbNS0_15binary_internal10MulFunctorIbEEEESt5arrayIPcLm2EELi4E23TrivialOffsetCalculatorILi1EjESB_NS0_6memory12LoadWithCastILi1EEENSC_13StoreWithCastILi1EEEEEviT_T0_T2_T3_T4_T5_,"ax",@progbits
	.align	128
        .global         _ZN2at6native27unrolled_elementwise_kernelINS0_13AUnaryFunctorIbbbNS0_15binary_internal10MulFunctorIbEEEESt5arrayIPcLm2EELi4E23TrivialOffsetCalculatorILi1EjESB_NS0_6memory12LoadWithCastILi1EEENSC_13StoreWithCastILi1EEEEEviT_T0_T2_T3_T4_T5_
        .type           _ZN2at6native27unrolled_elementwise_kernelINS0_13AUnaryFunctorIbbbNS0_15binary_internal10MulFunctorIbEEEESt5arrayIPcLm2EELi4E23TrivialOffsetCalculatorILi1EjESB_NS0_6memory12LoadWithCastILi1EEENSC_13StoreWithCastILi1EEEEEviT_T0_T2_T3_T4_T5_,@function
        .size           _ZN2at6native27unrolled_elementwise_kernelINS0_13AUnaryFunctorIbbbNS0_15binary_internal10MulFunctorIbEEEESt5arrayIPcLm2EELi4E23TrivialOffsetCalculatorILi1EjESB_NS0_6memory12LoadWithCastILi1EEENSC_13StoreWithCastILi1EEEEEviT_T0_T2_T3_T4_T5_,(.L_x_17207 - _ZN2at6native27unrolled_elementwise_kernelINS0_13AUnaryFunctorIbbbNS0_15binary_internal10MulFunctorIbEEEESt5arrayIPcLm2EELi4E23TrivialOffsetCalculatorILi1EjESB_NS0_6memory12LoadWithCastILi1EEENSC_13StoreWithCastILi1EEEEEviT_T0_T2_T3_T4_T5_)
        .other          _ZN2at6native27unrolled_elementwise_kernelINS0_13AUnaryFunctorIbbbNS0_15binary_internal10MulFunctorIbEEEESt5arrayIPcLm2EELi4E23TrivialOffsetCalculatorILi1EjESB_NS0_6memory12LoadWithCastILi1EEENSC_13StoreWithCastILi1EEEEEviT_T0_T2_T3_T4_T5_,@"STO_CUDA_ENTRY STV_DEFAULT"
_ZN2at6native27unrolled_elementwise_kernelINS0_13AUnaryFunctorIbbbNS0_15binary_internal10MulFunctorIbEEEESt5arrayIPcLm2EELi4E23TrivialOffsetCalculatorILi1EjESB_NS0_6memory12LoadWithCastILi1EEENSC_13StoreWithCastILi1EEEEEviT_T0_T2_T3_T4_T5_:
.text._ZN2at6native27unrolled_elementwise_kernelINS0_13AUnaryFunctorIbbbNS0_15binary_internal10MulFunctorIbEEEESt5arrayIPcLm2EELi4E23TrivialOffsetCalculatorILi1EjESB_NS0_6memory12LoadWithCastILi1EEENSC_13StoreWithCastILi1EEEEEviT_T0_T2_T3_T4_T5_:
[----:B------:R-:W0:Y:S01]  /*0000*/  LDC R1, c[0x0][0x28] ;  /* 0x00000a00ff017b82 */ /* 0x000e220000000800 */
[----:B------:R-:W1:Y:S07]  /*0010*/  S2R R2, SR_CTAID.X ;  /* 0x0000000000027919 */ /* 0x000e6e0000002500 */
[----:B------:R-:W1:Y:S01]  /*0020*/  LDC R3, c[0x0][0x210] ;  /* 0x00008400ff037b82 */ /* 0x000e620000000800 */
[----:B------:R-:W-:Y:S01]  /*0030*/  ULDC.64 UR36, c[0x0][0x208] ;  /* 0x0000820000247ab9 */ /* 0x000fe20000000a00 */
[----:B------:R-:W-:Y:S01]  /*0040*/  BSSY B6, `(.L_x_278) ;  /* 0x0000100000067945 */ /* 0x000fe20003800000 */
[----:B------:R-:W2:Y:S01]  /*0050*/  S2R R25, SR_TID.X ;  /* 0x0000000000197919 */ /* 0x000ea20000002100 */
[----:B------:R-:W-:-:S02]  /*0060*/  PRMT R16, RZ, 0x7610, R16 ;  /* 0x00007610ff107816 */ /* 0x000fc40000000010 */
[----:B------:R-:W-:Y:S02]  /*0070*/  PRMT R18, RZ, 0x7610, R18 ;  /* 0x00007610ff127816 */ /* 0x000fe40000000012 */
[----:B------:R-:W3:Y:S01]  /*0080*/  LDC.U8 R23, c[0x0][0x22c] ;  /* 0x00008b00ff177b82 */ /* 0x000ee20000000000 */
[----:B-1----:R-:W-:-:S05]  /*0090*/  IMAD R24, R2, -0x200, R3 ;  /* 0xfffffe0002187824 */ /* 0x002fca00078e0203 */
[----:B--2---:R-:W-:-:S13]  /*00a0*/  ISETP.GE.AND P0, PT, R25, R24, PT ;  /* 0x000000181900720c */ /* 0x004fda0003f06270 */
[----:B0--3--:R-:W-:Y:S05]  /*00b0*/  @P0 BRA `(.L_x_279) ;  /* 0x0000000c00e00947 */ /* 0x009fea0003800000 */
[----:B------:R-:W0:Y:S01]  /*00c0*/  LDC.64 R4, c[0x0][0x220] ;  /* 0x00008800ff047b82 */ /* 0x000e220000000a00 */
[----:B------:R-:W-:Y:S01]  /*00d0*/  PRMT R0, R23, 0x9910, RZ ;  /* 0x0000991017007816 */ /* 0x000fe200000000ff */
[----:B------:R-:W-:Y:S01]  /*00e0*/  IMAD R25, R2, 0x200, R25 ;  /* 0x0000020002197824 */ /* 0x000fe200078e0219 */
[----:B------:R-:W-:Y:S02]  /*00f0*/  ULDC UR4, c[0x0][0x230] ;  /* 0x00008c0000047ab9 */ /* 0x000fe40000000800 */
[----:B------:R-:W-:Y:S01]  /*0100*/  ISETP.GT.AND P0, PT, R0, 0x9, PT ;  /* 0x000000090000780c */ /* 0x000fe20003f04270 */
[----:B------:R-:W-:-:S05]  /*0110*/  IMAD R25, R25, UR4, RZ ;  /* 0x0000000419197c24 */ /* 0x000fca000f8e02ff */
[----:B0-----:R-:W-:-:S05]  /*0120*/  IADD3 R4, P1, R25, R4, RZ ;  /* 0x0000000419047210 */ /* 0x001fca0007f3e0ff */
[----:B------:R-:W-:Y:S02]  /*0130*/  IMAD.X R5, RZ, RZ, R5, P1 ;  /* 0x000000ffff057224 */ /* 0x000fe400008e0605 */
[----:B------:R-:W-:Y:S06]  /*0140*/  @P0 BRA `(.L_x_280) ;  /* 0x00000004000c0947 */ /* 0x000fec0003800000 */
        /* <DEDUP_REMOVED lines=11> */
.L_x_283:
[----:B------:R-:W2:Y:S02]  /*0200*/  LDG.E.U8 R4, desc[UR36][R4.64] ;  /* 0x0000002404047981 */ /* 0x000ea4000c1e1100 */
[----:B--2---:R-:W-:Y:S01]  /*0210*/  ISETP.NE.AND P0, PT, R4, RZ, PT ;  /* 0x000000ff0400720c */ /* 0x004fe20003f05270 */
[----:B------:R-:W-:-:S12]  /*0220*/  BRA `(.L_x_285) ;  /* 0x0000000c00787947 */ /* 0x000fd80003800000 */
.L_x_282:
        /* <DEDUP_REMOVED lines=10> */
.L_x_287:
[----:B------:R-:W2:Y:S02]  /*02d0*/  LDG.E R4, desc[UR36][R4.64] ;  /* 0x0000002404047981 */ /* 0x000ea4000c1e1900 */
[----:B--2---:R-:W-:Y:S01]  /*02e0*/  ISETP.NE.AND P0, PT, R4, RZ, PT ;  /* 0x000000ff0400720c */ /* 0x004fe20003f05270 */
[----:B------:R-:W-:-:S12]  /*02f0*/  BRA `(.L_x_285) ;  /* 0x0000000c00447947 */ /* 0x000fd80003800000 */
.L_x_286:
[----:B------:R-:W2:Y:S02]  /*0300*/  LDG.E.U16 R4, desc[UR36][R4.64] ;  /* 0x0000002404047981 */ /* 0x000ea4000c1e1500 */
[----:B--2---:R-:W-:Y:S01]  /*0310*/  ISETP.NE.AND P0, PT, R4, RZ, PT ;  /* 0x000000ff0400720c */ /* 0x004fe20003f05270 */
[----:B------:R-:W-:-:S12]  /*0320*/  BRA `(.L_x_285) ;  /* 0x0000000c00387947 */ /* 0x000fd80003800000 */
.L_x_281:
        /* <DEDUP_REMOVED lines=9> */
.L_x_289:
[----:B------:R-:W2:Y:S02]  /*03c0*/  LDG.E.U16 R0, desc[UR36][R4.64] ;  /* 0x0000002404007981 */ /* 0x000ea4000c1e1500 */
[----:B--2---:R-:W-:-:S05]  /*03d0*/  HADD2.F32 R0, -RZ, R0.H0_H0 ;  /* 0x20000000ff007230 */ /* 0x004fca0000004100 */
[----:B------:R-:W-:Y:S01]  /*03e0*/  FSETP.NEU.FTZ.AND P0, PT, R0, RZ, PT ;  /* 0x000000ff0000720b */ /* 0x000fe20003f1d000 */
[----:B------:R-:W-:-:S12]  /*03f0*/  BRA `(.L_x_285) ;  /* 0x0000000c00047947 */ /* 0x000fd80003800000 */
.L_x_288:
        /* <DEDUP_REMOVED lines=11> */
.L_x_291:
        /* <DEDUP_REMOVED lines=10> */
.L_x_290:
[----:B------:R-:W2:Y:S02]  /*0550*/  LDG.E.64 R4, desc[UR36][R4.64] ;  /* 0x0000002404047981 */ /* 0x000ea4000c1e1b00 */
[----:B--2---:R-:W-:Y:S01]  /*0560*/  DSETP.NEU.AND P0, PT, R4, RZ, PT ;  /* 0x000000ff0400722a */ /* 0x004fe20003f0d000 */
[----:B------:R-:W-:-:S13]  /*0570*/  BRA `(.L_x_285) ;  /* 0x0000000800a47947 */ /* 0x000fda0003800000 */
.L_x_280:
        /* <DEDUP_REMOVED lines=11> */
.L_x_294:
[----:B------:R-:W2:Y:S02]  /*0630*/  LDG.E.128 R4, desc[UR36][R4.64] ;  /* 0x0000002404047981 */ /* 0x000ea4000c1e1d00 */
[----:B--2---:R-:W-:-:S06]  /*0640*/  DSETP.NEU.AND P0, PT, R6, RZ, PT ;  /* 0x000000ff0600722a */ /* 0x004fcc0003f0d000 */
[----:B------:R-:W-:Y:S01]  /*0650*/  DSETP.NEU.OR P0, PT, R4, RZ, P0 ;  /* 0x000000ff0400722a */ /* 0x000fe2000070d400 */
[----:B------:R-:W-:-:S13]  /*0660*/  BRA `(.L_x_285) ;  /* 0x0000000800687947 */ /* 0x000fda0003800000 */
.L_x_293:
        /* <DEDUP_REMOVED lines=27> */
.L_x_296:
[----:B------:R-:W2:Y:S02]  /*0820*/  LDG.E.U8 R4, desc[UR36][R4.64] ;  /* 0x0000002404047981 */ /* 0x000ea4000c1e1100 */
[----:B--2---:R-:W-:-:S05]  /*0830*/  IMAD.SHL.U32 R0, R4, 0x2000000, RZ ;  /* 0x0200000004007824 */ /* 0x004fca00078e00ff */
[----:B------:R-:W-:-:S13]  /*0840*/  ISETP.GE.U32.AND P0, PT, R0, 0x8000000, PT ;  /* 0x080000000000780c */ /* 0x000fda0003f06070 */
[C---:B------:R-:W-:Y:S02]  /*0850*/  @P0 IMAD.SHL.U32 R3, R4.reuse, 0x200000, RZ ;  /* 0x0020000004030824 */ /* 0x040fe400078e00ff */
[----:B------:R-:W-:-:S03]  /*0860*/  @!P0 IMAD.SHL.U32 R0, R4, 0x100, RZ ;  /* 0x0000010004008824 */ /* 0x000fc600078e00ff */
[----:B------:R-:W-:Y:S02]  /*0870*/  @P0 LOP3.LUT R3, R3, 0xfe00000, RZ, 0xc0, !PT ;  /* 0x0fe0000003030812 */ /* 0x000fe400078ec0ff */
[----:B------:R-:W-:Y:S02]  /*0880*/  @!P0 LOP3.LUT R0, R0, 0x7f00, RZ, 0xc0, !PT ;  /* 0x00007f0000008812 */ /* 0x000fe400078ec0ff */
[----:B------:R-:W-:Y:S02]  /*0890*/  @P0 LOP3.LUT R3, R3, 0x70000000, RZ, 0xfc, !PT ;  /* 0x7000000003030812 */ /* 0x000fe400078efcff */
[----:B------:R-:W-:-:S03]  /*08a0*/  @!P0 LOP3.LUT R0, R0, 0x3f000000, RZ, 0xfc, !PT ;  /* 0x3f00000000008812 */ /* 0x000fc600078efcff */
[----:B------:R-:W-:Y:S02]  /*08b0*/  @P0 FMUL.FTZ R3, R3, 1.9259299443872358531e-34 ;  /* 0x0780000003030820 */ /* 0x000fe40000410000 */
[----:B------:R-:W-:Y:S01]  /*08c0*/  @!P0 FADD.FTZ R3, R0, -0.5 ;  /* 0xbf00000000038421 */ /* 0x000fe20000010000 */
[----:B------:R-:W-:-:S05]  /*08d0*/  IMAD.SHL.U32 R0, R4, 0x1000000, RZ ;  /* 0x0100000004007824 */ /* 0x000fca00078e00ff */
[----:B------:R-:W-:-:S04]  /*08e0*/  LOP3.LUT R0, R3, 0x80000000, R0, 0xf8, !PT ;  /* 0x8000000003007812 */ /* 0x000fc800078ef800 */
[----:B------:R-:W-:Y:S01]  /*08f0*/  FSETP.NEU.FTZ.AND P0, PT, R0, RZ, PT ;  /* 0x000000ff0000720b */ /* 0x000fe20003f1d000 */
[----:B------:R-:W-:-:S12]  /*0900*/  BRA `(.L_x_285) ;  /* 0x0000000400c07947 */ /* 0x000fd80003800000 */
.L_x_295:
[----:B------:R-:W2:Y:S02]  /*0910*/  LDG.E.U16 R0, desc[UR36][R4.64] ;  /* 0x0000002404007981 */ /* 0x000ea4000c1e1500 */
[----:B--2---:R-:W-:-:S05]  /*0920*/  IMAD.U32 R0, R0, 0x10000, RZ ;  /* 0x0001000000007824 */ /* 0x004fca00078e00ff */
[----:B------:R-:W-:Y:S01]  /*0930*/  FSETP.NEU.FTZ.AND P0, PT, R0, RZ, PT ;  /* 0x000000ff0000720b */ /* 0x000fe20003f1d000 */
[----:B------:R-:W-:-:S12]  /*0940*/  BRA `(.L_x_285) ;  /* 0x0000000400b07947 */ /* 0x000fd80003800000 */
.L_x_292:
        /* <DEDUP_REMOVED lines=11> */
.L_x_299:
        /* <DEDUP_REMOVED lines=21> */
.L_x_303:
[----:B------:R-:W-:Y:S05]  /*0b50*/  BSYNC B1 ;  /* 0x0000000000017941 */ /* 0x000fea0003800000 */
.L_x_302:
[----:B------:R-:W-:Y:S01]  /*0b60*/  LEA R5, R0, 0x3b800000, 0x17 ;  /* 0x3b80000000057811 */ /* 0x000fe200078eb8ff */
[----:B------:R-:W-:-:S05]  /*0b70*/  IMAD.SHL.U32 R0, R3, 0x100000, RZ ;  /* 0x0010000003007824 */ /* 0x000fca00078e00ff */
[----:B------:R-:W-:-:S07]  /*0b80*/  LOP3.LUT R0, R5, R0, R6, 0xfe, !PT ;  /* 0x0000000005007212 */ /* 0x000fce00078efe06 */
.L_x_301:
[----:B------:R-:W-:Y:S05]  /*0b90*/  BSYNC B0 ;  /* 0x0000000000007941 */ /* 0x000fea0003800000 */
.L_x_300:
[----:B------:R-:W-:Y:S01]  /*0ba0*/  FSETP.NEU.FTZ.AND P0, PT, R0, RZ, PT ;  /* 0x000000ff0000720b */ /* 0x000fe20003f1d000 */
[----:B------:R-:W-:-:S12]  /*0bb0*/  BRA `(.L_x_285) ;  /* 0x0000000400147947 */ /* 0x000fd80003800000 */
.L_x_298:
        /* <DEDUP_REMOVED lines=21> */
.L_x_307:
[----:B------:R-:W-:Y:S05]  /*0d10*/  BSYNC B1 ;  /* 0x0000000000017941 */ /* 0x000fea0003800000 */
.L_x_306:
[----:B------:R-:W-:Y:S01]  /*0d20*/  LEA R5, R0, 0x37800000, 0x17 ;  /* 0x3780000000057811 */ /* 0x000fe200078eb8ff */
[----:B------:R-:W-:-:S05]  /*0d30*/  IMAD.SHL.U32 R0, R3, 0x200000, RZ ;  /* 0x0020000003007824 */ /* 0x000fca00078e00ff */
[----:B------:R-:W-:-:S07]  /*0d40*/  LOP3.LUT R0, R5, R0, R6, 0xfe, !PT ;  /* 0x0000000005007212 */ /* 0x000fce00078efe06 */
.L_x_305:
[----:B------:R-:W-:Y:S05]  /*0d50*/  BSYNC B0 ;  /* 0x0000000000007941 */ /* 0x000fea0003800000 */
.L_x_304:
[----:B------:R-:W-:Y:S01]  /*0d60*/  FSETP.NEU.FTZ.AND P0, PT, R0, RZ, PT ;  /* 0x000000ff0000720b */ /* 0x000fe20003f1d000 */
[----:B------:R-:W-:-:S12]  /*0d70*/  BRA `(.L_x_285) ;  /* 0x0000000000a47947 */ /* 0x000fd80003800000 */
.L_x_297:
        /* <DEDUP_REMOVED lines=14> */
.L_x_311:
[----:B------:R-:W-:Y:S05]  /*0e60*/  BSYNC B0 ;  /* 0x0000000000007941 */ /* 0x000fea0003800000 */
.L_x_310:
[----:B------:R-:W-:Y:S01]  /*0e70*/  FSETP.NEU.FTZ.AND P0, PT, R0, RZ, PT ;  /* 0x000000ff0000720b */ /* 0x000fe20003f1d000 */
[----:B------:R-:W-:-:S12]  /*0e80*/  BRA `(.L_x_285) ;  /* 0x0000000000607947 */ /* 0x000fd80003800000 */
.L_x_284:
        /* <DEDUP_REMOVED lines=16> */
.L_x_312:
[----:B------:R-:W-:Y:S01]  /*0f90*/  PLOP3.LUT P0, PT, PT, PT, PT, 0x8, 0x0 ;  /* 0x000000000000781c */ /* 0x000fe20003f0e170 */
[----:B------:R-:W-:-:S12]  /*0fa0*/  BRA `(.L_x_285) ;  /* 0x0000000000187947 */ /* 0x000fd80003800000 */
.L_x_309:
[----:B------:R-:W2:Y:S02]  /*0fb0*/  LDG.E.64 R4, desc[UR36][R4.64] ;  /* 0x0000002404047981 */ /* 0x000ea4000c1e1b00 */
[----:B--2---:R-:W-:-:S04]  /*0fc0*/  ISETP.NE.U32.AND P0, PT, R4, RZ, PT ;  /* 0x000000ff0400720c */ /* 0x004fc80003f05070 */
[----:B------:R-:W-:Y:S01]  /*0fd0*/  ISETP.NE.AND.EX P0, PT, R5, RZ, PT, P0 ;  /* 0x000000ff0500720c */ /* 0x000fe20003f05300 */
[----:B------:R-:W-:-:S12]  /*0fe0*/  BRA `(.L_x_285) ;  /* 0x0000000000087947 */ /* 0x000fd80003800000 */
.L_x_308:
[----:B------:R-:W2:Y:S02]  /*0ff0*/  LDG.E R4, desc[UR36][R4.64] ;  /* 0x0000002404047981 */ /* 0x000ea4000c1e1900 */
[----:B--2---:R-:W-:-:S13]  /*1000*/  ISETP.NE.AND P0, PT, R4, RZ, PT ;  /* 0x000000ff0400720c */ /* 0x004fda0003f05270 */
.L_x_285:
[----:B------:R-:W0:Y:S01]  /*1010*/  S2R R25, SR_TID.X ;  /* 0x0000000000197919 */ /* 0x000e220000002100 */
[----:B------:R-:W-:Y:S01]  /*1020*/  SEL R18, RZ, 0x1, !P0 ;  /* 0x00000001ff127807 */ /* 0x000fe20004000000 */
[----:B0-----:R-:W-:-:S07]  /*1030*/  VIADD R25, R25, 0x80 ;  /* 0x0000008019197836 */ /* 0x001fce0000000000 */
.L_x_279:
[----:B------:R-:W-:Y:S05]  /*1040*/  BSYNC B6 ;  /* 0x0000000000067941 */ /* 0x000fea0003800000 */
.L_x_278:
[----:B------:R-:W-:Y:S01]  /*1050*/  ISETP.GE.AND P0, PT, R25, R24, PT ;  /* 0x000000181900720c */ /* 0x000fe20003f06270 */
[----:B------:R-:W-:-:S12]  /*1060*/  BSSY B6, `(.L_x_313) ;  /* 0x00000f9000067945 */ /* 0x000fd80003800000 */
[----:B------:R-:W-:Y:S05]  /*1070*/  @P0 BRA `(.L_x_314) ;  /* 0x0000000c00dc0947 */ /* 0x000fea0003800000 */
[----:B------:R-:W0:Y:S01]  /*1080*/  LDC.64 R4, c[0x0][0x220] ;  /* 0x00008800ff047b82 */ /* 0x000e220000000a00 */
[----:B------:R-:W-:Y:S01]  /*1090*/  IMAD R0, R2, 0x200, R25 ;  /* 0x0000020002007824 */ /* 0x000fe200078e0219 */
[----:B------:R-:W-:Y:S01]  /*10a0*/  PRMT R6, R23, 0x9910, RZ ;  /* 0x0000991017067816 */ /* 0x000fe200000000ff */
[----:B------:R-:W-:Y:S02]  /*10b0*/  ULDC UR4, c[0x0][0x230] ;  /* 0x00008c0000047ab9 */ /* 0x000fe40000000800 */
[----:B------:R-:W-:Y:S02]  /*10c0*/  IMAD R3, R0, UR4, RZ ;  /* 0x0000000400037c24 */ /* 0x000fe4000f8e02ff */
[----:B------:R-:W-:-:S05]  /*10d0*/  IMAD.MOV.U32 R0, RZ, RZ, R6 ;  /* 0x000000ffff007224 */ /* 0x000fca00078e0006 */
[----:B------:R-:W-:Y:S02]  /*10e0*/  ISETP.GT.AND P1, PT, R0, 0x9, PT ;  /* 0x000000090000780c */ /* 0x000fe40003f24270 */
[----:B0-----:R-:W-:-:S05]  /*10f0*/  IADD3 R4, P0, R3, R4, RZ ;  /* 0x0000000403047210 */ /* 0x001fca0007f1e0ff */
[----:B------:R-:W-:-:S06]  /*1100*/  IMAD.X R5, RZ, RZ, R5, P0 ;  /* 0x000000ffff057224 */ /* 0x000fcc00000e0605 */
        /* <DEDUP_REMOVED lines=12> */
.L_x_318:
[----:B------:R-:W2:Y:S02]  /*11d0*/  LDG.E.U8 R4, desc[UR36][R4.64] ;  /* 0x0000002404047981 */ /* 0x000ea4000c1e1100 */
[----:B--2---:R-:W-:Y:S01]  /*11e0*/  ISETP.NE.AND P0, PT, R4, RZ, PT ;  /* 0x000000ff0400720c */ /* 0x004fe20003f05270 */
[----:B------:R-:W-:-:S12]  /*11f0*/  BRA `(.L_x_320) ;  /* 0x0000000c00747947 */ /* 0x000fd80003800000 */
.L_x_317:
        /* <DEDUP_REMOVED lines=10> */
.L_x_322:
[----:B------:R-:W2:Y:S02]  /*12a0*/  LDG.E R4, desc[UR36][R4.64] ;  /* 0x0000002404047981 */ /* 0x000ea4000c1e1900 */
[----:B--2---:R-:W-:Y:S01]  /*12b0*/  ISETP.NE.AND P0, PT, R4, RZ, PT ;  /* 0x000000ff0400720c */ /* 0x004fe20003f05270 */
[----:B------:R-:W-:-:S12]  /*12c0*/  BRA `(.L_x_320) ;  /* 0x0000000c00407947 */ /* 0x000fd80003800000 */
.L_x_321:
[----:B------:R-:W2:Y:S02]  /*12d0*/  LDG.E.U16 R4, desc[UR36][R4.64] ;  /* 0x0000002404047981 */ /* 0x000ea4000c1e1500 */
[----:B--2---:R-:W-:Y:S01]  /*12e0*/  ISETP.NE.AND P0, PT, R4, RZ, PT ;  /* 0x000000ff0400720c */ /* 0x004fe20003f05270 */
[----:B------:R-:W-:-:S12]  /*12f0*/  BRA `(.L_x_320) ;  /* 0x0000000c00347947 */ /* 0x000fd80003800000 */
.L_x_316:
        /* <DEDUP_REMOVED lines=9> */
.L_x_324:
[----:B------:R-:W2:Y:S02]  /*1390*/  LDG.E.U16 R0, desc[UR36][R4.64] ;  /* 0x0000002404007981 */ /* 0x000ea4000c1e1500 */
[----:B--2---:R-:W-:-:S05]  /*13a0*/  HADD2.F32 R0, -RZ, R0.H0_H0 ;  /* 0x20000000ff007230 */ /* 0x004fca0000004100 */
[----:B------:R-:W-:Y:S01]  /*13b0*/  FSETP.NEU.FTZ.AND P0, PT, R0, RZ, PT ;  /* 0x000000ff0000720b */ /* 0x000fe20003f1d000 */
[----:B------:R-:W-:-:S12]  /*13c0*/  BRA `(.L_x_320) ;  /* 0x0000000c00007947 */ /* 0x000fd80003800000 */
.L_x_323:
        /* <DEDUP_REMOVED lines=11> */
.L_x_326:
        /* <DEDUP_REMOVED lines=10> */
.L_x_325:
[----:B------:R-:W2:Y:S02]  /*1520*/  LDG.E.64 R4, desc[UR36][R4.64] ;  /* 0x0000002404047981 */ /* 0x000ea4000c1e1b00 */
[----:B--2---:R-:W-:Y:S01]  /*1530*/  DSETP.NEU.AND P0, PT, R4, RZ, PT ;  /* 0x000000ff0400722a */ /* 0x004fe20003f0d000 */
[----:B------:R-:W-:-:S13]  /*1540*/  BRA `(.L_x_320) ;  /* 0x0000000800a07947 */ /* 0x000fda0003800000 */
.L_x_315:
        /* <DEDUP_REMOVED lines=11> */
.L_x_329:
[----:B------:R-:W2:Y:S02]  /*1600*/  LDG.E.128 R4, desc[UR36][R4.64] ;  /* 0x0000002404047981 */ /* 0x000ea4000c1e1d00 */
[----:B--2---:R-:W-:-:S06]  /*1610*/  DSETP.NEU.AND P0, PT, R6, RZ, PT ;  /* 0x000000ff0600722a */ /* 0x004fcc0003f0d000 */
[----:B------:R-:W-:Y:S01]  /*1620*/  DSETP.NEU.OR P0, PT, R4, RZ, P0 ;  /* 0x000000ff0400722a */ /* 0x000fe2000070d400 */
[----:B------:R-:W-:-:S13]  /*1630*/  BRA `(.L_x_320) ;  /* 0x0000000800647947 */ /* 0x000fda0003800000 */
.L_x_328:
        /* <DEDUP_REMOVED lines=27> */
.L_x_331:
[----:B------:R-:W2:Y:S02]  /*17f0*/  LDG.E.U8 R4, desc[UR36][R4.64] ;  /* 0x0000002404047981 */ /* 0x000ea4000c1e1100 */
[----:B--2---:R-:W-:-:S05]  /*1800*/  IMAD.SHL.U32 R0, R4, 0x2000000, RZ ;  /* 0x0200000004007824 */ /* 0x004fca00078e00ff */
[----:B------:R-:W-:-:S13]  /*1810*/  ISETP.GE.U32.AND P0, PT, R0, 0x8000000, PT ;  /* 0x080000000000780c */ /* 0x000fda0003f06070 */
[C---:B------:R-:W-:Y:S02]  /*1820*/  @!P0 IMAD.SHL.U32 R0, R4.reuse, 0x100, RZ ;  /* 0x0000010004008824 */ /* 0x040fe400078e00ff */
[----:B------:R-:W-:-:S03]  /*1830*/  @P0 IMAD.SHL.U32 R3, R4, 0x200000, RZ ;  /* 0x0020000004030824 */ /* 0x000fc600078e00ff */
        /* <DEDUP_REMOVED lines=9> */
.L_x_330:
[----:B------:R-:W2:Y:S02]  /*18d0*/  LDG.E.U16 R0, desc[UR36][R4.64] ;  /* 0x0000002404007981 */ /* 0x000ea4000c1e1500 */
[----:B--2---:R-:W-:-:S05]  /*18e0*/  IMAD.U32 R0, R0, 0x10000, RZ ;  /* 0x0001000000007824 */ /* 0x004fca00078e00ff */
[----:B------:R-:W-:Y:S01]  /*18f0*/  FSETP.NEU.FTZ.AND P0, PT, R0, RZ, PT ;  /* 0x000000ff0000720b */ /* 0x000fe20003f1d000 */
[----:B------:R-:W-:-:S12]  /*1900*/  BRA `(.L_x_320) ;  /* 0x0000000400b07947 */ /* 0x000fd80003800000 */
.L_x_327:
        /* <DEDUP_REMOVED lines=11> */
.L_x_334:
        /* <DEDUP_REMOVED lines=21> */
.L_x_338:
[----:B------:R-:W-:Y:S05]  /*1b10*/  BSYNC B1 ;  /* 0x0000000000017941 */ /* 0x000fea0003800000 */
.L_x_337:
[----:B------:R-:W-:Y:S01]  /*1b20*/  LEA R5, R0, 0x3b800000, 0x17 ;  /* 0x3b80000000057811 */ /* 0x000fe200078eb8ff */
[----:B------:R-:W-:-:S05]  /*1b30*/  IMAD.SHL.U32 R0, R3, 0x100000, RZ ;  /* 0x0010000003007824 */ /* 0x000fca00078e00ff */
[----:B------:R-:W-:-:S07]  /*1b40*/  LOP3.LUT R0, R5, R0, R6, 0xfe, !PT ;  /* 0x0000000005007212 */ /* 0x000fce00078efe06 */
.L_x_336:
[----:B------:R-:W-:Y:S05]  /*1b50*/  BSYNC B0 ;  /* 0x0000000000007941 */ /* 0x000fea0003800000 */
.L_x_335:
[----:B------:R-:W-:Y:S01]  /*1b60*/  FSETP.NEU.FTZ.AND P0, PT, R0, RZ, PT ;  /* 0x000000ff0000720b */ /* 0x000fe20003f1d000 */
[----:B------:R-:W-:-:S12]  /*1b70*/  BRA `(.L_x_320) ;  /* 0x0000000400147947 */ /* 0x000fd80003800000 */
.L_x_333:
        /* <DEDUP_REMOVED lines=21> */
.L_x_342:
[----:B------:R-:W-:Y:S05]  /*1cd0*/  BSYNC B1 ;  /* 0x0000000000017941 */ /* 0x000fea0003800000 */
.L_x_341:
[----:B------:R-:W-:Y:S01]  /*1ce0*/  LEA R5, R0, 0x37800000, 0x17 ;  /* 0x3780000000057811 */ /* 0x000fe200078eb8ff */
[----:B------:R-:W-:-:S05]  /*1cf0*/  IMAD.SHL.U32 R0, R3, 0x200000, RZ ;  /* 0x0020000003007824 */ /* 0x000fca00078e00ff */
[----:B------:R-:W-:-:S07]  /*1d00*/  LOP3.LUT R0, R5, R0, R6, 0xfe, !PT ;  /* 0x0000000005007212 */ /* 0x000fce00078efe06 */
.L_x_340:
[----:B------:R-:W-:Y:S05]  /*1d10*/  BSYNC B0 ;  /* 0x0000000000007941 */ /* 0x000fea0003800000 */
.L_x_339:
[----:B------:R-:W-:Y:S01]  /*1d20*/  FSETP.NEU.FTZ.AND P0, PT, R0, RZ, PT ;  /* 0x000000ff0000720b */ /* 0x000fe20003f1d000 */
[----:B------:R-:W-:-:S12]  /*1d30*/  BRA `(.L_x_320) ;  /* 0x0000000000a47947 */ /* 0x000fd80003800000 */
.L_x_332:
        /* <DEDUP_REMOVED lines=14> */
.L_x_346:
[----:B------:R-:W-:Y:S05]  /*1e20*/  BSYNC B0 ;  /* 0x0000000000007941 */ /* 0x000fea0003800000 */
.L_x_345:
[----:B------:R-:W-:Y:S01]  /*1e30*/  FSETP.NEU.FTZ.AND P0, PT, R0, RZ, PT ;  /* 0x000000ff0000720b */ /* 0x000fe20003f1d000 */
[----:B------:R-:W-:-:S12]  /*1e40*/  BRA `(.L_x_320) ;  /* 0x0000000000607947 */ /* 0x000fd80003800000 */
.L_x_319:
        /* <DEDUP_REMOVED lines=16> */
.L_x_347:
[----:B------:R-:W-:Y:S01]  /*1f50*/  PLOP3.LUT P0, PT, PT, PT, PT, 0x8, 0x0 ;  /* 0x000000000000781c */ /* 0x000fe20003f0e170 */
[----:B------:R-:W-:-:S12]  /*1f60*/  BRA `(.L_x_320) ;  /* 0x0000000000187947 */ /* 0x000fd80003800000 */
.L_x_344:
[----:B------:R-:W2:Y:S02]  /*1f70*/  LDG.E.64 R4, desc[UR36][R4.64] ;  /* 0x0000002404047981 */ /* 0x000ea4000c1e1b00 */
[----:B--2---:R-:W-:-:S04]  /*1f80*/  ISETP.NE.U32.AND P0, PT, R4, RZ, PT ;  /* 0x000000ff0400720c */ /* 0x004fc80003f05070 */
[----:B------:R-:W-:Y:S01]  /*1f90*/  ISETP.NE.AND.EX P0, PT, R5, RZ, PT, P0 ;  /* 0x000000ff0500720c */ /* 0x000fe20003f05300 */
[----:B------:R-:W-:-:S12]  /*1fa0*/  BRA `(.L_x_320) ;  /* 0x0000000000087947 */ /* 0x000fd80003800000 */
.L_x_343:
[----:B------:R-:W2:Y:S02]  /*1fb0*/  LDG.E R4, desc[UR36][R4.64] ;  /* 0x0000002404047981 */ /* 0x000ea4000c1e1900 */
[----:B--2---:R-:W-:-:S13]  /*1fc0*/  ISETP.NE.AND P0, PT, R4, RZ, PT ;  /* 0x000000ff0400720c */ /* 0x004fda0003f05270 */
.L_x_320:
[----:B------:R-:W-:Y:S01]  /*1fd0*/  SEL R16, RZ, 0x1, !P0 ;  /* 0x00000001ff107807 */ /* 0x000fe20004000000 */
[----:B------:R-:W-:-:S07]  /*1fe0*/  VIADD R25, R25, 0x80 ;  /* 0x0000008019197836 */ /* 0x000fce0000000000 */
.L_x_314:
[----:B------:R-:W-:Y:S05]  /*1ff0*/  BSYNC B6 ;  /* 0x0000000000067941 */ /* 0x000fea0003800000 */
.L_x_313:
[----:B------:R-:W-:Y:S01]  /*2000*/  ISETP.GE.AND P0, PT, R25, R24, PT ;  /* 0x000000181900720c */ /* 0x000fe20003f06270 */
[----:B------:R-:W-:Y:S01]  /*2010*/  BSSY B6, `(.L_x_348) ;  /* 0x00000fb000067945 */ /* 0x000fe20003800000 */
[----:B------:R-:W-:Y:S02]  /*2020*/  PRMT R22, RZ, 0x7610, R22 ;  /* 0x00007610ff167816 */ /* 0x000fe40000000016 */
[----:B------:R-:W-:-:S09]  /*2030*/  PRMT R17, RZ, 0x7610, R17 ;  /* 0x00007610ff117816 */ /* 0x000fd20000000011 */
        /* <DEDUP_REMOVED lines=22> */
.L_x_353:
[----:B------:R-:W2:Y:S02]  /*21a0*/  LDG.E.U8 R4, desc[UR36][R4.64] ;  /* 0x0000002404047981 */ /* 0x000ea4000c1e1100 */
[----:B--2---:R-:W-:Y:S01]  /*21b0*/  ISETP.NE.AND P0, PT, R4, RZ, PT ;  /* 0x000000ff0400720c */ /* 0x004fe20003f05270 */
[----:B------:R-:W-:-:S12]  /*21c0*/  BRA `(.L_x_355) ;  /* 0x0000000c00747947 */ /* 0x000fd80003800000 */
.L_x_352:
        /* <DEDUP_REMOVED lines=10> */
.L_x_357:
[----:B------:R-:W2:Y:S02]  /*2270*/  LDG.E R4, desc[UR36][R4.64] ;  /* 0x0000002404047981 */ /* 0x000ea4000c1e1900 */
[----:B--2---:R-:W-:Y:S01]  /*2280*/  ISETP.NE.AND P0, PT, R4, RZ, PT ;  /* 0x000000ff0400720c */ /* 0x004fe20003f05270 */
[----:B------:R-:W-:-:S12]  /*2290*/  BRA `(.L_x_355) ;  /* 0x0000000c00407947 */ /* 0x000fd80003800000 */
.L_x_356:
[----:B------:R-:W2:Y:S02]  /*22a0*/  LDG.E.U16 R4, desc[UR36][R4.64] ;  /* 0x0000002404047981 */ /* 0x000ea4000c1e1500 */
[----:B--2---:R-:W-:Y:S01]  /*22b0*/  ISETP.NE.AND P0, PT, R4, RZ, PT ;  /* 0x000000ff0400720c */ /* 0x004fe20003f05270 */
[----:B------:R-:W-:-:S12]  /*22c0*/  BRA `(.L_x_355) ;  /* 0x0000000c00347947 */ /* 0x000fd80003800000 */
.L_x_351:
        /* <DEDUP_REMOVED lines=9> */
.L_x_359:
[----:B------:R-:W2:Y:S02]  /*2360*/  LDG.E.U16 R0, desc[UR36][R4.64] ;  /* 0x0000002404007981 */ /* 0x000ea4000c1e1500 */
[----:B--2---:R-:W-:-:S05]  /*2370*/  HADD2.F32 R0, -RZ, R0.H0_H0 ;  /* 0x20000000ff007230 */ /* 0x004fca0000004100 */
[----:B------:R-:W-:Y:S01]  /*2380*/  FSETP.NEU.FTZ.AND P0, PT, R0, RZ, PT ;  /* 0x000000ff0000720b */ /* 0x000fe20003f1d000 */
[----:B------:R-:W-:-:S12]  /*2390*/  BRA `(.L_x_355) ;  /* 0x0000000c00007947 */ /* 0x000fd80003800000 */
.L_x_358:
        /* <DEDUP_REMOVED lines=11> */
.L_x_361:
        /* <DEDUP_REMOVED lines=10> */
.L_x_360:
[----:B------:R-:W2:Y:S02]  /*24f0*/  LDG.E.64 R4, desc[UR36][R4.64] ;  /* 0x0000002404047981 */ /* 0x000ea4000c1e1b00 */
[----:B--2---:R-:W-:Y:S01]  /*2500*/  DSETP.NEU.AND P0, PT, R4, RZ, PT ;  /* 0x000000ff0400722a */ /* 0x004fe20003f0d000 */
[----:B------:R-:W-:-:S13]  /*2510*/  BRA `(.L_x_355) ;  /* 0x0000000800a07947 */ /* 0x000fda0003800000 */
.L_x_350:
        /* <DEDUP_REMOVED lines=11> */
.L_x_364:
[----:B------:R-:W2:Y:S02]  /*25d0*/  LDG.E.128 R4, desc[UR36][R4.64] ;  /* 0x0000002404047981 */ /* 0x000ea4000c1e1d00 */
[----:B--2---:R-:W-:-:S06]  /*25e0*/  DSETP.NEU.AND P0, PT, R6, RZ, PT ;  /* 0x000000ff0600722a */ /* 0x004fcc0003f0d000 */
[----:B------:R-:W-:Y:S01]  /*25f0*/  DSETP.NEU.OR P0, PT, R4, RZ, P0 ;  /* 0x000000ff0400722a */ /* 0x000fe2000070d400 */
[----:B------:R-:W-:-:S13]  /*2600*/  BRA `(.L_x_355) ;  /* 0x0000000800647947 */ /* 0x000fda0003800000 */
.L_x_363:
        /* <DEDUP_REMOVED lines=27> */
.L_x_366:
        /* <DEDUP_REMOVED lines=14> */
.L_x_365:
[----:B------:R-:W2:Y:S02]  /*28a0*/  LDG.E.U16 R0, desc[UR36][R4.64] ;  /* 0x0000002404007981 */ /* 0x000ea4000c1e1500 */
[----:B--2---:R-:W-:-:S05]  /*28b0*/  IMAD.U32 R0, R0, 0x10000, RZ ;  /* 0x0001000000007824 */ /* 0x004fca00078e00ff */
[----:B------:R-:W-:Y:S01]  /*28c0*/  FSETP.NEU.FTZ.AND P0, PT, R0, RZ, PT ;  /* 0x000000ff0000720b */ /* 0x000fe20003f1d000 */
[----:B------:R-:W-:-:S12]  /*28d0*/  BRA `(.L_x_355) ;  /* 0x0000000400b07947 */ /* 0x000fd80003800000 */
.L_x_362:
        /* <DEDUP_REMOVED lines=11> */
.L_x_369:
        /* <DEDUP_REMOVED lines=21> */
.L_x_373:
[----:B------:R-:W-:Y:S05]  /*2ae0*/  BSYNC B1 ;  /* 0x0000000000017941 */ /* 0x000fea0003800000 */
.L_x_372:
[----:B------:R-:W-:Y:S01]  /*2af0*/  LEA R5, R0, 0x3b800000, 0x17 ;  /* 0x3b80000000057811 */ /* 0x000fe200078eb8ff */
[----:B------:R-:W-:-:S05]  /*2b00*/  IMAD.SHL.U32 R0, R3, 0x100000, RZ ;  /* 0x0010000003007824 */ /* 0x000fca00078e00ff */
[----:B------:R-:W-:-:S07]  /*2b10*/  LOP3.LUT R0, R5, R0, R6, 0xfe, !PT ;  /* 0x0000000005007212 */ /* 0x000fce00078efe06 */
.L_x_371:
[----:B------:R-:W-:Y:S05]  /*2b20*/  BSYNC B0 ;  /* 0x0000000000007941 */ /* 0x000fea0003800000 */
.L_x_370:
[----:B------:R-:W-:Y:S01]  /*2b30*/  FSETP.NEU.FTZ.AND P0, PT, R0, RZ, PT ;  /* 0x000000ff0000720b */ /* 0x000fe20003f1d000 */
[----:B------:R-:W-:-:S12]  /*2b40*/  BRA `(.L_x_355) ;  /* 0x0000000400147947 */ /* 0x000fd80003800000 */
.L_x_368:
        /* <DEDUP_REMOVED lines=21> */
.L_x_377:
[----:B------:R-:W-:Y:S05]  /*2ca0*/  BSYNC B1 ;  /* 0x0000000000017941 */ /* 0x000fea0003800000 */
.L_x_376:
[----:B------:R-:W-:Y:S01]  /*2cb0*/  LEA R5, R0, 0x37800000, 0x17 ;  /* 0x3780000000057811 */ /* 0x000fe200078eb8ff */
[----:B------:R-:W-:-:S05]  /*2cc0*/  IMAD.SHL.U32 R0, R3, 0x200000, RZ ;  /* 0x0020000003007824 */ /* 0x000fca00078e00ff */
[----:B------:R-:W-:-:S07]  /*2cd0*/  LOP3.LUT R0, R5, R0, R6, 0xfe, !PT ;  /* 0x0000000005007212 */ /* 0x000fce00078efe06 */
.L_x_375:
[----:B------:R-:W-:Y:S05]  /*2ce0*/  BSYNC B0 ;  /* 0x0000000000007941 */ /* 0x000fea0003800000 */
.L_x_374:
[----:B------:R-:W-:Y:S01]  /*2cf0*/  FSETP.NEU.FTZ.AND P0, PT, R0, RZ, PT ;  /* 0x000000ff0000720b */ /* 0x000fe20003f1d000 */
[----:B------:R-:W-:-:S12]  /*2d00*/  BRA `(.L_x_355) ;  /* 0x0000000000a47947 */ /* 0x000fd80003800000 */
.L_x_367:
        /* <DEDUP_REMOVED lines=14> */
.L_x_381:
[----:B------:R-:W-:Y:S05]  /*2df0*/  BSYNC B0 ;  /* 0x0000000000007941 */ /* 0x000fea0003800000 */
.L_x_380:
[----:B------:R-:W-:Y:S01]  /*2e00*/  FSETP.NEU.FTZ.AND P0, PT, R0, RZ, PT ;  /* 0x000000ff0000720b */ /* 0x000fe20003f1d000 */
[----:B------:R-:W-:-:S12]  /*2e10*/  BRA `(.L_x_355) ;  /* 0x0000000000607947 */ /* 0x000fd80003800000 */
.L_x_354:
        /* <DEDUP_REMOVED lines=16> */
.L_x_382:
[----:B------:R-:W-:Y:S01]  /*2f20*/  PLOP3.LUT P0, PT, PT, PT, PT, 0x8, 0x0 ;  /* 0x000000000000781c */ /* 0x000fe20003f0e170 */
[----:B------:R-:W-:-:S12]  /*2f30*/  BRA `(.L_x_355) ;  /* 0x0000000000187947 */ /* 0x000fd80003800000 */
.L_x_379:
[----:B------:R-:W2:Y:S02]  /*2f40*/  LDG.E.64 R4, desc[UR36][R4.64] ;  /* 0x0000002404047981 */ /* 0x000ea4000c1e1b00 */
[----:B--2---:R-:W-:-:S04]  /*2f50*/  ISETP.NE.U32.AND P0, PT, R4, RZ, PT ;  /* 0x000000ff0400720c */ /* 0x004fc80003f05070 */
[----:B------:R-:W-:Y:S01]  /*2f60*/  ISETP.NE.AND.EX P0, PT, R5, RZ, PT, P0 ;  /* 0x000000ff0500720c */ /* 0x000fe20003f05300 */
[----:B------:R-:W-:-:S12]  /*2f70*/  BRA `(.L_x_355) ;  /* 0x0000000000087947 */ /* 0x000fd80003800000 */
.L_x_378:
[----:B------:R-:W2:Y:S02]  /*2f80*/  LDG.E R4, desc[UR36][R4.64] ;  /* 0x0000002404047981 */ /* 0x000ea4000c1e1900 */
[----:B--2---:R-:W-:-:S13]  /*2f90*/  ISETP.NE.AND P0, PT, R4, RZ, PT ;  /* 0x000000ff0400720c */ /* 0x004fda0003f05270 */
.L_x_355:
[----:B------:R-:W-:Y:S01]  /*2fa0*/  SEL R17, RZ, 0x1, !P0 ;  /* 0x00000001ff117807 */ /* 0x000fe20004000000 */
[----:B------:R-:W-:-:S07]  /*2fb0*/  VIADD R25, R25, 0x80 ;  /* 0x0000008019197836 */ /* 0x000fce0000000000 */
.L_x_349:
[----:B------:R-:W-:Y:S05]  /*2fc0*/  BSYNC B6 ;  /* 0x0000000000067941 */ /* 0x000fea0003800000 */
.L_x_348:
[----:B------:R-:W0:Y:S01]  /*2fd0*/  LDC.U8 R19, c[0x0][0x215] ;  /* 0x00008540ff137b82 */ /* 0x000e220000000000 */
[----:B------:R-:W-:Y:S01]  /*2fe0*/  ISETP.GE.AND P0, PT, R25, R24, PT ;  /* 0x000000181900720c */ /* 0x000fe20003f06270 */
[----:B------:R-:W-:-:S12]  /*2ff0*/  BSSY B6, `(.L_x_383) ;  /* 0x00000f7000067945 */ /* 0x000fd80003800000 */
[----:B------:R-:W-:Y:S05]  /*3000*/  @P0 BRA `(.L_x_384) ;  /* 0x0000000c00d40947 */ /* 0x000fea0003800000 */
[----:B------:R-:W1:Y:S01]  /*3010*/  LDC.64 R4, c[0x0][0x220] ;  /* 0x00008800ff047b82 */ /* 0x000e620000000a00 */
[----:B------:R-:W-:Y:S01]  /*3020*/  PRMT R0, R23, 0x9910, RZ ;  /* 0x0000991017007816 */ /* 0x000fe200000000ff */
[----:B------:R-:W-:Y:S01]  /*3030*/  IMAD R25, R2, 0x200, R25 ;  /* 0x0000020002197824 */ /* 0x000fe200078e0219 */
[----:B------:R-:W-:Y:S02]  /*3040*/  ULDC UR4, c[0x0][0x230] ;  /* 0x00008c0000047ab9 */ /* 0x000fe40000000800 */
[----:B------:R-:W-:Y:S01]  /*3050*/  ISETP.GT.AND P1, PT, R0, 0x9, PT ;  /* 0x000000090000780c */ /* 0x000fe20003f24270 */
[----:B------:R-:W-:-:S05]  /*3060*/  IMAD R25, R25, UR4, RZ ;  /* 0x0000000419197c24 */ /* 0x000fca000f8e02ff */
[----:B-1----:R-:W-:-:S05]  /*3070*/  IADD3 R4, P0, R25, R4, RZ ;  /* 0x0000000419047210 */ /* 0x002fca0007f1e0ff */
        /* <DEDUP_REMOVED lines=13> */
.L_x_388:
[----:B------:R-:W2:Y:S02]  /*3150*/  LDG.E.U8 R4, desc[UR36][R4.64] ;  /* 0x0000002404047981 */ /* 0x000ea4000c1e1100 */
[----:B--2---:R-:W-:Y:S01]  /*3160*/  ISETP.NE.AND P0, PT, R4, RZ, PT ;  /* 0x000000ff0400720c */ /* 0x004fe20003f05270 */
[----:B------:R-:W-:-:S12]  /*3170*/  BRA `(.L_x_390) ;  /* 0x0000000c00747947 */ /* 0x000fd80003800000 */
.L_x_387:
        /* <DEDUP_REMOVED lines=10> */
.L_x_392:
[----:B------:R-:W2:Y:S02]  /*3220*/  LDG.E R4, desc[UR36][R4.64] ;  /* 0x0000002404047981 */ /* 0x000ea4000c1e1900 */
[----:B--2---:R-:W-:Y:S01]  /*3230*/  ISETP.NE.AND P0, PT, R4, RZ, PT ;  /* 0x000000ff0400720c */ /* 0x004fe20003f05270 */
[----:B------:R-:W-:-:S12]  /*3240*/  BRA `(.L_x_390) ;  /* 0x0000000c00407947 */ /* 0x000fd80003800000 */
.L_x_391:
[----:B------:R-:W2:Y:S02]  /*3250*/  LDG.E.U16 R4, desc[UR36][R4.64] ;  /* 0x0000002404047981 */ /* 0x000ea4000c1e1500 */
[----:B--2---:R-:W-:Y:S01]  /*3260*/  ISETP.NE.AND P0, PT, R4, RZ, PT ;  /* 0x000000ff0400720c */ /* 0x004fe20003f05270 */
[----:B------:R-:W-:-:S12]  /*3270*/  BRA `(.L_x_390) ;  /* 0x0000000c00347947 */ /* 0x000fd80003800000 */
.L_x_386:
        /* <DEDUP_REMOVED lines=9> */
.L_x_394:
[----:B------:R-:W2:Y:S02]  /*3310*/  LDG.E.U16 R0, desc[UR36][R4.64] ;  /* 0x0000002404007981 */ /* 0x000ea4000c1e1500 */
[----:B--2---:R-:W-:-:S05]  /*3320*/  HADD2.F32 R0, -RZ, R0.H0_H0 ;  /* 0x20000000ff007230 */ /* 0x004fca0000004100 */
[----:B------:R-:W-:Y:S01]  /*3330*/  FSETP.NEU.FTZ.AND P0, PT, R0, RZ, PT ;  /* 0x000000ff0000720b */ /* 0x000fe20003f1d000 */
[----:B------:R-:W-:-:S12]  /*3340*/  BRA `(.L_x_390) ;  /* 0x0000000c00007947 */ /* 0x000fd80003800000 */
.L_x_393:
        /* <DEDUP_REMOVED lines=11> */
.L_x_396:
        /* <DEDUP_REMOVED lines=10> */
.L_x_395:
[----:B------:R-:W2:Y:S02]  /*34a0*/  LDG.E.64 R4, desc[UR36][R4.64] ;  /* 0x0000002404047981 */ /* 0x000ea4000c1e1b00 */
[----:B--2---:R-:W-:Y:S01]  /*34b0*/  DSETP.NEU.AND P0, PT, R4, RZ, PT ;  /* 0x000000ff0400722a */ /* 0x004fe20003f0d000 */
[----:B------:R-:W-:-:S13]  /*34c0*/  BRA `(.L_x_390) ;  /* 0x0000000800a07947 */ /* 0x000fda0003800000 */
.L_x_385:
        /* <DEDUP_REMOVED lines=11> */
.L_x_399:
[----:B------:R-:W2:Y:S02]  /*3580*/  LDG.E.128 R4, desc[UR36][R4.64] ;  /* 0x0000002404047981 */ /* 0x000ea4000c1e1d00 */
[----:B--2---:R-:W-:-:S06]  /*3590*/  DSETP.NEU.AND P0, PT, R6, RZ, PT ;  /* 0x000000ff0600722a */ /* 0x004fcc0003f0d000 */
[----:B------:R-:W-:Y:S01]  /*35a0*/  DSETP.NEU.OR P0, PT, R4, RZ, P0 ;  /* 0x000000ff0400722a */ /* 0x000fe2000070d400 */
[----:B------:R-:W-:-:S13]  /*35b0*/  BRA `(.L_x_390) ;  /* 0x0000000800647947 */ /* 0x000fda0003800000 */
.L_x_398:
        /* <DEDUP_REMOVED lines=10> */
[----:B------:R-:W1:Y:S01]  /*3660*/  FLO.U32 R6, R3 ;  /* 0x0000000300067300 */ /* 0x000e6200000e0000 */
[C---:B------:R-:W-:Y:S02]  /*3670*/  VIADD R7, R3.reuse, 0x1000000 ;  /* 0x0100000003077836 */ /* 0x040fe40000000000 */
[----:B------:R-:W-:-:S03]  /*3680*/  VIADD R4, R3, 0xffffffff ;  /* 0xffffffff03047836 */ /* 0x000fc60000000000 */
[----:B------:R-:W-:Y:S02]  /*3690*/  SHF.R.S32.HI R7, RZ, 0x8, R7 ;  /* 0x00000008ff077819 */ /* 0x000fe40000011407 */
[----:B------:R-:W-:Y:S02]  /*36a0*/  SHF.R.S32.HI R4, RZ, 0x1f, R4 ;  /* 0x0000001fff047819 */ /* 0x000fe40000011404 */
[----:B-1----:R-:W-:-:S04]  /*36b0*/  IADD3 R6, -R6, 0x1f, RZ ;  /* 0x0000001f06067810 */ /* 0x002fc80007ffe1ff */
        /* <DEDUP_REMOVED lines=11> */
.L_x_401:
        /* <DEDUP_REMOVED lines=14> */
.L_x_400:
[----:B------:R-:W2:Y:S02]  /*3850*/  LDG.E.U16 R0, desc[UR36][R4.64] ;  /* 0x0000002404007981 */ /* 0x000ea4000c1e1500 */
[----:B--2---:R-:W-:-:S05]  /*3860*/  IMAD.U32 R0, R0, 0x10000, RZ ;  /* 0x0001000000007824 */ /* 0x004fca00078e00ff */
[----:B------:R-:W-:Y:S01]  /*3870*/  FSETP.NEU.FTZ.AND P0, PT, R0, RZ, PT ;  /* 0x000000ff0000720b */ /* 0x000fe20003f1d000 */
[----:B------:R-:W-:-:S12]  /*3880*/  BRA `(.L_x_390) ;  /* 0x0000000400b07947 */ /* 0x000fd80003800000 */
.L_x_397:
        /* <DEDUP_REMOVED lines=11> */
.L_x_404:
        /* <DEDUP_REMOVED lines=15> */
[----:B------:R-:W1:Y:S02]  /*3a30*/  FLO.U32 R4, R3 ;  /* 0x0000000300047300 */ /* 0x000e6400000e0000 */
[----:B-1----:R-:W-:-:S04]  /*3a40*/  IADD3 R5, -R4, 0x1f, RZ ;  /* 0x0000001f04057810 */ /* 0x002fc80007ffe1ff */
[----:B------:R-:W-:Y:S01]  /*3a50*/  IADD3 R0, R0, 0x1d, -R5 ;  /* 0x0000001d00007810 */ /* 0x000fe20007ffe805 */
[----:B------:R-:W-:-:S05]  /*3a60*/  VIADD R4, R5, 0xffffffe4 ;  /* 0xffffffe405047836 */ /* 0x000fca0000000000 */
[----:B------:R-:W-:-:S04]  /*3a70*/  SHF.L.U32 R4, R3, R4, RZ ;  /* 0x0000000403047219 */ /* 0x000fc800000006ff */
[----:B------:R-:W-:-:S07]  /*3a80*/  LOP3.LUT R3, R4, 0x7, RZ, 0xc0, !PT ;  /* 0x0000000704037812 */ /* 0x000fce00078ec0ff */
.L_x_408:
[----:B------:R-:W-:Y:S05]  /*3a90*/  BSYNC B1 ;  /* 0x0000000000017941 */ /* 0x000fea0003800000 */
.L_x_407:
[----:B------:R-:W-:Y:S01]  /*3aa0*/  LEA R5, R0, 0x3b800000, 0x17 ;  /* 0x3b80000000057811 */ /* 0x000fe200078eb8ff */
[----:B------:R-:W-:-:S05]  /*3ab0*/  IMAD.SHL.U32 R0, R3, 0x100000, RZ ;  /* 0x0010000003007824 */ /* 0x000fca00078e00ff */
[----:B------:R-:W-:-:S07]  /*3ac0*/  LOP3.LUT R0, R5, R0, R6, 0xfe, !PT ;  /* 0x0000000005007212 */ /* 0x000fce00078efe06 */
.L_x_406:
[----:B------:R-:W-:Y:S05]  /*3ad0*/  BSYNC B0 ;  /* 0x0000000000007941 */ /* 0x000fea0003800000 */
.L_x_405:
[----:B------:R-:W-:Y:S01]  /*3ae0*/  FSETP.NEU.FTZ.AND P0, PT, R0, RZ, PT ;  /* 0x000000ff0000720b */ /* 0x000fe20003f1d000 */
[----:B------:R-:W-:-:S12]  /*3af0*/  BRA `(.L_x_390) ;  /* 0x0000000400147947 */ /* 0x000fd80003800000 */
.L_x_403:
        /* <DEDUP_REMOVED lines=21> */
.L_x_412:
[----:B------:R-:W-:Y:S05]  /*3c50*/  BSYNC B1 ;  /* 0x0000000000017941 */ /* 0x000fea0003800000 */
.L_x_411:
[----:B------:R-:W-:Y:S01]  /*3c60*/  LEA R5, R0, 0x37800000, 0x17 ;  /* 0x3780000000057811 */ /* 0x000fe200078eb8ff */
[----:B------:R-:W-:-:S05]  /*3c70*/  IMAD.SHL.U32 R0, R3, 0x200000, RZ ;  /* 0x0020000003007824 */ /* 0x000fca00078e00ff */
[----:B------:R-:W-:-:S07]  /*3c80*/  LOP3.LUT R0, R5, R0, R6, 0xfe, !PT ;  /* 0x0000000005007212 */ /* 0x000fce00078efe06 */
.L_x_410:
[----:B------:R-:W-:Y:S05]  /*3c90*/  BSYNC B0 ;  /* 0x0000000000007941 */ /* 0x000fea0003800000 */
.L_x_409:
[----:B------:R-:W-:Y:S01]  /*3ca0*/  FSETP.NEU.FTZ.AND P0, PT, R0, RZ, PT ;  /* 0x000000ff0000720b */ /* 0x000fe20003f1d000 */
[----:B------:R-:W-:-:S12]  /*3cb0*/  BRA `(.L_x_390) ;  /* 0x0000000000a47947 */ /* 0x000fd80003800000 */
.L_x_402:
        /* <DEDUP_REMOVED lines=14> */
.L_x_416:
[----:B------:R-:W-:Y:S05]  /*3da0*/  BSYNC B0 ;  /* 0x0000000000007941 */ /* 0x000fea0003800000 */
.L_x_415:
[----:B------:R-:W-:Y:S01]  /*3db0*/  FSETP.NEU.FTZ.AND P0, PT, R0, RZ, PT ;  /* 0x000000ff0000720b */ /* 0x000fe20003f1d000 */
[----:B------:R-:W-:-:S12]  /*3dc0*/  BRA `(.L_x_390) ;  /* 0x0000000000607947 */ /* 0x000fd80003800000 */
.L_x_389:
[----:B------:R-:W-:Y:S01]  /*3dd0*/  MOV R14, 0x0 ;  /* 0x00000000000e7802 */ /* 0x000fe20000000f00 */
[----:B------:R-:W-:Y:S01]  /*3de0*/  ULDC.64 UR4, c[0x4][0x1a8] ;  /* 0x01006a0000047ab9 */ /* 0x000fe20000000a00 */
[----:B------:R-:W-:Y:S01]  /*3df0*/  ULDC.64 UR6, c[0x4][0xb8] ;  /* 0x01002e0000067ab9 */ /* 0x000fe20000000a00 */
[----:B------:R-:W-:Y:S02]  /*3e00*/  IMAD.U32 R4, RZ, RZ, UR4 ;  /* 0x00000004ff047e24 */ /* 0x000fe4000f8e00ff */
[----:B------:R-:W-:Y:S01]  /*3e10*/  IMAD.U32 R5, RZ, RZ, UR5 ;  /* 0x00000005ff057e24 */ /* 0x000fe2000f8e00ff */
[----:B------:R-:W1:Y:S01]  /*3e20*/  LDC.64 R14, c[0x4][R14] ;  /* 0x010000000e0e7b82 */ /* 0x000e620000000a00 */
        /* <DEDUP_REMOVED lines=9> */
[----:B01----:R-:W-:Y:S05]  /*3ec0*/  CALL.ABS.NOINC R14 ;  /* 0x000000000e007343 */ /* 0x003fea0003c00000 */
.L_x_417:
[----:B------:R-:W-:Y:S01]  /*3ed0*/  PLOP3.LUT P0, PT, PT, PT, PT, 0x8, 0x0 ;  /* 0x000000000000781c */ /* 0x000fe20003f0e170 */
[----:B------:R-:W-:-:S12]  /*3ee0*/  BRA `(.L_x_390) ;  /* 0x0000000000187947 */ /* 0x000fd80003800000 */
.L_x_414:
[----:B------:R-:W2:Y:S02]  /*3ef0*/  LDG.E.64 R4, desc[UR36][R4.64] ;  /* 0x0000002404047981 */ /* 0x000ea4000c1e1b00 */
[----:B--2---:R-:W-:-:S04]  /*3f00*/  ISETP.NE.U32.AND P0, PT, R4, RZ, PT ;  /* 0x000000ff0400720c */ /* 0x004fc80003f05070 */
[----:B------:R-:W-:Y:S01]  /*3f10*/  ISETP.NE.AND.EX P0, PT, R5, RZ, PT, P0 ;  /* 0x000000ff0500720c */ /* 0x000fe20003f05300 */
[----:B------:R-:W-:-:S12]  /*3f20*/  BRA `(.L_x_390) ;  /* 0x0000000000087947 */ /* 0x000fd80003800000 */
.L_x_413:
[----:B------:R-:W2:Y:S02]  /*3f30*/  LDG.E R4, desc[UR36][R4.64] ;  /* 0x0000002404047981 */ /* 0x000ea4000c1e1900 */
[----:B--2---:R-:W-:-:S13]  /*3f40*/  ISETP.NE.AND P0, PT, R4, RZ, PT ;  /* 0x000000ff0400720c */ /* 0x004fda0003f05270 */
.L_x_390:
[----:B------:R-:W-:-:S07]  /*3f50*/  SEL R22, RZ, 0x1, !P0 ;  /* 0x00000001ff167807 */ /* 0x000fce0004000000 */
.L_x_384:
[----:B------:R-:W-:Y:S05]  /*3f60*/  BSYNC B6 ;  /* 0x0000000000067941 */ /* 0x000fea0003800000 */
.L_x_383:
[----:B------:R-:W1:Y:S01]  /*3f70*/  S2R R7, SR_TID.X ;  /* 0x0000000000077919 */ /* 0x000e620000002100 */
[----:B------:R-:W-:Y:S01]  /*3f80*/  PRMT R3, R16, 0x9910, RZ ;  /* 0x0000991010037816 */ /* 0x000fe200000000ff */
[----:B------:R-:W-:Y:S01]  /*3f90*/  BSSY B6, `(.L_x_418) ;  /* 0x00000fd000067945 */ /* 0x000fe20003800000 */
[----:B------:R-:W2:Y:S01]  /*3fa0*/  LDC.U8 R16, c[0x0][0x234] ;  /* 0x00008d00ff107b82 */ /* 0x000ea20000000000 */
[----:B0-----:R-:W-:Y:S02]  /*3fb0*/  ISETP.NE.AND P0, PT, R19, RZ, PT ;  /* 0x000000ff1300720c */ /* 0x001fe40003f05270 */
[----:B------:R-:W-:Y:S02]  /*3fc0*/  PRMT R0, R18, 0x9910, RZ ;  /* 0x0000991012007816 */ /* 0x000fe400000000ff */
[----:B------:R-:W-:Y:S02]  /*3fd0*/  PRMT R4, R17, 0x9910, RZ ;  /* 0x0000991011047816 */ /* 0x000fe400000000ff */
[----:B------:R-:W-:-:S02]  /*3fe0*/  PRMT R5, R22, 0x9910, RZ ;  /* 0x0000991016057816 */ /* 0x000fc400000000ff */
[----:B------:R-:W-:Y:S02]  /*3ff0*/  ISETP.NE.AND P3, PT, R0, RZ, P0 ;  /* 0x000000ff0000720c */ /* 0x000fe40000765270 */
[----:B------:R-:W-:Y:S02]  /*4000*/  ISETP.NE.AND P2, PT, R3, RZ, P0 ;  /* 0x000000ff0300720c */ /* 0x000fe40000745270 */
[----:B------:R-:W-:Y:S02]  /*4010*/  ISETP.NE.AND P1, PT, R4, RZ, P0 ;  /* 0x000000ff0400720c */ /* 0x000fe40000725270 */
[----:B------:R-:W-:Y:S02]  /*4020*/  ISETP.NE.AND P0, PT, R5, RZ, P0 ;  /* 0x000000ff0500720c */ /* 0x000fe40000705270 */
[----:B------:R-:W-:Y:S02]  /*4030*/  SEL R3, RZ, 0x1, !P3 ;  /* 0x00000001ff037807 */ /* 0x000fe40005800000 */
[----:B------:R-:W-:-:S02]  /*4040*/  SEL R26, RZ, 0x1, !P2 ;  /* 0x00000001ff1a7807 */ /* 0x000fc40005000000 */
[----:B------:R-:W-:Y:S02]  /*4050*/  SEL R18, RZ, 0x1, !P1 ;  /* 0x00000001ff127807 */ /* 0x000fe40004800000 */
[----:B------:R-:W-:Y:S02]  /*4060*/  SEL R22, RZ, 0x1, !P0 ;  /* 0x00000001ff167807 */ /* 0x000fe40004000000 */
[----:B-1----:R-:W-:Y:S01]  /*4070*/  ISETP.GE.AND P4, PT, R7, R24, PT ;  /* 0x000000180700720c */ /* 0x002fe20003f86270 */
[----:B------:R-:W-:-:S12]  /*4080*/  IMAD.MOV.U32 R17, RZ, RZ, R7 ;  /* 0x000000ffff117224 */ /* 0x000fd800078e0007 */
[----:B------:R-:W-:Y:S05]  /*4090*/  @P4 BRA `(.L_x_419) ;  /* 0x0000000c00b04947 */ /* 0x000fea0003800000 */
[----:B------:R-:W0:Y:S01]  /*40a0*/  LDC.64 R8, c[0x0][0x218] ;  /* 0x00008600ff087b82 */ /* 0x000e220000000a00 */
[----:B------:R-:W-:Y:S01]  /*40b0*/  IMAD R0, R2, 0x200, R7 ;  /* 0x0000020002007824 */ /* 0x000fe200078e0207 */
[----:B--2---:R-:W-:Y:S01]  /*40c0*/  PRMT R4, R16, 0x9910, RZ ;  /* 0x0000991010047816 */ /* 0x004fe200000000ff */
[----:B------:R-:W-:Y:S01]  /*40d0*/  ULDC UR4, c[0x0][0x238] ;  /* 0x00008e0000047ab9 */ /* 0x000fe20000000800 */
[----:B------:R-:W-:Y:S02]  /*40e0*/  VIADD R17, R7, 0x80 ;  /* 0x0000008007117836 */ /* 0x000fe40000000000 */
        /* <DEDUP_REMOVED lines=16> */
.L_x_423:
[----:B------:R0:W-:Y:S01]  /*41f0*/  STG.E.U8 desc[UR36][R8.64], R3 ;  /* 0x0000000308007986 */ /* 0x0001e2000c101124 */
[----:B------:R-:W-:Y:S05]  /*4200*/  BRA `(.L_x_419) ;  /* 0x0000000c00547947 */ /* 0x000fea0003800000 */
.L_x_422:
[----:B------:R-:W-:-:S13]  /*4210*/  ISETP.NE.AND P0, PT, R0, 0x2, PT ;  /* 0x000000020000780c */ /* 0x000fda0003f05270 */
[----:B------:R-:W-:Y:S05]  /*4220*/  @!P0 BRA `(.L_x_425) ;  /* 0x0000000000288947 */ /* 0x000fea0003800000 */
[----:B------:R-:W-:-:S13]  /*4230*/  ISETP.NE.AND P0, PT, R0, 0x3, PT ;  /* 0x000000030000780c */ /* 0x000fda0003f05270 */
[----:B------:R-:W-:Y:S05]  /*4240*/  @!P0 BRA `(.L_x_426) ;  /* 0x0000000000188947 */ /* 0x000fea0003800000 */
[----:B------:R-:W-:-:S13]  /*4250*/  ISETP.NE.AND P0, PT, R0, 0x4, PT ;  /* 0x000000040000780c */ /* 0x000fda0003f05270 */
[----:B------:R-:W-:Y:S05]  /*4260*/  @P0 BRA `(.L_x_424) ;  /* 0x0000000800e40947 */ /* 0x000fea0003800000 */
[----:B------:R-:W-:Y:S02]  /*4270*/  IMAD.MOV.U32 R4, RZ, RZ, R3 ;  /* 0x000000ffff047224 */ /* 0x000fe400078e0003 */
[----:B------:R-:W-:-:S05]  /*4280*/  IMAD.MOV.U32 R5, RZ, RZ, RZ ;  /* 0x000000ffff057224 */ /* 0x000fca00078e00ff */
[----:B------:R0:W-:Y:S01]  /*4290*/  STG.E.64 desc[UR36][R8.64], R4 ;  /* 0x0000000408007986 */ /* 0x0001e2000c101b24 */
[----:B------:R-:W-:Y:S05]  /*42a0*/  BRA `(.L_x_419) ;  /* 0x0000000c002c7947 */ /* 0x000fea0003800000 */
.L_x_426:
[----:B------:R0:W-:Y:S01]  /*42b0*/  STG.E desc[UR36][R8.64], R3 ;  /* 0x0000000308007986 */ /* 0x0001e2000c101924 */
[----:B------:R-:W-:Y:S05]  /*42c0*/  BRA `(.L_x_419) ;  /* 0x0000000c00247947 */ /* 0x000fea0003800000 */
.L_x_425:
[----:B------:R0:W-:Y:S01]  /*42d0*/  STG.E.U16 desc[UR36][R8.64], R3 ;  /* 0x0000000308007986 */ /* 0x0001e2000c101524 */
[----:B------:R-:W-:Y:S05]  /*42e0*/  BRA `(.L_x_419) ;  /* 0x0000000c001c7947 */ /* 0x000fea0003800000 */
.L_x_421:
[----:B------:R-:W-:-:S13]  /*42f0*/  ISETP.GT.AND P0, PT, R0, 0x6, PT ;  /* 0x000000060000780c */ /* 0x000fda0003f04270 */
[----:B------:R-:W-:Y:S05]  /*4300*/  @P0 BRA `(.L_x_427) ;  /* 0x00000000002c0947 */ /* 0x000fea0003800000 */
[----:B------:R-:W-:-:S13]  /*4310*/  ISETP.NE.AND P0, PT, R0, 0x5, PT ;  /* 0x000000050000780c */ /* 0x000fda0003f05270 */
[----:B------:R-:W-:Y:S05]  /*4320*/  @!P0 BRA `(.L_x_428) ;  /* 0x0000000000148947 */ /* 0x000fea0003800000 */
[----:B------:R-:W-:-:S13]  /*4330*/  ISETP.NE.AND P0, PT, R0, 0x6, PT ;  /* 0x000000060000780c */ /* 0x000fda0003f05270 */
[----:B------:R-:W-:Y:S05]  /*4340*/  @P0 BRA `(.L_x_424) ;  /* 0x0000000800ac0947 */ /* 0x000fea0003800000 */
[----:B------:R-:W0:Y:S02]  /*4350*/  I2F.S16 R3, R3 ;  /* 0x0000000300037306 */ /* 0x000e240000101400 */
[----:B0-----:R0:W-:Y:S01]  /*4360*/  STG.E desc[UR36][R8.64], R3 ;  /* 0x0000000308007986 */ /* 0x0011e2000c101924 */
[----:B------:R-:W-:Y:S05]  /*4370*/  BRA `(.L_x_419) ;  /* 0x0000000800f87947 */ /* 0x000fea0003800000 */
.L_x_428:
[----:B------:R-:W0:Y:S02]  /*4380*/  I2F.S16 R0, R3 ;  /* 0x0000000300007306 */ /* 0x000e240000101400 */
[----:B0-----:R-:W-:-:S05]  /*4390*/  F2FP.F16.F32.PACK_AB R0, RZ, R0 ;  /* 0x00000000ff00723e */ /* 0x001fca00000000ff */
[----:B------:R0:W-:Y:S01]  /*43a0*/  STG.E.U16 desc[UR36][R8.64], R0 ;  /* 0x0000000008007986 */ /* 0x0001e2000c101524 */
[----:B------:R-:W-:Y:S05]  /*43b0*/  BRA `(.L_x_419) ;  /* 0x0000000800e87947 */ /* 0x000fea0003800000 */
.L_x_427:
[----:B------:R-:W-:-:S13]  /*43c0*/  ISETP.NE.AND P0, PT, R0, 0x7, PT ;  /* 0x000000070000780c */ /* 0x000fda0003f05270 */
[----:B------:R-:W-:Y:S05]  /*43d0*/  @!P0 BRA `(.L_x_429) ;  /* 0x0000000000348947 */ /* 0x000fea0003800000 */
[----:B------:R-:W-:-:S13]  /*43e0*/  ISETP.NE.AND P0, PT, R0, 0x8, PT ;  /* 0x000000080000780c */ /* 0x000fda0003f05270 */
[----:B------:R-:W-:Y:S05]  /*43f0*/  @!P0 BRA `(.L_x_430) ;  /* 0x0000000000188947 */ /* 0x000fea0003800000 */
[----:B------:R-:W-:-:S13]  /*4400*/  ISETP.NE.AND P0, PT, R0, 0x9, PT ;  /* 0x000000090000780c */ /* 0x000fda0003f05270 */
[----:B------:R-:W-:Y:S05]  /*4410*/  @P0 BRA `(.L_x_424) ;  /* 0x0000000800780947 */ /* 0x000fea0003800000 */
[----:B------:R-:W0:Y:S01]  /*4420*/  I2F.S16 R4, R3 ;  /* 0x0000000300047306 */ /* 0x000e220000101400 */
[----:B------:R-:W-:-:S05]  /*4430*/  IMAD.MOV.U32 R5, RZ, RZ, RZ ;  /* 0x000000ffff057224 */ /* 0x000fca00078e00ff */
[----:B0-----:R0:W-:Y:S01]  /*4440*/  STG.E.64 desc[UR36][R8.64], R4 ;  /* 0x0000000408007986 */ /* 0x0011e2000c101b24 */
[----:B------:R-:W-:Y:S05]  /*4450*/  BRA `(.L_x_419) ;  /* 0x0000000800c07947 */ /* 0x000fea0003800000 */
.L_x_430:
[----:B------:R-:W0:Y:S02]  /*4460*/  I2F.S16 R3, R3 ;  /* 0x0000000300037306 */ /* 0x000e240000101400 */
[----:B0-----:R-:W-:-:S04]  /*4470*/  F2FP.F16.F32.PACK_AB R3, RZ, R3 ;  /* 0x00000003ff03723e */ /* 0x001fc800000000ff */
[----:B------:R-:W-:-:S05]  /*4480*/  PRMT R3, R3, 0x5410, RZ ;  /* 0x0000541003037816 */ /* 0x000fca00000000ff */
[----:B------:R0:W-:Y:S01]  /*4490*/  STG.E desc[UR36][R8.64], R3 ;  /* 0x0000000308007986 */ /* 0x0001e2000c101924 */
[----:B------:R-:W-:Y:S05]  /*44a0*/  BRA `(.L_x_419) ;  /* 0x0000000800ac7947 */ /* 0x000fea0003800000 */
.L_x_429:
[----:B------:R-:W0:Y:S02]  /*44b0*/  I2F.F64.S16 R4, R3 ;  /* 0x0000000300047312 */ /* 0x000e240000101c00 */
[----:B0-----:R0:W-:Y:S01]  /*44c0*/  STG.E.64 desc[UR36][R8.64], R4 ;  /* 0x0000000408007986 */ /* 0x0011e2000c101b24 */
[----:B------:R-:W-:Y:S05]  /*44d0*/  BRA `(.L_x_419) ;  /* 0x0000000800a07947 */ /* 0x000fea0003800000 */
.L_x_420:
        /* <DEDUP_REMOVED lines=10> */
.L_x_433:
[----:B------:R-:W0:Y:S01]  /*4580*/  I2F.F64.S16 R4, R3 ;  /* 0x0000000300047312 */ /* 0x000e220000101c00 */
[----:B------:R-:W-:-:S05]  /*4590*/  CS2R R6, SRZ ;  /* 0x0000000000067805 */ /* 0x000fca000001ff00 */
[----:B0-----:R0:W-:Y:S01]  /*45a0*/  STG.E.128 desc[UR36][R8.64], R4 ;  /* 0x0000000408007986 */ /* 0x0011e2000c101d24 */
[----:B------:R-:W-:Y:S05]  /*45b0*/  BRA `(.L_x_419) ;  /* 0x0000000800687947 */ /* 0x000fea0003800000 */
.L_x_432:
[----:B------:R-:W-:-:S13]  /*45c0*/  ISETP.NE.AND P0, PT, R0, 0xf, PT ;  /* 0x0000000f0000780c */ /* 0x000fda0003f05270 */
[----:B------:R-:W-:Y:S05]  /*45d0*/  @!P0 BRA `(.L_x_434) ;  /* 0x0000000000b48947 */ /* 0x000fea0003800000 */
[----:B------:R-:W-:-:S13]  /*45e0*/  ISETP.NE.AND P0, PT, R0, 0x17, PT ;  /* 0x000000170000780c */ /* 0x000fda0003f05270 */
[----:B------:R-:W-:Y:S05]  /*45f0*/  @!P0 BRA `(.L_x_435) ;  /* 0x0000000000548947 */ /* 0x000fea0003800000 */
[----:B------:R-:W-:-:S13]  /*4600*/  ISETP.NE.AND P0, PT, R0, 0x18, PT ;  /* 0x000000180000780c */ /* 0x000fda0003f05270 */
[----:B------:R-:W-:Y:S05]  /*4610*/  @P0 BRA `(.L_x_424) ;  /* 0x0000000400f80947 */ /* 0x000fea0003800000 */
[----:B------:R-:W0:Y:S01]  /*4620*/  I2F.S16 R3, R3 ;  /* 0x0000000300037306 */ /* 0x000e220000101400 */
[----:B------:R-:W-:Y:S01]  /*4630*/  BSSY B0, `(.L_x_436) ;  /* 0x000000e000007945 */ /* 0x000fe20003800000 */
[C---:B0-----:R-:W-:Y:S02]  /*4640*/  LOP3.LUT R4, R3.reuse, 0x7fffffff, RZ, 0xc0, !PT ;  /* 0x7fffffff03047812 */ /* 0x041fe400078ec0ff */
[----:B------:R-:W-:Y:S02]  /*4650*/  LOP3.LUT R0, R3, 0x80000000, RZ, 0xc0, !PT ;  /* 0x8000000003007812 */ /* 0x000fe400078ec0ff */
[----:B------:R-:W-:Y:S02]  /*4660*/  ISETP.GT.U32.AND P0, PT, R4, 0x43efffff, PT ;  /* 0x43efffff0400780c */ /* 0x000fe40003f04070 */
[----:B------:R-:W-:Y:S01]  /*4670*/  SHF.R.U32.HI R5, RZ, 0x18, R0 ;  /* 0x00000018ff057819 */ /* 0x000fe20000011600 */
[----:B------:R-:W-:-:S10]  /*4680*/  IMAD.MOV.U32 R0, RZ, RZ, 0x7f ;  /* 0x0000007fff007424 */ /* 0x000fd400078e00ff */
[----:B------:R-:W-:Y:S05]  /*4690*/  @P0 BRA `(.L_x_437) ;  /* 0x00000000001c0947 */ /* 0x000fea0003800000 */
[----:B------:R-:W-:-:S13]  /*46a0*/  ISETP.GE.U32.AND P0, PT, R4, 0x3c800000, PT ;  /* 0x3c8000000400780c */ /* 0x000fda0003f06070 */
[----:B------:R-:W-:-:S04]  /*46b0*/  @P0 SHF.R.U32.HI R0, RZ, 0x14, R3 ;  /* 0x00000014ff000819 */ /* 0x000fc80000011603 */
[----:B------:R-:W-:-:S04]  /*46c0*/  @P0 LOP3.LUT R0, R0, 0x1, RZ, 0xc0, !PT ;  /* 0x0000000100000812 */ /* 0x000fc800078ec0ff */
[----:B------:R-:W-:Y:S01]  /*46d0*/  @P0 IADD3 R0, R3, 0x407ffff, R0 ;  /* 0x0407ffff03000810 */ /* 0x000fe20007ffe000 */
[----:B------:R-:W-:-:S03]  /*46e0*/  @!P0 FADD.FTZ R3, R4, 16384 ;  /* 0x4680000004038421 */ /* 0x000fc60000010000 */
[----:B------:R-:W-:Y:S01]  /*46f0*/  @P0 SHF.R.U32.HI R0, RZ, 0x14, R0 ;  /* 0x00000014ff000819 */ /* 0x000fe20000011600 */
[----:B------:R-:W-:-:S07]  /*4700*/  @!P0 VIADD R0, R3, 0xb9800000 ;  /* 0xb980000003008836 */ /* 0x000fce0000000000 */
.L_x_437:
[----:B------:R-:W-:Y:S05]  /*4710*/  BSYNC B0 ;  /* 0x0000000000007941 */ /* 0x000fea0003800000 */
.L_x_436:
[----:B------:R-:W-:-:S05]  /*4720*/  LOP3.LUT R5, R0, R5, RZ, 0xfc, !PT ;  /* 0x0000000500057212 */ /* 0x000fca00078efcff */
[----:B------:R0:W-:Y:S01]  /*4730*/  STG.E.U8 desc[UR36][R8.64], R5 ;  /* 0x0000000508007986 */ /* 0x0001e2000c101124 */
[----:B------:R-:W-:Y:S05]  /*4740*/  BRA `(.L_x_419) ;  /* 0x0000000800047947 */ /* 0x000fea0003800000 */
.L_x_435:
[----:B------:R-:W0:Y:S01]  /*4750*/  I2F.S16 R5, R3 ;  /* 0x0000000300057306 */ /* 0x000e220000101400 */
[----:B------:R-:W-:Y:S01]  /*4760*/  BSSY B0, `(.L_x_438) ;  /* 0x000000f000007945 */ /* 0x000fe20003800000 */
[----:B0-----:R-:W-:-:S04]  /*4770*/  LOP3.LUT R4, R5, 0x7fffffff, RZ, 0xc0, !PT ;  /* 0x7fffffff05047812 */ /* 0x001fc800078ec0ff */
        /* <DEDUP_REMOVED lines=10> */
.L_x_439:
[----:B------:R-:W-:Y:S01]  /*4820*/  IMAD.MOV.U32 R0, RZ, RZ, 0x7f ;  /* 0x0000007fff007424 */ /* 0x000fe200078e00ff */
[----:B------:R-:W-:-:S04]  /*4830*/  ISETP.GT.U32.AND P0, PT, R4, 0x7f800000, PT ;  /* 0x7f8000000400780c */ /* 0x000fc80003f04070 */
[----:B------:R-:W-:-:S09]  /*4840*/  SEL R0, R0, 0x7c, P0 ;  /* 0x0000007c00007807 */ /* 0x000fd20000000000 */
.L_x_440:
[----:B------:R-:W-:Y:S05]  /*4850*/  BSYNC B0 ;  /* 0x0000000000007941 */ /* 0x000fea0003800000 */
.L_x_438:
[----:B------:R-:W-:-:S04]  /*4860*/  LOP3.LUT R3, R5, 0x80000000, RZ, 0xc0, !PT ;  /* 0x8000000005037812 */ /* 0x000fc800078ec0ff */
[----:B------:R-:W-:-:S04]  /*4870*/  SHF.R.U32.HI R3, RZ, 0x18, R3 ;  /* 0x00000018ff037819 */ /* 0x000fc80000011603 */
[----:B------:R-:W-:-:S05]  /*4880*/  LOP3.LUT R3, R0, R3, RZ, 0xfc, !PT ;  /* 0x0000000300037212 */ /* 0x000fca00078efcff */
[----:B------:R0:W-:Y:S01]  /*4890*/  STG.E.U8 desc[UR36][R8.64], R3 ;  /* 0x0000000308007986 */ /* 0x0001e2000c101124 */
[----:B------:R-:W-:Y:S05]  /*48a0*/  BRA `(.L_x_419) ;  /* 0x0000000400ac7947 */ /* 0x000fea0003800000 */
.L_x_434:
[----:B------:R-:W0:Y:S02]  /*48b0*/  I2F.S16 R0, R3 ;  /* 0x0000000300007306 */ /* 0x000e240000101400 */
[----:B0-----:R-:W-:-:S05]  /*48c0*/  F2FP.BF16.F32.PACK_AB R0, RZ, R0 ;  /* 0x00000000ff00723e */ /* 0x001fca00000010ff */
[----:B------:R0:W-:Y:S01]  /*48d0*/  STG.E.U16 desc[UR36][R8.64], R0 ;  /* 0x0000000008007986 */ /* 0x0001e2000c101524 */
[----:B------:R-:W-:Y:S05]  /*48e0*/  BRA `(.L_x_419) ;  /* 0x00000004009c7947 */ /* 0x000fea0003800000 */
.L_x_431:
        /* <DEDUP_REMOVED lines=10> */
.L_x_443:
[----:B------:R-:W0:Y:S01]  /*4990*/  I2F.S16 R3, R3 ;  /* 0x0000000300037306 */ /* 0x000e220000101400 */
[----:B------:R-:W-:Y:S01]  /*49a0*/  BSSY B0, `(.L_x_444) ;  /* 0x0000014000007945 */ /* 0x000fe20003800000 */
[----:B------:R-:W-:Y:S01]  /*49b0*/  IMAD.MOV.U32 R4, RZ, RZ, 0x80 ;  /* 0x00000080ff047424 */ /* 0x000fe200078e00ff */
[----:B0-----:R-:W-:-:S04]  /*49c0*/  LOP3.LUT R5, R3, 0x7fffffff, RZ, 0xc0, !PT ;  /* 0x7fffffff03057812 */ /* 0x001fc800078ec0ff */
        /* <DEDUP_REMOVED lines=13> */
.L_x_446:
[----:B------:R-:W-:-:S04]  /*4aa0*/  LOP3.LUT R3, R3, 0x80000000, RZ, 0xc0, !PT ;  /* 0x8000000003037812 */ /* 0x000fc800078ec0ff */
[----:B------:R-:W-:-:S04]  /*4ab0*/  SHF.R.U32.HI R3, RZ, 0x18, R3 ;  /* 0x00000018ff037819 */ /* 0x000fc80000011603 */
[----:B------:R-:W-:-:S04]  /*4ac0*/  LOP3.LUT R0, R0, R3, RZ, 0xfc, !PT ;  /* 0x0000000300007212 */ /* 0x000fc800078efcff */
[----:B------:R-:W-:-:S07]  /*4ad0*/  PRMT R4, R0, 0x7610, R4 ;  /* 0x0000761000047816 */ /* 0x000fce0000000004 */
.L_x_445:
[----:B------:R-:W-:Y:S05]  /*4ae0*/  BSYNC B0 ;  /* 0x0000000000007941 */ /* 0x000fea0003800000 */
.L_x_444:
[----:B------:R4:W-:Y:S01]  /*4af0*/  STG.E.U8 desc[UR36][R8.64], R4 ;  /* 0x0000000408007986 */ /* 0x0009e2000c101124 */
[----:B------:R-:W-:Y:S05]  /*4b00*/  BRA `(.L_x_419) ;  /* 0x0000000400147947 */ /* 0x000fea0003800000 */
.L_x_442:
        /* <DEDUP_REMOVED lines=17> */
.L_x_449:
[----:B------:R-:W-:-:S04]  /*4c20*/  LOP3.LUT R3, R3, 0x80000000, RZ, 0xc0, !PT ;  /* 0x8000000003037812 */ /* 0x000fc800078ec0ff */
[----:B------:R-:W-:-:S04]  /*4c30*/  SHF.R.U32.HI R3, RZ, 0x18, R3 ;  /* 0x00000018ff037819 */ /* 0x000fc80000011603 */
[----:B------:R-:W-:-:S04]  /*4c40*/  LOP3.LUT R0, R0, R3, RZ, 0xfc, !PT ;  /* 0x0000000300007212 */ /* 0x000fc800078efcff */
[----:B------:R-:W-:-:S07]  /*4c50*/  PRMT R4, R0, 0x7610, R4 ;  /* 0x0000761000047816 */ /* 0x000fce0000000004 */
.L_x_448:
[----:B------:R-:W-:Y:S05]  /*4c60*/  BSYNC B0 ;  /* 0x0000000000007941 */ /* 0x000fea0003800000 */
.L_x_447:
[----:B------:R0:W-:Y:S01]  /*4c70*/  STG.E.U8 desc[UR36][R8.64], R4 ;  /* 0x0000000408007986 */ /* 0x0001e2000c101124 */
[----:B------:R-:W-:Y:S05]  /*4c80*/  BRA `(.L_x_419) ;  /* 0x0000000000b47947 */ /* 0x000fea0003800000 */
.L_x_441:
[----:B------:R-:W-:-:S13]  /*4c90*/  ISETP.NE.AND P0, PT, R0, 0x1c, PT ;  /* 0x0000001c0000780c */ /* 0x000fda0003f05270 */
[----:B------:R-:W-:Y:S05]  /*4ca0*/  @!P0 BRA `(.L_x_450) ;  /* 0x0000000000a88947 */ /* 0x000fea0003800000 */
[----:B------:R-:W-:-:S13]  /*4cb0*/  ISETP.NE.AND P0, PT, R0, 0x1d, PT ;  /* 0x0000001d0000780c */ /* 0x000fda0003f05270 */
[----:B------:R-:W-:Y:S05]  /*4cc0*/  @!P0 BRA `(.L_x_451) ;  /* 0x0000000000908947 */ /* 0x000fea0003800000 */
[----:B------:R-:W-:-:S13]  /*4cd0*/  ISETP.NE.AND P0, PT, R0, 0x2c, PT ;  /* 0x0000002c0000780c */ /* 0x000fda0003f05270 */
[----:B------:R-:W-:Y:S05]  /*4ce0*/  @P0 BRA `(.L_x_424) ;  /* 0x0000000000440947 */ /* 0x000fea0003800000 */
[----:B------:R-:W0:Y:S02]  /*4cf0*/  I2F.S16 R6, R3 ;  /* 0x0000000300067306 */ /* 0x000e240000101400 */
[----:B0-----:R-:W-:-:S04]  /*4d00*/  SHF.R.U32.HI R4, RZ, 0x17, R6 ;  /* 0x00000017ff047819 */ /* 0x001fc80000011606 */
[----:B------:R-:W-:-:S04]  /*4d10*/  LOP3.LUT R5, R4, 0xff, RZ, 0xc0, !PT ;  /* 0x000000ff04057812 */ /* 0x000fc800078ec0ff */
[----:B------:R-:W-:-:S13]  /*4d20*/  ISETP.NE.AND P2, PT, R5, 0xff, PT ;  /* 0x000000ff0500780c */ /* 0x000fda0003f45270 */
[--C-:B------:R-:W-:Y:S02]  /*4d30*/  @P2 SHF.R.U32.HI R0, RZ, 0x16, R6.reuse ;  /* 0x00000016ff002819 */ /* 0x100fe40000011606 */
[----:B------:R-:W-:Y:S01]  /*4d40*/  @P2 LOP3.LUT P0, RZ, R5, 0x3fffff, R6, 0xf8, !PT ;  /* 0x003fffff05ff2812 */ /* 0x000fe2000780f806 */
[----:B------:R-:W-:Y:S01]  /*4d50*/  @P2 VIADD R5, R4, 0x1 ;  /* 0x0000000104052836 */ /* 0x000fe20000000000 */
[----:B------:R-:W-:-:S04]  /*4d60*/  @P2 LOP3.LUT R0, R0, 0x1, RZ, 0xc0, !PT ;  /* 0x0000000100002812 */ /* 0x000fc800078ec0ff */
[----:B------:R-:W-:Y:S01]  /*4d70*/  @P2 ISETP.EQ.U32.AND P1, PT, R0, 0x1, P0 ;  /* 0x000000010000280c */ /* 0x000fe20000722070 */
[----:B------:R-:W-:Y:S01]  /*4d80*/  IMAD.MOV.U32 R0, RZ, RZ, 0xff ;  /* 0x000000ffff007424 */ /* 0x000fe200078e00ff */
[----:B------:R-:W-:Y:S02]  /*4d90*/  PLOP3.LUT P0, PT, PT, PT, PT, 0x80, 0x0 ;  /* 0x000000000000781c */ /* 0x000fe40003f0f070 */
[----:B------:R-:W-:Y:S02]  /*4da0*/  @P2 PLOP3.LUT P0, PT, P1, PT, PT, 0x80, 0x0 ;  /* 0x000000000000281c */ /* 0x000fe40000f0f070 */
[----:B------:R-:W-:-:S11]  /*4db0*/  PRMT R3, R0, 0x7610, R3 ;  /* 0x0000761000037816 */ /* 0x000fd60000000003 */
[----:B------:R-:W-:-:S04]  /*4dc0*/  @!P0 IMAD.MOV R5, RZ, RZ, R4 ;  /* 0x000000ffff058224 */ /* 0x000fc800078e0204 */
[----:B------:R-:W-:-:S05]  /*4dd0*/  @P2 IMAD.MOV.U32 R3, RZ, RZ, R5 ;  /* 0x000000ffff032224 */ /* 0x000fca00078e0005 */
[----:B------:R3:W-:Y:S01]  /*4de0*/  STG.E.U8 desc[UR36][R8.64], R3 ;  /* 0x0000000308007986 */ /* 0x0007e2000c101124 */
[----:B------:R-:W-:Y:S05]  /*4df0*/  BRA `(.L_x_419) ;  /* 0x0000000000587947 */ /* 0x000fea0003800000 */
.L_x_424:
        /* <DEDUP_REMOVED lines=16> */
.L_x_452:
[----:B------:R-:W-:Y:S05]  /*4f00*/  BRA `(.L_x_419) ;  /* 0x0000000000147947 */ /* 0x000fea0003800000 */
.L_x_451:
[----:B------:R-:W-:Y:S02]  /*4f10*/  IMAD.MOV.U32 R4, RZ, RZ, R3 ;  /* 0x000000ffff047224 */ /* 0x000fe400078e0003 */
[----:B------:R-:W-:-:S05]  /*4f20*/  IMAD.MOV.U32 R5, RZ, RZ, RZ ;  /* 0x000000ffff057224 */ /* 0x000fca00078e00ff */
[----:B------:R1:W-:Y:S01]  /*4f30*/  STG.E.64 desc[UR36][R8.64], R4 ;  /* 0x0000000408007986 */ /* 0x0003e2000c101b24 */
[----:B------:R-:W-:Y:S05]  /*4f40*/  BRA `(.L_x_419) ;  /* 0x0000000000047947 */ /* 0x000fea0003800000 */
.L_x_450:
[----:B------:R0:W-:Y:S02]  /*4f50*/  STG.E desc[UR36][R8.64], R3 ;  /* 0x0000000308007986 */ /* 0x0001e4000c101924 */
.L_x_419:
[----:B------:R-:W-:Y:S05]  /*4f60*/  BSYNC B6 ;  /* 0x0000000000067941 */ /* 0x000fea0003800000 */
.L_x_418:
[----:B------:R-:W-:Y:S01]  /*4f70*/  ISETP.GE.AND P0, PT, R17, R24, PT ;  /* 0x000000181100720c */ /* 0x000fe20003f06270 */
[----:B------:R-:W-:-:S12]  /*4f80*/  BSSY B6, `(.L_x_453) ;  /* 0x00001d6000067945 */ /* 0x000fd80003800000 */
[----:B------:R-:W-:Y:S05]  /*4f90*/  @P0 BRA `(.L_x_454) ;  /* 0x0000001c00500947 */ /* 0x000fea0003800000 */
[----:B01-34-:R-:W0:Y:S01]  /*4fa0*/  LDC.64 R8, c[0x0][0x218] ;  /* 0x00008600ff087b82 */ /* 0x01be220000000a00 */
[----:B------:R-:W-:Y:S01]  /*4fb0*/  IMAD R0, R2, 0x200, R17 ;  /* 0x0000020002007824 */ /* 0x000fe200078e0211 */
[----:B--2---:R-:W-:Y:S01]  /*4fc0*/  PRMT R4, R16, 0x9910, RZ ;  /* 0x0000991010047816 */ /* 0x004fe200000000ff */
        /* <DEDUP_REMOVED lines=17> */
.L_x_458:
[----:B------:R0:W-:Y:S01]  /*50e0*/  STG.E.U8 desc[UR36][R8.64], R26 ;  /* 0x0000001a08007986 */ /* 0x0001e2000c101124 */
[----:B------:R-:W-:Y:S05]  /*50f0*/  BRA `(.L_x_460) ;  /* 0x0000000c00487947 */ /* 0x000fea0003800000 */
.L_x_457:
        /* <DEDUP_REMOVED lines=9> */
.L_x_462:
[----:B------:R0:W-:Y:S01]  /*5190*/  STG.E desc[UR36][R8.64], R26 ;  /* 0x0000001a08007986 */ /* 0x0001e2000c101924 */
[----:B------:R-:W-:Y:S05]  /*51a0*/  BRA `(.L_x_460) ;  /* 0x0000000c001c7947 */ /* 0x000fea0003800000 */
.L_x_461:
[----:B------:R0:W-:Y:S01]  /*51b0*/  STG.E.U16 desc[UR36][R8.64], R26 ;  /* 0x0000001a08007986 */ /* 0x0001e2000c101524 */
[----:B------:R-:W-:Y:S05]  /*51c0*/  BRA `(.L_x_460) ;  /* 0x0000000c00147947 */ /* 0x000fea0003800000 */
.L_x_456:
        /* <DEDUP_REMOVED lines=9> */
.L_x_464:
[----:B------:R-:W0:Y:S02]  /*5260*/  I2F.S16 R0, R26 ;  /* 0x0000001a00007306 */ /* 0x000e240000101400 */
[----:B0-----:R-:W-:-:S05]  /*5270*/  F2FP.F16.F32.PACK_AB R0, RZ, R0 ;  /* 0x00000000ff00723e */ /* 0x001fca00000000ff */
[----:B------:R0:W-:Y:S01]  /*5280*/  STG.E.U16 desc[UR36][R8.64], R0 ;  /* 0x0000000008007986 */ /* 0x0001e2000c101524 */
[----:B------:R-:W-:Y:S05]  /*5290*/  BRA `(.L_x_460) ;  /* 0x0000000800e07947 */ /* 0x000fea0003800000 */
.L_x_463:
        /* <DEDUP_REMOVED lines=10> */
.L_x_466:
[----:B------:R-:W0:Y:S02]  /*5340*/  I2F.S16 R26, R26 ;  /* 0x0000001a001a7306 */ /* 0x000e240000101400 */
[----:B0-----:R-:W-:-:S04]  /*5350*/  F2FP.F16.F32.PACK_AB R3, RZ, R26 ;  /* 0x0000001aff03723e */ /* 0x001fc800000000ff */
[----:B------:R-:W-:-:S05]  /*5360*/  PRMT R3, R3, 0x5410, RZ ;  /* 0x0000541003037816 */ /* 0x000fca00000000ff */
[----:B------:R0:W-:Y:S01]  /*5370*/  STG.E desc[UR36][R8.64], R3 ;  /* 0x0000000308007986 */ /* 0x0001e2000c101924 */
[----:B------:R-:W-:Y:S05]  /*5380*/  BRA `(.L_x_460) ;  /* 0x0000000800a47947 */ /* 0x000fea0003800000 */
.L_x_465:
[----:B------:R-:W0:Y:S02]  /*5390*/  I2F.F64.S16 R26, R26 ;  /* 0x0000001a001a7312 */ /* 0x000e240000101c00 */
[----:B0-----:R0:W-:Y:S01]  /*53a0*/  STG.E.64 desc[UR36][R8.64], R26 ;  /* 0x0000001a08007986 */ /* 0x0011e2000c101b24 */
[----:B------:R-:W-:Y:S05]  /*53b0*/  BRA `(.L_x_460) ;  /* 0x0000000800987947 */ /* 0x000fea0003800000 */
.L_x_455:
        /* <DEDUP_REMOVED lines=10> */
.L_x_469:
[----:B------:R-:W0:Y:S01]  /*5460*/  I2F.F64.S16 R4, R26 ;  /* 0x0000001a00047312 */ /* 0x000e220000101c00 */
[----:B------:R-:W-:-:S05]  /*5470*/  CS2R R6, SRZ ;  /* 0x0000000000067805 */ /* 0x000fca000001ff00 */
[----:B0-----:R0:W-:Y:S01]  /*5480*/  STG.E.128 desc[UR36][R8.64], R4 ;  /* 0x0000000408007986 */ /* 0x0011e2000c101d24 */
[----:B------:R-:W-:Y:S05]  /*5490*/  BRA `(.L_x_460) ;  /* 0x0000000800607947 */ /* 0x000fea0003800000 */
.L_x_468:
        /* <DEDUP_REMOVED lines=21> */
.L_x_473:
[----:B------:R-:W-:Y:S05]  /*55f0*/  BSYNC B0 ;  /* 0x0000000000007941 */ /* 0x000fea0003800000 */
.L_x_472:
[----:B------:R-:W-:-:S05]  /*5600*/  LOP3.LUT R5, R0, R5, RZ, 0xfc, !PT ;  /* 0x0000000500057212 */ /* 0x000fca00078efcff */
[----:B------:R0:W-:Y:S01]  /*5610*/  STG.E.U8 desc[UR36][R8.64], R5 ;  /* 0x0000000508007986 */ /* 0x0001e2000c101124 */
[----:B------:R-:W-:Y:S05]  /*5620*/  BRA `(.L_x_460) ;  /* 0x0000000400fc7947 */ /* 0x000fea0003800000 */
.L_x_471:
        /* <DEDUP_REMOVED lines=13> */
.L_x_475:
[----:B------:R-:W-:Y:S01]  /*5700*/  IMAD.MOV.U32 R0, RZ, RZ, 0x7f ;  /* 0x0000007fff007424 */ /* 0x000fe200078e00ff */
[----:B------:R-:W-:-:S04]  /*5710*/  ISETP.GT.U32.AND P0, PT, R3, 0x7f800000, PT ;  /* 0x7f8000000300780c */ /* 0x000fc80003f04070 */
[----:B------:R-:W-:-:S09]  /*5720*/  SEL R0, R0, 0x7c, P0 ;  /* 0x0000007c00007807 */ /* 0x000fd20000000000 */
.L_x_476:
[----:B------:R-:W-:Y:S05]  /*5730*/  BSYNC B0 ;  /* 0x0000000000007941 */ /* 0x000fea0003800000 */
.L_x_474:
[----:B------:R-:W-:-:S04]  /*5740*/  LOP3.LUT R3, R5, 0x80000000, RZ, 0xc0, !PT ;  /* 0x8000000005037812 */ /* 0x000fc800078ec0ff */
[----:B------:R-:W-:-:S04]  /*5750*/  SHF.R.U32.HI R3, RZ, 0x18, R3 ;  /* 0x00000018ff037819 */ /* 0x000fc80000011603 */
[----:B------:R-:W-:-:S05]  /*5760*/  LOP3.LUT R3, R0, R3, RZ, 0xfc, !PT ;  /* 0x0000000300037212 */ /* 0x000fca00078efcff */
[----:B------:R0:W-:Y:S01]  /*5770*/  STG.E.U8 desc[UR36][R8.64], R3 ;  /* 0x0000000308007986 */ /* 0x0001e2000c101124 */
[----:B------:R-:W-:Y:S05]  /*5780*/  BRA `(.L_x_460) ;  /* 0x0000000400a47947 */ /* 0x000fea0003800000 */
.L_x_470:
[----:B------:R-:W0:Y:S02]  /*5790*/  I2F.S16 R0, R26 ;  /* 0x0000001a00007306 */ /* 0x000e240000101400 */
[----:B0-----:R-:W-:-:S05]  /*57a0*/  F2FP.BF16.F32.PACK_AB R0, RZ, R0 ;  /* 0x00000000ff00723e */ /* 0x001fca00000010ff */
[----:B------:R0:W-:Y:S01]  /*57b0*/  STG.E.U16 desc[UR36][R8.64], R0 ;  /* 0x0000000008007986 */ /* 0x0001e2000c101524 */
[----:B------:R-:W-:Y:S05]  /*57c0*/  BRA `(.L_x_460) ;  /* 0x0000000400947947 */ /* 0x000fea0003800000 */
.L_x_467:
        /* <DEDUP_REMOVED lines=10> */
.L_x_479:
        /* <DEDUP_REMOVED lines=17> */
.L_x_482:
[----:B------:R-:W-:-:S04]  /*5980*/  LOP3.LUT R3, R5, 0x80000000, RZ, 0xc0, !PT ;  /* 0x8000000005037812 */ /* 0x000fc800078ec0ff */
[----:B------:R-:W-:-:S04]  /*5990*/  SHF.R.U32.HI R3, RZ, 0x18, R3 ;  /* 0x00000018ff037819 */ /* 0x000fc80000011603 */
[----:B------:R-:W-:-:S04]  /*59a0*/  LOP3.LUT R0, R0, R3, RZ, 0xfc, !PT ;  /* 0x0000000300007212 */ /* 0x000fc800078efcff */
[----:B------:R-:W-:-:S07]  /*59b0*/  PRMT R4, R0, 0x7610, R4 ;  /* 0x0000761000047816 */ /* 0x000fce0000000004 */
.L_x_481:
[----:B------:R-:W-:Y:S05]  /*59c0*/  BSYNC B0 ;  /* 0x0000000000007941 */ /* 0x000fea0003800000 */
.L_x_480:
[----:B------:R3:W-:Y:S01]  /*59d0*/  STG.E.U8 desc[UR36][R8.64], R4 ;  /* 0x0000000408007986 */ /* 0x0007e2000c101124 */
[----:B------:R-:W-:Y:S05]  /*59e0*/  BRA `(.L_x_460) ;  /* 0x00000004000c7947 */ /* 0x000fea0003800000 */
.L_x_478:
        /* <DEDUP_REMOVED lines=17> */
.L_x_485:
[----:B------:R-:W-:-:S04]  /*5b00*/  LOP3.LUT R3, R5, 0x80000000, RZ, 0xc0, !PT ;  /* 0x8000000005037812 */ /* 0x000fc800078ec0ff */
[----:B------:R-:W-:-:S04]  /*5b10*/  SHF.R.U32.HI R3, RZ, 0x18, R3 ;  /* 0x00000018ff037819 */ /* 0x000fc80000011603 */
[----:B------:R-:W-:-:S04]  /*5b20*/  LOP3.LUT R0, R0, R3, RZ, 0xfc, !PT ;  /* 0x0000000300007212 */ /* 0x000fc800078efcff */
[----:B------:R-:W-:-:S07]  /*5b30*/  PRMT R4, R0, 0x7610, R4 ;  /* 0x0000761000047816 */ /* 0x000fce0000000004 */
.L_x_484:
[----:B------:R-:W-:Y:S05]  /*5b40*/  BSYNC B0 ;  /* 0x0000000000007941 */ /* 0x000fea0003800000 */
.L_x_483:
[----:B------:R0:W-:Y:S01]  /*5b50*/  STG.E.U8 desc[UR36][R8.64], R4 ;  /* 0x0000000408007986 */ /* 0x0001e2000c101124 */
[----:B------:R-:W-:Y:S05]  /*5b60*/  BRA `(.L_x_460) ;  /* 0x0000000000ac7947 */ /* 0x000fea0003800000 */
.L_x_477:
        /* <DEDUP_REMOVED lines=22> */
.L_x_459:
        /* <DEDUP_REMOVED lines=16> */
.L_x_488:
[----:B------:R-:W-:Y:S05]  /*5dd0*/  BRA `(.L_x_460) ;  /* 0x0000000000107947 */ /* 0x000fea0003800000 */
.L_x_487:
[----:B------:R-:W-:-:S05]  /*5de0*/  IMAD.MOV.U32 R27, RZ, RZ, RZ ;  /* 0x000000ffff1b7224 */ /* 0x000fca00078e00ff */
[----:B------:R1:W-:Y:S01]  /*5df0*/  STG.E.64 desc[UR36][R8.64], R26 ;  /* 0x0000001a08007986 */ /* 0x0003e2000c101b24 */
[----:B------:R-:W-:Y:S05]  /*5e00*/  BRA `(.L_x_460) ;  /* 0x0000000000047947 */ /* 0x000fea0003800000 */
.L_x_486:
[----:B------:R0:W-:Y:S02]  /*5e10*/  STG.E desc[UR36][R8.64], R26 ;  /* 0x0000001a08007986 */ /* 0x0001e4000c101924 */
.L_x_460:
[----:B------:R-:W-:-:S05]  /*5e20*/  VIADD R17, R17, 0x80 ;  /* 0x0000008011117836 */ /* 0x000fca0000000000 */
[----:B------:R-:W-:-:S13]  /*5e30*/  ISETP.GE.AND P0, PT, R17, R24, PT ;  /* 0x000000181100720c */ /* 0x000fda0003f06270 */
[----:B------:R-:W-:Y:S05]  /*5e40*/  @P0 BRA `(.L_x_454) ;  /* 0x0000000c00a40947 */ /* 0x000fea0003800000 */
[----:B01234-:R-:W0:Y:S01]  /*5e50*/  LDC.64 R8, c[0x0][0x218] ;  /* 0x00008600ff087b82 */ /* 0x01fe220000000a00 */
        /* <DEDUP_REMOVED lines=19> */
.L_x_492:
[----:B------:R0:W-:Y:S01]  /*5f90*/  STG.E.U8 desc[UR36][R8.64], R18 ;  /* 0x0000001208007986 */ /* 0x0001e2000c101124 */
[----:B------:R-:W-:Y:S05]  /*5fa0*/  BRA `(.L_x_494) ;  /* 0x0000000c00487947 */ /* 0x000fea0003800000 */
.L_x_491:
        /* <DEDUP_REMOVED lines=9> */
.L_x_496:
[----:B------:R0:W-:Y:S01]  /*6040*/  STG.E desc[UR36][R8.64], R18 ;  /* 0x0000001208007986 */ /* 0x0001e2000c101924 */
[----:B------:R-:W-:Y:S05]  /*6050*/  BRA `(.L_x_494) ;  /* 0x0000000c001c7947 */ /* 0x000fea0003800000 */
.L_x_495:
[----:B------:R0:W-:Y:S01]  /*6060*/  STG.E.U16 desc[UR36][R8.64], R18 ;  /* 0x0000001208007986 */ /* 0x0001e2000c101524 */
[----:B------:R-:W-:Y:S05]  /*6070*/  BRA `(.L_x_494) ;  /* 0x0000000c00147947 */ /* 0x000fea0003800000 */
.L_x_490:
        /* <DEDUP_REMOVED lines=9> */
.L_x_498:
[----:B------:R-:W0:Y:S02]  /*6110*/  I2F.S16 R0, R18 ;  /* 0x0000001200007306 */ /* 0x000e240000101400 */
[----:B0-----:R-:W-:-:S05]  /*6120*/  F2FP.F16.F32.PACK_AB R0, RZ, R0 ;  /* 0x00000000ff00723e */ /* 0x001fca00000000ff */
[----:B------:R0:W-:Y:S01]  /*6130*/  STG.E.U16 desc[UR36][R8.64], R0 ;  /* 0x0000000008007986 */ /* 0x0001e2000c101524 */
[----:B------:R-:W-:Y:S05]  /*6140*/  BRA `(.L_x_494) ;  /* 0x0000000800e07947 */ /* 0x000fea0003800000 */
.L_x_497:
        /* <DEDUP_REMOVED lines=10> */
.L_x_500:
[----:B------:R-:W0:Y:S02]  /*61f0*/  I2F.S16 R18, R18 ;  /* 0x0000001200127306 */ /* 0x000e240000101400 */
[----:B0-----:R-:W-:-:S04]  /*6200*/  F2FP.F16.F32.PACK_AB R3, RZ, R18 ;  /* 0x00000012ff03723e */ /* 0x001fc800000000ff */
[----:B------:R-:W-:-:S05]  /*6210*/  PRMT R3, R3, 0x5410, RZ ;  /* 0x0000541003037816 */ /* 0x000fca00000000ff */
[----:B------:R0:W-:Y:S01]  /*6220*/  STG.E desc[UR36][R8.64], R3 ;  /* 0x0000000308007986 */ /* 0x0001e2000c101924 */
[----:B------:R-:W-:Y:S05]  /*6230*/  BRA `(.L_x_494) ;  /* 0x0000000800a47947 */ /* 0x000fea0003800000 */
.L_x_499:
[----:B------:R-:W0:Y:S02]  /*6240*/  I2F.F64.S16 R18, R18 ;  /* 0x0000001200127312 */ /* 0x000e240000101c00 */
[----:B0-----:R0:W-:Y:S01]  /*6250*/  STG.E.64 desc[UR36][R8.64], R18 ;  /* 0x0000001208007986 */ /* 0x0011e2000c101b24 */
[----:B------:R-:W-:Y:S05]  /*6260*/  BRA `(.L_x_494) ;  /* 0x0000000800987947 */ /* 0x000fea0003800000 */
.L_x_489:
        /* <DEDUP_REMOVED lines=10> */
.L_x_503:
[----:B------:R-:W0:Y:S01]  /*6310*/  I2F.F64.S16 R4, R18 ;  /* 0x0000001200047312 */ /* 0x000e220000101c00 */
[----:B------:R-:W-:-:S05]  /*6320*/  CS2R R6, SRZ ;  /* 0x0000000000067805 */ /* 0x000fca000001ff00 */
[----:B0-----:R0:W-:Y:S01]  /*6330*/  STG.E.128 desc[UR36][R8.64], R4 ;  /* 0x0000000408007986 */ /* 0x0011e2000c101d24 */
[----:B------:R-:W-:Y:S05]  /*6340*/  BRA `(.L_x_494) ;  /* 0x0000000800607947 */ /* 0x000fea0003800000 */
.L_x_502:
        /* <DEDUP_REMOVED lines=21> */
.L_x_507:
[----:B------:R-:W-:Y:S05]  /*64a0*/  BSYNC B0 ;  /* 0x0000000000007941 */ /* 0x000fea0003800000 */
.L_x_506:
[----:B------:R-:W-:-:S05]  /*64b0*/  LOP3.LUT R5, R0, R5, RZ, 0xfc, !PT ;  /* 0x0000000500057212 */ /* 0x000fca00078efcff */
[----:B------:R0:W-:Y:S01]  /*64c0*/  STG.E.U8 desc[UR36][R8.64], R5 ;  /* 0x0000000508007986 */ /* 0x0001e2000c101124 */
[----:B------:R-:W-:Y:S05]  /*64d0*/  BRA `(.L_x_494) ;  /* 0x0000000400fc7947 */ /* 0x000fea0003800000 */
.L_x_505:
        /* <DEDUP_REMOVED lines=13> */
.L_x_509:
[----:B------:R-:W-:Y:S01]  /*65b0*/  IMAD.MOV.U32 R0, RZ, RZ, 0x7f ;  /* 0x0000007fff007424 */ /* 0x000fe200078e00ff */
[----:B------:R-:W-:-:S04]  /*65c0*/  ISETP.GT.U32.AND P0, PT, R3, 0x7f800000, PT ;  /* 0x7f8000000300780c */ /* 0x000fc80003f04070 */
[----:B------:R-:W-:-:S09]  /*65d0*/  SEL R0, R0, 0x7c, P0 ;  /* 0x0000007c00007807 */ /* 0x000fd20000000000 */
.L_x_510:
[----:B------:R-:W-:Y:S05]  /*65e0*/  BSYNC B0 ;  /* 0x0000000000007941 */ /* 0x000fea0003800000 */
.L_x_508:
[----:B------:R-:W-:-:S04]  /*65f0*/  LOP3.LUT R3, R5, 0x80000000, RZ, 0xc0, !PT ;  /* 0x8000000005037812 */ /* 0x000fc800078ec0ff */
[----:B------:R-:W-:-:S04]  /*6600*/  SHF.R.U32.HI R3, RZ, 0x18, R3 ;  /* 0x00000018ff037819 */ /* 0x000fc80000011603 */
[----:B------:R-:W-:-:S05]  /*6610*/  LOP3.LUT R3, R0, R3, RZ, 0xfc, !PT ;  /* 0x0000000300037212 */ /* 0x000fca00078efcff */
[----:B------:R0:W-:Y:S01]  /*6620*/  STG.E.U8 desc[UR36][R8.64], R3 ;  /* 0x0000000308007986 */ /* 0x0001e2000c101124 */
[----:B------:R-:W-:Y:S05]  /*6630*/  BRA `(.L_x_494) ;  /* 0x0000000400a47947 */ /* 0x000fea0003800000 */
.L_x_504:
[----:B------:R-:W0:Y:S02]  /*6640*/  I2F.S16 R0, R18 ;  /* 0x0000001200007306 */ /* 0x000e240000101400 */
[----:B0-----:R-:W-:-:S05]  /*6650*/  F2FP.BF16.F32.PACK_AB R0, RZ, R0 ;  /* 0x00000000ff00723e */ /* 0x001fca00000010ff */
[----:B------:R0:W-:Y:S01]  /*6660*/  STG.E.U16 desc[UR36][R8.64], R0 ;  /* 0x0000000008007986 */ /* 0x0001e2000c101524 */
[----:B------:R-:W-:Y:S05]  /*6670*/  BRA `(.L_x_494) ;  /* 0x0000000400947947 */ /* 0x000fea0003800000 */
.L_x_501:
        /* <DEDUP_REMOVED lines=10> */
.L_x_513:
        /* <DEDUP_REMOVED lines=17> */
.L_x_516:
[----:B------:R-:W-:-:S04]  /*6830*/  LOP3.LUT R3, R5, 0x80000000, RZ, 0xc0, !PT ;  /* 0x8000000005037812 */ /* 0x000fc800078ec0ff */
[----:B------:R-:W-:-:S04]  /*6840*/  SHF.R.U32.HI R3, RZ, 0x18, R3 ;  /* 0x00000018ff037819 */ /* 0x000fc80000011603 */
[----:B------:R-:W-:-:S04]  /*6850*/  LOP3.LUT R0, R0, R3, RZ, 0xfc, !PT ;  /* 0x0000000300007212 */ /* 0x000fc800078efcff */
[----:B------:R-:W-:-:S07]  /*6860*/  PRMT R4, R0, 0x7610, R4 ;  /* 0x0000761000047816 */ /* 0x000fce0000000004 */
.L_x_515:
[----:B------:R-:W-:Y:S05]  /*6870*/  BSYNC B0 ;  /* 0x0000000000007941 */ /* 0x000fea0003800000 */
.L_x_514:
[----:B------:R3:W-:Y:S01]  /*6880*/  STG.E.U8 desc[UR36][R8.64], R4 ;  /* 0x0000000408007986 */ /* 0x0007e2000c101124 */
[----:B------:R-:W-:Y:S05]  /*6890*/  BRA `(.L_x_494) ;  /* 0x00000004000c7947 */ /* 0x000fea0003800000 */
.L_x_512:
        /* <DEDUP_REMOVED lines=17> */
.L_x_519:
[----:B------:R-:W-:-:S04]  /*69b0*/  LOP3.LUT R3, R5, 0x80000000, RZ, 0xc0, !PT ;  /* 0x8000000005037812 */ /* 0x000fc800078ec0ff */
[----:B------:R-:W-:-:S04]  /*69c0*/  SHF.R.U32.HI R3, RZ, 0x18, R3 ;  /* 0x00000018ff037819 */ /* 0x000fc80000011603 */
[----:B------:R-:W-:-:S04]  /*69d0*/  LOP3.LUT R0, R0, R3, RZ, 0xfc, !PT ;  /* 0x0000000300007212 */ /* 0x000fc800078efcff */
[----:B------:R-:W-:-:S07]  /*69e0*/  PRMT R4, R0, 0x7610, R4 ;  /* 0x0000761000047816 */ /* 0x000fce0000000004 */
.L_x_518:
[----:B------:R-:W-:Y:S05]  /*69f0*/  BSYNC B0 ;  /* 0x0000000000007941 */ /* 0x000fea0003800000 */
.L_x_517:
[----:B------:R0:W-:Y:S01]  /*6a00*/  STG.E.U8 desc[UR36][R8.64], R4 ;  /* 0x0000000408007986 */ /* 0x0001e2000c101124 */
[----:B------:R-:W-:Y:S05]  /*6a10*/  BRA `(.L_x_494) ;  /* 0x0000000000ac7947 */ /* 0x000fea0003800000 */
.L_x_511:
        /* <DEDUP_REMOVED lines=22> */
.L_x_493:
        /* <DEDUP_REMOVED lines=16> */
.L_x_522:
[----:B------:R-:W-:Y:S05]  /*6c80*/  BRA `(.L_x_494) ;  /* 0x0000000000107947 */ /* 0x000fea0003800000 */
.L_x_521:
[----:B------:R-:W-:-:S05]  /*6c90*/  IMAD.MOV.U32 R19, RZ, RZ, RZ ;  /* 0x000000ffff137224 */ /* 0x000fca00078e00ff */
[----:B------:R2:W-:Y:S01]  /*6ca0*/  STG.E.64 desc[UR36][R8.64], R18 ;  /* 0x0000001208007986 */ /* 0x0005e2000c101b24 */
[----:B------:R-:W-:Y:S05]  /*6cb0*/  BRA `(.L_x_494) ;  /* 0x0000000000047947 */ /* 0x000fea0003800000 */
.L_x_520:
[----:B------:R0:W-:Y:S02]  /*6cc0*/  STG.E desc[UR36][R8.64], R18 ;  /* 0x0000001208007986 */ /* 0x0001e4000c101924 */
.L_x_494:
[----:B------:R-:W-:-:S07]  /*6cd0*/  VIADD R17, R17, 0x80 ;  /* 0x0000008011117836 */ /* 0x000fce0000000000 */
.L_x_454:
[----:B------:R-:W-:Y:S05]  /*6ce0*/  BSYNC B6 ;  /* 0x0000000000067941 */ /* 0x000fea0003800000 */
.L_x_453:
[----:B------:R-:W-:-:S13]  /*6cf0*/  ISETP.GE.AND P0, PT, R17, R24, PT ;  /* 0x000000181100720c */ /* 0x000fda0003f06270 */
[----:B------:R-:W-:Y:S05]  /*6d00*/  @P0 EXIT ;  /* 0x000000000000094d */ /* 0x000fea0003800000 */
[----:B01-34-:R-:W0:Y:S01]  /*6d10*/  LDC.64 R4, c[0x0][0x218] ;  /* 0x00008600ff047b82 */ /* 0x01be220000000a00 */
[----:B--2---:R-:W-:Y:S01]  /*6d20*/  PRMT R0, R16, 0x9910, RZ ;  /* 0x0000991010007816 */ /* 0x004fe200000000ff */
        /* <DEDUP_REMOVED lines=17> */
.L_x_526:
[----:B------:R-:W-:Y:S01]  /*6e40*/  STG.E.U8 desc[UR36][R2.64], R22 ;  /* 0x0000001602007986 */ /* 0x000fe2000c101124 */
[----:B------:R-:W-:Y:S05]  /*6e50*/  EXIT ;  /* 0x000000000000794d */ /* 0x000fea0003800000 */
.L_x_525:
        /* <DEDUP_REMOVED lines=9> */
.L_x_529:
[----:B------:R-:W-:Y:S01]  /*6ef0*/  STG.E desc[UR36][R2.64], R22 ;  /* 0x0000001602007986 */ /* 0x000fe2000c101924 */
[----:B------:R-:W-:Y:S05]  /*6f00*/  EXIT ;  /* 0x000000000000794d */ /* 0x000fea0003800000 */
.L_x_528:
[----:B------:R-:W-:Y:S01]  /*6f10*/  STG.E.U16 desc[UR36][R2.64], R22 ;  /* 0x0000001602007986 */ /* 0x000fe2000c101524 */
[----:B------:R-:W-:Y:S05]  /*6f20*/  EXIT ;  /* 0x000000000000794d */ /* 0x000fea0003800000 */
.L_x_524:
[----:B------:R-:W-:-:S13]  /*6f30*/  ISETP.GT.AND P0, PT, R0, 0x6, PT ;  /* 0x000000060000780c */ /* 0x000fda0003f04270 */
[----:B------:R-:W-:Y:S05]  /*6f40*/  @P0 BRA `(.L_x_530) ;  /* 0x00000000002c0947 */ /* 0x000fea0003800000 */
[----:B------:R-:W-:-:S13]  /*6f50*/  ISETP.NE.AND P0, PT, R0, 0x5, PT ;  /* 0x000000050000780c */ /* 0x000fda0003f05270 */
[----:B------:R-:W-:Y:S05]  /*6f60*/  @!P0 BRA `(.L_x_531) ;  /* 0x0000000000148947 */ /* 0x000fea0003800000 */
[----:B------:R-:W-:-:S13]  /*6f70*/  ISETP.NE.AND P0, PT, R0, 0x6, PT ;  /* 0x000000060000780c */ /* 0x000fda0003f05270 */
[----:B------:R-:W-:Y:S05]  /*6f80*/  @P0 BRA `(.L_x_527) ;  /* 0x0000000800a80947 */ /* 0x000fea0003800000 */
[----:B------:R-:W0:Y:S02]  /*6f90*/  I2F.S16 R5, R22 ;  /* 0x0000001600057306 */ /* 0x000e240000101400 */
[----:B0-----:R-:W-:Y:S01]  /*6fa0*/  STG.E desc[UR36][R2.64], R5 ;  /* 0x0000000502007986 */ /* 0x001fe2000c101924 */
[----:B------:R-:W-:Y:S05]  /*6fb0*/  EXIT ;  /* 0x000000000000794d */ /* 0x000fea0003800000 */
.L_x_531:
[----:B------:R-:W0:Y:S02]  /*6fc0*/  I2F.S16 R0, R22 ;  /* 0x0000001600007306 */ /* 0x000e240000101400 */
[----:B0-----:R-:W-:-:S05]  /*6fd0*/  F2FP.F16.F32.PACK_AB R0, RZ, R0 ;  /* 0x00000000ff00723e */ /* 0x001fca00000000ff */
[----:B------:R-:W-:Y:S01]  /*6fe0*/  STG.E.U16 desc[UR36][R2.64], R0 ;  /* 0x0000000002007986 */ /* 0x000fe2000c101524 */
[----:B------:R-:W-:Y:S05]  /*6ff0*/  EXIT ;  /* 0x000000000000794d */ /* 0x000fea0003800000 */
.L_x_530:
        /* <DEDUP_REMOVED lines=8> */
[----:B0-----:R-:W-:Y:S01]  /*7080*/  STG.E.64 desc[UR36][R2.64], R22 ;  /* 0x0000001602007986 */ /* 0x001fe2000c101b24 */
[----:B------:R-:W-:Y:S05]  /*7090*/  EXIT ;  /* 0x000000000000794d */ /* 0x000fea0003800000 */
.L_x_533:
[----:B------:R-:W0:Y:S02]  /*70a0*/  I2F.S16 R22, R22 ;  /* 0x0000001600167306 */ /* 0x000e240000101400 */
[----:B0-----:R-:W-:-:S04]  /*70b0*/  F2FP.F16.F32.PACK_AB R5, RZ, R22 ;  /* 0x00000016ff05723e */ /* 0x001fc800000000ff */
[----:B------:R-:W-:-:S05]  /*70c0*/  PRMT R5, R5, 0x5410, RZ ;  /* 0x0000541005057816 */ /* 0x000fca00000000ff */
[----:B------:R-:W-:Y:S01]  /*70d0*/  STG.E desc[UR36][R2.64], R5 ;  /* 0x0000000502007986 */ /* 0x000fe2000c101924 */
[----:B------:R-:W-:Y:S05]  /*70e0*/  EXIT ;  /* 0x000000000000794d */ /* 0x000fea0003800000 */
.L_x_532:
[----:B------:R-:W0:Y:S02]  /*70f0*/  I2F.F64.S16 R22, R22 ;  /* 0x0000001600167312 */ /* 0x000e240000101c00 */
[----:B0-----:R-:W-:Y:S01]  /*7100*/  STG.E.64 desc[UR36][R2.64], R22 ;  /* 0x0000001602007986 */ /* 0x001fe2000c101b24 */
[----:B------:R-:W-:Y:S05]  /*7110*/  EXIT ;  /* 0x000000000000794d */ /* 0x000fea0003800000 */
.L_x_523:
        /* <DEDUP_REMOVED lines=10> */
.L_x_536:
[----:B------:R-:W0:Y:S01]  /*71c0*/  I2F.F64.S16 R4, R22 ;  /* 0x0000001600047312 */ /* 0x000e220000101c00 */
[----:B------:R-:W-:-:S05]  /*71d0*/  CS2R R6, SRZ ;  /* 0x0000000000067805 */ /* 0x000fca000001ff00 */
[----:B0-----:R-:W-:Y:S01]  /*71e0*/  STG.E.128 desc[UR36][R2.64], R4 ;  /* 0x0000000402007986 */ /* 0x001fe2000c101d24 */
[----:B------:R-:W-:Y:S05]  /*71f0*/  EXIT ;  /* 0x000000000000794d */ /* 0x000fea0003800000 */
.L_x_535:
        /* <DEDUP_REMOVED lines=21> */
.L_x_540:
[----:B------:R-:W-:Y:S05]  /*7350*/  BSYNC B0 ;  /* 0x0000000000007941 */ /* 0x000fea0003800000 */
.L_x_539:
[----:B------:R-:W-:-:S05]  /*7360*/  LOP3.LUT R5, R0, R5, RZ, 0xfc, !PT ;  /* 0x0000000500057212 */ /* 0x000fca00078efcff */
[----:B------:R-:W-:Y:S01]  /*7370*/  STG.E.U8 desc[UR36][R2.64], R5 ;  /* 0x0000000502007986 */ /* 0x000fe2000c101124 */
[----:B------:R-:W-:Y:S05]  /*7380*/  EXIT ;  /* 0x000000000000794d */ /* 0x000fea0003800000 */
.L_x_538:
        /* <DEDUP_REMOVED lines=13> */
.L_x_542:
[----:B------:R-:W-:Y:S01]  /*7460*/  IMAD.MOV.U32 R0, RZ, RZ, 0x7f ;  /* 0x0000007fff007424 */ /* 0x000fe200078e00ff */
[----:B------:R-:W-:-:S04]  /*7470*/  ISETP.GT.U32.AND P0, PT, R4, 0x7f800000, PT ;  /* 0x7f8000000400780c */ /* 0x000fc80003f04070 */
[----:B------:R-:W-:-:S09]  /*7480*/  SEL R0, R0, 0x7c, P0 ;  /* 0x0000007c00007807 */ /* 0x000fd20000000000 */
.L_x_543:
[----:B------:R-:W-:Y:S05]  /*7490*/  BSYNC B0 ;  /* 0x0000000000007941 */ /* 0x000fea0003800000 */
.L_x_541:
[----:B------:R-:W-:-:S04]  /*74a0*/  LOP3.LUT R4, R5, 0x80000000, RZ, 0xc0, !PT ;  /* 0x8000000005047812 */ /* 0x000fc800078ec0ff */
[----:B------:R-:W-:-:S04]  /*74b0*/  SHF.R.U32.HI R5, RZ, 0x18, R4 ;  /* 0x00000018ff057819 */ /* 0x000fc80000011604 */
[----:B------:R-:W-:-:S05]  /*74c0*/  LOP3.LUT R5, R0, R5, RZ, 0xfc, !PT ;  /* 0x0000000500057212 */ /* 0x000fca00078efcff */
[----:B------:R-:W-:Y:S01]  /*74d0*/  STG.E.U8 desc[UR36][R2.64], R5 ;  /* 0x0000000502007986 */ /* 0x000fe2000c101124 */
[----:B------:R-:W-:Y:S05]  /*74e0*/  EXIT ;  /* 0x000000000000794d */ /* 0x000fea0003800000 */
.L_x_537:
[----:B------:R-:W0:Y:S02]  /*74f0*/  I2F.S16 R0, R22 ;  /* 0x0000001600007306 */ /* 0x000e240000101400 */
[----:B0-----:R-:W-:-:S05]  /*7500*/  F2FP.BF16.F32.PACK_AB R0, RZ, R0 ;  /* 0x00000000ff00723e */ /* 0x001fca00000010ff */
[----:B------:R-:W-:Y:S01]  /*7510*/  STG.E.U16 desc[UR36][R2.64], R0 ;  /* 0x0000000002007986 */ /* 0x000fe2000c101524 */
[----:B------:R-:W-:Y:S05]  /*7520*/  EXIT ;  /* 0x000000000000794d */ /* 0x000fea0003800000 */
.L_x_534:
        /* <DEDUP_REMOVED lines=10> */
.L_x_546:
        /* <DEDUP_REMOVED lines=13> */
[----:B------:R-:W-:-:S05]  /*76a0*/  FADD.FTZ R0, R5, 8192 ;  /* 0x4600000005007421 */ /* 0x000fca0000010000 */
[----:B------:R-:W-:Y:S02]  /*76b0*/  LOP3.LUT P0, R4, R0, 0xff, RZ, 0xc0, !PT ;  /* 0x000000ff00047812 */ /* 0x000fe4000780c0ff */
[----:B------:R-:W-:-:S11]  /*76c0*/  PRMT R0, RZ, 0x7610, R0 ;  /* 0x00007610ff007816 */ /* 0x000fd60000000000 */
[----:B------:R-:W-:Y:S05]  /*76d0*/  @!P0 BRA `(.L_x_548) ;  /* 0x0000000000108947 */ /* 0x000fea0003800000 */
.L_x_549:
[----:B------:R-:W-:-:S04]  /*76e0*/  LOP3.LUT R0, R7, 0x80000000, RZ, 0xc0, !PT ;  /* 0x8000000007007812 */ /* 0x000fc800078ec0ff */
[----:B------:R-:W-:-:S04]  /*76f0*/  SHF.R.U32.HI R5, RZ, 0x18, R0 ;  /* 0x00000018ff057819 */ /* 0x000fc80000011600 */
[----:B------:R-:W-:-:S04]  /*7700*/  LOP3.LUT R4, R4, R5, RZ, 0xfc, !PT ;  /* 0x0000000504047212 */ /* 0x000fc800078efcff */
[----:B------:R-:W-:-:S07]  /*7710*/  PRMT R0, R4, 0x7610, R0 ;  /* 0x0000761004007816 */ /* 0x000fce0000000000 */
.L_x_548:
[----:B------:R-:W-:Y:S05]  /*7720*/  BSYNC B0 ;  /* 0x0000000000007941 */ /* 0x000fea0003800000 */
.L_x_547:
[----:B------:R-:W-:Y:S01]  /*7730*/  STG.E.U8 desc[UR36][R2.64], R0 ;  /* 0x0000000002007986 */ /* 0x000fe2000c101124 */
[----:B------:R-:W-:Y:S05]  /*7740*/  EXIT ;  /* 0x000000000000794d */ /* 0x000fea0003800000 */
.L_x_545:
        /* <DEDUP_REMOVED lines=17> */
.L_x_552:
[----:B------:R-:W-:-:S04]  /*7860*/  LOP3.LUT R0, R7, 0x80000000, RZ, 0xc0, !PT ;  /* 0x8000000007007812 */ /* 0x000fc800078ec0ff */
[----:B------:R-:W-:-:S04]  /*7870*/  SHF.R.U32.HI R5, RZ, 0x18, R0 ;  /* 0x00000018ff057819 */ /* 0x000fc80000011600 */
[----:B------:R-:W-:-:S04]  /*7880*/  LOP3.LUT R4, R4, R5, RZ, 0xfc, !PT ;  /* 0x0000000504047212 */ /* 0x000fc800078efcff */
[----:B------:R-:W-:-:S07]  /*7890*/  PRMT R0, R4, 0x7610, R0 ;  /* 0x0000761004007816 */ /* 0x000fce0000000000 */
.L_x_551:
[----:B------:R-:W-:Y:S05]  /*78a0*/  BSYNC B0 ;  /* 0x0000000000007941 */ /* 0x000fea0003800000 */
.L_x_550:
[----:B------:R-:W-:Y:S01]  /*78b0*/  STG.E.U8 desc[UR36][R2.64], R0 ;  /* 0x0000000002007986 */ /* 0x000fe2000c101124 */
[----:B------:R-:W-:Y:S05]  /*78c0*/  EXIT ;  /* 0x000000000000794d */ /* 0x000fea0003800000 */
.L_x_544:
        /* <DEDUP_REMOVED lines=22> */
.L_x_527:
        /* <DEDUP_REMOVED lines=16> */
.L_x_555:
[----:B------:R-:W-:Y:S05]  /*7b30*/  EXIT ;  /* 0x000000000000794d */ /* 0x000fea0003800000 */
.L_x_554:
[----:B------:R-:W-:-:S05]  /*7b40*/  IMAD.MOV.U32 R23, RZ, RZ, RZ ;  /* 0x000000ffff177224 */ /* 0x000fca00078e00ff */
[----:B------:R-:W-:Y:S01]  /*7b50*/  STG.E.64 desc[UR36][R2.64], R22 ;  /* 0x0000001602007986 */ /* 0x000fe2000c101b24 */
[----:B------:R-:W-:Y:S05]  /*7b60*/  EXIT ;  /* 0x000000000000794d */ /* 0x000fea0003800000 */
.L_x_553:
[----:B------:R-:W-:Y:S01]  /*7b70*/  STG.E desc[UR36][R2.64], R22 ;  /* 0x0000001602007986 */ /* 0x000fe2000c101924 */
[----:B------:R-:W-:Y:S05]  /*7b80*/  EXIT ;  /* 0x000000000000794d */ /* 0x000fea0003800000 */
.L_x_556:
        /* <DEDUP_REMOVED lines=15> */
.L_x_17207:


//--------------------- .text._ZN2at6native18elementwise_kernelILi128ELi4EZNS0_22gpu_kernel_impl_nocastINS0_13AUnaryFunctorIbbbNS0_15binary_internal10MulFunctorIbEEEEEEvRNS_18TensorIteratorBaseERKT_EUliE_EEviT1_ --------------------------
	.section	.text._ZN2at6native18elementwise_kernelILi128ELi4EZNS0_22gpu_kernel_impl_nocastINS0_13AUnaryFunctorIbbbNS0_15binary_internal10MulFunctorIbEEEEEEvRNS_18TensorIteratorBaseERKT_EUliE_EEviT1_,"ax",@progbits
	.align	128
        .global         _ZN2at6native18elementwise_kernelILi128ELi4EZNS0_22gpu_kernel_impl_nocastINS0_13AUnaryFunctorIbbbNS0_15binary_internal10MulFunctorIbEEEEEEvRNS_18TensorIteratorBaseERKT_EUliE_EEviT1_
        .type           _ZN2at6native18elementwise_kernelILi128ELi4EZNS0_22gpu_kernel_impl_nocastINS0_13AUnaryFunctorIbbbNS0_15binary_internal10MulFunctorIbEEEEEEvRNS_18TensorIteratorBaseERKT_EUliE_EEviT1_,@function
        .size           _ZN2at6native18elementwise_kernelILi128ELi4EZNS0_22gpu_kernel_impl_nocastINS0_13AUnaryFunctorIbbbNS0_15binary_internal10MulFunctorIbEEEEEEvRNS_18TensorIteratorBaseERKT_EUliE_EEviT1_,(.L_x_17208 - _ZN2at6native18elementwise_kernelILi128ELi4EZNS0_22gpu_kernel_impl_nocastINS0_13AUnaryFunctorIbbbNS0_15binary_internal10MulFunctorIbEEEEEEvRNS_18TensorIteratorBaseERKT_EUliE_EEviT1_)
        .other          _ZN2at6native18elementwise_kernelILi128ELi4EZNS0_22gpu_kernel_impl_nocastINS0_13AUnaryFunctorIbbbNS0_15binary_internal10MulFunctorIbEEEEEEvRNS_18TensorIteratorBaseERKT_EUliE_EEviT1_,@"STO_CUDA_ENTRY STV_DEFAULT"
_ZN2at6native18elementwise_kernelILi128ELi4EZNS0_22gpu_kernel_impl_nocastINS0_13AUnaryFunctorIbbbNS0_15binary_internal10MulFunctorIbEEEEEEvRNS_18TensorIteratorBaseERKT_EUliE_EEviT1_:
.text._ZN2at6native18elementwise_kernelILi128ELi4EZNS0_22gpu_kernel_impl_nocastINS0_13AUnaryFunctorIbbbNS0_15binary_internal10MulFunctorIbEEEEEEvRNS_18TensorIteratorBaseERKT_EUliE_EEviT1_:
[----:B------:R-:W-:Y:S01]  /*0000*/  LDC R1, c[0x0][0x28] ;  /* 0x00000a00ff017b82 */ /* 0x000fe20000000800 */
[----:B------:R-:W0:Y:S01]  /*0010*/  S2R R0, SR_CTAID.X ;  /* 0x0000000000007919 */ /* 0x000e220000002500 */
[----:B------:R-:W-:Y:S01]  /*0020*/  ULDC UR6, c[0x0][0x210] ;  /* 0x0000840000067ab9 */ /* 0x000fe20000000800 */
[----:B------:R-:W-:Y:S01]  /*0030*/  ULDC.64 UR4, c[0x0][0x208] ;  /* 0x0000820000047ab9 */ /* 0x000fe20000000a00 */
[----:B------:R-:W-:Y:S01]  /*0040*/  ULDC.U8 UR7, c[0x0][0x421] ;  /* 0x0001084000077ab9 */ /* 0x000fe20000000000 */
[----:B------:R-:W0:Y:S01]  /*0050*/  S2R R3, SR_TID.X ;  /* 0x0000000000037919 */ /* 0x000e220000002100 */
[----:B------:R-:W-:Y:S01]  /*0060*/  BSSY B0, `(.L_x_557) ;  /* 0x000013e000007945 */ /* 0x000fe20003800000 */
[----:B0-----:R-:W-:-:S04]  /*0070*/  LEA R0, R0, R3, 0x9 ;  /* 0x0000000300007211 */ /* 0x001fc800078e48ff */
[----:B------:R-:W-:-:S13]  /*0080*/  ISETP.GE.AND P0, PT, R0, UR6, PT ;  /* 0x0000000600007c0c */ /* 0x000fda000bf06270 */
[----:B------:R-:W-:Y:S05]  /*0090*/  @P0 BRA `(.L_x_558) ;  /* 0x0000001000e80947 */ /* 0x000fea0003800000 */
[----:B------:R-:W0:Y:S01]  /*00a0*/  LDC R8, c[0x0][0x218] ;  /* 0x00008600ff087b82 */ /* 0x000e220000000800 */
[----:B------:R-:W-:Y:S02]  /*00b0*/  CS2R R2, SRZ ;  /* 0x0000000000027805 */ /* 0x000fe4000001ff00 */
[----:B0-----:R-:W-:-:S13]  /*00c0*/  ISETP.NE.AND P0, PT, R8, RZ, PT ;  /* 0x000000ff0800720c */ /* 0x001fda0003f05270 */
[----:B------:R-:W-:Y:S05]  /*00d0*/  @!P0 BRA `(.L_x_559) ;  /* 0x0000001000a88947 */ /* 0x000fea0003800000 */
[----:B------:R-:W-:Y:S01]  /*00e0*/  HFMA2.MMA R2, -RZ, RZ, 0, 0 ;  /* 0x00000000ff027435 */ /* 0x000fe200000001ff */
[----:B------:R-:W-:Y:S01]  /*00f0*/  MOV R3, R0 ;  /* 0x0000000000037202 */ /* 0x000fe20000000f00 */
[----:B------:R-:W-:Y:S01]  /*0100*/  ULDC.64 UR8, c[0x0][0x220] ;  /* 0x0000880000087ab9 */ /* 0x000fe20000000a00 */
[----:B------:R-:W-:-:S07]  /*0110*/  ISETP.NE.AND P0, PT, R8, 0x1, PT ;  /* 0x000000010800780c */ /* 0x000fce0003f05270 */
[----:B------:R-:W-:Y:S01]  /*0120*/  IMAD.HI.U32 R4, R0, UR8, R2 ;  /* 0x0000000800047c27 */ /* 0x000fe2000f8e0002 */
[----:B------:R-:W-:-:S04]  /*0130*/  ULDC UR8, c[0x0][0x21c] ;  /* 0x0000870000087ab9 */ /* 0x000fc80000000800 */
[----:B------:R-:W-:-:S04]  /*0140*/  SHF.R.U32.HI R5, RZ, UR9, R4 ;  /* 0x00000009ff057c19 */ /* 0x000fc80008011604 */
[----:B------:R-:W-:-:S05]  /*0150*/  IADD3 R3, -R5, RZ, RZ ;  /* 0x000000ff05037210 */ /* 0x000fca0007ffe1ff */
[----:B------:R-:W-:Y:S01]  /*0160*/  IMAD R2, R3, UR8, R0 ;  /* 0x0000000803027c24 */ /* 0x000fe2000f8e0200 */
[----:B------:R-:W-:-:S03]  /*0170*/  ULDC.64 UR8, c[0x0][0x348] ;  /* 0x0000d20000087ab9 */ /* 0x000fc60000000a00 */
[C---:B------:R-:W-:Y:S02]  /*0180*/  IMAD R3, R2.reuse, UR8, RZ ;  /* 0x0000000802037c24 */ /* 0x040fe4000f8e02ff */
[----:B------:R-:W-:Y:S01]  /*0190*/  IMAD R2, R2, UR9, RZ ;  /* 0x0000000902027c24 */ /* 0x000fe2000f8e02ff */
[----:B------:R-:W-:Y:S06]  /*01a0*/  @!P0 BRA `(.L_x_559) ;  /* 0x0000001000748947 */ /* 0x000fec0003800000 */
[----:B------:R-:W-:Y:S01]  /*01b0*/  MOV R4, RZ ;  /* 0x000000ff00047202 */ /* 0x000fe20000000f00 */
[----:B------:R-:W-:Y:S01]  /*01c0*/  ULDC.64 UR10, c[0x0][0x228] ;  /* 0x00008a00000a7ab9 */ /* 0x000fe20000000a00 */
[----:B------:R-:W-:Y:S01]  /*01d0*/  ULDC UR8, c[0x0][0x230] ;  /* 0x00008c0000087ab9 */ /* 0x000fe20000000800 */
[----:B------:R-:W-:Y:S02]  /*01e0*/  ISETP.NE.AND P0, PT, R8, 0x2, PT ;  /* 0x000000020800780c */ /* 0x000fe40003f05270 */
[----:B------:R-:W-:-:S05]  /*01f0*/  IMAD.HI.U32 R6, R5, UR11, R4 ;  /* 0x0000000b05067c27 */ /* 0x000fca000f8e0004 */
[----:B------:R-:W-:Y:S01]  /*0200*/  SHF.R.U32.HI R7, RZ, UR8, R6 ;  /* 0x00000008ff077c19 */ /* 0x000fe20008011606 */
[----:B------:R-:W-:-:S03]  /*0210*/  ULDC.64 UR8, c[0x0][0x350] ;  /* 0x0000d40000087ab9 */ /* 0x000fc60000000a00 */
[----:B------:R-:W-:-:S05]  /*0220*/  IADD3 R4, -R7, RZ, RZ ;  /* 0x000000ff07047210 */ /* 0x000fca0007ffe1ff */
[----:B------:R-:W-:-:S04]  /*0230*/  IMAD R4, R4, UR10, R5 ;  /* 0x0000000a04047c24 */ /* 0x000fc8000f8e0205 */
[C---:B------:R-:W-:Y:S02]  /*0240*/  IMAD R3, R4.reuse, UR8, R3 ;  /* 0x0000000804037c24 */ /* 0x040fe4000f8e0203 */
[----:B------:R-:W-:Y:S01]  /*0250*/  IMAD R2, R4, UR9, R2 ;  /* 0x0000000904027c24 */ /* 0x000fe2000f8e0202 */
[----:B------:R-:W-:Y:S06]  /*0260*/  @!P0 BRA `(.L_x_559) ;  /* 0x0000001000448947 */ /* 0x000fec0003800000 */
[----:B------:R-:W-:Y:S01]  /*0270*/  HFMA2.MMA R6, -RZ, RZ, 0, 0 ;  /* 0x00000000ff067435 */ /* 0x000fe200000001ff */
[----:B------:R-:W-:Y:S01]  /*0280*/  ULDC.64 UR8, c[0x0][0x238] ;  /* 0x00008e0000087ab9 */ /* 0x000fe20000000a00 */
[----:B------:R-:W-:-:S08]  /*0290*/  ISETP.NE.AND P0, PT, R8, 0x3, PT ;  /* 0x000000030800780c */ /* 0x000fd00003f05270 */
[----:B------:R-:W-:Y:S01]  /*02a0*/  IMAD.HI.U32 R4, R7, UR8, R6 ;  /* 0x0000000807047c27 */ /* 0x000fe2000f8e0006 */
[----:B------:R-:W-:-:S04]  /*02b0*/  ULDC UR8, c[0x0][0x234] ;  /* 0x00008d0000087ab9 */ /* 0x000fc80000000800 */
[----:B------:R-:W-:-:S04]  /*02c0*/  SHF.R.U32.HI R5, RZ, UR9, R4 ;  /* 0x00000009ff057c19 */ /* 0x000fc80008011604 */
[----:B------:R-:W-:-:S05]  /*02d0*/  IADD3 R6, -R5, RZ, RZ ;  /* 0x000000ff05067210 */ /* 0x000fca0007ffe1ff */
        /* <DEDUP_REMOVED lines=17> */
[----:B------:R-:W-:Y:S01]  /*03f0*/  MOV R6, RZ ;  /* 0x000000ff00067202 */ /* 0x000fe20000000f00 */
[----:B------:R-:W-:Y:S01]  /*0400*/  ULDC.64 UR8, c[0x0][0x250] ;  /* 0x0000940000087ab9 */ /* 0x000fe20000000a00 */
[----:B------:R-:W-:-:S03]  /*0410*/  ISETP.NE.AND P0, PT, R8, 0x5, PT ;  /* 0x000000050800780c */ /* 0x000fc60003f05270 */
        /* <DEDUP_REMOVED lines=9> */
[----:B------:R-:W-:Y:S01]  /*04b0*/  HFMA2.MMA R4, -RZ, RZ, 0, 0 ;  /* 0x00000000ff047435 */ /* 0x000fe200000001ff */
[----:B------:R-:W-:Y:S01]  /*04c0*/  ULDC.64 UR10, c[0x0][0x258] ;  /* 0x00009600000a7ab9 */ /* 0x000fe20000000a00 */
[----:B------:R-:W-:Y:S01]  /*04d0*/  ULDC UR8, c[0x0][0x260] ;  /* 0x0000980000087ab9 */ /* 0x000fe20000000800 */
[----:B------:R-:W-:-:S07]  /*04e0*/  ISETP.NE.AND P0, PT, R8, 0x6, PT ;  /* 0x000000060800780c */ /* 0x000fce0003f05270 */
        /* <DEDUP_REMOVED lines=20> */
[----:B------:R-:W-:Y:S01]  /*0630*/  MOV R4, RZ ;  /* 0x000000ff00047202 */ /* 0x000fe20000000f00 */
[----:B------:R-:W-:Y:S01]  /*0640*/  ULDC.64 UR10, c[0x0][0x270] ;  /* 0x00009c00000a7ab9 */ /* 0x000fe20000000a00 */
[----:B------:R-:W-:Y:S01]  /*0650*/  ULDC UR8, c[0x0][0x278] ;  /* 0x00009e0000087ab9 */ /* 0x000fe20000000800 */
[----:B------:R-:W-:Y:S02]  /*0660*/  ISETP.NE.AND P0, PT, R8, 0x8, PT ;  /* 0x000000080800780c */ /* 0x000fe40003f05270 */
        /* <DEDUP_REMOVED lines=188> */
[----:B------:R-:W-:Y:S01]  /*1230*/  ISETP.NE.AND P0, PT, R8, 0x18, PT ;  /* 0x000000180800780c */ /* 0x000fe20003f05270 */
[----:B------:R-:W-:Y:S01]  /*1240*/  HFMA2.MMA R4, -RZ, RZ, 0, 0 ;  /* 0x00000000ff047435 */ /* 0x000fe200000001ff */
[----:B------:R-:W-:Y:S01]  /*1250*/  ULDC.64 UR10, c[0x0][0x330] ;  /* 0x0000cc00000a7ab9 */ /* 0x000fe20000000a00 */
[----:B------:R-:W-:-:S08]  /*1260*/  ULDC UR8, c[0x0][0x338] ;  /* 0x0000ce0000087ab9 */ /* 0x000fd00000000800 */
[----:B------:R-:W-:Y:S02]  /*1270*/  IMAD.HI.U32 R8, R5, UR11, R4 ;  /* 0x0000000b05087c27 */ /* 0x000fe4000f8e0004 */
[----:B------:R-:W0:Y:S03]  /*1280*/  @P0 LDC.64 R12, c[0x0][0x340] ;  /* 0x0000d000ff0c0b82 */ /* 0x000e260000000a00 */
[----:B------:R-:W-:Y:S01]  /*1290*/  SHF.R.U32.HI R9, RZ, UR8, R8 ;  /* 0x00000008ff097c19 */ /* 0x000fe20008011608 */
[----:B------:R-:W-:Y:S01]  /*12a0*/  ULDC.64 UR8, c[0x0][0x400] ;  /* 0x0001000000087ab9 */ /* 0x000fe20000000a00 */
[----:B------:R-:W-:Y:S02]  /*12b0*/  @P0 MOV R8, RZ ;  /* 0x000000ff00080202 */ /* 0x000fe40000000f00 */
[C---:B------:R-:W-:Y:S01]  /*12c0*/  IADD3 R11, -R9.reuse, RZ, RZ ;  /* 0x000000ff090b7210 */ /* 0x040fe20007ffe1ff */
[----:B------:R-:W1:Y:S08]  /*12d0*/  @P0 LDC R15, c[0x0][0x33c] ;  /* 0x0000cf00ff0f0b82 */ /* 0x000e700000000800 */
[----:B------:R-:W2:Y:S01]  /*12e0*/  @P0 LDC.64 R6, c[0x0][0x408] ;  /* 0x00010200ff060b82 */ /* 0x000ea20000000a00 */
[----:B0-----:R-:W-:-:S05]  /*12f0*/  @P0 IMAD.HI.U32 R4, R9, R12, R8 ;  /* 0x0000000c09040227 */ /* 0x001fca00078e0008 */
[----:B------:R-:W-:Y:S01]  /*1300*/  @P0 SHF.R.U32.HI R8, RZ, R13, R4 ;  /* 0x0000000dff080219 */ /* 0x000fe20000011604 */
[----:B------:R-:W-:-:S03]  /*1310*/  IMAD R4, R11, UR10, R5 ;  /* 0x0000000a0b047c24 */ /* 0x000fc6000f8e0205 */
[----:B------:R-:W-:Y:S01]  /*1320*/  @P0 IADD3 R8, -R8, RZ, RZ ;  /* 0x000000ff08080210 */ /* 0x000fe20007ffe1ff */
[C---:B------:R-:W-:Y:S02]  /*1330*/  IMAD R3, R4.reuse, UR8, R3 ;  /* 0x0000000804037c24 */ /* 0x040fe4000f8e0203 */
[----:B------:R-:W-:Y:S02]  /*1340*/  IMAD R2, R4, UR9, R2 ;  /* 0x0000000904027c24 */ /* 0x000fe4000f8e0202 */
[----:B-1----:R-:W-:-:S04]  /*1350*/  @P0 IMAD R8, R8, R15, R9 ;  /* 0x0000000f08080224 */ /* 0x002fc800078e0209 */
[C---:B--2---:R-:W-:Y:S02]  /*1360*/  @P0 IMAD R3, R8.reuse, R6, R3 ;  /* 0x0000000608030224 */ /* 0x044fe400078e0203 */
[----:B------:R-:W-:-:S07]  /*1370*/  @P0 IMAD R2, R8, R7, R2 ;  /* 0x0000000708020224 */ /* 0x000fce00078e0202 */
.L_x_559:
[----:B------:R-:W-:Y:S02]  /*1380*/  ULDC.64 UR8, c[0x0][0x418] ;  /* 0x0001060000087ab9 */ /* 0x000fe40000000a00 */
[----:B------:R-:W-:-:S04]  /*1390*/  IADD3 R4, P0, R2, UR8, RZ ;  /* 0x0000000802047c10 */ /* 0x000fc8000ff1e0ff */
[----:B------:R-:W-:Y:S01]  /*13a0*/  IADD3.X R5, RZ, UR9, RZ, P0, !PT ;  /* 0x00000009ff057c10 */ /* 0x000fe200087fe4ff */
[----:B------:R-:W-:-:S04]  /*13b0*/  ULDC.64 UR8, c[0x0][0x410] ;  /* 0x0001040000087ab9 */ /* 0x000fc80000000a00 */
[----:B------:R-:W2:Y:S01]  /*13c0*/  LDG.E.U8 R4, desc[UR4][R4.64] ;  /* 0x0000000404047981 */ /* 0x000ea2000c1e1100 */
[----:B------:R-:W-:Y:S02]  /*13d0*/  ISETP.NE.AND P0, PT, RZ, UR7, PT ;  /* 0x00000007ff007c0c */ /* 0x000fe4000bf05270 */
[----:B------:R-:W-:Y:S02]  /*13e0*/  IADD3 R2, P1, R3, UR8, RZ ;  /* 0x0000000803027c10 */ /* 0x000fe4000ff3e0ff */
[----:B------:R-:W-:-:S03]  /*13f0*/  IADD3 R0, R0, 0x80, RZ ;  /* 0x0000008000007810 */ /* 0x000fc60007ffe0ff */
[----:B------:R-:W-:Y:S01]  /*1400*/  IMAD.X R3, RZ, RZ, UR9, P1 ;  /* 0x00000009ff037e24 */ /* 0x000fe200088e06ff */
[----:B--2---:R-:W-:-:S04]  /*1410*/  ISETP.NE.AND P0, PT, R4, RZ, P0 ;  /* 0x000000ff0400720c */ /* 0x004fc80000705270 */
[----:B------:R-:W-:-:S05]  /*1420*/  SEL R7, RZ, 0x1, !P0 ;  /* 0x00000001ff077807 */ /* 0x000fca0004000000 */
[----:B------:R0:W-:Y:S04]  /*1430*/  STG.E.U8 desc[UR4][R2.64], R7 ;  /* 0x0000000702007986 */ /* 0x0001e8000c101104 */
.L_x_558:
[----:B------:R-:W-:Y:S05]  /*1440*/  BSYNC B0 ;  /* 0x0000000000007941 */ /* 0x000fea0003800000 */
.L_x_557:
[----:B------:R-:W-:Y:S01]  /*1450*/  ISETP.GE.AND P0, PT, R0, UR6, PT ;  /* 0x0000000600007c0c */ /* 0x000fe2000bf06270 */
[----:B------:R-:W-:-:S12]  /*1460*/  BSSY B0, `(.L_x_560) ;  /* 0x0000278000007945 */ /* 0x000fd80003800000 */
[----:B------:R-:W-:Y:S05]  /*1470*/  @P0 BRA `(.L_x_561) ;  /* 0x0000002400d80947 */ /* 0x000fea0003800000 */
[----:B------:R-:W1:Y:S01]  /*1480*/  LDC R8, c[0x0][0x218] ;  /* 0x00008600ff087b82 */ /* 0x000e620000000800 */
[----:B0-----:R-:W-:Y:S02]  /*1490*/  CS2R R2, SRZ ;  /* 0x0000000000027805 */ /* 0x001fe4000001ff00 */
[----:B-1----:R-:W-:-:S13]  /*14a0*/  ISETP.NE.AND P0, PT, R8, RZ, PT ;  /* 0x000000ff0800720c */ /* 0x002fda0003f05270 */
        /* <DEDUP_REMOVED lines=299> */
.L_x_562:
        /* <DEDUP_REMOVED lines=10> */
[----:B------:R-:W-:Y:S02]  /*2800*/  SEL R7, RZ, 0x1, !P0 ;  /* 0x00000001ff077807 */ /* 0x000fe40004000000 */
[----:B------:R-:W-:-:S03]  /*2810*/  ISETP.GE.AND P0, PT, R0, UR6, PT ;  /* 0x0000000600007c0c */ /* 0x000fc6000bf06270 */
[----:B------:R1:W-:Y:S10]  /*2820*/  STG.E.U8 desc[UR4][R2.64], R7 ;  /* 0x0000000702007986 */ /* 0x0003f4000c101104 */
[----:B------:R-:W-:Y:S05]  /*2830*/  @P0 BRA `(.L_x_561) ;  /* 0x0000001000e80947 */ /* 0x000fea0003800000 */
[----:B------:R-:W0:Y:S01]  /*2840*/  LDC R8, c[0x0][0x218] ;  /* 0x00008600ff087b82 */ /* 0x000e220000000800 */
[----:B-1----:R-:W-:Y:S02]  /*2850*/  CS2R R2, SRZ ;  /* 0x0000000000027805 */ /* 0x002fe4000001ff00 */
        /* <DEDUP_REMOVED lines=280> */
[----:B------:R-:W-:Y:S01]  /*39e0*/  IMAD.MOV.U32 R4, RZ, RZ, RZ ;  /* 0x000000ffff047224 */ /* 0x000fe200078e00ff */
[----:B------:R-:W-:Y:S01]  /*39f0*/  ULDC.64 UR10, c[0x0][0x330] ;  /* 0x0000cc00000a7ab9 */ /* 0x000fe20000000a00 */
[----:B------:R-:W-:Y:S02]  /*3a00*/  ULDC UR8, c[0x0][0x338] ;  /* 0x0000ce0000087ab9 */ /* 0x000fe40000000800 */
[----:B------:R-:W-:-:S05]  /*3a10*/  IMAD.HI.U32 R8, R5, UR11, R4 ;  /* 0x0000000b05087c27 */ /* 0x000fca000f8e0004 */
[----:B------:R-:W-:Y:S01]  /*3a20*/  SHF.R.U32.HI R9, RZ, UR8, R8 ;  /* 0x00000008ff097c19 */ /* 0x000fe20008011608 */
[----:B------:R-:W-:Y:S02]  /*3a30*/  ULDC.64 UR8, c[0x0][0x400] ;  /* 0x0001000000087ab9 */ /* 0x000fe40000000a00 */
[----:B------:R-:W0:Y:S01]  /*3a40*/  @P0 LDC.64 R12, c[0x0][0x340] ;  /* 0x0000d000ff0c0b82 */ /* 0x000e220000000a00 */
[----:B------:R-:W-:Y:S02]  /*3a50*/  @P0 MOV R8, RZ ;  /* 0x000000ff00080202 */ /* 0x000fe40000000f00 */
[----:B------:R-:W-:-:S05]  /*3a60*/  IADD3 R11, -R9, RZ, RZ ;  /* 0x000000ff090b7210 */ /* 0x000fca0007ffe1ff */
        /* <DEDUP_REMOVED lines=11> */
.L_x_563:
[----:B------:R-:W-:Y:S02]  /*3b20*/  ULDC.64 UR8, c[0x0][0x418] ;  /* 0x0001060000087ab9 */ /* 0x000fe40000000a00 */
[----:B------:R-:W-:-:S04]  /*3b30*/  IADD3 R4, P0, R2, UR8, RZ ;  /* 0x0000000802047c10 */ /* 0x000fc8000ff1e0ff */
[----:B------:R-:W-:Y:S01]  /*3b40*/  IADD3.X R5, RZ, UR9, RZ, P0, !PT ;  /* 0x00000009ff057c10 */ /* 0x000fe200087fe4ff */
[----:B------:R-:W-:-:S04]  /*3b50*/  ULDC.64 UR8, c[0x0][0x410] ;  /* 0x0001040000087ab9 */ /* 0x000fc80000000a00 */
[----:B------:R-:W2:Y:S01]  /*3b60*/  LDG.E.U8 R4, desc[UR4][R4.64] ;  /* 0x0000000404047981 */ /* 0x000ea2000c1e1100 */
[----:B------:R-:W-:Y:S02]  /*3b70*/  ISETP.NE.AND P0, PT, RZ, UR7, PT ;  /* 0x00000007ff007c0c */ /* 0x000fe4000bf05270 */
[----:B------:R-:W-:Y:S02]  /*3b80*/  IADD3 R2, P1, R3, UR8, RZ ;  /* 0x0000000803027c10 */ /* 0x000fe4000ff3e0ff */
[----:B------:R-:W-:Y:S02]  /*3b90*/  IADD3 R0, R0, 0x80, RZ ;  /* 0x0000008000007810 */ /* 0x000fe40007ffe0ff */
[----:B------:R-:W-:Y:S02]  /*3ba0*/  IADD3.X R3, RZ, UR9, RZ, P1, !PT ;  /* 0x00000009ff037c10 */ /* 0x000fe40008ffe4ff */
[----:B--2---:R-:W-:-:S04]  /*3bb0*/  ISETP.NE.AND P0, PT, R4, RZ, P0 ;  /* 0x000000ff0400720c */ /* 0x004fc80000705270 */
[----:B------:R-:W-:-:S05]  /*3bc0*/  SEL R7, RZ, 0x1, !P0 ;  /* 0x00000001ff077807 */ /* 0x000fca0004000000 */
[----:B------:R2:W-:Y:S04]  /*3bd0*/  STG.E.U8 desc[UR4][R2.64], R7 ;  /* 0x0000000702007986 */ /* 0x0005e8000c101104 */
.L_x_561:
[----:B------:R-:W-:Y:S05]  /*3be0*/  BSYNC B0 ;  /* 0x0000000000007941 */ /* 0x000fea0003800000 */
.L_x_560:
[----:B------:R-:W-:-:S13]  /*3bf0*/  ISETP.GE.AND P0, PT, R0, UR6, PT ;  /* 0x0000000600007c0c */ /* 0x000fda000bf06270 */
[----:B------:R-:W-:Y:S05]  /*3c00*/  @P0 EXIT ;  /* 0x000000000000094d */ /* 0x000fea0003800000 */
[----:B------:R-:W3:Y:S01]  /*3c10*/  LDC R8, c[0x0][0x218] ;  /* 0x00008600ff087b82 */ /* 0x000ee20000000800 */
[----:B012---:R-:W-:Y:S02]  /*3c20*/  CS2R R2, SRZ ;  /* 0x0000000000027805 */ /* 0x007fe4000001ff00 */
[----:B---3--:R-:W-:-:S13]  /*3c30*/  ISETP.NE.AND P0, PT, R8, RZ, PT ;  /* 0x000000ff0800720c */ /* 0x008fda0003f05270 */
[----:B------:R-:W-:Y:S05]  /*3c40*/  @!P0 BRA `(.L_x_564) ;  /* 0x0000001000a88947 */ /* 0x000fea0003800000 */
[----:B------:R-:W-:Y:S01]  /*3c50*/  MOV R2, RZ ;  /* 0x000000ff00027202 */ /* 0x000fe20000000f00 */
[----:B------:R-:W-:Y:S01]  /*3c60*/  ULDC.64 UR8, c[0x0][0x220] ;  /* 0x0000880000087ab9 */ /* 0x000fe20000000a00 */
[----:B------:R-:W-:Y:S01]  /*3c70*/  MOV R3, R0 ;  /* 0x0000000000037202 */ /* 0x000fe20000000f00 */
[----:B------:R-:W-:Y:S01]  /*3c80*/  ULDC UR6, c[0x0][0x21c] ;  /* 0x0000870000067ab9 */ /* 0x000fe20000000800 */
[----:B------:R-:W-:Y:S01]  /*3c90*/  ISETP.NE.AND P0, PT, R8, 0x1, PT ;  /* 0x000000010800780c */ /* 0x000fe20003f05270 */
[----:B------:R-:W-:-:S05]  /*3ca0*/  IMAD.HI.U32 R4, R0, UR8, R2 ;  /* 0x0000000800047c27 */ /* 0x000fca000f8e0002 */
[----:B------:R-:W-:Y:S01]  /*3cb0*/  SHF.R.U32.HI R5, RZ, UR9, R4 ;  /* 0x00000009ff057c19 */ /* 0x000fe20008011604 */
[----:B------:R-:W-:-:S03]  /*3cc0*/  ULDC.64 UR8, c[0x0][0x348] ;  /* 0x0000d20000087ab9 */ /* 0x000fc60000000a00 */
[----:B------:R-:W-:-:S05]  /*3cd0*/  IADD3 R3, -R5, RZ, RZ ;  /* 0x000000ff05037210 */ /* 0x000fca0007ffe1ff */
[----:B------:R-:W-:-:S04]  /*3ce0*/  IMAD R0, R3, UR6, R0 ;  /* 0x0000000603007c24 */ /* 0x000fc8000f8e0200 */
        /* <DEDUP_REMOVED lines=17> */
[----:B------:R-:W-:Y:S01]  /*3e00*/  ISETP.NE.AND P0, PT, R8, 0x3, PT ;  /* 0x000000030800780c */ /* 0x000fe20003f05270 */
[----:B------:R-:W-:-:S07]  /*3e10*/  ULDC UR6, c[0x0][0x234] ;  /* 0x00008d0000067ab9 */ /* 0x000fce0000000800 */
        /* <DEDUP_REMOVED lines=22> */
[----:B------:R-:W-:Y:S01]  /*3f80*/  ISETP.NE.AND P0, PT, R8, 0x5, PT ;  /* 0x000000050800780c */ /* 0x000fe20003f05270 */
[----:B------:R-:W-:Y:S02]  /*3f90*/  ULDC UR6, c[0x0][0x24c] ;  /* 0x0000930000067ab9 */ /* 0x000fe40000000800 */
        /* <DEDUP_REMOVED lines=22> */
[----:B------:R-:W-:Y:S01]  /*4100*/  ISETP.NE.AND P0, PT, R8, 0x7, PT ;  /* 0x000000070800780c */ /* 0x000fe20003f05270 */
[----:B------:R-:W-:Y:S01]  /*4110*/  ULDC UR6, c[0x0][0x264] ;  /* 0x0000990000067ab9 */ /* 0x000fe20000000800 */
        /* <DEDUP_REMOVED lines=200> */
[----:B------:R-:W-:Y:S01]  /*4da0*/  ISETP.NE.AND P0, PT, R8, 0x18, PT ;  /* 0x000000180800780c */ /* 0x000fe20003f05270 */
[----:B------:R-:W-:Y:S01]  /*4db0*/  ULDC.64 UR8, c[0x0][0x330] ;  /* 0x0000cc0000087ab9 */ /* 0x000fe20000000a00 */
[----:B------:R-:W-:Y:S01]  /*4dc0*/  MOV R4, RZ ;  /* 0x000000ff00047202 */ /* 0x000fe20000000f00 */
[----:B------:R-:W-:-:S04]  /*4dd0*/  ULDC UR6, c[0x0][0x338] ;  /* 0x0000ce0000067ab9 */ /* 0x000fc80000000800 */
[----:B------:R-:W-:-:S05]  /*4de0*/  IMAD.HI.U32 R6, R5, UR9, R4 ;  /* 0x0000000905067c27 */ /* 0x000fca000f8e0004 */
[----:B------:R-:W-:Y:S01]  /*4df0*/  SHF.R.U32.HI R7, RZ, UR6, R6 ;  /* 0x00000006ff077c19 */ /* 0x000fe20008011606 */
[----:B------:R-:W0:Y:S01]  /*4e00*/  @P0 LDC.64 R8, c[0x0][0x340] ;  /* 0x0000d000ff080b82 */ /* 0x000e220000000a00 */
[----:B------:R-:W-:Y:S02]  /*4e10*/  @P0 MOV R6, RZ ;  /* 0x000000ff00060202 */ /* 0x000fe40000000f00 */
[----:B------:R-:W-:-:S05]  /*4e20*/  IADD3 R4, -R7, RZ, RZ ;  /* 0x000000ff07047210 */ /* 0x000fca0007ffe1ff */
[----:B------:R-:W1:Y:S01]  /*4e30*/  @P0 LDC R11, c[0x0][0x33c] ;  /* 0x0000cf00ff0b0b82 */ /* 0x000e620000000800 */
[----:B------:R-:W-:Y:S01]  /*4e40*/  IMAD R4, R4, UR8, R5 ;  /* 0x0000000804047c24 */ /* 0x000fe2000f8e0205 */
[----:B------:R-:W-:-:S03]  /*4e50*/  ULDC.64 UR8, c[0x0][0x400] ;  /* 0x0001000000087ab9 */ /* 0x000fc60000000a00 */
[C---:B------:R-:W-:Y:S02]  /*4e60*/  IMAD R3, R4.reuse, UR8, R3 ;  /* 0x0000000804037c24 */ /* 0x040fe4000f8e0203 */
[----:B------:R-:W-:Y:S01]  /*4e70*/  IMAD R2, R4, UR9, R2 ;  /* 0x0000000904027c24 */ /* 0x000fe2000f8e0202 */
[----:B------:R-:W2:Y:S01]  /*4e80*/  @P0 LDC.64 R12, c[0x0][0x408] ;  /* 0x00010200ff0c0b82 */ /* 0x000ea20000000a00 */
[----:B0-----:R-:W-:-:S05]  /*4e90*/  @P0 IMAD.HI.U32 R0, R7, R8, R6 ;  /* 0x0000000807000227 */ /* 0x001fca00078e0006 */
[----:B------:R-:W-:-:S04]  /*4ea0*/  @P0 SHF.R.U32.HI R0, RZ, R9, R0 ;  /* 0x00000009ff000219 */ /* 0x000fc80000011600 */
[----:B------:R-:W-:-:S05]  /*4eb0*/  @P0 IADD3 R6, -R0, RZ, RZ ;  /* 0x000000ff00060210 */ /* 0x000fca0007ffe1ff */
[----:B-1----:R-:W-:-:S04]  /*4ec0*/  @P0 IMAD R6, R11, R6, R7 ;  /* 0x000000060b060224 */ /* 0x002fc800078e0207 */
[C---:B--2---:R-:W-:Y:S02]  /*4ed0*/  @P0 IMAD R3, R6.reuse, R12, R3 ;  /* 0x0000000c06030224 */ /* 0x044fe400078e0203 */
[----:B------:R-:W-:-:S07]  /*4ee0*/  @P0 IMAD R2, R6, R13, R2 ;  /* 0x0000000d06020224 */ /* 0x000fce00078e0202 */
.L_x_564:
[----:B------:R-:W-:Y:S02]  /*4ef0*/  ULDC.64 UR8, c[0x0][0x418] ;  /* 0x0001060000087ab9 */ /* 0x000fe40000000a00 */
[----:B------:R-:W-:-:S04]  /*4f00*/  IADD3 R4, P0, R2, UR8, RZ ;  /* 0x0000000802047c10 */ /* 0x000fc8000ff1e0ff */
[----:B------:R-:W-:Y:S01]  /*4f10*/  IADD3.X R5, RZ, UR9, RZ, P0, !PT ;  /* 0x00000009ff057c10 */ /* 0x000fe200087fe4ff */
[----:B------:R-:W-:-:S04]  /*4f20*/  ULDC.64 UR8, c[0x0][0x410] ;  /* 0x0001040000087ab9 */ /* 0x000fc80000000a00 */
[----:B------:R-:W2:Y:S01]  /*4f30*/  LDG.E.U8 R4, desc[UR4][R4.64] ;  /* 0x0000000404047981 */ /* 0x000ea2000c1e1100 */
[----:B------:R-:W-:Y:S02]  /*4f40*/  ISETP.NE.AND P0, PT, RZ, UR7, PT ;  /* 0x00000007ff007c0c */ /* 0x000fe4000bf05270 */
[----:B------:R-:W-:-:S04]  /*4f50*/  IADD3 R2, P1, R3, UR8, RZ ;  /* 0x0000000803027c10 */ /* 0x000fc8000ff3e0ff */
[----:B------:R-:W-:Y:S02]  /*4f60*/  IADD3.X R3, RZ, UR9, RZ, P1, !PT ;  /* 0x00000009ff037c10 */ /* 0x000fe40008ffe4ff */
[----:B--2---:R-:W-:-:S04]  /*4f70*/  ISETP.NE.AND P0, PT, R4, RZ, P0 ;  /* 0x000000ff0400720c */ /* 0x004fc80000705270 */
[----:B------:R-:W-:-:S05]  /*4f80*/  SEL R7, RZ, 0x1, !P0 ;  /* 0x00000001ff077807 */ /* 0x000fca0004000000 */
[----:B------:R-:W-:Y:S01]  /*4f90*/  STG.E.U8 desc[UR4][R2.64], R7 ;  /* 0x0000000702007986 */ /* 0x000fe2000c101104 */
[----:B------:R-:W-:Y:S05]  /*4fa0*/  EXIT ;  /* 0x000000000000794d */ /* 0x000fea0003800000 */
.L_x_565:
        /* <DEDUP_REMOVED lines=13> */
.L_x_17208:


//--------------------- .text._ZN2at6native27unrolled_elementwise_kernelINS0_13AUnaryFunctorIbbbNS0_15binary_internal10MulFunctorIbEEEESt5arrayIPcLm2EELi4E23TrivialOffsetCalculatorILi1EjESB_NS0_6memory15LoadWithoutCastENSC_16StoreWithoutCastEEEviT_T0_T2_T3_T4_T5_ --------------------------
	.section	.text._ZN2at6native27unrolled_elementwise_kernelINS0_13AUnaryFunctorIbbbNS0_15binary_internal10MulFunctorIbEEEESt5arrayIPcLm2EELi4E23TrivialOffsetCalculatorILi1EjESB_NS0_6memory15LoadWithoutCastENSC_16StoreWithoutCastEEEviT_T0_T2_T3_T4_T5_,"ax",@progbits
	.align	128
        .global         _ZN2at6native27unrolled_elementwise_kernelINS0_13AUnaryFunctorIbbbNS0_15binary_internal10MulFunctorIbEEEESt5arrayIPcLm2EELi4E23TrivialOffsetCalculatorILi1EjESB_NS0_6memory15LoadWithoutCastENSC_16StoreWithoutCastEEEviT_T0_T2_T3_T4_T5_
        .type           _ZN2at6native27unrolled_elementwise_kernelINS0_13AUnaryFunctorIbbbNS0_15binary_internal10MulFunctorIbEEEESt5arrayIPcLm2EELi4E23TrivialOffsetCalculatorILi1EjESB_NS0_6memory15LoadWithoutCastENSC_16StoreWithoutCastEEEviT_T0_T2_T3_T4_T5_,@function
        .size           _ZN2at6native27unrolled_elementwise_kernelINS0_13AUnaryFunctorIbbbNS0_15binary_internal10MulFunctorIbEEEESt5arrayIPcLm2EELi4E23TrivialOffsetCalculatorILi1EjESB_NS0_6memory15LoadWithoutCastENSC_16StoreWithoutCastEEEviT_T0_T2_T3_T4_T5_,(.L_x_17209 - _ZN2at6native27unrolled_elementwise_kernelINS0_13AUnaryFunctorIbbbNS0_15binary_internal10MulFunctorIbEEEESt5arrayIPcLm2EELi4E23TrivialOffsetCalculatorILi1EjESB_NS0_6memory15LoadWithoutCastENSC_16StoreWithoutCastEEEviT_T0_T2_T3_T4_T5_)
        .other          _ZN2at6native27unrolled_elementwise_kernelINS0_13AUnaryFunctorIbbbNS0_15binary_internal10MulFunctorIbEEEESt5arrayIPcLm2EELi4E23TrivialOffsetCalculatorILi1EjESB_NS0_6memory15LoadWithoutCastENSC_16StoreWithoutCastEEEviT_T0_T2_T3_T4_T5_,@"STO_CUDA_ENTRY STV_DEFAULT"
_ZN2at6native27unrolled_elementwise_kernelINS0_13AUnaryFunctorIbbbNS0_15binary_internal10MulFunctorIbEEEESt5arrayIPcLm2EELi4E23TrivialOffsetCalculatorILi1EjESB_NS0_6memory15LoadWithoutCastENSC_16StoreWithoutCastEEEviT_T0_T2_T3_T4_T5_:
.text._ZN2at6native27unrolled_elementwise_kernelINS0_13AUnaryFunctorIbbbNS0_15binary_internal10MulFunctorIbEEEESt5arrayIPcLm2EELi4E23TrivialOffsetCalculatorILi1EjESB_NS0_6memory15LoadWithoutCastENSC_16StoreWithoutCastEEEviT_T0_T2_T3_T4_T5_:
[----:B------:R-:W-:Y:S01]  /*0000*/  LDC R1, c[0x0][0x28] ;  /* 0x00000a00ff017b82 */ /* 0x000fe20000000800 */
[----:B------:R-:W0:Y:S07]  /*0010*/  S2R R0, SR_CTAID.X ;  /* 0x0000000000007919 */ /* 0x000e2e0000002500 */
[----:B------:R-:W0:Y:S01]  /*0020*/  LDC R5, c[0x0][0x210] ;  /* 0x00008400ff057b82 */ /* 0x000e220000000800 */
[----:B------:R-:W-:Y:S01]  /*0030*/  ULDC.64 UR4, c[0x0][0x208] ;  /* 0x0000820000047ab9 */ /* 0x000fe20000000a00 */
[----:B------:R-:W1:Y:S01]  /*0040*/  S2R R3, SR_TID.X ;  /* 0x0000000000037919 */ /* 0x000e620000002100 */
[----:B0-----:R-:W-:-:S02]  /*0050*/  IMAD R2, R0, -0x200, R5 ;  /* 0xfffffe0000027824 */ /* 0x001fc400078e0205 */
[----:B-1----:R-:W-:-:S03]  /*0060*/  VIADD R16, R3, 0x80 ;  /* 0x0000008003107836 */ /* 0x002fc60000000000 */
[----:B------:R-:W-:Y:S01]  /*0070*/  ISETP.GE.AND P2, PT, R3, R2, PT ;  /* 0x000000020300720c */ /* 0x000fe20003f46270 */
[----:B------:R-:W-:-:S12]  /*0080*/  IMAD.MOV.U32 R17, RZ, RZ, R3 ;  /* 0x000000ffff117224 */ /* 0x000fd800078e0003 */
[----:B------:R-:W-:Y:S01]  /*0090*/  @!P2 IMAD.MOV.U32 R17, RZ, RZ, R16 ;  /* 0x000000ffff11a224 */ /* 0x000fe200078e0010 */
[----:B------:R-:W0:Y:S01]  /*00a0*/  @!P2 LDC.64 R10, c[0x0][0x220] ;  /* 0x00008800ff0aab82 */ /* 0x000e220000000a00 */
[----:B------:R-:W-:-:S03]  /*00b0*/  @!P2 IMAD R5, R0, 0x200, R3 ;  /* 0x000002000005a824 */ /* 0x000fc600078e0203 */
[----:B------:R-:W-:-:S13]  /*00c0*/  ISETP.GE.AND P3, PT, R17, R2, PT ;  /* 0x000000021100720c */ /* 0x000fda0003f66270 */
[----:B------:R-:W-:Y:S01]  /*00d0*/  @!P3 IMAD R13, R0, 0x200, R17 ;  /* 0x00000200000db824 */ /* 0x000fe200078e0211 */
[----:B------:R-:W1:Y:S01]  /*00e0*/  @!P3 LDC.64 R6, c[0x0][0x220] ;  /* 0x00008800ff06bb82 */ /* 0x000e620000000a00 */
[----:B------:R-:W-:-:S05]  /*00f0*/  @!P3 VIADD R17, R17, 0x80 ;  /* 0x000000801111b836 */ /* 0x000fca0000000000 */
[----:B------:R-:W-:Y:S02]  /*0100*/  ISETP.GE.AND P4, PT, R17, R2, PT ;  /* 0x000000021100720c */ /* 0x000fe40003f86270 */
[----:B0-----:R-:W-:-:S05]  /*0110*/  @!P2 IADD3 R10, P1, R5, R10, RZ ;  /* 0x0000000a050aa210 */ /* 0x001fca0007f3e0ff */
[----:B------:R-:W-:-:S05]  /*0120*/  @!P2 IMAD.X R11, RZ, RZ, R11, P1 ;  /* 0x000000ffff0ba224 */ /* 0x000fca00008e060b */
[----:B------:R0:W2:Y:S01]  /*0130*/  @!P2 LDG.E.U8 R10, desc[UR4][R10.64] ;  /* 0x000000040a0aa981 */ /* 0x0000a2000c1e1100 */
[----:B------:R-:W3:Y:S01]  /*0140*/  @!P4 LDC.64 R8, c[0x0][0x220] ;  /* 0x00008800ff08cb82 */ /* 0x000ee20000000a00 */
[----:B------:R-:W-:Y:S02]  /*0150*/  @!P4 IMAD R15, R0, 0x200, R17 ;  /* 0x00000200000fc824 */ /* 0x000fe400078e0211 */
[----:B------:R-:W-:Y:S01]  /*0160*/  @!P4 VIADD R17, R17, 0x80 ;  /* 0x000000801111c836 */ /* 0x000fe20000000000 */
[----:B-1----:R-:W-:-:S04]  /*0170*/  @!P3 IADD3 R12, P5, R13, R6, RZ ;  /* 0x000000060d0cb210 */ /* 0x002fc80007fbe0ff */
[----:B------:R-:W-:Y:S01]  /*0180*/  ISETP.GE.AND P0, PT, R17, R2, PT ;  /* 0x000000021100720c */ /* 0x000fe20003f06270 */
[----:B------:R-:W-:-:S05]  /*0190*/  @!P3 IMAD.X R13, RZ, RZ, R7, P5 ;  /* 0x000000ffff0db224 */ /* 0x000fca00028e0607 */
[----:B------:R-:W4:Y:S07]  /*01a0*/  @!P3 LDG.E.U8 R12, desc[UR4][R12.64] ;  /* 0x000000040c0cb981 */ /* 0x000f2e000c1e1100 */
[----:B------:R-:W1:Y:S01]  /*01b0*/  @!P0 LDC.64 R4, c[0x0][0x220] ;  /* 0x00008800ff048b82 */ /* 0x000e620000000a00 */
[----:B---3--:R-:W-:-:S05]  /*01c0*/  @!P4 IADD3 R14, P6, R15, R8, RZ ;  /* 0x000000080f0ec210 */ /* 0x008fca0007fde0ff */
[----:B------:R-:W-:-:S05]  /*01d0*/  @!P4 IMAD.X R15, RZ, RZ, R9, P6 ;  /* 0x000000ffff0fc224 */ /* 0x000fca00030e0609 */
[----:B------:R-:W3:Y:S01]  /*01e0*/  @!P4 LDG.E.U8 R14, desc[UR4][R14.64] ;  /* 0x000000040e0ec981 */ /* 0x000ee2000c1e1100 */
[----:B------:R-:W-:-:S05]  /*01f0*/  @!P0 IMAD R9, R0, 0x200, R17 ;  /* 0x0000020000098824 */ /* 0x000fca00078e0211 */
[----:B-1----:R-:W-:-:S05]  /*0200*/  @!P0 IADD3 R8, P1, R9, R4, RZ ;  /* 0x0000000409088210 */ /* 0x002fca0007f3e0ff */
[----:B------:R-:W-:Y:S02]  /*0210*/  @!P0 IMAD.X R9, RZ, RZ, R5, P1 ;  /* 0x000000ffff098224 */ /* 0x000fe400008e0605 */
[----:B------:R-:W1:Y:S04]  /*0220*/  @!P2 LDC.64 R4, c[0x0][0x218] ;  /* 0x00008600ff04ab82 */ /* 0x000e680000000a00 */
[----:B------:R5:W3:Y:S01]  /*0230*/  @!P0 LDG.E.U8 R9, desc[UR4][R8.64] ;  /* 0x0000000408098981 */ /* 0x000ae2000c1e1100 */
[--C-:B------:R-:W-:Y:S01]  /*0240*/  IMAD.MOV.U32 R7, RZ, RZ, R3.reuse ;  /* 0x000000ffff077224 */ /* 0x100fe200078e0003 */
[----:B------:R-:W-:Y:S01]  /*0250*/  ULDC.U8 UR6, c[0x0][0x215] ;  /* 0x0000854000067ab9 */ /* 0x000fe20000000000 */
[----:B0-----:R-:W-:Y:S01]  /*0260*/  @!P2 IMAD R11, R0, 0x200, R3 ;  /* 0x00000200000ba824 */ /* 0x001fe200078e0203 */
[----:B------:R-:W-:-:S02]  /*0270*/  PRMT R6, RZ, 0x7610, R6 ;  /* 0x00007610ff067816 */ /* 0x000fc40000000006 */
[----:B-----5:R-:W-:Y:S01]  /*0280*/  PRMT R8, RZ, 0x7610, R8 ;  /* 0x00007610ff087816 */ /* 0x020fe20000000008 */
[----:B------:R-:W-:Y:S01]  /*0290*/  @!P2 IMAD.MOV.U32 R7, RZ, RZ, R16 ;  /* 0x000000ffff07a224 */ /* 0x000fe200078e0010 */
[----:B------:R-:W-:Y:S01]  /*02a0*/  BSSY B0, `(.L_x_566) ;  /* 0x0000026000007945 */ /* 0x000fe20003800000 */
[----:B--2---:R-:W-:Y:S02]  /*02b0*/  @!P2 ISETP.NE.AND P1, PT, R10, RZ, PT ;  /* 0x000000ff0a00a20c */ /* 0x004fe40003f25270 */
[----:B------:R-:W-:Y:S02]  /*02c0*/  PRMT R10, RZ, 0x7610, R10 ;  /* 0x00007610ff0a7816 */ /* 0x000fe4000000000a */
[----:B------:R-:W-:-:S04]  /*02d0*/  @!P2 SEL R10, RZ, 0x1, !P1 ;  /* 0x00000001ff0aa807 */ /* 0x000fc80004800000 */
[----:B------:R-:W-:Y:S02]  /*02e0*/  PRMT R10, R10, 0x9910, RZ ;  /* 0x000099100a0a7816 */ /* 0x000fe400000000ff */
[----:B------:R-:W-:-:S03]  /*02f0*/  ISETP.NE.AND P1, PT, RZ, UR6, PT ;  /* 0x00000006ff007c0c */ /* 0x000fc6000bf25270 */
[----:B------:R-:W-:Y:S01]  /*0300*/  IMAD.MOV.U32 R3, RZ, RZ, R10 ;  /* 0x000000ffff037224 */ /* 0x000fe200078e000a */
[----:B----4-:R-:W-:-:S04]  /*0310*/  @!P3 ISETP.NE.AND P5, PT, R12, RZ, PT ;  /* 0x000000ff0c00b20c */ /* 0x010fc80003fa5270 */
[----:B------:R-:W-:Y:S02]  /*0320*/  @!P3 SEL R6, RZ, 0x1, !P5 ;  /* 0x00000001ff06b807 */ /* 0x000fe40006800000 */
[----:B-1----:R-:W-:Y:S02]  /*0330*/  @!P2 IADD3 R4, P3, R11, R4, RZ ;  /* 0x000000040b04a210 */ /* 0x002fe40007f7e0ff */
[----:B---3--:R-:W-:-:S04]  /*0340*/  @!P4 ISETP.NE.AND P6, PT, R14, RZ, PT ;  /* 0x000000ff0e00c20c */ /* 0x008fc80003fc5270 */
[----:B------:R-:W-:Y:S02]  /*0350*/  @!P4 SEL R8, RZ, 0x1, !P6 ;  /* 0x00000001ff08c807 */ /* 0x000fe40007000000 */
[----:B------:R-:W-:Y:S01]  /*0360*/  ISETP.NE.AND P4, PT, R3, RZ, P1 ;  /* 0x000000ff0300720c */ /* 0x000fe20000f85270 */
[----:B------:R-:W-:-:S03]  /*0370*/  @!P2 IMAD.X R5, RZ, RZ, R5, P3 ;  /* 0x000000ffff05a224 */ /* 0x000fc600018e0605 */
[----:B------:R-:W-:-:S05]  /*0380*/  @!P2 SEL R3, RZ, 0x1, !P4 ;  /* 0x00000001ff03a807 */ /* 0x000fca0006000000 */
[----:B------:R0:W-:Y:S01]  /*0390*/  @!P2 STG.E.U8 desc[UR4][R4.64], R3 ;  /* 0x000000030400a986 */ /* 0x0001e2000c101104 */
[----:B------:R-:W-:Y:S02]  /*03a0*/  ISETP.GE.AND P3, PT, R7, R2, PT ;  /* 0x000000020700720c */ /* 0x000fe40003f66270 */
[----:B------:R-:W-:Y:S02]  /*03b0*/  PRMT R6, R6, 0x9910, RZ ;  /* 0x0000991006067816 */ /* 0x000fe400000000ff */
[----:B------:R-:W-:Y:S02]  /*03c0*/  PRMT R8, R8, 0x9910, RZ ;  /* 0x0000991008087816 */ /* 0x000fe400000000ff */
[----:B------:R-:W-:Y:S02]  /*03d0*/  ISETP.NE.AND P0, PT, R9, RZ, !P0 ;  /* 0x000000ff0900720c */ /* 0x000fe40004705270 */
[----:B------:R-:W-:Y:S02]  /*03e0*/  ISETP.NE.AND P4, PT, R6, RZ, P1 ;  /* 0x000000ff0600720c */ /* 0x000fe40000f85270 */
[----:B------:R-:W-:-:S02]  /*03f0*/  ISETP.NE.AND P1, PT, R8, RZ, P1 ;  /* 0x000000ff0800720c */ /* 0x000fc40000f25270 */
[----:B------:R-:W-:Y:S02]  /*0400*/  ISETP.NE.AND P0, PT, RZ, UR6, P0 ;  /* 0x00000006ff007c0c */ /* 0x000fe40008705270 */
[----:B------:R-:W-:Y:S02]  /*0410*/  SEL R11, RZ, 0x1, !P4 ;  /* 0x00000001ff0b7807 */ /* 0x000fe40006000000 */
[----:B------:R-:W-:Y:S01]  /*0420*/  SEL R13, RZ, 0x1, !P1 ;  /* 0x00000001ff0d7807 */ /* 0x000fe20004800000 */
[----:B0-----:R-:W-:Y:S08]  /*0430*/  @P3 BRA `(.L_x_567) ;  /* 0x0000000000303947 */ /* 0x001ff00003800000 */
[----:B------:R-:W-:Y:S01]  /*0440*/  IMAD R4, R0, 0x200, R7 ;  /* 0x0000020000047824 */ /* 0x000fe200078e0207 */
[----:B------:R-:W-:Y:S01]  /*0450*/  ULDC.64 UR6, c[0x0][0x218] ;  /* 0x0000860000067ab9 */ /* 0x000fe20000000a00 */
[----:B------:R-:W-:-:S03]  /*0460*/  VIADD R7, R7, 0x80 ;  /* 0x0000008007077836 */ /* 0x000fc60000000000 */
[----:B------:R-:W-:Y:S02]  /*0470*/  IADD3 R4, P1, R4, UR6, RZ ;  /* 0x0000000604047c10 */ /* 0x000fe4000ff3e0ff */
[----:B------:R-:W-:-:S03]  /*0480*/  ISETP.GE.AND P2, PT, R7, R2, PT ;  /* 0x000000020700720c */ /* 0x000fc60003f46270 */
[----:B------:R-:W-:-:S05]  /*0490*/  IMAD.X R5, RZ, RZ, UR7, P1 ;  /* 0x00000007ff057e24 */ /* 0x000fca00088e06ff */
[----:B------:R0:W-:Y:S05]  /*04a0*/  STG.E.U8 desc[UR4][R4.64], R11 ;  /* 0x0000000b04007986 */ /* 0x0001ea000c101104 */
[----:B------:R-:W-:Y:S02]  /*04b0*/  @!P2 IMAD R8, R0, 0x200, R7 ;  /* 0x000002000008a824 */ /* 0x000fe400078e0207 */
[----:B------:R-:W-:-:S03]  /*04c0*/  @!P2 VIADD R7, R7, 0x80 ;  /* 0x000000800707a836 */ /* 0x000fc60000000000 */
[----:B------:R-:W-:-:S05]  /*04d0*/  @!P2 IADD3 R8, P3, R8, UR6, RZ ;  /* 0x000000060808ac10 */ /* 0x000fca000ff7e0ff */
[----:B------:R-:W-:-:S05]  /*04e0*/  @!P2 IMAD.X R9, RZ, RZ, UR7, P3 ;  /* 0x00000007ff09ae24 */ /* 0x000fca00098e06ff */
[----:B------:R0:W-:Y:S03]  /*04f0*/  @!P2 STG.E.U8 desc[UR4][R8.64], R13 ;  /* 0x0000000d0800a986 */ /* 0x0001e6000c101104 */
.L_x_567:
[----:B------:R-:W-:Y:S05]  /*0500*/  BSYNC B0 ;  /* 0x0000000000007941 */ /* 0x000fea0003800000 */
.L_x_566:
[----:B------:R-:W-:-:S13]  /*0510*/  ISETP.GE.AND P1, PT, R7, R2, PT ;  /* 0x000000020700720c */ /* 0x000fda0003f26270 */
[----:B------:R-:W-:Y:S05]  /*0520*/  @P1 EXIT ;  /* 0x000000000000194d */ /* 0x000fea0003800000 */
[----:B------:R-:W-:Y:S01]  /*0530*/  IMAD R0, R0, 0x200, R7 ;  /* 0x0000020000007824 */ /* 0x000fe200078e0207 */
[----:B------:R-:W-:Y:S01]  /*0540*/  ULDC.64 UR6, c[0x0][0x218] ;  /* 0x0000860000067ab9 */ /* 0x000fe20000000a00 */
[----:B0-----:R-:W-:-:S03]  /*0550*/  SEL R5, RZ, 0x1, !P0 ;  /* 0x00000001ff057807 */ /* 0x001fc60004000000 */
[----:B------:R-:W-:-:S05]  /*0560*/  IADD3 R2, P1, R0, UR6, RZ ;  /* 0x0000000600027c10 */ /* 0x000fca000ff3e0ff */
[----:B------:R-:W-:-:S05]  /*0570*/  IMAD.X R3, RZ, RZ, UR7, P1 ;  /* 0x00000007ff037e24 */ /* 0x000fca00088e06ff */
[----:B------:R-:W-:Y:S01]  /*0580*/  STG.E.U8 desc[UR4][R2.64], R5 ;  /* 0x0000000502007986 */ /* 0x000fe2000c101104 */
[----:B------:R-:W-:Y:S05]  /*0590*/  EXIT ;  /* 0x000000000000794d */ /* 0x000fea0003800000 */
.L_x_568:
        /* <DEDUP_REMOVED lines=14> */
.L_x_17209:


//--------------------- .text._ZN2at6native29vectorized_elementwise_kernelILi2ENS0_13AUnaryFunctorIbbbNS0_15binary_internal10MulFunctorIbEEEESt5arrayIPcLm2EEEEviT0_T1_ --------------------------
	.section	.text._ZN2at6native29vectorized_elementwise_kernelILi2ENS0_13AUnaryFunctorIbbbNS0_15binary_internal10MulFunctorIbEEEESt5arrayIPcLm2EEEEviT0_T1_,"ax",@progbits
	.align	128
        .global         _ZN2at6native29vectorized_elementwise_kernelILi2ENS0_13AUnaryFunctorIbbbNS0_15binary_internal10MulFunctorIbEEEESt5arrayIPcLm2EEEEviT0_T1_
        .type           _ZN2at6native29vectorized_elementwise_kernelILi2ENS0_13AUnaryFunctorIbbbNS0_15binary_internal10MulFunctorIbEEEESt5arrayIPcLm2EEEEviT0_T1_,@function
        .size           _ZN2at6native29vectorized_elementwise_kernelILi2ENS0_13AUnaryFunctorIbbbNS0_15binary_internal10MulFunctorIbEEEESt5arrayIPcLm2EEEEviT0_T1_,(.L_x_17210 - _ZN2at6native29vectorized_elementwise_kernelILi2ENS0_13AUnaryFunctorIbbbNS0_15binary_internal10MulFunctorIbEEEESt5arrayIPcLm2EEEEviT0_T1_)
        .other          _ZN2at6native29vectorized_elementwise_kernelILi2ENS0_13AUnaryFunctorIbbbNS0_15binary_internal10MulFunctorIbEEEESt5arrayIPcLm2EEEEviT0_T1_,@"STO_CUDA_ENTRY STV_DEFAULT"
_ZN2at6native29vectorized_elementwise_kernelILi2ENS0_13AUnaryFunctorIbbbNS0_15binary_internal10MulFunctorIbEEEESt5arrayIPcLm2EEEEviT0_T1_:
.text._ZN2at6native29vectorized_elementwise_kernelILi2ENS0_13AUnaryFunctorIbbbNS0_15binary_internal10MulFunctorIbEEEESt5arrayIPcLm2EEEEviT0_T1_:
[----:B------:R-:W-:Y:S08]  /*0000*/  LDC R1, c[0x0][0x28] ;  /* 0x00000a00ff017b82 */ /* 0x000ff00000000800 */
[----:B------:R-:W0:Y:S01]  /*0010*/  S2UR UR4, SR_CTAID.X ;  /* 0x00000000000479c3 */ /* 0x000e220000002500 */
[----:B------:R-:W-:Y:S01]  /*0020*/  ULDC.64 UR8, c[0x0][0x208] ;  /* 0x0000820000087ab9 */ /* 0x000fe20000000a00 */
[----:B------:R-:W-:-:S06]  /*0030*/  ULDC.U8 UR10, c[0x0][0x215] ;  /* 0x00008540000a7ab9 */ /* 0x000fcc0000000000 */
[----:B------:R-:W1:Y:S01]  /*0040*/  LDC R0, c[0x0][0x210] ;  /* 0x00008400ff007b82 */ /* 0x000e620000000800 */
[----:B0-----:R-:W-:-:S06]  /*0050*/  USHF.L.U32 UR4, UR4, 0xa, URZ ;  /* 0x0000000a04047899 */ /* 0x001fcc000800063f */
[----:B-1----:R-:W-:-:S05]  /*0060*/  VIADD R0, R0, -UR4 ;  /* 0x8000000400007c36 */ /* 0x002fca0008000000 */
[----:B------:R-:W-:-:S13]  /*0070*/  ISETP.GE.U32.AND P0, PT, R0, 0x400, PT ;  /* 0x000004000000780c */ /* 0x000fda0003f06070 */
[----:B------:R-:W-:Y:S05]  /*0080*/  @!P0 BRA `(.L_x_569) ;  /* 0x0000000000cc8947 */ /* 0x000fea0003800000 */
[----:B------:R-:W0:Y:S01]  /*0090*/  S2R R11, SR_TID.X ;  /* 0x00000000000b7919 */ /* 0x000e220000002100 */
[----:B------:R-:W-:Y:S02]  /*00a0*/  ULDC.64 UR6, c[0x0][0x220] ;  /* 0x0000880000067ab9 */ /* 0x000fe40000000a00 */
[----:B------:R-:W-:-:S04]  /*00b0*/  UIADD3 UR5, UP0, UR4, UR6, URZ ;  /* 0x0000000604057290 */ /* 0x000fc8000ff1e03f */
[----:B------:R-:W-:Y:S02]  /*00c0*/  ULEA.HI.X.SX32 UR6, UR4, UR7, 0x1, UP0 ;  /* 0x0000000704067291 */ /* 0x000fe400080f0e3f */
[----:B------:R-:W-:-:S04]  /*00d0*/  IMAD.U32 R4, RZ, RZ, UR5 ;  /* 0x00000005ff047e24 */ /* 0x000fc8000f8e00ff */
[----:B------:R-:W-:Y:S01]  /*00e0*/  IMAD.U32 R5, RZ, RZ, UR6 ;  /* 0x00000006ff057e24 */ /* 0x000fe2000f8e00ff */
[----:B------:R-:W-:Y:S01]  /*00f0*/  ISETP.NE.AND P0, PT, RZ, UR10, PT ;  /* 0x0000000aff007c0c */ /* 0x000fe2000bf05270 */
[----:B------:R-:W-:Y:S01]  /*0100*/  ULDC.64 UR6, c[0x0][0x218] ;  /* 0x0000860000067ab9 */ /* 0x000fe20000000a00 */
[----:B0-----:R-:W-:-:S05]  /*0110*/  IMAD.WIDE.U32 R4, R11, 0x2, R4 ;  /* 0x000000020b047825 */ /* 0x001fca00078e0004 */
[----:B------:R-:W2:Y:S04]  /*0120*/  LDG.E.U16 R6, desc[UR8][R4.64] ;  /* 0x0000000804067981 */ /* 0x000ea8000c1e1500 */
[----:B------:R-:W3:Y:S04]  /*0130*/  LDG.E.U16 R7, desc[UR8][R4.64+0x100] ;  /* 0x0001000804077981 */ /* 0x000ee8000c1e1500 */
[----:B------:R-:W4:Y:S04]  /*0140*/  LDG.E.U16 R8, desc[UR8][R4.64+0x200] ;  /* 0x0002000804087981 */ /* 0x000f28000c1e1500 */
[----:B------:R4:W5:Y:S01]  /*0150*/  LDG.E.U16 R9, desc[UR8][R4.64+0x300] ;  /* 0x0003000804097981 */ /* 0x000962000c1e1500 */
[----:B------:R-:W-:-:S04]  /*0160*/  UIADD3 UR5, UP0, UR4, UR6, URZ ;  /* 0x0000000604057290 */ /* 0x000fc8000ff1e03f */
[----:B------:R-:W-:Y:S02]  /*0170*/  UIADD3.X UR6, URZ, UR7, URZ, UP0, !UPT ;  /* 0x000000073f067290 */ /* 0x000fe400087fe43f */
[----:B------:R-:W-:-:S04]  /*0180*/  IMAD.U32 R2, RZ, RZ, UR5 ;  /* 0x00000005ff027e24 */ /* 0x000fc8000f8e00ff */
[----:B------:R-:W-:Y:S02]  /*0190*/  IMAD.U32 R3, RZ, RZ, UR6 ;  /* 0x00000006ff037e24 */ /* 0x000fe4000f8e00ff */
[----:B------:R-:W-:Y:S01]  /*01a0*/  IMAD.WIDE R2, R11, 0x2, R2 ;  /* 0x000000020b027825 */ /* 0x000fe200078e0202 */
[C---:B--2---:R-:W-:Y:S02]  /*01b0*/  PRMT R0, R6.reuse, 0x7770, RZ ;  /* 0x0000777006007816 */ /* 0x044fe400000000ff */
[----:B------:R-:W-:Y:S02]  /*01c0*/  PRMT R6, R6, 0x7771, RZ ;  /* 0x0000777106067816 */ /* 0x000fe400000000ff */
[----:B------:R-:W-:Y:S02]  /*01d0*/  ISETP.NE.AND P1, PT, R0, RZ, P0 ;  /* 0x000000ff0000720c */ /* 0x000fe40000725270 */
[----:B---3--:R-:W-:Y:S02]  /*01e0*/  PRMT R0, R7, 0x7771, RZ ;  /* 0x0000777107007816 */ /* 0x008fe400000000ff */
[----:B----4-:R-:W-:-:S02]  /*01f0*/  PRMT R5, R8, 0x7770, RZ ;  /* 0x0000777008057816 */ /* 0x010fc400000000ff */
[----:B------:R-:W-:Y:S02]  /*0200*/  PRMT R4, R7, 0x7770, RZ ;  /* 0x0000777007047816 */ /* 0x000fe400000000ff */
[----:B------:R-:W-:Y:S02]  /*0210*/  ISETP.NE.AND P4, PT, R0, RZ, P0 ;  /* 0x000000ff0000720c */ /* 0x000fe40000785270 */
[----:B------:R-:W-:Y:S02]  /*0220*/  PRMT R0, R8, 0x7771, RZ ;  /* 0x0000777108007816 */ /* 0x000fe400000000ff */
[----:B------:R-:W-:Y:S02]  /*0230*/  ISETP.NE.AND P3, PT, R5, RZ, P0 ;  /* 0x000000ff0500720c */ /* 0x000fe40000765270 */
[----:B------:R-:W-:Y:S02]  /*0240*/  ISETP.NE.AND P5, PT, R4, RZ, P0 ;  /* 0x000000ff0400720c */ /* 0x000fe400007a5270 */
[----:B-----5:R-:W-:-:S02]  /*0250*/  PRMT R5, R9, 0x7770, RZ ;  /* 0x0000777009057816 */ /* 0x020fc400000000ff */
[----:B------:R-:W-:Y:S02]  /*0260*/  PRMT R4, R9, 0x7771, RZ ;  /* 0x0000777109047816 */ /* 0x000fe400000000ff */
[----:B------:R-:W-:Y:S02]  /*0270*/  ISETP.NE.AND P2, PT, R0, RZ, P0 ;  /* 0x000000ff0000720c */ /* 0x000fe40000745270 */
[----:B------:R-:W-:Y:S02]  /*0280*/  SEL R0, RZ, 0x1, !P1 ;  /* 0x00000001ff007807 */ /* 0x000fe40004800000 */
[----:B------:R-:W-:Y:S02]  /*0290*/  ISETP.NE.AND P6, PT, R6, RZ, P0 ;  /* 0x000000ff0600720c */ /* 0x000fe400007c5270 */
[----:B------:R-:W-:Y:S02]  /*02a0*/  ISETP.NE.AND P1, PT, R5, RZ, P0 ;  /* 0x000000ff0500720c */ /* 0x000fe40000725270 */
[----:B------:R-:W-:-:S02]  /*02b0*/  ISETP.NE.AND P0, PT, R4, RZ, P0 ;  /* 0x000000ff0400720c */ /* 0x000fc40000705270 */
[----:B------:R-:W-:Y:S02]  /*02c0*/  SEL R5, RZ, 0x1, !P6 ;  /* 0x00000001ff057807 */ /* 0x000fe40007000000 */
[----:B------:R-:W-:Y:S02]  /*02d0*/  SEL R4, RZ, 0x1, !P5 ;  /* 0x00000001ff047807 */ /* 0x000fe40006800000 */
[----:B------:R-:W-:Y:S02]  /*02e0*/  SEL R7, RZ, 0x1, !P4 ;  /* 0x00000001ff077807 */ /* 0x000fe40006000000 */
[----:B------:R-:W-:Y:S02]  /*02f0*/  SEL R6, RZ, 0x1, !P3 ;  /* 0x00000001ff067807 */ /* 0x000fe40005800000 */
[----:B------:R-:W-:Y:S02]  /*0300*/  SEL R9, RZ, 0x1, !P2 ;  /* 0x00000001ff097807 */ /* 0x000fe40005000000 */
[----:B------:R-:W-:-:S02]  /*0310*/  SEL R8, RZ, 0x1, !P1 ;  /* 0x00000001ff087807 */ /* 0x000fc40004800000 */
[----:B------:R-:W-:Y:S02]  /*0320*/  SEL R11, RZ, 0x1, !P0 ;  /* 0x00000001ff0b7807 */ /* 0x000fe40004000000 */
[----:B------:R-:W-:Y:S02]  /*0330*/  PRMT R5, R5, 0x7604, R0 ;  /* 0x0000760405057816 */ /* 0x000fe40000000000 */
[----:B------:R-:W-:Y:S02]  /*0340*/  PRMT R7, R7, 0x7604, R4 ;  /* 0x0000760407077816 */ /* 0x000fe40000000004 */
[----:B------:R-:W-:Y:S01]  /*0350*/  PRMT R9, R9, 0x7604, R6 ;  /* 0x0000760409097816 */ /* 0x000fe20000000006 */
[----:B------:R-:W-:Y:S01]  /*0360*/  STG.E.U16 desc[UR8][R2.64], R5 ;  /* 0x0000000502007986 */ /* 0x000fe2000c101508 */
[----:B------:R-:W-:-:S03]  /*0370*/  PRMT R11, R11, 0x7604, R8 ;  /* 0x000076040b0b7816 */ /* 0x000fc60000000008 */
[----:B------:R-:W-:Y:S04]  /*0380*/  STG.E.U16 desc[UR8][R2.64+0x100], R7 ;  /* 0x0001000702007986 */ /* 0x000fe8000c101508 */
[----:B------:R-:W-:Y:S04]  /*0390*/  STG.E.U16 desc[UR8][R2.64+0x200], R9 ;  /* 0x0002000902007986 */ /* 0x000fe8000c101508 */
[----:B------:R-:W-:Y:S01]  /*03a0*/  STG.E.U16 desc[UR8][R2.64+0x300], R11 ;  /* 0x0003000b02007986 */ /* 0x000fe2000c101508 */
[----:B------:R-:W-:Y:S05]  /*03b0*/  EXIT ;  /* 0x000000000000794d */ /* 0x000fea0003800000 */
.L_x_569:
[----:B------:R-:W0:Y:S02]  /*03c0*/  S2R R9, SR_TID.X ;  /* 0x0000000000097919 */ /* 0x000e240000002100 */
[C---:B0-----:R-:W-:Y:S01]  /*03d0*/  ISETP.GE.AND P4, PT, R9.reuse, R0, PT ;  /* 0x000000000900720c */ /* 0x041fe20003f86270 */
[----:B------:R-:W-:Y:S02]  /*03e0*/  VIADD R16, R9, 0x80 ;  /* 0x0000008009107836 */ /* 0x000fe40000000000 */
[----:B------:R-:W-:-:S10]  /*03f0*/  IMAD.MOV.U32 R13, RZ, RZ, R9 ;  /* 0x000000ffff0d7224 */ /* 0x000fd400078e0009 */
[----:B------:R-:W-:-:S05]  /*0400*/  @!P4 IMAD.MOV.U32 R13, RZ, RZ, R16 ;  /* 0x000000ffff0dc224 */ /* 0x000fca00078e0010 */
[----:B------:R-:W-:-:S13]  /*0410*/  ISETP.GE.AND P2, PT, R13, R0, PT ;  /* 0x000000000d00720c */ /* 0x000fda0003f46270 */
[C---:B------:R-:W-:Y:S01]  /*0420*/  @!P2 VIADD R3, R13.reuse, UR4 ;  /* 0x000000040d03ac36 */ /* 0x040fe20008000000 */
[----:B------:R-:W0:Y:S01]  /*0430*/  @!P2 LDC.64 R4, c[0x0][0x220] ;  /* 0x00008800ff04ab82 */ /* 0x000e220000000a00 */
[----:B------:R-:W-:-:S05]  /*0440*/  @!P2 VIADD R13, R13, 0x80 ;  /* 0x000000800d0da836 */ /* 0x000fca0000000000 */
[----:B------:R-:W-:-:S13]  /*0450*/  ISETP.GE.AND P1, PT, R13, R0, PT ;  /* 0x000000000d00720c */ /* 0x000fda0003f26270 */
[----:B------:R-:W1:Y:S01]  /*0460*/  @!P1 LDC.64 R6, c[0x0][0x220] ;  /* 0x00008800ff069b82 */ /* 0x000e620000000a00 */
[----:B0-----:R-:W-:-:S05]  /*0470*/  @!P2 IADD3 R2, P0, R3, R4, RZ ;  /* 0x000000040302a210 */ /* 0x001fca0007f1e0ff */
[----:B------:R-:W-:-:S05]  /*0480*/  @!P2 IMAD.X R3, RZ, RZ, R5, P0 ;  /* 0x000000ffff03a224 */ /* 0x000fca00000e0605 */
[----:B------:R-:W2:Y:S01]  /*0490*/  @!P2 LDG.E.U8 R2, desc[UR8][R2.64] ;  /* 0x000000080202a981 */ /* 0x000ea2000c1e1100 */
[----:B------:R-:W-:-:S05]  /*04a0*/  @!P1 VIADD R5, R13, UR4 ;  /* 0x000000040d059c36 */ /* 0x000fca0008000000 */
[----:B-1----:R-:W-:-:S05]  /*04b0*/  @!P1 IADD3 R4, P0, R5, R6, RZ ;  /* 0x0000000605049210 */ /* 0x002fca0007f1e0ff */
[----:B------:R-:W-:Y:S02]  /*04c0*/  @!P1 IMAD.X R5, RZ, RZ, R7, P0 ;  /* 0x000000ffff059224 */ /* 0x000fe400000e0607 */
[----:B------:R-:W-:Y:S01]  /*04d0*/  @!P1 VIADD R13, R13, 0x80 ;  /* 0x000000800d0d9836 */ /* 0x000fe20000000000 */
[----:B------:R-:W0:Y:S02]  /*04e0*/  @!P4 LDC.64 R6, c[0x0][0x220] ;  /* 0x00008800ff06cb82 */ /* 0x000e240000000a00 */
[----:B------:R-:W3:Y:S01]  /*04f0*/  @!P1 LDG.E.U8 R4, desc[UR8][R4.64] ;  /* 0x0000000804049981 */ /* 0x000ee2000c1e1100 */
[----:B------:R-:W-:Y:S01]  /*0500*/  @!P4 VIADD R21, R9, UR4 ;  /* 0x000000040915cc36 */ /* 0x000fe20008000000 */
[----:B------:R-:W-:Y:S02]  /*0510*/  ISETP.GE.AND P0, PT, R13, R0, PT ;  /* 0x000000000d00720c */ /* 0x000fe40003f06270 */
[----:B------:R-:W-:-:S11]  /*0520*/  PRMT R8, RZ, 0x7610, R8 ;  /* 0x00007610ff087816 */ /* 0x000fd60000000008 */
[C---:B------:R-:W-:Y:S01]  /*0530*/  @!P0 VIADD R15, R13.reuse, UR4 ;  /* 0x000000040d0f8c36 */ /* 0x040fe20008000000 */
[----:B------:R-:W1:Y:S01]  /*0540*/  @!P0 LDC.64 R10, c[0x0][0x220] ;  /* 0x00008800ff0a8b82 */ /* 0x000e620000000a00 */
[----:B------:R-:W-:-:S05]  /*0550*/  @!P0 VIADD R13, R13, 0x80 ;  /* 0x000000800d0d8836 */ /* 0x000fca0000000000 */
[----:B------:R-:W-:-:S13]  /*0560*/  ISETP.GE.AND P3, PT, R13, R0, PT ;  /* 0x000000000d00720c */ /* 0x000fda0003f66270 */
[C---:B------:R-:W-:Y:S02]  /*0570*/  @!P3 VIADD R19, R13.reuse, UR4 ;  /* 0x000000040d13bc36 */ /* 0x040fe40008000000 */
[----:B------:R-:W-:Y:S01]  /*0580*/  @!P3 VIADD R13, R13, 0x80 ;  /* 0x000000800d0db836 */ /* 0x000fe20000000000 */
[----:B-1----:R-:W-:-:S04]  /*0590*/  @!P0 IADD3 R14, P6, R15, R10, RZ ;  /* 0x0000000a0f0e8210 */ /* 0x002fc80007fde0ff */
[----:B------:R-:W-:Y:S01]  /*05a0*/  ISETP.GE.AND P5, PT, R13, R0, PT ;  /* 0x000000000d00720c */ /* 0x000fe20003fa6270 */
[----:B------:R-:W-:Y:S01]  /*05b0*/  @!P0 IMAD.X R15, RZ, RZ, R11, P6 ;  /* 0x000000ffff0f8224 */ /* 0x000fe200030e060b */
[----:B0-----:R-:W-:Y:S02]  /*05c0*/  @!P4 IADD3 R20, P6, R21, R6, RZ ;  /* 0x000000061514c210 */ /* 0x001fe40007fde0ff */
[----:B------:R-:W-:Y:S02]  /*05d0*/  PRMT R10, RZ, 0x7610, R10 ;  /* 0x00007610ff0a7816 */ /* 0x000fe4000000000a */
[----:B------:R-:W4:Y:S01]  /*05e0*/  @!P0 LDG.E.U8 R12, desc[UR8][R14.64] ;  /* 0x000000080e0c8981 */ /* 0x000f22000c1e1100 */
[----:B------:R-:W-:Y:S02]  /*05f0*/  @!P4 IMAD.X R21, RZ, RZ, R7, P6 ;  /* 0x000000ffff15c224 */ /* 0x000fe400030e0607 */
[----:B------:R-:W0:Y:S04]  /*0600*/  @!P3 LDC.64 R6, c[0x0][0x220] ;  /* 0x00008800ff06bb82 */ /* 0x000e280000000a00 */
[C---:B------:R-:W-:Y:S01]  /*0610*/  @!P5 VIADD R17, R13.reuse, UR4 ;  /* 0x000000040d11dc36 */ /* 0x040fe20008000000 */
[----:B------:R1:W5:Y:S01]  /*0620*/  @!P4 LDG.E.U8 R11, desc[UR8][R20.64] ;  /* 0x00000008140bc981 */ /* 0x000362000c1e1100 */
[----:B------:R-:W-:Y:S01]  /*0630*/  @!P5 VIADD R13, R13, 0x80 ;  /* 0x000000800d0dd836 */ /* 0x000fe20000000000 */
[----:B--2---:R-:W-:-:S02]  /*0640*/  @!P2 ISETP.NE.AND P6, PT, R2, RZ, PT ;  /* 0x000000ff0200a20c */ /* 0x004fc40003fc5270 */
[----:B------:R-:W2:Y:S02]  /*0650*/  @!P5 LDC.64 R2, c[0x0][0x220] ;  /* 0x00008800ff02db82 */ /* 0x000ea40000000a00 */
[----:B------:R-:W-:Y:S02]  /*0660*/  @!P2 SEL R8, RZ, 0x1, !P6 ;  /* 0x00000001ff08a807 */ /* 0x000fe40007000000 */
[----:B------:R-:W-:-:S13]  /*0670*/  ISETP.GE.AND P2, PT, R13, R0, PT ;  /* 0x000000000d00720c */ /* 0x000fda0003f46270 */
[C---:B------:R-:W-:Y:S01]  /*0680*/  @!P2 VIADD R23, R13.reuse, UR4 ;  /* 0x000000040d17ac36 */ /* 0x040fe20008000000 */
[----:B---3--:R-:W-:Y:S01]  /*0690*/  @!P1 ISETP.NE.AND P6, PT, R4, RZ, PT ;  /* 0x000000ff0400920c */ /* 0x008fe20003fc5270 */
[----:B------:R-:W-:Y:S01]  /*06a0*/  @!P2 VIADD R13, R13, 0x80 ;  /* 0x000000800d0da836 */ /* 0x000fe20000000000 */
[----:B------:R-:W1:Y:S02]  /*06b0*/  @!P2 LDC.64 R4, c[0x0][0x220] ;  /* 0x00008800ff04ab82 */ /* 0x000e640000000a00 */
[----:B------:R-:W-:Y:S02]  /*06c0*/  @!P1 SEL R10, RZ, 0x1, !P6 ;  /* 0x00000001ff0a9807 */ /* 0x000fe40007000000 */
[----:B------:R-:W-:Y:S02]  /*06d0*/  ISETP.GE.AND P1, PT, R13, R0, PT ;  /* 0x000000000d00720c */ /* 0x000fe40003f26270 */
[----:B0-----:R-:W-:-:S05]  /*06e0*/  @!P3 IADD3 R18, P6, R19, R6, RZ ;  /* 0x000000061312b210 */ /* 0x001fca0007fde0ff */
[----:B------:R-:W-:Y:S01]  /*06f0*/  @!P3 IMAD.X R19, RZ, RZ, R7, P6 ;  /* 0x000000ffff13b224 */ /* 0x000fe200030e0607 */
[----:B--2---:R-:W-:-:S04]  /*0700*/  @!P5 IADD3 R2, P6, R17, R2, RZ ;  /* 0x000000021102d210 */ /* 0x004fc80007fde0ff */
[----:B------:R-:W2:Y:S01]  /*0710*/  @!P3 LDG.E.U8 R14, desc[UR8][R18.64] ;  /* 0x00000008120eb981 */ /* 0x000ea2000c1e1100 */
[----:B------:R-:W0:Y:S01]  /*0720*/  @!P1 LDC.64 R6, c[0x0][0x220] ;  /* 0x00008800ff069b82 */ /* 0x000e220000000a00 */
[----:B------:R-:W-:-:S05]  /*0730*/  @!P5 IMAD.X R3, RZ, RZ, R3, P6 ;  /* 0x000000ffff03d224 */ /* 0x000fca00030e0603 */
[----:B------:R3:W2:Y:S01]  /*0740*/  @!P5 LDG.E.U8 R2, desc[UR8][R2.64] ;  /* 0x000000080202d981 */ /* 0x0006a2000c1e1100 */
[----:B-1----:R-:W-:-:S05]  /*0750*/  @!P2 IADD3 R20, P6, R23, R4, RZ ;  /* 0x000000041714a210 */ /* 0x002fca0007fde0ff */
[----:B------:R-:W-:Y:S02]  /*0760*/  @!P2 IMAD.X R21, RZ, RZ, R5, P6 ;  /* 0x000000ffff15a224 */ /* 0x000fe400030e0605 */
[----:B------:R-:W-:-:S03]  /*0770*/  @!P1 VIADD R5, R13, UR4 ;  /* 0x000000040d059c36 */ /* 0x000fc60008000000 */
[----:B------:R-:W2:Y:S02]  /*0780*/  @!P2 LDG.E.U8 R15, desc[UR8][R20.64] ;  /* 0x00000008140fa981 */ /* 0x000ea4000c1e1100 */
[----:B0-----:R-:W-:Y:S02]  /*0790*/  @!P1 IADD3 R6, P6, R5, R6, RZ ;  /* 0x0000000605069210 */ /* 0x001fe40007fde0ff */
[----:B------:R-:W0:Y:S03]  /*07a0*/  @!P4 LDC.64 R4, c[0x0][0x218] ;  /* 0x00008600ff04cb82 */ /* 0x000e260000000a00 */
[----:B------:R-:W-:-:S05]  /*07b0*/  @!P1 IMAD.X R7, RZ, RZ, R7, P6 ;  /* 0x000000ffff079224 */ /* 0x000fca00030e0607 */
[----:B------:R1:W2:Y:S01]  /*07c0*/  @!P1 LDG.E.U8 R6, desc[UR8][R6.64] ;  /* 0x0000000806069981 */ /* 0x0002a2000c1e1100 */
[----:B-----5:R-:W-:Y:S02]  /*07d0*/  @!P4 ISETP.NE.AND P6, PT, R11, RZ, PT ;  /* 0x000000ff0b00c20c */ /* 0x020fe40003fc5270 */
[----:B------:R-:W-:Y:S02]  /*07e0*/  PRMT R11, RZ, 0x7610, R11 ;  /* 0x00007610ff0b7816 */ /* 0x000fe4000000000b */
[----:B------:R-:W-:Y:S02]  /*07f0*/  @!P4 SEL R11, RZ, 0x1, !P6 ;  /* 0x00000001ff0bc807 */ /* 0x000fe40007000000 */
[----:B----4-:R-:W-:Y:S02]  /*0800*/  @!P0 ISETP.NE.AND P6, PT, R12, RZ, PT ;  /* 0x000000ff0c00820c */ /* 0x010fe40003fc5270 */
[----:B---3--:R-:W-:Y:S02]  /*0810*/  PRMT R3, RZ, 0x7610, R3 ;  /* 0x00007610ff037816 */ /* 0x008fe40000000003 */
[----:B------:R-:W-:-:S02]  /*0820*/  @!P0 SEL R3, RZ, 0x1, !P6 ;  /* 0x00000001ff038807 */ /* 0x000fc40007000000 */
[----:B------:R-:W-:Y:S02]  /*0830*/  PRMT R11, R11, 0x9910, RZ ;  /* 0x000099100b0b7816 */ /* 0x000fe400000000ff */
[----:B------:R-:W-:Y:S01]  /*0840*/  ISETP.NE.AND P0, PT, RZ, UR10, PT ;  /* 0x0000000aff007c0c */ /* 0x000fe2000bf05270 */
[----:B-1----:R-:W-:-:S03]  /*0850*/  @!P4 VIADD R7, R9, UR4 ;  /* 0x000000040907cc36 */ /* 0x002fc60008000000 */
[----:B------:R-:W-:-:S04]  /*0860*/  ISETP.NE.AND P6, PT, R11, RZ, P0 ;  /* 0x000000ff0b00720c */ /* 0x000fc800007c5270 */
[----:B------:R-:W-:Y:S02]  /*0870*/  @!P4 SEL R11, RZ, 0x1, !P6 ;  /* 0x00000001ff0bc807 */ /* 0x000fe40007000000 */
[----:B0-----:R-:W-:-:S05]  /*0880*/  @!P4 IADD3 R4, P6, R7, R4, RZ ;  /* 0x000000040704c210 */ /* 0x001fca0007fde0ff */
[----:B------:R-:W-:Y:S01]  /*0890*/  @!P4 IMAD.X R5, RZ, RZ, R5, P6 ;  /* 0x000000ffff05c224 */ /* 0x000fe200030e0605 */
[----:B------:R-:W-:Y:S02]  /*08a0*/  PRMT R7, RZ, 0x7610, R7 ;  /* 0x00007610ff077816 */ /* 0x000fe40000000007 */
[----:B------:R-:W-:Y:S02]  /*08b0*/  PRMT R8, R8, 0x9910, RZ ;  /* 0x0000991008087816 */ /* 0x000fe400000000ff */
[----:B------:R-:W-:Y:S01]  /*08c0*/  PRMT R10, R10, 0x9910, RZ ;  /* 0x000099100a0a7816 */ /* 0x000fe200000000ff */
[----:B------:R0:W-:Y:S01]  /*08d0*/  @!P4 STG.E.U8 desc[UR8][R4.64], R11 ;  /* 0x0000000b0400c986 */ /* 0x0001e2000c101108 */
[----:B------:R-:W-:Y:S01]  /*08e0*/  @!P4 IMAD.MOV.U32 R9, RZ, RZ, R16 ;  /* 0x000000ffff09c224 */ /* 0x000fe200078e0010 */
[----:B------:R-:W-:Y:S02]  /*08f0*/  ISETP.NE.AND P4, PT, R8, RZ, P0 ;  /* 0x000000ff0800720c */ /* 0x000fe40000785270 */
[----:B------:R-:W-:-:S02]  /*0900*/  PRMT R8, RZ, 0x7610, R8 ;  /* 0x00007610ff087816 */ /* 0x000fc40000000008 */
[----:B------:R-:W-:Y:S01]  /*0910*/  PRMT R3, R3, 0x9910, RZ ;  /* 0x0000991003037816 */ /* 0x000fe200000000ff */
[----:B------:R-:W-:Y:S04]  /*0920*/  BSSY B0, `(.L_x_570) ;  /* 0x000004d000007945 */ /* 0x000fe80003800000 */
[----:B------:R-:W-:Y:S01]  /*0930*/  BSSY B1, `(.L_x_571) ;  /* 0x0000044000017945 */ /* 0x000fe20003800000 */
[----:B0-----:R-:W-:Y:S02]  /*0940*/  SEL R5, RZ, 0x1, !P4 ;  /* 0x00000001ff057807 */ /* 0x001fe40006000000 */
[----:B--2---:R-:W-:-:S04]  /*0950*/  @!P3 ISETP.NE.AND P6, PT, R14, RZ, PT ;  /* 0x000000ff0e00b20c */ /* 0x004fc80003fc5270 */
[----:B------:R-:W-:Y:S02]  /*0960*/  @!P3 SEL R7, RZ, 0x1, !P6 ;  /* 0x00000001ff07b807 */ /* 0x000fe40007000000 */
[----:B------:R-:W-:Y:S02]  /*0970*/  @!P5 ISETP.NE.AND P3, PT, R2, RZ, PT ;  /* 0x000000ff0200d20c */ /* 0x000fe40003f65270 */
[----:B------:R-:W-:Y:S02]  /*0980*/  PRMT R2, RZ, 0x7610, R2 ;  /* 0x00007610ff027816 */ /* 0x000fe40000000002 */
[----:B------:R-:W-:Y:S02]  /*0990*/  @!P5 SEL R2, RZ, 0x1, !P3 ;  /* 0x00000001ff02d807 */ /* 0x000fe40005800000 */
[----:B------:R-:W-:Y:S02]  /*09a0*/  PRMT R7, R7, 0x9910, RZ ;  /* 0x0000991007077816 */ /* 0x000fe400000000ff */
[----:B------:R-:W-:-:S02]  /*09b0*/  ISETP.NE.AND P3, PT, R10, RZ, P0 ;  /* 0x000000ff0a00720c */ /* 0x000fc40000765270 */
[----:B------:R-:W-:Y:S02]  /*09c0*/  @!P2 ISETP.NE.AND P6, PT, R15, RZ, PT ;  /* 0x000000ff0f00a20c */ /* 0x000fe40003fc5270 */
[----:B------:R-:W-:Y:S01]  /*09d0*/  PRMT R4, R2, 0x9910, RZ ;  /* 0x0000991002047816 */ /* 0x000fe200000000ff */
[----:B------:R-:W-:Y:S01]  /*09e0*/  IMAD.MOV.U32 R2, RZ, RZ, R7 ;  /* 0x000000ffff027224 */ /* 0x000fe200078e0007 */
[----:B------:R-:W-:Y:S02]  /*09f0*/  @!P2 SEL R8, RZ, 0x1, !P6 ;  /* 0x00000001ff08a807 */ /* 0x000fe40007000000 */
[----:B------:R-:W-:Y:S02]  /*0a00*/  SEL R7, RZ, 0x1, !P3 ;  /* 0x00000001ff077807 */ /* 0x000fe40005800000 */
[----:B------:R-:W-:Y:S02]  /*0a10*/  ISETP.GE.AND P3, PT, R9, R0, PT ;  /* 0x000000000900720c */ /* 0x000fe40003f66270 */
[----:B------:R-:W-:-:S02]  /*0a20*/  PRMT R8, R8, 0x9910, RZ ;  /* 0x0000991008087816 */ /* 0x000fc400000000ff */
[----:B------:R-:W-:Y:S01]  /*0a30*/  ISETP.NE.AND P2, PT, R3, RZ, P0 ;  /* 0x000000ff0300720c */ /* 0x000fe20000745270 */
[----:B------:R-:W-:Y:S01]  /*0a40*/  IMAD.MOV.U32 R3, RZ, RZ, R4 ;  /* 0x000000ffff037224 */ /* 0x000fe200078e0004 */
[----:B------:R-:W-:Y:S01]  /*0a50*/  ISETP.NE.AND P5, PT, R2, RZ, P0 ;  /* 0x000000ff0200720c */ /* 0x000fe200007a5270 */
[----:B------:R-:W-:Y:S01]  /*0a60*/  IMAD.MOV.U32 R2, RZ, RZ, R8 ;  /* 0x000000ffff027224 */ /* 0x000fe200078e0008 */
[----:B------:R-:W-:Y:S02]  /*0a70*/  ISETP.NE.AND P1, PT, R6, RZ, !P1 ;  /* 0x000000ff0600720c */ /* 0x000fe40004f25270 */
[----:B------:R-:W-:Y:S02]  /*0a80*/  ISETP.NE.AND P4, PT, R3, RZ, P0 ;  /* 0x000000ff0300720c */ /* 0x000fe40000785270 */
[----:B------:R-:W-:Y:S02]  /*0a90*/  ISETP.NE.AND P0, PT, R2, RZ, P0 ;  /* 0x000000ff0200720c */ /* 0x000fe40000705270 */
[----:B------:R-:W-:-:S02]  /*0aa0*/  ISETP.NE.AND P1, PT, RZ, UR10, P1 ;  /* 0x0000000aff007c0c */ /* 0x000fc40008f25270 */
[----:B------:R-:W-:Y:S02]  /*0ab0*/  SEL R11, RZ, 0x1, !P2 ;  /* 0x00000001ff0b7807 */ /* 0x000fe40005000000 */
[----:B------:R-:W-:Y:S02]  /*0ac0*/  SEL R13, RZ, 0x1, !P5 ;  /* 0x00000001ff0d7807 */ /* 0x000fe40006800000 */
[----:B------:R-:W-:Y:S02]  /*0ad0*/  SEL R15, RZ, 0x1, !P4 ;  /* 0x00000001ff0f7807 */ /* 0x000fe40006000000 */
[----:B------:R-:W-:Y:S01]  /*0ae0*/  SEL R17, RZ, 0x1, !P0 ;  /* 0x00000001ff117807 */ /* 0x000fe20004000000 */
[----:B------:R-:W-:Y:S06]  /*0af0*/  @P3 BRA `(.L_x_572) ;  /* 0x0000000000383947 */ /* 0x000fec0003800000 */
[C---:B------:R-:W-:Y:S01]  /*0b00*/  VIADD R2, R9.reuse, UR4 ;  /* 0x0000000409027c36 */ /* 0x040fe20008000000 */
[----:B------:R-:W-:Y:S01]  /*0b10*/  ULDC.64 UR6, c[0x0][0x218] ;  /* 0x0000860000067ab9 */ /* 0x000fe20000000a00 */
[----:B------:R-:W-:-:S03]  /*0b20*/  VIADD R9, R9, 0x80 ;  /* 0x0000008009097836 */ /* 0x000fc60000000000 */
[----:B------:R-:W-:-:S05]  /*0b30*/  IADD3 R2, P0, R2, UR6, RZ ;  /* 0x0000000602027c10 */ /* 0x000fca000ff1e0ff */
[----:B------:R-:W-:Y:S01]  /*0b40*/  IMAD.X R3, RZ, RZ, UR7, P0 ;  /* 0x00000007ff037e24 */ /* 0x000fe200080e06ff */
[----:B------:R-:W-:-:S04]  /*0b50*/  ISETP.GE.AND P0, PT, R9, R0, PT ;  /* 0x000000000900720c */ /* 0x000fc80003f06270 */
[----:B------:R0:W-:Y:S09]  /*0b60*/  STG.E.U8 desc[UR8][R2.64], R5 ;  /* 0x0000000502007986 */ /* 0x0001f2000c101108 */
[----:B------:R-:W-:Y:S05]  /*0b70*/  @P0 BRA `(.L_x_573) ;  /* 0x0000000000380947 */ /* 0x000fea0003800000 */
[C---:B0-----:R-:W-:Y:S01]  /*0b80*/  VIADD R2, R9.reuse, UR4 ;  /* 0x0000000409027c36 */ /* 0x041fe20008000000 */
[----:B------:R-:W-:Y:S01]  /*0b90*/  ULDC.64 UR6, c[0x0][0x218] ;  /* 0x0000860000067ab9 */ /* 0x000fe20000000a00 */
[----:B------:R-:W-:-:S03]  /*0ba0*/  VIADD R9, R9, 0x80 ;  /* 0x0000008009097836 */ /* 0x000fc60000000000 */
[----:B------:R-:W-:-:S05]  /*0bb0*/  IADD3 R2, P0, R2, UR6, RZ ;  /* 0x0000000602027c10 */ /* 0x000fca000ff1e0ff */
[----:B------:R-:W-:-:S05]  /*0bc0*/  IMAD.X R3, RZ, RZ, UR7, P0 ;  /* 0x00000007ff037e24 */ /* 0x000fca00080e06ff */
[----:B------:R0:W-:Y:S03]  /*0bd0*/  STG.E.U8 desc[UR8][R2.64], R7 ;  /* 0x0000000702007986 */ /* 0x0001e6000c101108 */
.L_x_572:
[----:B------:R-:W-:-:S13]  /*0be0*/  ISETP.GE.AND P0, PT, R9, R0, PT ;  /* 0x000000000900720c */ /* 0x000fda0003f06270 */
[----:B------:R-:W-:Y:S05]  /*0bf0*/  @P0 BRA `(.L_x_574) ;  /* 0x0000000000380947 */ /* 0x000fea0003800000 */
[C---:B0-----:R-:W-:Y:S01]  /*0c00*/  VIADD R2, R9.reuse, UR4 ;  /* 0x0000000409027c36 */ /* 0x041fe20008000000 */
[----:B------:R-:W-:Y:S01]  /*0c10*/  ULDC.64 UR6, c[0x0][0x218] ;  /* 0x0000860000067ab9 */ /* 0x000fe20000000a00 */
[----:B------:R-:W-:-:S03]  /*0c20*/  VIADD R9, R9, 0x80 ;  /* 0x0000008009097836 */ /* 0x000fc60000000000 */
[----:B------:R-:W-:-:S05]  /*0c30*/  IADD3 R2, P0, R2, UR6, RZ ;  /* 0x0000000602027c10 */ /* 0x000fca000ff1e0ff */
[----:B------:R-:W-:-:S05]  /*0c40*/  IMAD.X R3, RZ, RZ, UR7, P0 ;  /* 0x00000007ff037e24 */ /* 0x000fca00080e06ff */
[----:B------:R1:W-:Y:S03]  /*0c50*/  STG.E.U8 desc[UR8][R2.64], R11 ;  /* 0x0000000b02007986 */ /* 0x0003e6000c101108 */
.L_x_573:
[----:B------:R-:W-:-:S13]  /*0c60*/  ISETP.GE.AND P0, PT, R9, R0, PT ;  /* 0x000000000900720c */ /* 0x000fda0003f06270 */
[----:B------:R-:W-:Y:S05]  /*0c70*/  @P0 BRA `(.L_x_575) ;  /* 0x00000000003c0947 */ /* 0x000fea0003800000 */
[C---:B01----:R-:W-:Y:S01]  /*0c80*/  VIADD R2, R9.reuse, UR4 ;  /* 0x0000000409027c36 */ /* 0x043fe20008000000 */
[----:B------:R-:W-:Y:S01]  /*0c90*/  ULDC.64 UR6, c[0x0][0x218] ;  /* 0x0000860000067ab9 */ /* 0x000fe20000000a00 */
[----:B------:R-:W-:-:S03]  /*0ca0*/  VIADD R9, R9, 0x80 ;  /* 0x0000008009097836 */ /* 0x000fc60000000000 */
[----:B------:R-:W-:-:S05]  /*0cb0*/  IADD3 R2, P0, R2, UR6, RZ ;  /* 0x0000000602027c10 */ /* 0x000fca000ff1e0ff */
[----:B------:R-:W-:-:S05]  /*0cc0*/  IMAD.X R3, RZ, RZ, UR7, P0 ;  /* 0x00000007ff037e24 */ /* 0x000fca00080e06ff */
[----:B------:R1:W-:Y:S03]  /*0cd0*/  STG.E.U8 desc[UR8][R2.64], R13 ;  /* 0x0000000d02007986 */ /* 0x0003e6000c101108 */
.L_x_574:
[----:B------:R-:W-:-:S13]  /*0ce0*/  ISETP.GE.AND P0, PT, R9, R0, PT ;  /* 0x000000000900720c */ /* 0x000fda0003f06270 */
[----:B------:R-:W-:Y:S05]  /*0cf0*/  @P0 BREAK B1 ;  /* 0x0000000000010942 */ /* 0x000fea0003800000 */
[----:B------:R-:W-:Y:S05]  /*0d00*/  @P0 BRA `(.L_x_576) ;  /* 0x0000000000380947 */ /* 0x000fea0003800000 */
[C---:B01----:R-:W-:Y:S01]  /*0d10*/  VIADD R2, R9.reuse, UR4 ;  /* 0x0000000409027c36 */ /* 0x043fe20008000000 */
[----:B------:R-:W-:Y:S01]  /*0d20*/  ULDC.64 UR6, c[0x0][0x218] ;  /* 0x0000860000067ab9 */ /* 0x000fe20000000a00 */
[----:B------:R-:W-:-:S03]  /*0d30*/  VIADD R9, R9, 0x80 ;  /* 0x0000008009097836 */ /* 0x000fc60000000000 */
[----:B------:R-:W-:-:S05]  /*0d40*/  IADD3 R2, P0, R2, UR6, RZ ;  /* 0x0000000602027c10 */ /* 0x000fca000ff1e0ff */
[----:B------:R-:W-:-:S05]  /*0d50*/  IMAD.X R3, RZ, RZ, UR7, P0 ;  /* 0x00000007ff037e24 */ /* 0x000fca00080e06ff */
[----:B------:R2:W-:Y:S03]  /*0d60*/  STG.E.U8 desc[UR8][R2.64], R15 ;  /* 0x0000000f02007986 */ /* 0x0005e6000c101108 */
.L_x_575:
[----:B------:R-:W-:Y:S05]  /*0d70*/  BSYNC B1 ;  /* 0x0000000000017941 */ /* 0x000fea0003800000 */
.L_x_571:
[----:B------:R-:W-:-:S13]  /*0d80*/  ISETP.GE.AND P0, PT, R9, R0, PT ;  /* 0x000000000900720c */ /* 0x000fda0003f06270 */
[----:B0-----:R-:W0:Y:S01]  /*0d90*/  @!P0 LDC.64 R4, c[0x0][0x218] ;  /* 0x00008600ff048b82 */ /* 0x001e220000000a00 */
[C---:B-12---:R-:W-:Y:S02]  /*0da0*/  @!P0 VIADD R3, R9.reuse, UR4 ;  /* 0x0000000409038c36 */ /* 0x046fe40008000000 */
[----:B------:R-:W-:-:S03]  /*0db0*/  @!P0 VIADD R9, R9, 0x80 ;  /* 0x0000008009098836 */ /* 0x000fc60000000000 */
[----:B0-----:R-:W-:-:S05]  /*0dc0*/  @!P0 IADD3 R2, P2, R3, R4, RZ ;  /* 0x0000000403028210 */ /* 0x001fca0007f5e0ff */
[----:B------:R-:W-:-:S05]  /*0dd0*/  @!P0 IMAD.X R3, RZ, RZ, R5, P2 ;  /* 0x000000ffff038224 */ /* 0x000fca00010e0605 */
[----:B------:R2:W-:Y:S03]  /*0de0*/  @!P0 STG.E.U8 desc[UR8][R2.64], R17 ;  /* 0x0000001102008986 */ /* 0x0005e6000c101108 */
.L_x_576:
[----:B------:R-:W-:Y:S05]  /*0df0*/  BSYNC B0 ;  /* 0x0000000000007941 */ /* 0x000fea0003800000 */
.L_x_570:
[----:B------:R-:W-:Y:S05]  /*0e00*/  WARPSYNC.ALL ;  /* 0x0000000000007948 */ /* 0x000fea0003800000 */
[----:B------:R-:W-:-:S13]  /*0e10*/  ISETP.GE.AND P0, PT, R9, R0, PT ;  /* 0x000000000900720c */ /* 0x000fda0003f06270 */
[----:B------:R-:W-:Y:S05]  /*0e20*/  @P0 EXIT ;  /* 0x000000000000094d */ /* 0x000fea0003800000 */
[----:B012---:R-:W-:Y:S01]  /*0e30*/  VIADD R2, R9, UR4 ;  /* 0x0000000409027c36 */ /* 0x007fe20008000000 */
[----:B------:R-:W-:Y:S01]  /*0e40*/  ULDC.64 UR6, c[0x0][0x218] ;  /* 0x0000860000067ab9 */ /* 0x000fe20000000a00 */
[----:B------:R-:W-:-:S03]  /*0e50*/  SEL R5, RZ, 0x1, !P1 ;  /* 0x00000001ff057807 */ /* 0x000fc60004800000 */
[----:B------:R-:W-:-:S05]  /*0e60*/  IADD3 R2, P0, R2, UR6, RZ ;  /* 0x0000000602027c10 */ /* 0x000fca000ff1e0ff */
[----:B------:R-:W-:-:S05]  /*0e70*/  IMAD.X R3, RZ, RZ, UR7, P0 ;  /* 0x00000007ff037e24 */ /* 0x000fca00080e06ff */
[----:B------:R-:W-:Y:S01]  /*0e80*/  STG.E.U8 desc[UR8][R2.64], R5 ;  /* 0x0000000502007986 */ /* 0x000fe2000c101108 */
[----:B------:R-:W-:Y:S05]  /*0e90*/  EXIT ;  /* 0x000000000000794d */ /* 0x000fea0003800000 */
.L_x_577:
        /* <DEDUP_REMOVED lines=14> */
.L_x_17210:


//--------------------- .text._ZN2at6native29vectorized_elementwise_kernelILi4ENS0_13AUnaryFunctorIbbbNS0_15binary_internal10MulFunctorIbEEEESt5arrayIPcLm2EEEEviT0_T1_ --------------------------
	.section	.text._ZN2at6native29vectorized_elementwise_kernelILi4ENS0_13AUnaryFunctorIbbbNS0_15binary_internal10MulFunctorIbEEEESt5arrayIPcLm2EEEEviT0_T1_,"ax",@progbits
	.align	128
        .global         _ZN2at6native29vectorized_elementwise_kernelILi4ENS0_13AUnaryFunctorIbbbNS0_15binary_internal10MulFunctorIbEEEESt5arrayIPcLm2EEEEviT0_T1_
        .type           _ZN2at6native29vectorized_elementwise_kernelILi4ENS0_13AUnaryFunctorIbbbNS0_15binary_internal10MulFunctorIbEEEESt5arrayIPcLm2EEEEviT0_T1_,@function
        .size           _ZN2at6native29vectorized_elementwise_kernelILi4ENS0_13AUnaryFunctorIbbbNS0_15binary_internal10MulFunctorIbEEEESt5arrayIPcLm2EEEEviT0_T1_,(.L_x_17211 - _ZN2at6native29vectorized_elementwise_kernelILi4ENS0_13AUnaryFunctorIbbbNS0_15binary_internal10MulFunctorIbEEEESt5arrayIPcLm2EEEEviT0_T1_)
        .other          _ZN2at6native29vectorized_elementwise_kernelILi4ENS0_13AUnaryFunctorIbbbNS0_15binary_internal10MulFunctorIbEEEESt5arrayIPcLm2EEEEviT0_T1_,@"STO_CUDA_ENTRY STV_DEFAULT"
_ZN2at6native29vectorized_elementwise_kernelILi4ENS0_13AUnaryFunctorIbbbNS0_15binary_internal10MulFunctorIbEEEESt5arrayIPcLm2EEEEviT0_T1_:
.text._ZN2at6native29vectorized_elementwise_kernelILi4ENS0_13AUnaryFunctorIbbbNS0_15binary_internal10MulFunctorIbEEEESt5arrayIPcLm2EEEEviT0_T1_:
        /* <DEDUP_REMOVED lines=18> */
[----:B------:R-:W2:Y:S04]  /*0120*/  LDG.E R6, desc[UR8][R2.64] ;  /* 0x0000000802067981 */ /* 0x000ea8000c1e1900 */
[----:B------:R-:W3:Y:S01]  /*0130*/  LDG.E R7, desc[UR8][R2.64+0x200] ;  /* 0x0002000802077981 */ /* 0x000ee2000c1e1900 */
[----:B------:R-:W-:-:S04]  /*0140*/  UIADD3 UR5, UP0, UR4, UR6, URZ ;  /* 0x0000000604057290 */ /* 0x000fc8000ff1e03f */
[----:B------:R-:W-:Y:S01]  /*0150*/  UIADD3.X UR6, URZ, UR7, URZ, UP0, !UPT ;  /* 0x000000073f067290 */ /* 0x000fe200087fe43f */
[C---:B--2---:R-:W-:Y:S02]  /*0160*/  PRMT R0, R6.reuse, 0x7770, RZ ;  /* 0x0000777006007816 */ /* 0x044fe400000000ff */
[C---:B------:R-:W-:Y:S02]  /*0170*/  PRMT R4, R6.reuse, 0x7771, RZ ;  /* 0x0000777106047816 */ /* 0x040fe400000000ff */
[----:B------:R-:W-:Y:S02]  /*0180*/  PRMT R5, R6, 0x7772, RZ ;  /* 0x0000777206057816 */ /* 0x000fe400000000ff */
[----:B------:R-:W-:Y:S02]  /*0190*/  ISETP.NE.AND P2, PT, R0, RZ, P0 ;  /* 0x000000ff0000720c */ /* 0x000fe40000745270 */
[----:B------:R-:W-:Y:S02]  /*01a0*/  ISETP.NE.AND P3, PT, R4, RZ, P0 ;  /* 0x000000ff0400720c */ /* 0x000fe40000765270 */
[----:B------:R-:W-:-:S02]  /*01b0*/  PRMT R0, R6, 0x7773, RZ ;  /* 0x0000777306007816 */ /* 0x000fc400000000ff */
[----:B------:R-:W-:Y:S02]  /*01c0*/  ISETP.NE.AND P1, PT, R5, RZ, P0 ;  /* 0x000000ff0500720c */ /* 0x000fe40000725270 */
[----:B------:R-:W-:Y:S02]  /*01d0*/  SEL R4, RZ, 0x1, !P2 ;  /* 0x00000001ff047807 */ /* 0x000fe40005000000 */
[----:B------:R-:W-:Y:S02]  /*01e0*/  SEL R5, RZ, 0x1, !P3 ;  /* 0x00000001ff057807 */ /* 0x000fe40005800000 */
[C---:B---3--:R-:W-:Y:S02]  /*01f0*/  PRMT R2, R7.reuse, 0x7770, RZ ;  /* 0x0000777007027816 */ /* 0x048fe400000000ff */
[----:B------:R-:W-:Y:S02]  /*0200*/  ISETP.NE.AND P2, PT, R0, RZ, P0 ;  /* 0x000000ff0000720c */ /* 0x000fe40000745270 */
[----:B------:R-:W-:-:S02]  /*0210*/  PRMT R0, R7, 0x7771, RZ ;  /* 0x0000777107007816 */ /* 0x000fc400000000ff */
[----:B------:R-:W-:Y:S02]  /*0220*/  PRMT R5, R5, 0x7604, R4 ;  /* 0x0000760405057816 */ /* 0x000fe40000000004 */
[----:B------:R-:W-:Y:S02]  /*0230*/  ISETP.NE.AND P3, PT, R2, RZ, P0 ;  /* 0x000000ff0200720c */ /* 0x000fe40000765270 */
[----:B------:R-:W-:Y:S02]  /*0240*/  ISETP.NE.AND P4, PT, R0, RZ, P0 ;  /* 0x000000ff0000720c */ /* 0x000fe40000785270 */
[C---:B------:R-:W-:Y:S02]  /*0250*/  PRMT R4, R7.reuse, 0x7772, RZ ;  /* 0x0000777207047816 */ /* 0x040fe400000000ff */
[----:B------:R-:W-:Y:S02]  /*0260*/  PRMT R0, R7, 0x7773, RZ ;  /* 0x0000777307007816 */ /* 0x000fe400000000ff */
[----:B------:R-:W-:-:S02]  /*0270*/  SEL R2, RZ, 0x1, !P3 ;  /* 0x00000001ff027807 */ /* 0x000fc40005800000 */
[----:B------:R-:W-:Y:S02]  /*0280*/  SEL R3, RZ, 0x1, !P4 ;  /* 0x00000001ff037807 */ /* 0x000fe40006000000 */
[----:B------:R-:W-:Y:S02]  /*0290*/  ISETP.NE.AND P3, PT, R4, RZ, P0 ;  /* 0x000000ff0400720c */ /* 0x000fe40000765270 */
[----:B------:R-:W-:Y:S02]  /*02a0*/  ISETP.NE.AND P0, PT, R0, RZ, P0 ;  /* 0x000000ff0000720c */ /* 0x000fe40000705270 */
[----:B------:R-:W-:Y:S01]  /*02b0*/  PRMT R7, R3, 0x7604, R2 ;  /* 0x0000760403077816 */ /* 0x000fe20000000002 */
[----:B------:R-:W-:Y:S01]  /*02c0*/  IMAD.U32 R2, RZ, RZ, UR5 ;  /* 0x00000005ff027e24 */ /* 0x000fe2000f8e00ff */
[----:B------:R-:W-:Y:S01]  /*02d0*/  SEL R0, RZ, 0x1, !P1 ;  /* 0x00000001ff007807 */ /* 0x000fe20004800000 */
[----:B------:R-:W-:Y:S01]  /*02e0*/  IMAD.U32 R3, RZ, RZ, UR6 ;  /* 0x00000006ff037e24 */ /* 0x000fe2000f8e00ff */
[----:B------:R-:W-:-:S02]  /*02f0*/  SEL R4, RZ, 0x1, !P3 ;  /* 0x00000001ff047807 */ /* 0x000fc40005800000 */
[----:B------:R-:W-:Y:S01]  /*0300*/  PRMT R5, R0, 0x7054, R5 ;  /* 0x0000705400057816 */ /* 0x000fe20000000005 */
[----:B------:R-:W-:Y:S01]  /*0310*/  IMAD.WIDE R2, R9, 0x4, R2 ;  /* 0x0000000409027825 */ /* 0x000fe200078e0202 */
[----:B------:R-:W-:Y:S02]  /*0320*/  PRMT R7, R4, 0x7054, R7 ;  /* 0x0000705404077816 */ /* 0x000fe40000000007 */
[----:B------:R-:W-:Y:S02]  /*0330*/  SEL R0, RZ, 0x1, !P2 ;  /* 0x00000001ff007807 */ /* 0x000fe40005000000 */
[----:B------:R-:W-:Y:S02]  /*0340*/  SEL R4, RZ, 0x1, !P0 ;  /* 0x00000001ff047807 */ /* 0x000fe40004000000 */
[----:B------:R-:W-:Y:S02]  /*0350*/  PRMT R5, R0, 0x654, R5 ;  /* 0x0000065400057816 */ /* 0x000fe40000000005 */
[----:B------:R-:W-:-:S03]  /*0360*/  PRMT R7, R4, 0x654, R7 ;  /* 0x0000065404077816 */ /* 0x000fc60000000007 */
[----:B------:R-:W-:Y:S04]  /*0370*/  STG.E desc[UR8][R2.64], R5 ;  /* 0x0000000502007986 */ /* 0x000fe8000c101908 */
[----:B------:R-:W-:Y:S01]  /*0380*/  STG.E desc[UR8][R2.64+0x200], R7 ;  /* 0x0002000702007986 */ /* 0x000fe2000c101908 */
[----:B------:R-:W-:Y:S05]  /*0390*/  EXIT ;  /* 0x000000000000794d */ /* 0x000fea0003800000 */
.L_x_578:
        /* <DEDUP_REMOVED lines=130> */
.L_x_581:
        /* <DEDUP_REMOVED lines=8> */
.L_x_582:
        /* <DEDUP_REMOVED lines=8> */
.L_x_583:
        /* <DEDUP_REMOVED lines=9> */
.L_x_584:
[----:B------:R-:W-:Y:S05]  /*0d50*/  BSYNC B1 ;  /* 0x0000000000017941 */ /* 0x000fea0003800000 */
.L_x_580:
[----:B------:R-:W-:-:S13]  /*0d60*/  ISETP.GE.AND P0, PT, R9, R0, PT ;  /* 0x000000000900720c */ /* 0x000fda0003f06270 */
[----:B0-----:R-:W0:Y:S01]  /*0d70*/  @!P0 LDC.64 R4, c[0x0][0x218] ;  /* 0x00008600ff048b82 */ /* 0x001e220000000a00 */
[C---:B-12---:R-:W-:Y:S02]  /*0d80*/  @!P0 VIADD R3, R9.reuse, UR4 ;  /* 0x0000000409038c36 */ /* 0x046fe40008000000 */
[----:B------:R-:W-:-:S03]  /*0d90*/  @!P0 VIADD R9, R9, 0x80 ;  /* 0x0000008009098836 */ /* 0x000fc60000000000 */
[----:B0-----:R-:W-:-:S05]  /*0da0*/  @!P0 IADD3 R2, P2, R3, R4, RZ ;  /* 0x0000000403028210 */ /* 0x001fca0007f5e0ff */
[----:B------:R-:W-:-:S05]  /*0db0*/  @!P0 IMAD.X R3, RZ, RZ, R5, P2 ;  /* 0x000000ffff038224 */ /* 0x000fca00010e0605 */
[----:B------:R2:W-:Y:S03]  /*0dc0*/  @!P0 STG.E.U8 desc[UR8][R2.64], R17 ;  /* 0x0000001102008986 */ /* 0x0005e6000c101108 */
.L_x_585:
[----:B------:R-:W-:Y:S05]  /*0dd0*/  BSYNC B0 ;  /* 0x0000000000007941 */ /* 0x000fea0003800000 */
.L_x_579:
        /* <DEDUP_REMOVED lines=10> */
.L_x_586:
        /* <DEDUP_REMOVED lines=16> */
.L_x_17211:


//--------------------- .text._ZN2at6native29vectorized_elementwise_kernelILi8ENS0_13AUnaryFunctorIbbbNS0_15binary_internal10MulFunctorIbEEEESt5arrayIPcLm2EEEEviT0_T1_ --------------------------
	.section	.text._ZN2at6native29vectorized_elementwise_kernelILi8ENS0_13AUnaryFunctorIbbbNS0_15binary_internal10MulFunctorIbEEEESt5arrayIPcLm2EEEEviT0_T1_,"ax",@progbits
	.align	128
        .global         _ZN2at6native29vectorized_elementwise_kernelILi8ENS0_13AUnaryFunctorIbbbNS0_15binary_internal10MulFunctorIbEEEESt5arrayIPcLm2EEEEviT0_T1_
        .type           _ZN2at6native29vectorized_elementwise_kernelILi8ENS0_13AUnaryFunctorIbbbNS0_15binary_internal10MulFunctorIbEEEESt5arrayIPcLm2EEEEviT0_T1_,@function
        .size           _ZN2at6native29vectorized_elementwise_kernelILi8ENS0_13AUnaryFunctorIbbbNS0_15binary_internal10MulFunctorIbEEEESt5arrayIPcLm2EEEEviT0_T1_,(.L_x_17212 - _ZN2at6native29vectorized_elementwise_kernelILi8ENS0_13AUnaryFunctorIbbbNS0_15binary_internal10MulFunctorIbEEEESt5arrayIPcLm2EEEEviT0_T1_)
        .other          _ZN2at6native29vectorized_elementwise_kernelILi8ENS0_13AUnaryFunctorIbbbNS0_15binary_internal10MulFunctorIbEEEESt5arrayIPcLm2EEEEviT0_T1_,@"STO_CUDA_ENTRY STV_DEFAULT"
_ZN2at6native29vectorized_elementwise_kernelILi8ENS0_13AUnaryFunctorIbbbNS0_15binary_internal10MulFunctorIbEEEESt5arrayIPcLm2EEEEviT0_T1_:
.text._ZN2at6native29vectorized_elementwise_kernelILi8ENS0_13AUnaryFunctorIbbbNS0_15binary_internal10MulFunctorIbEEEESt5arrayIPcLm2EEEEviT0_T1_:
        /* <DEDUP_REMOVED lines=17> */
[----:B0-----:R-:W-:-:S06]  /*0110*/  IMAD.WIDE.U32 R2, R0, 0x8, R2 ;  /* 0x0000000800027825 */ /* 0x001fcc00078e0002 */
[----:B------:R-:W2:Y:S01]  /*0120*/  LDG.E.64 R2, desc[UR8][R2.64] ;  /* 0x0000000802027981 */ /* 0x000ea2000c1e1b00 */
[----:B------:R-:W-:-:S04]  /*0130*/  UIADD3 UR5, UP0, UR4, UR6, URZ ;  /* 0x0000000604057290 */ /* 0x000fc8000ff1e03f */
[----:B------:R-:W-:Y:S01]  /*0140*/  UIADD3.X UR6, URZ, UR7, URZ, UP0, !UPT ;  /* 0x000000073f067290 */ /* 0x000fe200087fe43f */
[----:B--2---:R-:W-:Y:S02]  /*0150*/  PRMT R5, R3, 0x7632, R5 ;  /* 0x0000763203057816 */ /* 0x004fe40000000005 */
[C---:B------:R-:W-:Y:S02]  /*0160*/  PRMT R4, R2.reuse, 0x7632, R4 ;  /* 0x0000763202047816 */ /* 0x040fe40000000004 */
[----:B------:R-:W-:Y:S02]  /*0170*/  LOP3.LUT P1, RZ, R5, 0xff, RZ, 0xc0, !PT ;  /* 0x000000ff05ff7812 */ /* 0x000fe4000782c0ff */
[----:B------:R-:W-:Y:S02]  /*0180*/  LOP3.LUT R5, R3, 0xffff, RZ, 0xc0, !PT ;  /* 0x0000ffff03057812 */ /* 0x000fe400078ec0ff */
[C---:B------:R-:W-:Y:S02]  /*0190*/  LOP3.LUT R6, R2.reuse, 0xffff, RZ, 0xc0, !PT ;  /* 0x0000ffff02067812 */ /* 0x040fe400078ec0ff */
[----:B------:R-:W-:-:S02]  /*01a0*/  LOP3.LUT P4, RZ, R2, 0xff, RZ, 0xc0, !PT ;  /* 0x000000ff02ff7812 */ /* 0x000fc4000788c0ff */
[----:B------:R-:W-:Y:S02]  /*01b0*/  PRMT R7, R2, 0x7732, RZ ;  /* 0x0000773202077816 */ /* 0x000fe400000000ff */
[----:B------:R-:W-:Y:S02]  /*01c0*/  SHF.R.U32.HI R2, RZ, 0x8, R5 ;  /* 0x00000008ff027819 */ /* 0x000fe40000011605 */
[C---:B------:R-:W-:Y:S02]  /*01d0*/  LOP3.LUT P3, RZ, R3.reuse, 0xff, RZ, 0xc0, !PT ;  /* 0x000000ff03ff7812 */ /* 0x040fe4000786c0ff */
[----:B------:R-:W-:Y:S01]  /*01e0*/  PRMT R5, R2, 0x9910, RZ ;  /* 0x0000991002057816 */ /* 0x000fe200000000ff */
[----:B------:R-:W-:Y:S01]  /*01f0*/  IMAD.MOV.U32 R2, RZ, RZ, R7 ;  /* 0x000000ffff027224 */ /* 0x000fe200078e0007 */
[----:B------:R-:W-:Y:S02]  /*0200*/  PRMT R3, R3, 0x7732, RZ ;  /* 0x0000773203037816 */ /* 0x000fe400000000ff */
[----:B------:R-:W-:-:S02]  /*0210*/  LOP3.LUT P2, RZ, R4, 0xff, RZ, 0xc0, !PT ;  /* 0x000000ff04ff7812 */ /* 0x000fc4000784c0ff */
[----:B------:R-:W-:Y:S02]  /*0220*/  SHF.R.U32.HI R4, RZ, 0x8, R6 ;  /* 0x00000008ff047819 */ /* 0x000fe40000011606 */
[----:B------:R-:W-:Y:S02]  /*0230*/  SHF.R.U32.HI R2, RZ, 0x8, R2 ;  /* 0x00000008ff027819 */ /* 0x000fe40000011602 */
[----:B------:R-:W-:Y:S02]  /*0240*/  SHF.R.U32.HI R3, RZ, 0x8, R3 ;  /* 0x00000008ff037819 */ /* 0x000fe40000011603 */
[----:B------:R-:W-:Y:S02]  /*0250*/  ISETP.NE.AND P4, PT, RZ, UR10, P4 ;  /* 0x0000000aff007c0c */ /* 0x000fe4000a785270 */
[----:B------:R-:W-:Y:S02]  /*0260*/  PRMT R4, R4, 0x9910, RZ ;  /* 0x0000991004047816 */ /* 0x000fe400000000ff */
[----:B------:R-:W-:-:S02]  /*0270*/  PRMT R2, R2, 0x9910, RZ ;  /* 0x0000991002027816 */ /* 0x000fc400000000ff */
[----:B------:R-:W-:Y:S02]  /*0280*/  PRMT R3, R3, 0x9910, RZ ;  /* 0x0000991003037816 */ /* 0x000fe400000000ff */
[----:B------:R-:W-:Y:S02]  /*0290*/  SEL R10, RZ, 0x1, !P4 ;  /* 0x00000001ff0a7807 */ /* 0x000fe40006000000 */
[----:B------:R-:W-:Y:S02]  /*02a0*/  ISETP.NE.AND P6, PT, R4, RZ, P0 ;  /* 0x000000ff0400720c */ /* 0x000fe400007c5270 */
[----:B------:R-:W-:Y:S02]  /*02b0*/  ISETP.NE.AND P5, PT, R5, RZ, P0 ;  /* 0x000000ff0500720c */ /* 0x000fe400007a5270 */
[----:B------:R-:W-:Y:S01]  /*02c0*/  ISETP.NE.AND P4, PT, R2, RZ, P0 ;  /* 0x000000ff0200720c */ /* 0x000fe20000785270 */
[----:B------:R-:W-:Y:S01]  /*02d0*/  IMAD.U32 R2, RZ, RZ, UR5 ;  /* 0x00000005ff027e24 */ /* 0x000fe2000f8e00ff */
[----:B------:R-:W-:Y:S01]  /*02e0*/  ISETP.NE.AND P0, PT, R3, RZ, P0 ;  /* 0x000000ff0300720c */ /* 0x000fe20000705270 */
[----:B------:R-:W-:Y:S01]  /*02f0*/  IMAD.U32 R3, RZ, RZ, UR6 ;  /* 0x00000006ff037e24 */ /* 0x000fe2000f8e00ff */
[----:B------:R-:W-:-:S02]  /*0300*/  SEL R11, RZ, 0xffffffff, !P6 ;  /* 0xffffffffff0b7807 */ /* 0x000fc40007000000 */
[----:B------:R-:W-:Y:S01]  /*0310*/  SEL R9, RZ, 0xffffffff, !P4 ;  /* 0xffffffffff097807 */ /* 0x000fe20006000000 */
[----:B------:R-:W-:Y:S01]  /*0320*/  IMAD.WIDE R2, R0, 0x8, R2 ;  /* 0x0000000800027825 */ /* 0x000fe200078e0202 */
[----:B------:R-:W-:Y:S02]  /*0330*/  SEL R7, RZ, 0xffffffff, !P5 ;  /* 0xffffffffff077807 */ /* 0x000fe40006800000 */
[----:B------:R-:W-:Y:S01]  /*0340*/  SEL R5, RZ, 0xffffffff, !P0 ;  /* 0xffffffffff057807 */ /* 0x000fe20004000000 */
[----:B------:R-:W-:Y:S01]  /*0350*/  IMAD.SHL.U32 R15, R11, 0x100, RZ ;  /* 0x000001000b0f7824 */ /* 0x000fe200078e00ff */
[----:B------:R-:W-:Y:S01]  /*0360*/  ISETP.NE.AND P3, PT, RZ, UR10, P3 ;  /* 0x0000000aff007c0c */ /* 0x000fe20009f65270 */
[----:B------:R-:W-:Y:S01]  /*0370*/  IMAD.SHL.U32 R13, R9, 0x100, RZ ;  /* 0x00000100090d7824 */ /* 0x000fe200078e00ff */
[----:B------:R-:W-:Y:S01]  /*0380*/  ISETP.NE.AND P2, PT, RZ, UR10, P2 ;  /* 0x0000000aff007c0c */ /* 0x000fe20009745270 */
[----:B------:R-:W-:Y:S01]  /*0390*/  IMAD.SHL.U32 R11, R7, 0x100, RZ ;  /* 0x00000100070b7824 */ /* 0x000fe200078e00ff */
[----:B------:R-:W-:Y:S01]  /*03a0*/  ISETP.NE.AND P1, PT, RZ, UR10, P1 ;  /* 0x0000000aff007c0c */ /* 0x000fe20008f25270 */
[----:B------:R-:W-:Y:S01]  /*03b0*/  IMAD.SHL.U32 R9, R5, 0x100, RZ ;  /* 0x0000010005097824 */ /* 0x000fe200078e00ff */
[----:B------:R-:W-:-:S02]  /*03c0*/  SEL R6, RZ, 0x1, !P3 ;  /* 0x00000001ff067807 */ /* 0x000fc40005800000 */
[----:B------:R-:W-:Y:S02]  /*03d0*/  SEL R8, RZ, 0x1, !P2 ;  /* 0x00000001ff087807 */ /* 0x000fe40005000000 */
[----:B------:R-:W-:Y:S02]  /*03e0*/  SEL R4, RZ, 0x1, !P1 ;  /* 0x00000001ff047807 */ /* 0x000fe40004800000 */
[----:B------:R-:W-:Y:S02]  /*03f0*/  LOP3.LUT R7, R15, 0x100, R10, 0xe2, !PT ;  /* 0x000001000f077812 */ /* 0x000fe400078ee20a */
[----:B------:R-:W-:Y:S02]  /*0400*/  LOP3.LUT R5, R11, 0x100, R6, 0xe2, !PT ;  /* 0x000001000b057812 */ /* 0x000fe400078ee206 */
[----:B------:R-:W-:Y:S02]  /*0410*/  LOP3.LUT R8, R13, 0x100, R8, 0xe2, !PT ;  /* 0x000001000d087812 */ /* 0x000fe400078ee208 */
[----:B------:R-:W-:-:S02]  /*0420*/  LOP3.LUT R4, R9, 0x100, R4, 0xe2, !PT ;  /* 0x0000010009047812 */ /* 0x000fc400078ee204 */
[----:B------:R-:W-:Y:S02]  /*0430*/  PRMT R8, R7, 0x5410, R8 ;  /* 0x0000541007087816 */ /* 0x000fe40000000008 */
[----:B------:R-:W-:-:S05]  /*0440*/  PRMT R9, R5, 0x5410, R4 ;  /* 0x0000541005097816 */ /* 0x000fca0000000004 */
[----:B------:R-:W-:Y:S01]  /*0450*/  STG.E.64 desc[UR8][R2.64], R8 ;  /* 0x0000000802007986 */ /* 0x000fe2000c101b08 */
[----:B------:R-:W-:Y:S05]  /*0460*/  EXIT ;  /* 0x000000000000794d */ /* 0x000fea0003800000 */
.L_x_587:
        /* <DEDUP_REMOVED lines=130> */
.L_x_590:
        /* <DEDUP_REMOVED lines=8> */
.L_x_591:
        /* <DEDUP_REMOVED lines=8> */
.L_x_592:
        /* <DEDUP_REMOVED lines=9> */
.L_x_593:
[----:B------:R-:W-:Y:S05]  /*0e20*/  BSYNC B1 ;  /* 0x0000000000017941 */ /* 0x000fea0003800000 */
.L_x_589:
[----:B------:R-:W-:-:S13]  /*0e30*/  ISETP.GE.AND P0, PT, R9, R0, PT ;  /* 0x000000000900720c */ /* 0x000fda0003f06270 */
[----:B0-----:R-:W0:Y:S01]  /*0e40*/  @!P0 LDC.64 R4, c[0x0][0x218] ;  /* 0x00008600ff048b82 */ /* 0x001e220000000a00 */
[C---:B-12---:R-:W-:Y:S02]  /*0e50*/  @!P0 VIADD R3, R9.reuse, UR4 ;  /* 0x0000000409038c36 */ /* 0x046fe40008000000 */
[----:B------:R-:W-:-:S03]  /*0e60*/  @!P0 VIADD R9, R9, 0x80 ;  /* 0x0000008009098836 */ /* 0x000fc60000000000 */
[----:B0-----:R-:W-:-:S05]  /*0e70*/  @!P0 IADD3 R2, P2, R3, R4, RZ ;  /* 0x0000000403028210 */ /* 0x001fca0007f5e0ff */
[----:B------:R-:W-:-:S05]  /*0e80*/  @!P0 IMAD.X R3, RZ, RZ, R5, P2 ;  /* 0x000000ffff038224 */ /* 0x000fca00010e0605 */
[----:B------:R2:W-:Y:S03]  /*0e90*/  @!P0 STG.E.U8 desc[UR8][R2.64], R17 ;  /* 0x0000001102008986 */ /* 0x0005e6000c101108 */
.L_x_594:
[----:B------:R-:W-:Y:S05]  /*0ea0*/  BSYNC B0 ;  /* 0x0000000000007941 */ /* 0x000fea0003800000 */
.L_x_588:
        /* <DEDUP_REMOVED lines=10> */
.L_x_595:
        /* <DEDUP_REMOVED lines=11> */
.L_x_17212:


//--------------------- .text._ZN2at6native18elementwise_kernelILi128ELi4EZNS0_15gpu_kernel_implINS0_13BinaryFunctorIbbbNS0_15binary_internal10MulFunctorIbEEEEEEvRNS_18TensorIteratorBaseERKT_EUliE_EEviT1_ --------------------------
	.section	.text._ZN2at6native18elementwise_kernelILi128ELi4EZNS0_15gpu_kernel_implINS0_13BinaryFunctorIbbbNS0_15binary_internal10MulFunctorIbEEEEEEvRNS_18TensorIteratorBaseERKT_EUliE_EEviT1_,"ax",@progbits
	.align	128
        .global         _ZN2at6native18elementwise_kernelILi128ELi4EZNS0_15gpu_kernel_implINS0_13BinaryFunctorIbbbNS0_15binary_internal10MulFunctorIbEEEEEEvRNS_18TensorIteratorBaseERKT_EUliE_EEviT1_
        .type           _ZN2at6native18elementwise_kernelILi128ELi4EZNS0_15gpu_kernel_implINS0_13BinaryFunctorIbbbNS0_15binary_internal10MulFunctorIbEEEEEEvRNS_18TensorIteratorBaseERKT_EUliE_EEviT1_,@function
        .size           _ZN2at6native18elementwise_kernelILi128ELi4EZNS0_15gpu_kernel_implINS0_13BinaryFunctorIbbbNS0_15binary_internal10MulFunctorIbEEEEEEvRNS_18TensorIteratorBaseERKT_EUliE_EEviT1_,(.L_x_17213 - _ZN2at6native18elementwise_kernelILi128ELi4EZNS0_15gpu_kernel_implINS0_13BinaryFunctorIbbbNS0_15binary_internal10MulFunctorIbEEEEEEvRNS_18TensorIteratorBaseERKT_EUliE_EEviT1_)
        .other          _ZN2at6native18elementwise_kernelILi128ELi4EZNS0_15gpu_kernel_implINS0_13BinaryFunctorIbbbNS0_15binary_internal10MulFunctorIbEEEEEEvRNS_18TensorIteratorBaseERKT_EUliE_EEviT1_,@"STO_CUDA_ENTRY STV_DEFAULT"
_ZN2at6native18elementwise_kernelILi128ELi4EZNS0_15gpu_kernel_implINS0_13BinaryFunctorIbbbNS0_15binary_internal10MulFunctorIbEEEEEEvRNS_18TensorIteratorBaseERKT_EUliE_EEviT1_:
.text._ZN2at6native18elementwise_kernelILi128ELi4EZNS0_15gpu_kernel_implINS0_13BinaryFunctorIbbbNS0_15binary_internal10MulFunctorIbEEEEEEvRNS_18TensorIteratorBaseERKT_EUliE_EEviT1_:
        /* <DEDUP_REMOVED lines=19> */
[----:B------:R-:W-:Y:S01]  /*0130*/  ULDC UR6, c[0x0][0x350] ;  /* 0x0000d40000067ab9 */ /* 0x000fe20000000800 */
[----:B------:R-:W-:Y:S01]  /*0140*/  IMAD.HI.U32 R4, R19, UR4, R2 ;  /* 0x0000000413047c27 */ /* 0x000fe2000f8e0002 */
[----:B------:R-:W-:-:S04]  /*0150*/  ULDC UR4, c[0x0][0x21c] ;  /* 0x0000870000047ab9 */ /* 0x000fc80000000800 */
[----:B------:R-:W-:-:S05]  /*0160*/  SHF.R.U32.HI R5, RZ, UR5, R4 ;  /* 0x00000005ff057c19 */ /* 0x000fca0008011604 */
[----:B------:R-:W-:-:S04]  /*0170*/  IMAD.MOV R0, RZ, RZ, -R5 ;  /* 0x000000ffff007224 */ /* 0x000fc800078e0a05 */
[----:B------:R-:W-:Y:S01]  /*0180*/  IMAD R19, R0, UR4, R19 ;  /* 0x0000000400137c24 */ /* 0x000fe2000f8e0213 */
[----:B------:R-:W-:-:S03]  /*0190*/  ULDC.64 UR4, c[0x0][0x348] ;  /* 0x0000d20000047ab9 */ /* 0x000fc60000000a00 */
[C---:B------:R-:W-:Y:S02]  /*01a0*/  IMAD R16, R19.reuse, UR4, RZ ;  /* 0x0000000413107c24 */ /* 0x040fe4000f8e02ff */
        /* <DEDUP_REMOVED lines=9> */
[----:B------:R-:W-:-:S04]  /*0240*/  ULDC UR4, c[0x0][0x354] ;  /* 0x0000d50000047ab9 */ /* 0x000fc80000000800 */
[----:B------:R-:W-:-:S04]  /*0250*/  IMAD.MOV R4, RZ, RZ, -R3 ;  /* 0x000000ffff047224 */ /* 0x000fc800078e0a03 */
[----:B------:R-:W-:Y:S01]  /*0260*/  IMAD R5, R4, UR8, R5 ;  /* 0x0000000804057c24 */ /* 0x000fe2000f8e0205 */
[----:B------:R-:W-:-:S03]  /*0270*/  ULDC.64 UR8, c[0x0][0x358] ;  /* 0x0000d60000087ab9 */ /* 0x000fc60000000a00 */
[C---:B------:R-:W-:Y:S02]  /*0280*/  IMAD R22, R5.reuse, UR9, RZ ;  /* 0x0000000905167c24 */ /* 0x040fe4000f8e02ff */
[C---:B------:R-:W-:Y:S02]  /*0290*/  IMAD R16, R5.reuse, UR4, R16 ;  /* 0x0000000405107c24 */ /* 0x040fe4000f8e0210 */
[----:B------:R-:W-:Y:S02]  /*02a0*/  IMAD R0, R5, UR8, R0 ;  /* 0x0000000805007c24 */ /* 0x000fe4000f8e0200 */
[----:B------:R-:W-:Y:S01]  /*02b0*/  IMAD R22, R19, UR6, R22 ;  /* 0x0000000613167c24 */ /* 0x000fe2000f8e0216 */
[----:B------:R-:W-:Y:S06]  /*02c0*/  @!P0 BRA `(.L_x_598) ;  /* 0x0000001400008947 */ /* 0x000fec0003800000 */
[----:B------:R-:W-:Y:S01]  /*02d0*/  IMAD.MOV.U32 R2, RZ, RZ, RZ ;  /* 0x000000ffff027224 */ /* 0x000fe200078e00ff */
[----:B------:R-:W-:Y:S01]  /*02e0*/  ULDC.64 UR4, c[0x0][0x238] ;  /* 0x00008e0000047ab9 */ /* 0x000fe20000000a00 */
        /* <DEDUP_REMOVED lines=8> */
[C---:B------:R-:W-:Y:S02]  /*0370*/  IMAD R16, R3.reuse, UR4, R16 ;  /* 0x0000000403107c24 */ /* 0x040fe4000f8e0210 */
        /* <DEDUP_REMOVED lines=299> */
[----:B------:R-:W-:Y:S02]  /*1630*/  ULDC UR6, c[0x0][0x470] ;  /* 0x00011c0000067ab9 */ /* 0x000fe40000000800 */
        /* <DEDUP_REMOVED lines=8> */
[----:B------:R-:W-:-:S07]  /*16c0*/  IMAD R22, R3, UR6, R22 ;  /* 0x0000000603167c24 */ /* 0x000fce000f8e0216 */
.L_x_598:
        /* <DEDUP_REMOVED lines=19> */
[----:B--2---:R-:W-:-:S04]  /*1800*/  ISETP.NE.AND P0, PT, R2, RZ, PT ;  /* 0x000000ff0200720c */ /* 0x004fc80003f05270 */
[----:B------:R-:W-:Y:S01]  /*1810*/  P2R R19, PR, RZ, 0x1 ;  /* 0x00000001ff137803 */ /* 0x000fe20000000000 */
[----:B------:R-:W-:Y:S08]  /*1820*/  BRA `(.L_x_604) ;  /* 0x0000000c00d47947 */ /* 0x000ff00003800000 */
.L_x_602:
[----:B------:R-:W2:Y:S02]  /*1830*/  LDG.E.U8 R2, desc[UR36][R2.64] ;  /* 0x0000002402027981 */ /* 0x000ea4000c1e1100 */
[----:B--2---:R-:W-:-:S04]  /*1840*/  ISETP.NE.AND P0, PT, R2, RZ, PT ;  /* 0x000000ff0200720c */ /* 0x004fc80003f05270 */
[----:B------:R-:W-:Y:S01]  /*1850*/  P2R R19, PR, RZ, 0x1 ;  /* 0x00000001ff137803 */ /* 0x000fe20000000000 */
[----:B------:R-:W-:Y:S08]  /*1860*/  BRA `(.L_x_604) ;  /* 0x0000000c00c47947 */ /* 0x000ff00003800000 */
.L_x_601:
        /* <DEDUP_REMOVED lines=8> */
[----:B------:R-:W-:-:S04]  /*18f0*/  ISETP.NE.AND.EX P0, PT, R3, RZ, PT, P0 ;  /* 0x000000ff0300720c */ /* 0x000fc80003f05300 */
[----:B------:R-:W-:Y:S01]  /*1900*/  P2R R19, PR, RZ, 0x1 ;  /* 0x00000001ff137803 */ /* 0x000fe20000000000 */
[----:B------:R-:W-:Y:S08]  /*1910*/  BRA `(.L_x_604) ;  /* 0x0000000c00987947 */ /* 0x000ff00003800000 */
.L_x_606:
[----:B------:R-:W2:Y:S02]  /*1920*/  LDG.E R2, desc[UR36][R2.64] ;  /* 0x0000002402027981 */ /* 0x000ea4000c1e1900 */
[----:B--2---:R-:W-:-:S04]  /*1930*/  ISETP.NE.AND P0, PT, R2, RZ, PT ;  /* 0x000000ff0200720c */ /* 0x004fc80003f05270 */
[----:B------:R-:W-:Y:S01]  /*1940*/  P2R R19, PR, RZ, 0x1 ;  /* 0x00000001ff137803 */ /* 0x000fe20000000000 */
[----:B------:R-:W-:Y:S08]  /*1950*/  BRA `(.L_x_604) ;  /* 0x0000000c00887947 */ /* 0x000ff00003800000 */
.L_x_605:
[----:B------:R-:W2:Y:S02]  /*1960*/  LDG.E.U16 R2, desc[UR36][R2.64] ;  /* 0x0000002402027981 */ /* 0x000ea4000c1e1500 */
[----:B--2---:R-:W-:-:S04]  /*1970*/  ISETP.NE.AND P0, PT, R2, RZ, PT ;  /* 0x000000ff0200720c */ /* 0x004fc80003f05270 */
[----:B------:R-:W-:Y:S01]  /*1980*/  P2R R19, PR, RZ, 0x1 ;  /* 0x00000001ff137803 */ /* 0x000fe20000000000 */
[----:B------:R-:W-:Y:S08]  /*1990*/  BRA `(.L_x_604) ;  /* 0x0000000c00787947 */ /* 0x000ff00003800000 */
.L_x_600:
[----:B------:R-:W-:-:S13]  /*19a0*/  ISETP.GT.AND P0, PT, R4, 0x6, PT ;  /* 0x000000060400780c */ /* 0x000fda0003f04270 */
[----:B------:R-:W-:Y:S05]  /*19b0*/  @P0 BRA `(.L_x_607) ;  /* 0x0000000000340947 */ /* 0x000fea0003800000 */
[----:B------:R-:W-:-:S13]  /*19c0*/  ISETP.NE.AND P0, PT, R4, 0x5, PT ;  /* 0x000000050400780c */ /* 0x000fda0003f05270 */
[----:B------:R-:W-:Y:S05]  /*19d0*/  @!P0 BRA `(.L_x_608) ;  /* 0x0000000000188947 */ /* 0x000fea0003800000 */
[----:B------:R-:W-:-:S13]  /*19e0*/  ISETP.NE.AND P0, PT, R4, 0x6, PT ;  /* 0x000000060400780c */ /* 0x000fda0003f05270 */
[----:B------:R-:W-:Y:S05]  /*19f0*/  @P0 BRA `(.L_x_603) ;  /* 0x0000000800f40947 */ /* 0x000fea0003800000 */
[----:B------:R-:W2:Y:S02]  /*1a00*/  LDG.E R2, desc[UR36][R2.64] ;  /* 0x0000002402027981 */ /* 0x000ea4000c1e1900 */
[----:B--2---:R-:W-:-:S04]  /*1a10*/  FSETP.NEU.FTZ.AND P0, PT, R2, RZ, PT ;  /* 0x000000ff0200720b */ /* 0x004fc80003f1d000 */
[----:B------:R-:W-:Y:S01]  /*1a20*/  P2R R19, PR, RZ, 0x1 ;  /* 0x00000001ff137803 */ /* 0x000fe20000000000 */
[----:B------:R-:W-:Y:S08]  /*1a30*/  BRA `(.L_x_604) ;  /* 0x0000000c00507947 */ /* 0x000ff00003800000 */
.L_x_608:
[----:B------:R-:W2:Y:S02]  /*1a40*/  LDG.E.U16 R0, desc[UR36][R2.64] ;  /* 0x0000002402007981 */ /* 0x000ea4000c1e1500 */
[----:B--2---:R-:W-:-:S05]  /*1a50*/  HADD2.F32 R0, -RZ, R0.H0_H0 ;  /* 0x20000000ff007230 */ /* 0x004fca0000004100 */
[----:B------:R-:W-:-:S04]  /*1a60*/  FSETP.NEU.FTZ.AND P0, PT, R0, RZ, PT ;  /* 0x000000ff0000720b */ /* 0x000fc80003f1d000 */
[----:B------:R-:W-:Y:S01]  /*1a70*/  P2R R19, PR, RZ, 0x1 ;  /* 0x00000001ff137803 */ /* 0x000fe20000000000 */
[----:B------:R-:W-:Y:S08]  /*1a80*/  BRA `(.L_x_604) ;  /* 0x0000000c003c7947 */ /* 0x000ff00003800000 */
.L_x_607:
        /* <DEDUP_REMOVED lines=9> */
[----:B------:R-:W-:-:S04]  /*1b20*/  PLOP3.LUT P0, PT, P0, P1, PT, 0xa8, 0x0 ;  /* 0x000000000000781c */ /* 0x000fc80000703570 */
[----:B------:R-:W-:Y:S01]  /*1b30*/  P2R R19, PR, RZ, 0x1 ;  /* 0x00000001ff137803 */ /* 0x000fe20000000000 */
[----:B------:R-:W-:Y:S08]  /*1b40*/  BRA `(.L_x_604) ;  /* 0x0000000c000c7947 */ /* 0x000ff00003800000 */
.L_x_610:
        /* <DEDUP_REMOVED lines=8> */
[----:B------:R-:W-:-:S04]  /*1bd0*/  ISETP.NE.AND P0, PT, R0, RZ, PT ;  /* 0x000000ff0000720c */ /* 0x000fc80003f05270 */
[----:B------:R-:W-:Y:S01]  /*1be0*/  P2R R19, PR, RZ, 0x1 ;  /* 0x00000001ff137803 */ /* 0x000fe20000000000 */
[----:B------:R-:W-:Y:S08]  /*1bf0*/  BRA `(.L_x_604) ;  /* 0x0000000800e07947 */ /* 0x000ff00003800000 */
.L_x_609:
[----:B------:R-:W2:Y:S02]  /*1c00*/  LDG.E.64 R2, desc[UR36][R2.64] ;  /* 0x0000002402027981 */ /* 0x000ea4000c1e1b00 */
[----:B--2---:R-:W-:-:S06]  /*1c10*/  DSETP.NEU.AND P0, PT, R2, RZ, PT ;  /* 0x000000ff0200722a */ /* 0x004fcc0003f0d000 */
[----:B------:R-:W-:Y:S01]  /*1c20*/  P2R R19, PR, RZ, 0x1 ;  /* 0x00000001ff137803 */ /* 0x000fe20000000000 */
[----:B------:R-:W-:Y:S07]  /*1c30*/  BRA `(.L_x_604) ;  /* 0x0000000800d07947 */ /* 0x000fee0003800000 */
.L_x_599:
        /* <DEDUP_REMOVED lines=9> */
[----:B--2---:R-:W-:-:S04]  /*1cd0*/  ISETP.NE.AND P0, PT, R2, RZ, PT ;  /* 0x000000ff0200720c */ /* 0x004fc80003f05270 */
[----:B------:R-:W-:Y:S01]  /*1ce0*/  P2R R19, PR, RZ, 0x1 ;  /* 0x00000001ff137803 */ /* 0x000fe20000000000 */
[----:B------:R-:W-:Y:S08]  /*1cf0*/  BRA `(.L_x_604) ;  /* 0x0000000800a07947 */ /* 0x000ff00003800000 */
.L_x_613:
[----:B------:R-:W2:Y:S02]  /*1d00*/  LDG.E.128 R4, desc[UR36][R2.64] ;  /* 0x0000002402047981 */ /* 0x000ea4000c1e1d00 */
[----:B--2---:R-:W-:-:S06]  /*1d10*/  DSETP.NEU.AND P0, PT, R6, RZ, PT ;  /* 0x000000ff0600722a */ /* 0x004fcc0003f0d000 */
[----:B------:R-:W-:-:S06]  /*1d20*/  DSETP.NEU.OR P0, PT, R4, RZ, P0 ;  /* 0x000000ff0400722a */ /* 0x000fcc000070d400 */
[----:B------:R-:W-:Y:S01]  /*1d30*/  P2R R19, PR, RZ, 0x1 ;  /* 0x00000001ff137803 */ /* 0x000fe20000000000 */
[----:B------:R-:W-:Y:S07]  /*1d40*/  BRA `(.L_x_604) ;  /* 0x00000008008c7947 */ /* 0x000fee0003800000 */
.L_x_612:
        /* <DEDUP_REMOVED lines=25> */
[----:B------:R-:W-:-:S04]  /*1ee0*/  FSETP.NEU.FTZ.AND P0, PT, R5, RZ, PT ;  /* 0x000000ff0500720b */ /* 0x000fc80003f1d000 */
[----:B------:R-:W-:Y:S01]  /*1ef0*/  P2R R19, PR, RZ, 0x1 ;  /* 0x00000001ff137803 */ /* 0x000fe20000000000 */
[----:B------:R-:W-:Y:S08]  /*1f00*/  BRA `(.L_x_604) ;  /* 0x00000008001c7947 */ /* 0x000ff00003800000 */
.L_x_615:
        /* <DEDUP_REMOVED lines=12> */
[----:B------:R-:W-:-:S04]  /*1fd0*/  FSETP.NEU.FTZ.AND P0, PT, R4, RZ, PT ;  /* 0x000000ff0400720b */ /* 0x000fc80003f1d000 */
[----:B------:R-:W-:Y:S01]  /*1fe0*/  P2R R19, PR, RZ, 0x1 ;  /* 0x00000001ff137803 */ /* 0x000fe20000000000 */
[----:B------:R-:W-:Y:S08]  /*1ff0*/  BRA `(.L_x_604) ;  /* 0x0000000400e07947 */ /* 0x000ff00003800000 */
.L_x_614:
[----:B------:R-:W2:Y:S02]  /*2000*/  LDG.E.U16 R0, desc[UR36][R2.64] ;  /* 0x0000002402007981 */ /* 0x000ea4000c1e1500 */
[----:B--2---:R-:W-:-:S05]  /*2010*/  IMAD.U32 R0, R0, 0x10000, RZ ;  /* 0x0001000000007824 */ /* 0x004fca00078e00ff */
[----:B------:R-:W-:-:S04]  /*2020*/  FSETP.NEU.FTZ.AND P0, PT, R0, RZ, PT ;  /* 0x000000ff0000720b */ /* 0x000fc80003f1d000 */
[----:B------:R-:W-:Y:S01]  /*2030*/  P2R R19, PR, RZ, 0x1 ;  /* 0x00000001ff137803 */ /* 0x000fe20000000000 */
[----:B------:R-:W-:Y:S08]  /*2040*/  BRA `(.L_x_604) ;  /* 0x0000000400cc7947 */ /* 0x000ff00003800000 */
.L_x_611:
        /* <DEDUP_REMOVED lines=9> */
[----:B--2---:R-:W-:-:S04]  /*20e0*/  ISETP.NE.AND P0, PT, R2, RZ, PT ;  /* 0x000000ff0200720c */ /* 0x004fc80003f05270 */
[----:B------:R-:W-:Y:S01]  /*20f0*/  P2R R19, PR, RZ, 0x1 ;  /* 0x00000001ff137803 */ /* 0x000fe20000000000 */
[----:B------:R-:W-:Y:S08]  /*2100*/  BRA `(.L_x_604) ;  /* 0x00000004009c7947 */ /* 0x000ff00003800000 */
.L_x_618:
        /* <DEDUP_REMOVED lines=21> */
.L_x_622:
[----:B------:R-:W-:Y:S05]  /*2260*/  BSYNC B1 ;  /* 0x0000000000017941 */ /* 0x000fea0003800000 */
.L_x_621:
[----:B------:R-:W-:Y:S01]  /*2270*/  LEA R3, R0, 0x3b800000, 0x17 ;  /* 0x3b80000000037811 */ /* 0x000fe200078eb8ff */
[----:B------:R-:W-:-:S05]  /*2280*/  IMAD.SHL.U32 R0, R2, 0x100000, RZ ;  /* 0x0010000002007824 */ /* 0x000fca00078e00ff */
[----:B------:R-:W-:-:S07]  /*2290*/  LOP3.LUT R0, R3, R0, R4, 0xfe, !PT ;  /* 0x0000000003007212 */ /* 0x000fce00078efe04 */
.L_x_620:
[----:B------:R-:W-:Y:S05]  /*22a0*/  BSYNC B0 ;  /* 0x0000000000007941 */ /* 0x000fea0003800000 */
.L_x_619:
[----:B------:R-:W-:-:S04]  /*22b0*/  FSETP.NEU.FTZ.AND P0, PT, R0, RZ, PT ;  /* 0x000000ff0000720b */ /* 0x000fc80003f1d000 */
[----:B------:R-:W-:Y:S01]  /*22c0*/  P2R R19, PR, RZ, 0x1 ;  /* 0x00000001ff137803 */ /* 0x000fe20000000000 */
[----:B------:R-:W-:Y:S08]  /*22d0*/  BRA `(.L_x_604) ;  /* 0x0000000400287947 */ /* 0x000ff00003800000 */
.L_x_617:
        /* <DEDUP_REMOVED lines=21> */
.L_x_626:
[----:B------:R-:W-:Y:S05]  /*2430*/  BSYNC B1 ;  /* 0x0000000000017941 */ /* 0x000fea0003800000 */
.L_x_625:
[----:B------:R-:W-:Y:S01]  /*2440*/  LEA R3, R0, 0x37800000, 0x17 ;  /* 0x3780000000037811 */ /* 0x000fe200078eb8ff */
[----:B------:R-:W-:-:S05]  /*2450*/  IMAD.SHL.U32 R0, R2, 0x200000, RZ ;  /* 0x0020000002007824 */ /* 0x000fca00078e00ff */
[----:B------:R-:W-:-:S07]  /*2460*/  LOP3.LUT R0, R3, R0, R4, 0xfe, !PT ;  /* 0x0000000003007212 */ /* 0x000fce00078efe04 */
.L_x_624:
[----:B------:R-:W-:Y:S05]  /*2470*/  BSYNC B0 ;  /* 0x0000000000007941 */ /* 0x000fea0003800000 */
.L_x_623:
[----:B------:R-:W-:-:S04]  /*2480*/  FSETP.NEU.FTZ.AND P0, PT, R0, RZ, PT ;  /* 0x000000ff0000720b */ /* 0x000fc80003f1d000 */
[----:B------:R-:W-:Y:S01]  /*2490*/  P2R R19, PR, RZ, 0x1 ;  /* 0x00000001ff137803 */ /* 0x000fe20000000000 */
[----:B------:R-:W-:Y:S08]  /*24a0*/  BRA `(.L_x_604) ;  /* 0x0000000000b47947 */ /* 0x000ff00003800000 */
.L_x_616:
        /* <DEDUP_REMOVED lines=14> */
.L_x_630:
[----:B------:R-:W-:Y:S05]  /*2590*/  BSYNC B0 ;  /* 0x0000000000007941 */ /* 0x000fea0003800000 */
.L_x_629:
[----:B------:R-:W-:-:S04]  /*25a0*/  FSETP.NEU.FTZ.AND P0, PT, R0, RZ, PT ;  /* 0x000000ff0000720b */ /* 0x000fc80003f1d000 */
[----:B------:R-:W-:Y:S01]  /*25b0*/  P2R R19, PR, RZ, 0x1 ;  /* 0x00000001ff137803 */ /* 0x000fe20000000000 */
[----:B------:R-:W-:Y:S08]  /*25c0*/  BRA `(.L_x_604) ;  /* 0x00000000006c7947 */ /* 0x000ff00003800000 */
.L_x_603:
        /* <DEDUP_REMOVED lines=16> */
.L_x_631:
[----:B------:R-:W-:-:S04]  /*26d0*/  PLOP3.LUT P0, PT, PT, PT, PT, 0x8, 0x0 ;  /* 0x000000000000781c */ /* 0x000fc80003f0e170 */
[----:B------:R-:W-:Y:S01]  /*26e0*/  P2R R19, PR, RZ, 0x1 ;  /* 0x00000001ff137803 */ /* 0x000fe20000000000 */
[----:B------:R-:W-:Y:S08]  /*26f0*/  BRA `(.L_x_604) ;  /* 0x0000000000207947 */ /* 0x000ff00003800000 */
.L_x_628:
[----:B------:R-:W2:Y:S02]  /*2700*/  LDG.E.64 R2, desc[UR36][R2.64] ;  /* 0x0000002402027981 */ /* 0x000ea4000c1e1b00 */
[----:B--2---:R-:W-:-:S04]  /*2710*/  ISETP.NE.U32.AND P0, PT, R2, RZ, PT ;  /* 0x000000ff0200720c */ /* 0x004fc80003f05070 */
[----:B------:R-:W-:-:S04]  /*2720*/  ISETP.NE.AND.EX P0, PT, R3, RZ, PT, P0 ;  /* 0x000000ff0300720c */ /* 0x000fc80003f05300 */
[----:B------:R-:W-:Y:S01]  /*2730*/  P2R R19, PR, RZ, 0x1 ;  /* 0x00000001ff137803 */ /* 0x000fe20000000000 */
[----:B------:R-:W-:Y:S08]  /*2740*/  BRA `(.L_x_604) ;  /* 0x00000000000c7947 */ /* 0x000ff00003800000 */
.L_x_627:
[----:B------:R-:W2:Y:S02]  /*2750*/  LDG.E R2, desc[UR36][R2.64] ;  /* 0x0000002402027981 */ /* 0x000ea4000c1e1900 */
[----:B--2---:R-:W-:-:S04]  /*2760*/  ISETP.NE.AND P0, PT, R2, RZ, PT ;  /* 0x000000ff0200720c */ /* 0x004fc80003f05270 */
[----:B------:R-:W-:-:S09]  /*2770*/  P2R R19, PR, RZ, 0x1 ;  /* 0x00000001ff137803 */ /* 0x000fd20000000000 */
.L_x_604:
[----:B------:R-:W0:Y:S01]  /*2780*/  LDC.U8 R4, c[0x0][0x493] ;  /* 0x000124c0ff047b82 */ /* 0x000e220000000000 */
[----:B------:R-:W-:Y:S02]  /*2790*/  ULDC.64 UR4, c[0x0][0x488] ;  /* 0x0001220000047ab9 */ /* 0x000fe40000000a00 */
[----:B------:R-:W-:-:S05]  /*27a0*/  IADD3 R2, P1, R22, UR4, RZ ;  /* 0x0000000416027c10 */ /* 0x000fca000ff3e0ff */
        /* <DEDUP_REMOVED lines=15> */
.L_x_635:
[----:B------:R-:W2:Y:S02]  /*28a0*/  LDG.E.U8 R2, desc[UR36][R2.64] ;  /* 0x0000002402027981 */ /* 0x000ea4000c1e1100 */
[----:B--2---:R-:W-:Y:S01]  /*28b0*/  ISETP.NE.AND P0, PT, R2, RZ, PT ;  /* 0x000000ff0200720c */ /* 0x004fe20003f05270 */
[----:B------:R-:W-:-:S12]  /*28c0*/  BRA `(.L_x_637) ;  /* 0x0000000c00747947 */ /* 0x000fd80003800000 */
.L_x_634:
        /* <DEDUP_REMOVED lines=10> */
.L_x_639:
[----:B------:R-:W2:Y:S02]  /*2970*/  LDG.E R2, desc[UR36][R2.64] ;  /* 0x0000002402027981 */ /* 0x000ea4000c1e1900 */
[----:B--2---:R-:W-:Y:S01]  /*2980*/  ISETP.NE.AND P0, PT, R2, RZ, PT ;  /* 0x000000ff0200720c */ /* 0x004fe20003f05270 */
[----:B------:R-:W-:-:S12]  /*2990*/  BRA `(.L_x_637) ;  /* 0x0000000c00407947 */ /* 0x000fd80003800000 */
.L_x_638:
[----:B------:R-:W2:Y:S02]  /*29a0*/  LDG.E.U16 R2, desc[UR36][R2.64] ;  /* 0x0000002402027981 */ /* 0x000ea4000c1e1500 */
[----:B--2---:R-:W-:Y:S01]  /*29b0*/  ISETP.NE.AND P0, PT, R2, RZ, PT ;  /* 0x000000ff0200720c */ /* 0x004fe20003f05270 */
[----:B------:R-:W-:-:S12]  /*29c0*/  BRA `(.L_x_637) ;  /* 0x0000000c00347947 */ /* 0x000fd80003800000 */
.L_x_633:
        /* <DEDUP_REMOVED lines=9> */
.L_x_641:
[----:B------:R-:W2:Y:S02]  /*2a60*/  LDG.E.U16 R0, desc[UR36][R2.64] ;  /* 0x0000002402007981 */ /* 0x000ea4000c1e1500 */
[----:B--2---:R-:W-:-:S05]  /*2a70*/  HADD2.F32 R0, -RZ, R0.H0_H0 ;  /* 0x20000000ff007230 */ /* 0x004fca0000004100 */
[----:B------:R-:W-:Y:S01]  /*2a80*/  FSETP.NEU.FTZ.AND P0, PT, R0, RZ, PT ;  /* 0x000000ff0000720b */ /* 0x000fe20003f1d000 */
[----:B------:R-:W-:-:S12]  /*2a90*/  BRA `(.L_x_637) ;  /* 0x0000000c00007947 */ /* 0x000fd80003800000 */
.L_x_640:
        /* <DEDUP_REMOVED lines=11> */
.L_x_643:
        /* <DEDUP_REMOVED lines=10> */
.L_x_642:
[----:B------:R-:W2:Y:S02]  /*2bf0*/  LDG.E.64 R2, desc[UR36][R2.64] ;  /* 0x0000002402027981 */ /* 0x000ea4000c1e1b00 */
[----:B--2---:R-:W-:Y:S01]  /*2c00*/  DSETP.NEU.AND P0, PT, R2, RZ, PT ;  /* 0x000000ff0200722a */ /* 0x004fe20003f0d000 */
[----:B------:R-:W-:-:S13]  /*2c10*/  BRA `(.L_x_637) ;  /* 0x0000000800a07947 */ /* 0x000fda0003800000 */
.L_x_632:
        /* <DEDUP_REMOVED lines=11> */
.L_x_646:
[----:B------:R-:W2:Y:S02]  /*2cd0*/  LDG.E.128 R4, desc[UR36][R2.64] ;  /* 0x0000002402047981 */ /* 0x000ea4000c1e1d00 */
[----:B--2---:R-:W-:-:S06]  /*2ce0*/  DSETP.NEU.AND P0, PT, R6, RZ, PT ;  /* 0x000000ff0600722a */ /* 0x004fcc0003f0d000 */
[----:B------:R-:W-:Y:S01]  /*2cf0*/  DSETP.NEU.OR P0, PT, R4, RZ, P0 ;  /* 0x000000ff0400722a */ /* 0x000fe2000070d400 */
[----:B------:R-:W-:-:S13]  /*2d00*/  BRA `(.L_x_637) ;  /* 0x0000000800647947 */ /* 0x000fda0003800000 */
.L_x_645:
        /* <DEDUP_REMOVED lines=27> */
.L_x_648:
        /* <DEDUP_REMOVED lines=14> */
.L_x_647:
[----:B------:R-:W2:Y:S02]  /*2fa0*/  LDG.E.U16 R0, desc[UR36][R2.64] ;  /* 0x0000002402007981 */ /* 0x000ea4000c1e1500 */
[----:B--2---:R-:W-:-:S05]  /*2fb0*/  IMAD.U32 R0, R0, 0x10000, RZ ;  /* 0x0001000000007824 */ /* 0x004fca00078e00ff */
[----:B------:R-:W-:Y:S01]  /*2fc0*/  FSETP.NEU.FTZ.AND P0, PT, R0, RZ, PT ;  /* 0x000000ff0000720b */ /* 0x000fe20003f1d000 */
[----:B------:R-:W-:-:S12]  /*2fd0*/  BRA `(.L_x_637) ;  /* 0x0000000400b07947 */ /* 0x000fd80003800000 */
.L_x_644:
        /* <DEDUP_REMOVED lines=11> */
.L_x_651:
        /* <DEDUP_REMOVED lines=21> */
.L_x_655:
[----:B------:R-:W-:Y:S05]  /*31e0*/  BSYNC B1 ;  /* 0x0000000000017941 */ /* 0x000fea0003800000 */
.L_x_654:
[----:B------:R-:W-:Y:S01]  /*31f0*/  LEA R3, R0, 0x3b800000, 0x17 ;  /* 0x3b80000000037811 */ /* 0x000fe200078eb8ff */
[----:B------:R-:W-:-:S05]  /*3200*/  IMAD.SHL.U32 R0, R2, 0x100000, RZ ;  /* 0x0010000002007824 */ /* 0x000fca00078e00ff */
[----:B------:R-:W-:-:S07]  /*3210*/  LOP3.LUT R0, R3, R0, R4, 0xfe, !PT ;  /* 0x0000000003007212 */ /* 0x000fce00078efe04 */
.L_x_653:
[----:B------:R-:W-:Y:S05]  /*3220*/  BSYNC B0 ;  /* 0x0000000000007941 */ /* 0x000fea0003800000 */
.L_x_652:
[----:B------:R-:W-:Y:S01]  /*3230*/  FSETP.NEU.FTZ.AND P0, PT, R0, RZ, PT ;  /* 0x000000ff0000720b */ /* 0x000fe20003f1d000 */
[----:B------:R-:W-:-:S12]  /*3240*/  BRA `(.L_x_637) ;  /* 0x0000000400147947 */ /* 0x000fd80003800000 */
.L_x_650:
        /* <DEDUP_REMOVED lines=21> */
.L_x_659:
[----:B------:R-:W-:Y:S05]  /*33a0*/  BSYNC B1 ;  /* 0x0000000000017941 */ /* 0x000fea0003800000 */
.L_x_658:
[----:B------:R-:W-:Y:S01]  /*33b0*/  LEA R3, R0, 0x37800000, 0x17 ;  /* 0x3780000000037811 */ /* 0x000fe200078eb8ff */
[----:B------:R-:W-:-:S05]  /*33c0*/  IMAD.SHL.U32 R0, R2, 0x200000, RZ ;  /* 0x0020000002007824 */ /* 0x000fca00078e00ff */
[----:B------:R-:W-:-:S07]  /*33d0*/  LOP3.LUT R0, R3, R0, R4, 0xfe, !PT ;  /* 0x0000000003007212 */ /* 0x000fce00078efe04 */
.L_x_657:
[----:B------:R-:W-:Y:S05]  /*33e0*/  BSYNC B0 ;  /* 0x0000000000007941 */ /* 0x000fea0003800000 */
.L_x_656:
[----:B------:R-:W-:Y:S01]  /*33f0*/  FSETP.NEU.FTZ.AND P0, PT, R0, RZ, PT ;  /* 0x000000ff0000720b */ /* 0x000fe20003f1d000 */
[----:B------:R-:W-:-:S12]  /*3400*/  BRA `(.L_x_637) ;  /* 0x0000000000a47947 */ /* 0x000fd80003800000 */
.L_x_649:
        /* <DEDUP_REMOVED lines=14> */
.L_x_663:
[----:B------:R-:W-:Y:S05]  /*34f0*/  BSYNC B0 ;  /* 0x0000000000007941 */ /* 0x000fea0003800000 */
.L_x_662:
[----:B------:R-:W-:Y:S01]  /*3500*/  FSETP.NEU.FTZ.AND P0, PT, R0, RZ, PT ;  /* 0x000000ff0000720b */ /* 0x000fe20003f1d000 */
[----:B------:R-:W-:-:S12]  /*3510*/  BRA `(.L_x_637) ;  /* 0x0000000000607947 */ /* 0x000fd80003800000 */
.L_x_636:
        /* <DEDUP_REMOVED lines=16> */
.L_x_664:
[----:B------:R-:W-:Y:S01]  /*3620*/  PLOP3.LUT P0, PT, PT, PT, PT, 0x8, 0x0 ;  /* 0x000000000000781c */ /* 0x000fe20003f0e170 */
[----:B------:R-:W-:-:S12]  /*3630*/  BRA `(.L_x_637) ;  /* 0x0000000000187947 */ /* 0x000fd80003800000 */
.L_x_661:
[----:B------:R-:W2:Y:S02]  /*3640*/  LDG.E.64 R2, desc[UR36][R2.64] ;  /* 0x0000002402027981 */ /* 0x000ea4000c1e1b00 */
[----:B--2---:R-:W-:-:S04]  /*3650*/  ISETP.NE.U32.AND P0, PT, R2, RZ, PT ;  /* 0x000000ff0200720c */ /* 0x004fc80003f05070 */
[----:B------:R-:W-:Y:S01]  /*3660*/  ISETP.NE.AND.EX P0, PT, R3, RZ, PT, P0 ;  /* 0x000000ff0300720c */ /* 0x000fe20003f05300 */
[----:B------:R-:W-:-:S12]  /*3670*/  BRA `(.L_x_637) ;  /* 0x0000000000087947 */ /* 0x000fd80003800000 */
.L_x_660:
[----:B------:R-:W2:Y:S02]  /*3680*/  LDG.E R2, desc[UR36][R2.64] ;  /* 0x0000002402027981 */ /* 0x000ea4000c1e1900 */
[----:B--2---:R-:W-:-:S13]  /*3690*/  ISETP.NE.AND P0, PT, R2, RZ, PT ;  /* 0x000000ff0200720c */ /* 0x004fda0003f05270 */
.L_x_637:
[----:B------:R-:W0:Y:S01]  /*36a0*/  LDC.U8 R3, c[0x0][0x491] ;  /* 0x00012440ff037b82 */ /* 0x000e220000000000 */
[----:B------:R-:W-:-:S04]  /*36b0*/  ISETP.NE.AND P1, PT, R19, RZ, PT ;  /* 0x000000ff1300720c */ /* 0x000fc80003f25270 */
[----:B------:R-:W-:-:S04]  /*36c0*/  PLOP3.LUT P0, PT, P1, P0, PT, 0x80, 0x0 ;  /* 0x000000000000781c */ /* 0x000fc80000f01070 */
        /* <DEDUP_REMOVED lines=14> */
.L_x_668:
[----:B------:R1:W-:Y:S01]  /*37b0*/  STG.E.U8 desc[UR36][R16.64], R2 ;  /* 0x0000000210007986 */ /* 0x0003e2000c101124 */
[----:B------:R-:W-:Y:S05]  /*37c0*/  BRA `(.L_x_670) ;  /* 0x0000000c00487947 */ /* 0x000fea0003800000 */
.L_x_667:
        /* <DEDUP_REMOVED lines=9> */
.L_x_672:
[----:B------:R3:W-:Y:S01]  /*3860*/  STG.E desc[UR36][R16.64], R2 ;  /* 0x0000000210007986 */ /* 0x0007e2000c101924 */
[----:B------:R-:W-:Y:S05]  /*3870*/  BRA `(.L_x_670) ;  /* 0x0000000c001c7947 */ /* 0x000fea0003800000 */
.L_x_671:
[----:B------:R2:W-:Y:S01]  /*3880*/  STG.E.U16 desc[UR36][R16.64], R2 ;  /* 0x0000000210007986 */ /* 0x0005e2000c101524 */
[----:B------:R-:W-:Y:S05]  /*3890*/  BRA `(.L_x_670) ;  /* 0x0000000c00147947 */ /* 0x000fea0003800000 */
.L_x_666:
        /* <DEDUP_REMOVED lines=9> */
.L_x_674:
[----:B------:R-:W-:-:S04]  /*3930*/  I2FP.F32.U32 R0, R2 ;  /* 0x0000000200007245 */ /* 0x000fc80000201000 */
[----:B------:R-:W-:-:S05]  /*3940*/  F2FP.F16.F32.PACK_AB R0, RZ, R0 ;  /* 0x00000000ff00723e */ /* 0x000fca00000000ff */
[----:B------:R0:W-:Y:S01]  /*3950*/  STG.E.U16 desc[UR36][R16.64], R0 ;  /* 0x0000000010007986 */ /* 0x0001e2000c101524 */
[----:B------:R-:W-:Y:S05]  /*3960*/  BRA `(.L_x_670) ;  /* 0x0000000800e07947 */ /* 0x000fea0003800000 */
.L_x_673:
        /* <DEDUP_REMOVED lines=10> */
.L_x_676:
[----:B------:R-:W-:-:S04]  /*3a10*/  I2FP.F32.U32 R2, R2 ;  /* 0x0000000200027245 */ /* 0x000fc80000201000 */
[----:B------:R-:W-:-:S04]  /*3a20*/  F2FP.F16.F32.PACK_AB R3, RZ, R2 ;  /* 0x00000002ff03723e */ /* 0x000fc800000000ff */
[----:B------:R-:W-:-:S05]  /*3a30*/  PRMT R3, R3, 0x5410, RZ ;  /* 0x0000541003037816 */ /* 0x000fca00000000ff */
[----:B------:R0:W-:Y:S01]  /*3a40*/  STG.E desc[UR36][R16.64], R3 ;  /* 0x0000000310007986 */ /* 0x0001e2000c101924 */
[----:B------:R-:W-:Y:S05]  /*3a50*/  BRA `(.L_x_670) ;  /* 0x0000000800a47947 */ /* 0x000fea0003800000 */
.L_x_675:
[----:B------:R-:W0:Y:S02]  /*3a60*/  I2F.F64.U32 R2, R2 ;  /* 0x0000000200027312 */ /* 0x000e240000201800 */
[----:B0-----:R0:W-:Y:S01]  /*3a70*/  STG.E.64 desc[UR36][R16.64], R2 ;  /* 0x0000000210007986 */ /* 0x0011e2000c101b24 */
[----:B------:R-:W-:Y:S05]  /*3a80*/  BRA `(.L_x_670) ;  /* 0x0000000800987947 */ /* 0x000fea0003800000 */
.L_x_665:
        /* <DEDUP_REMOVED lines=10> */
.L_x_679:
[----:B------:R-:W0:Y:S01]  /*3b30*/  I2F.F64.U32 R4, R2 ;  /* 0x0000000200047312 */ /* 0x000e220000201800 */
[----:B------:R-:W-:-:S05]  /*3b40*/  CS2R R6, SRZ ;  /* 0x0000000000067805 */ /* 0x000fca000001ff00 */
[----:B0-----:R0:W-:Y:S01]  /*3b50*/  STG.E.128 desc[UR36][R16.64], R4 ;  /* 0x0000000410007986 */ /* 0x0011e2000c101d24 */
[----:B------:R-:W-:Y:S05]  /*3b60*/  BRA `(.L_x_670) ;  /* 0x0000000800607947 */ /* 0x000fea0003800000 */
.L_x_678:
        /* <DEDUP_REMOVED lines=21> */
.L_x_683:
[----:B------:R-:W-:Y:S05]  /*3cc0*/  BSYNC B0 ;  /* 0x0000000000007941 */ /* 0x000fea0003800000 */
.L_x_682:
[----:B------:R-:W-:-:S05]  /*3cd0*/  LOP3.LUT R3, R0, R3, RZ, 0xfc, !PT ;  /* 0x0000000300037212 */ /* 0x000fca00078efcff */
[----:B------:R0:W-:Y:S01]  /*3ce0*/  STG.E.U8 desc[UR36][R16.64], R3 ;  /* 0x0000000310007986 */ /* 0x0001e2000c101124 */
[----:B------:R-:W-:Y:S05]  /*3cf0*/  BRA `(.L_x_670) ;  /* 0x0000000400fc7947 */ /* 0x000fea0003800000 */
.L_x_681:
        /* <DEDUP_REMOVED lines=13> */
.L_x_685:
[----:B------:R-:W-:Y:S01]  /*3dd0*/  IMAD.MOV.U32 R0, RZ, RZ, 0x7f ;  /* 0x0000007fff007424 */ /* 0x000fe200078e00ff */
[----:B------:R-:W-:-:S04]  /*3de0*/  ISETP.GT.U32.AND P0, PT, R2, 0x7f800000, PT ;  /* 0x7f8000000200780c */ /* 0x000fc80003f04070 */
[----:B------:R-:W-:-:S09]  /*3df0*/  SEL R0, R0, 0x7c, P0 ;  /* 0x0000007c00007807 */ /* 0x000fd20000000000 */
.L_x_686:
[----:B------:R-:W-:Y:S05]  /*3e00*/  BSYNC B0 ;  /* 0x0000000000007941 */ /* 0x000fea0003800000 */
.L_x_684:
[----:B------:R-:W-:-:S04]  /*3e10*/  LOP3.LUT R2, R3, 0x80000000, RZ, 0xc0, !PT ;  /* 0x8000000003027812 */ /* 0x000fc800078ec0ff */
[----:B------:R-:W-:-:S04]  /*3e20*/  SHF.R.U32.HI R3, RZ, 0x18, R2 ;  /* 0x00000018ff037819 */ /* 0x000fc80000011602 */
[----:B------:R-:W-:-:S05]  /*3e30*/  LOP3.LUT R3, R0, R3, RZ, 0xfc, !PT ;  /* 0x0000000300037212 */ /* 0x000fca00078efcff */
[----:B------:R0:W-:Y:S01]  /*3e40*/  STG.E.U8 desc[UR36][R16.64], R3 ;  /* 0x0000000310007986 */ /* 0x0001e2000c101124 */
[----:B------:R-:W-:Y:S05]  /*3e50*/  BRA `(.L_x_670) ;  /* 0x0000000400a47947 */ /* 0x000fea0003800000 */
.L_x_680:
[----:B------:R-:W-:-:S04]  /*3e60*/  I2FP.F32.U32 R0, R2 ;  /* 0x0000000200007245 */ /* 0x000fc80000201000 */
[----:B------:R-:W-:-:S05]  /*3e70*/  F2FP.BF16.F32.PACK_AB R0, RZ, R0 ;  /* 0x00000000ff00723e */ /* 0x000fca00000010ff */
[----:B------:R0:W-:Y:S01]  /*3e80*/  STG.E.U16 desc[UR36][R16.64], R0 ;  /* 0x0000000010007986 */ /* 0x0001e2000c101524 */
[----:B------:R-:W-:Y:S05]  /*3e90*/  BRA `(.L_x_670) ;  /* 0x0000000400947947 */ /* 0x000fea0003800000 */
.L_x_677:
        /* <DEDUP_REMOVED lines=10> */
.L_x_689:
        /* <DEDUP_REMOVED lines=17> */
.L_x_692:
[----:B------:R-:W-:-:S04]  /*4050*/  LOP3.LUT R2, R3, 0x80000000, RZ, 0xc0, !PT ;  /* 0x8000000003027812 */ /* 0x000fc800078ec0ff */
[----:B------:R-:W-:-:S04]  /*4060*/  SHF.R.U32.HI R3, RZ, 0x18, R2 ;  /* 0x00000018ff037819 */ /* 0x000fc80000011602 */
[----:B------:R-:W-:-:S04]  /*4070*/  LOP3.LUT R0, R0, R3, RZ, 0xfc, !PT ;  /* 0x0000000300007212 */ /* 0x000fc800078efcff */
[----:B------:R-:W-:-:S07]  /*4080*/  PRMT R8, R0, 0x7610, R8 ;  /* 0x0000761000087816 */ /* 0x000fce0000000008 */
.L_x_691:
[----:B------:R-:W-:Y:S05]  /*4090*/  BSYNC B0 ;  /* 0x0000000000007941 */ /* 0x000fea0003800000 */
.L_x_690:
[----:B------:R0:W-:Y:S01]  /*40a0*/  STG.E.U8 desc[UR36][R16.64], R8 ;  /* 0x0000000810007986 */ /* 0x0001e2000c101124 */
[----:B------:R-:W-:Y:S05]  /*40b0*/  BRA `(.L_x_670) ;  /* 0x00000004000c7947 */ /* 0x000fea0003800000 */
.L_x_688:
        /* <DEDUP_REMOVED lines=17> */
.L_x_695:
[----:B------:R-:W-:-:S04]  /*41d0*/  LOP3.LUT R2, R3, 0x80000000, RZ, 0xc0, !PT ;  /* 0x8000000003027812 */ /* 0x000fc800078ec0ff */
[----:B------:R-:W-:-:S04]  /*41e0*/  SHF.R.U32.HI R3, RZ, 0x18, R2 ;  /* 0x00000018ff037819 */ /* 0x000fc80000011602 */
[----:B------:R-:W-:-:S04]  /*41f0*/  LOP3.LUT R0, R0, R3, RZ, 0xfc, !PT ;  /* 0x0000000300007212 */ /* 0x000fc800078efcff */
[----:B------:R-:W-:-:S07]  /*4200*/  PRMT R8, R0, 0x7610, R8 ;  /* 0x0000761000087816 */ /* 0x000fce0000000008 */
.L_x_694:
[----:B------:R-:W-:Y:S05]  /*4210*/  BSYNC B0 ;  /* 0x0000000000007941 */ /* 0x000fea0003800000 */
.L_x_693:
[----:B------:R0:W-:Y:S01]  /*4220*/  STG.E.U8 desc[UR36][R16.64], R8 ;  /* 0x0000000810007986 */ /* 0x0001e2000c101124 */
[----:B------:R-:W-:Y:S05]  /*4230*/  BRA `(.L_x_670) ;  /* 0x0000000000ac7947 */ /* 0x000fea0003800000 */
.L_x_687:
        /* <DEDUP_REMOVED lines=22> */
.L_x_669:
        /* <DEDUP_REMOVED lines=16> */
.L_x_698:
[----:B------:R-:W-:Y:S05]  /*44a0*/  BRA `(.L_x_670) ;  /* 0x0000000000107947 */ /* 0x000fea0003800000 */
.L_x_697:
[----:B------:R-:W-:-:S05]  /*44b0*/  IMAD.MOV.U32 R3, RZ, RZ, RZ ;  /* 0x000000ffff037224 */ /* 0x000fca00078e00ff */
[----:B------:R0:W-:Y:S01]  /*44c0*/  STG.E.64 desc[UR36][R16.64], R2 ;  /* 0x0000000210007986 */ /* 0x0001e2000c101b24 */
[----:B------:R-:W-:Y:S05]  /*44d0*/  BRA `(.L_x_670) ;  /* 0x0000000000047947 */ /* 0x000fea0003800000 */
.L_x_696:
[----:B------:R0:W-:Y:S02]  /*44e0*/  STG.E desc[UR36][R16.64], R2 ;  /* 0x0000000210007986 */ /* 0x0001e4000c101924 */
.L_x_670:
[----:B------:R-:W-:-:S04]  /*44f0*/  IMAD R18, R18, 0x200, R23 ;  /* 0x0000020012127824 */ /* 0x000fc800078e0217 */
[----:B------:R-:W-:-:S07]  /*4500*/  VIADD R19, R18, 0x80 ;  /* 0x0000008012137836 */ /* 0x000fce0000000000 */
.L_x_597:
[----:B------:R-:W-:Y:S05]  /*4510*/  BSYNC B6 ;  /* 0x0000000000067941 */ /* 0x000fea0003800000 */
.L_x_596:
[----:B------:R-:W-:Y:S01]  /*4520*/  ULDC UR4, c[0x0][0x210] ;  /* 0x0000840000047ab9 */ /* 0x000fe20000000800 */
[----:B------:R-:W-:Y:S01]  /*4530*/  BSSY B6, `(.L_x_699) ;  /* 0x0000448000067945 */ /* 0x000fe20003800000 */
[----:B------:R-:W-:-:S13]  /*4540*/  ISETP.GE.AND P0, PT, R19, UR4, PT ;  /* 0x0000000413007c0c */ /* 0x000fda000bf06270 */
[----:B------:R-:W-:Y:S05]  /*4550*/  @P0 BRA `(.L_x_700) ;  /* 0x0000004400140947 */ /* 0x000fea0003800000 */
[----:B0-----:R-:W0:Y:S01]  /*4560*/  LDC R6, c[0x0][0x218] ;  /* 0x00008600ff067b82 */ /* 0x001e220000000800 */
[----:B------:R-:W-:Y:S02]  /*4570*/  IMAD.MOV.U32 R18, RZ, RZ, RZ ;  /* 0x000000ffff127224 */ /* 0x000fe400078e00ff */
[----:B------:R-:W-:Y:S02]  /*4580*/  IMAD.MOV.U32 R0, RZ, RZ, RZ ;  /* 0x000000ffff007224 */ /* 0x000fe400078e00ff */
[----:B-1234-:R-:W-:Y:S01]  /*4590*/  IMAD.MOV.U32 R16, RZ, RZ, RZ ;  /* 0x000000ffff107224 */ /* 0x01efe200078e00ff */
[----:B0-----:R-:W-:-:S13]  /*45a0*/  ISETP.NE.AND P0, PT, R6, RZ, PT ;  /* 0x000000ff0600720c */ /* 0x001fda0003f05270 */
[----:B------:R-:W-:Y:S05]  /*45b0*/  @!P0 BRA `(.L_x_701) ;  /* 0x0000001400708947 */ /* 0x000fea0003800000 */
        /* <DEDUP_REMOVED lines=348> */
.L_x_701:
        /* <DEDUP_REMOVED lines=22> */
.L_x_705:
[----:B------:R-:W2:Y:S02]  /*5ce0*/  LDG.E.U8 R2, desc[UR36][R2.64] ;  /* 0x0000002402027981 */ /* 0x000ea4000c1e1100 */
[----:B--2---:R-:W-:-:S04]  /*5cf0*/  ISETP.NE.AND P0, PT, R2, RZ, PT ;  /* 0x000000ff0200720c */ /* 0x004fc80003f05270 */
[----:B------:R-:W-:Y:S01]  /*5d00*/  P2R R22, PR, RZ, 0x1 ;  /* 0x00000001ff167803 */ /* 0x000fe20000000000 */
[----:B------:R-:W-:Y:S08]  /*5d10*/  BRA `(.L_x_707) ;  /* 0x0000000c00c47947 */ /* 0x000ff00003800000 */
.L_x_704:
        /* <DEDUP_REMOVED lines=11> */
.L_x_709:
[----:B------:R-:W2:Y:S02]  /*5dd0*/  LDG.E R2, desc[UR36][R2.64] ;  /* 0x0000002402027981 */ /* 0x000ea4000c1e1900 */
[----:B--2---:R-:W-:-:S04]  /*5de0*/  ISETP.NE.AND P0, PT, R2, RZ, PT ;  /* 0x000000ff0200720c */ /* 0x004fc80003f05270 */
[----:B------:R-:W-:Y:S01]  /*5df0*/  P2R R22, PR, RZ, 0x1 ;  /* 0x00000001ff167803 */ /* 0x000fe20000000000 */
[----:B------:R-:W-:Y:S08]  /*5e00*/  BRA `(.L_x_707) ;  /* 0x0000000c00887947 */ /* 0x000ff00003800000 */
.L_x_708:
[----:B------:R-:W2:Y:S02]  /*5e10*/  LDG.E.U16 R2, desc[UR36][R2.64] ;  /* 0x0000002402027981 */ /* 0x000ea4000c1e1500 */
[----:B--2---:R-:W-:-:S04]  /*5e20*/  ISETP.NE.AND P0, PT, R2, RZ, PT ;  /* 0x000000ff0200720c */ /* 0x004fc80003f05270 */
[----:B------:R-:W-:Y:S01]  /*5e30*/  P2R R22, PR, RZ, 0x1 ;  /* 0x00000001ff167803 */ /* 0x000fe20000000000 */
[----:B------:R-:W-:Y:S08]  /*5e40*/  BRA `(.L_x_707) ;  /* 0x0000000c00787947 */ /* 0x000ff00003800000 */
.L_x_703:
        /* <DEDUP_REMOVED lines=10> */
.L_x_711:
[----:B------:R-:W2:Y:S02]  /*5ef0*/  LDG.E.U16 R0, desc[UR36][R2.64] ;  /* 0x0000002402007981 */ /* 0x000ea4000c1e1500 */
[----:B--2---:R-:W-:-:S05]  /*5f00*/  HADD2.F32 R0, -RZ, R0.H0_H0 ;  /* 0x20000000ff007230 */ /* 0x004fca0000004100 */
[----:B------:R-:W-:-:S04]  /*5f10*/  FSETP.NEU.FTZ.AND P0, PT, R0, RZ, PT ;  /* 0x000000ff0000720b */ /* 0x000fc80003f1d000 */
[----:B------:R-:W-:Y:S01]  /*5f20*/  P2R R22, PR, RZ, 0x1 ;  /* 0x00000001ff167803 */ /* 0x000fe20000000000 */
[----:B------:R-:W-:Y:S08]  /*5f30*/  BRA `(.L_x_707) ;  /* 0x0000000c003c7947 */ /* 0x000ff00003800000 */
.L_x_710:
        /* <DEDUP_REMOVED lines=12> */
.L_x_713:
        /* <DEDUP_REMOVED lines=11> */
.L_x_712:
[----:B------:R-:W2:Y:S02]  /*60b0*/  LDG.E.64 R2, desc[UR36][R2.64] ;  /* 0x0000002402027981 */ /* 0x000ea4000c1e1b00 */
[----:B--2---:R-:W-:-:S06]  /*60c0*/  DSETP.NEU.AND P0, PT, R2, RZ, PT ;  /* 0x000000ff0200722a */ /* 0x004fcc0003f0d000 */
[----:B------:R-:W-:Y:S01]  /*60d0*/  P2R R22, PR, RZ, 0x1 ;  /* 0x00000001ff167803 */ /* 0x000fe20000000000 */
[----:B------:R-:W-:Y:S07]  /*60e0*/  BRA `(.L_x_707) ;  /* 0x0000000800d07947 */ /* 0x000fee0003800000 */
.L_x_702:
        /* <DEDUP_REMOVED lines=12> */
.L_x_716:
[----:B------:R-:W2:Y:S02]  /*61b0*/  LDG.E.128 R4, desc[UR36][R2.64] ;  /* 0x0000002402047981 */ /* 0x000ea4000c1e1d00 */
[----:B--2---:R-:W-:-:S06]  /*61c0*/  DSETP.NEU.AND P0, PT, R6, RZ, PT ;  /* 0x000000ff0600722a */ /* 0x004fcc0003f0d000 */
[----:B------:R-:W-:-:S06]  /*61d0*/  DSETP.NEU.OR P0, PT, R4, RZ, P0 ;  /* 0x000000ff0400722a */ /* 0x000fcc000070d400 */
[----:B------:R-:W-:Y:S01]  /*61e0*/  P2R R22, PR, RZ, 0x1 ;  /* 0x00000001ff167803 */ /* 0x000fe20000000000 */
[----:B------:R-:W-:Y:S07]  /*61f0*/  BRA `(.L_x_707) ;  /* 0x00000008008c7947 */ /* 0x000fee0003800000 */
.L_x_715:
        /* <DEDUP_REMOVED lines=28> */
.L_x_718:
        /* <DEDUP_REMOVED lines=15> */
.L_x_717:
[----:B------:R-:W2:Y:S02]  /*64b0*/  LDG.E.U16 R0, desc[UR36][R2.64] ;  /* 0x0000002402007981 */ /* 0x000ea4000c1e1500 */
[----:B--2---:R-:W-:-:S05]  /*64c0*/  IMAD.U32 R0, R0, 0x10000, RZ ;  /* 0x0001000000007824 */ /* 0x004fca00078e00ff */
[----:B------:R-:W-:-:S04]  /*64d0*/  FSETP.NEU.FTZ.AND P0, PT, R0, RZ, PT ;  /* 0x000000ff0000720b */ /* 0x000fc80003f1d000 */
[----:B------:R-:W-:Y:S01]  /*64e0*/  P2R R22, PR, RZ, 0x1 ;  /* 0x00000001ff167803 */ /* 0x000fe20000000000 */
[----:B------:R-:W-:Y:S08]  /*64f0*/  BRA `(.L_x_707) ;  /* 0x0000000400cc7947 */ /* 0x000ff00003800000 */
.L_x_714:
        /* <DEDUP_REMOVED lines=12> */
.L_x_721:
        /* <DEDUP_REMOVED lines=21> */
.L_x_725:
[----:B------:R-:W-:Y:S05]  /*6710*/  BSYNC B1 ;  /* 0x0000000000017941 */ /* 0x000fea0003800000 */
.L_x_724:
[----:B------:R-:W-:Y:S01]  /*6720*/  LEA R3, R0, 0x3b800000, 0x17 ;  /* 0x3b80000000037811 */ /* 0x000fe200078eb8ff */
[----:B------:R-:W-:-:S05]  /*6730*/  IMAD.SHL.U32 R0, R2, 0x100000, RZ ;  /* 0x0010000002007824 */ /* 0x000fca00078e00ff */
[----:B------:R-:W-:-:S07]  /*6740*/  LOP3.LUT R0, R3, R0, R4, 0xfe, !PT ;  /* 0x0000000003007212 */ /* 0x000fce00078efe04 */
.L_x_723:
[----:B------:R-:W-:Y:S05]  /*6750*/  BSYNC B0 ;  /* 0x0000000000007941 */ /* 0x000fea0003800000 */
.L_x_722:
[----:B------:R-:W-:-:S04]  /*6760*/  FSETP.NEU.FTZ.AND P0, PT, R0, RZ, PT ;  /* 0x000000ff0000720b */ /* 0x000fc80003f1d000 */
[----:B------:R-:W-:Y:S01]  /*6770*/  P2R R22, PR, RZ, 0x1 ;  /* 0x00000001ff167803 */ /* 0x000fe20000000000 */
[----:B------:R-:W-:Y:S08]  /*6780*/  BRA `(.L_x_707) ;  /* 0x0000000400287947 */ /* 0x000ff00003800000 */
.L_x_720:
        /* <DEDUP_REMOVED lines=21> */
.L_x_729:
[----:B------:R-:W-:Y:S05]  /*68e0*/  BSYNC B1 ;  /* 0x0000000000017941 */ /* 0x000fea0003800000 */
.L_x_728:
[----:B------:R-:W-:Y:S01]  /*68f0*/  LEA R3, R0, 0x37800000, 0x17 ;  /* 0x3780000000037811 */ /* 0x000fe200078eb8ff */
[----:B------:R-:W-:-:S05]  /*6900*/  IMAD.SHL.U32 R0, R2, 0x200000, RZ ;  /* 0x0020000002007824 */ /* 0x000fca00078e00ff */
[----:B------:R-:W-:-:S07]  /*6910*/  LOP3.LUT R0, R3, R0, R4, 0xfe, !PT ;  /* 0x0000000003007212 */ /* 0x000fce00078efe04 */
.L_x_727:
[----:B------:R-:W-:Y:S05]  /*6920*/  BSYNC B0 ;  /* 0x0000000000007941 */ /* 0x000fea0003800000 */
.L_x_726:
[----:B------:R-:W-:-:S04]  /*6930*/  FSETP.NEU.FTZ.AND P0, PT, R0, RZ, PT ;  /* 0x000000ff0000720b */ /* 0x000fc80003f1d000 */
[----:B------:R-:W-:Y:S01]  /*6940*/  P2R R22, PR, RZ, 0x1 ;  /* 0x00000001ff167803 */ /* 0x000fe20000000000 */
[----:B------:R-:W-:Y:S08]  /*6950*/  BRA `(.L_x_707) ;  /* 0x0000000000b47947 */ /* 0x000ff00003800000 */
.L_x_719:
        /* <DEDUP_REMOVED lines=14> */
.L_x_733:
[----:B------:R-:W-:Y:S05]  /*6a40*/  BSYNC B0 ;  /* 0x0000000000007941 */ /* 0x000fea0003800000 */
.L_x_732:
[----:B------:R-:W-:-:S04]  /*6a50*/  FSETP.NEU.FTZ.AND P0, PT, R0, RZ, PT ;  /* 0x000000ff0000720b */ /* 0x000fc80003f1d000 */
[----:B------:R-:W-:Y:S01]  /*6a60*/  P2R R22, PR, RZ, 0x1 ;  /* 0x00000001ff167803 */ /* 0x000fe20000000000 */
[----:B------:R-:W-:Y:S08]  /*6a70*/  BRA `(.L_x_707) ;  /* 0x00000000006c7947 */ /* 0x000ff00003800000 */
.L_x_706:
        /* <DEDUP_REMOVED lines=16> */
.L_x_734:
[----:B------:R-:W-:-:S04]  /*6b80*/  PLOP3.LUT P0, PT, PT, PT, PT, 0x8, 0x0 ;  /* 0x000000000000781c */ /* 0x000fc80003f0e170 */
[----:B------:R-:W-:Y:S01]  /*6b90*/  P2R R22, PR, RZ, 0x1 ;  /* 0x00000001ff167803 */ /* 0x000fe20000000000 */
[----:B------:R-:W-:Y:S08]  /*6ba0*/  BRA `(.L_x_707) ;  /* 0x0000000000207947 */ /* 0x000ff00003800000 */
.L_x_731:
[----:B------:R-:W2:Y:S02]  /*6bb0*/  LDG.E.64 R2, desc[UR36][R2.64] ;  /* 0x0000002402027981 */ /* 0x000ea4000c1e1b00 */
[----:B--2---:R-:W-:-:S04]  /*6bc0*/  ISETP.NE.U32.AND P0, PT, R2, RZ, PT ;  /* 0x000000ff0200720c */ /* 0x004fc80003f05070 */
[----:B------:R-:W-:-:S04]  /*6bd0*/  ISETP.NE.AND.EX P0, PT, R3, RZ, PT, P0 ;  /* 0x000000ff0300720c */ /* 0x000fc80003f05300 */
[----:B------:R-:W-:Y:S01]  /*6be0*/  P2R R22, PR, RZ, 0x1 ;  /* 0x00000001ff167803 */ /* 0x000fe20000000000 */
[----:B------:R-:W-:Y:S08]  /*6bf0*/  BRA `(.L_x_707) ;  /* 0x00000000000c7947 */ /* 0x000ff00003800000 */
.L_x_730:
[----:B------:R-:W2:Y:S02]  /*6c00*/  LDG.E R2, desc[UR36][R2.64] ;  /* 0x0000002402027981 */ /* 0x000ea4000c1e1900 */
[----:B--2---:R-:W-:-:S04]  /*6c10*/  ISETP.NE.AND P0, PT, R2, RZ, PT ;  /* 0x000000ff0200720c */ /* 0x004fc80003f05270 */
[----:B------:R-:W-:-:S09]  /*6c20*/  P2R R22, PR, RZ, 0x1 ;  /* 0x00000001ff167803 */ /* 0x000fd20000000000 */
.L_x_707:
        /* <DEDUP_REMOVED lines=18> */
.L_x_738:
[----:B------:R-:W2:Y:S02]  /*6d50*/  LDG.E.U8 R2, desc[UR36][R2.64] ;  /* 0x0000002402027981 */ /* 0x000ea4000c1e1100 */
[----:B--2---:R-:W-:Y:S01]  /*6d60*/  ISETP.NE.AND P0, PT, R2, RZ, PT ;  /* 0x000000ff0200720c */ /* 0x004fe20003f05270 */
[----:B------:R-:W-:-:S12]  /*6d70*/  BRA `(.L_x_740) ;  /* 0x0000000c00747947 */ /* 0x000fd80003800000 */
.L_x_737:
        /* <DEDUP_REMOVED lines=10> */
.L_x_742:
[----:B------:R-:W2:Y:S02]  /*6e20*/  LDG.E R2, desc[UR36][R2.64] ;  /* 0x0000002402027981 */ /* 0x000ea4000c1e1900 */
[----:B--2---:R-:W-:Y:S01]  /*6e30*/  ISETP.NE.AND P0, PT, R2, RZ, PT ;  /* 0x000000ff0200720c */ /* 0x004fe20003f05270 */
[----:B------:R-:W-:-:S12]  /*6e40*/  BRA `(.L_x_740) ;  /* 0x0000000c00407947 */ /* 0x000fd80003800000 */
.L_x_741:
[----:B------:R-:W2:Y:S02]  /*6e50*/  LDG.E.U16 R2, desc[UR36][R2.64] ;  /* 0x0000002402027981 */ /* 0x000ea4000c1e1500 */
[----:B--2---:R-:W-:Y:S01]  /*6e60*/  ISETP.NE.AND P0, PT, R2, RZ, PT ;  /* 0x000000ff0200720c */ /* 0x004fe20003f05270 */
[----:B------:R-:W-:-:S12]  /*6e70*/  BRA `(.L_x_740) ;  /* 0x0000000c00347947 */ /* 0x000fd80003800000 */
.L_x_736:
        /* <DEDUP_REMOVED lines=9> */
.L_x_744:
[----:B------:R-:W2:Y:S02]  /*6f10*/  LDG.E.U16 R0, desc[UR36][R2.64] ;  /* 0x0000002402007981 */ /* 0x000ea4000c1e1500 */
[----:B--2---:R-:W-:-:S05]  /*6f20*/  HADD2.F32 R0, -RZ, R0.H0_H0 ;  /* 0x20000000ff007230 */ /* 0x004fca0000004100 */
[----:B------:R-:W-:Y:S01]  /*6f30*/  FSETP.NEU.FTZ.AND P0, PT, R0, RZ, PT ;  /* 0x000000ff0000720b */ /* 0x000fe20003f1d000 */
[----:B------:R-:W-:-:S12]  /*6f40*/  BRA `(.L_x_740) ;  /* 0x0000000c00007947 */ /* 0x000fd80003800000 */
.L_x_743:
        /* <DEDUP_REMOVED lines=11> */
.L_x_746:
        /* <DEDUP_REMOVED lines=10> */
.L_x_745:
[----:B------:R-:W2:Y:S02]  /*70a0*/  LDG.E.64 R2, desc[UR36][R2.64] ;  /* 0x0000002402027981 */ /* 0x000ea4000c1e1b00 */
[----:B--2---:R-:W-:Y:S01]  /*70b0*/  DSETP.NEU.AND P0, PT, R2, RZ, PT ;  /* 0x000000ff0200722a */ /* 0x004fe20003f0d000 */
[----:B------:R-:W-:-:S13]  /*70c0*/  BRA `(.L_x_740) ;  /* 0x0000000800a07947 */ /* 0x000fda0003800000 */
.L_x_735:
        /* <DEDUP_REMOVED lines=11> */
.L_x_749:
[----:B------:R-:W2:Y:S02]  /*7180*/  LDG.E.128 R4, desc[UR36][R2.64] ;  /* 0x0000002402047981 */ /* 0x000ea4000c1e1d00 */
[----:B--2---:R-:W-:-:S06]  /*7190*/  DSETP.NEU.AND P0, PT, R6, RZ, PT ;  /* 0x000000ff0600722a */ /* 0x004fcc0003f0d000 */
[----:B------:R-:W-:Y:S01]  /*71a0*/  DSETP.NEU.OR P0, PT, R4, RZ, P0 ;  /* 0x000000ff0400722a */ /* 0x000fe2000070d400 */
[----:B------:R-:W-:-:S13]  /*71b0*/  BRA `(.L_x_740) ;  /* 0x0000000800647947 */ /* 0x000fda0003800000 */
.L_x_748:
        /* <DEDUP_REMOVED lines=27> */
.L_x_751:
        /* <DEDUP_REMOVED lines=14> */
.L_x_750:
[----:B------:R-:W2:Y:S02]  /*7450*/  LDG.E.U16 R0, desc[UR36][R2.64] ;  /* 0x0000002402007981 */ /* 0x000ea4000c1e1500 */
[----:B--2---:R-:W-:-:S05]  /*7460*/  IMAD.U32 R0, R0, 0x10000, RZ ;  /* 0x0001000000007824 */ /* 0x004fca00078e00ff */
[----:B------:R-:W-:Y:S01]  /*7470*/  FSETP.NEU.FTZ.AND P0, PT, R0, RZ, PT ;  /* 0x000000ff0000720b */ /* 0x000fe20003f1d000 */
[----:B------:R-:W-:-:S12]  /*7480*/  BRA `(.L_x_740) ;  /* 0x0000000400b07947 */ /* 0x000fd80003800000 */
.L_x_747:
        /* <DEDUP_REMOVED lines=11> */
.L_x_754:
        /* <DEDUP_REMOVED lines=21> */
.L_x_758:
[----:B------:R-:W-:Y:S05]  /*7690*/  BSYNC B1 ;  /* 0x0000000000017941 */ /* 0x000fea0003800000 */
.L_x_757:
[----:B------:R-:W-:Y:S01]  /*76a0*/  LEA R3, R0, 0x3b800000, 0x17 ;  /* 0x3b80000000037811 */ /* 0x000fe200078eb8ff */
[----:B------:R-:W-:-:S05]  /*76b0*/  IMAD.SHL.U32 R0, R2, 0x100000, RZ ;  /* 0x0010000002007824 */ /* 0x000fca00078e00ff */
[----:B------:R-:W-:-:S07]  /*76c0*/  LOP3.LUT R0, R3, R0, R4, 0xfe, !PT ;  /* 0x0000000003007212 */ /* 0x000fce00078efe04 */
.L_x_756:
[----:B------:R-:W-:Y:S05]  /*76d0*/  BSYNC B0 ;  /* 0x0000000000007941 */ /* 0x000fea0003800000 */
.L_x_755:
[----:B------:R-:W-:Y:S01]  /*76e0*/  FSETP.NEU.FTZ.AND P0, PT, R0, RZ, PT ;  /* 0x000000ff0000720b */ /* 0x000fe20003f1d000 */
[----:B------:R-:W-:-:S12]  /*76f0*/  BRA `(.L_x_740) ;  /* 0x0000000400147947 */ /* 0x000fd80003800000 */
.L_x_753:
        /* <DEDUP_REMOVED lines=21> */
.L_x_762:
[----:B------:R-:W-:Y:S05]  /*7850*/  BSYNC B1 ;  /* 0x0000000000017941 */ /* 0x000fea0003800000 */
.L_x_761:
[----:B------:R-:W-:Y:S01]  /*7860*/  LEA R3, R0, 0x37800000, 0x17 ;  /* 0x3780000000037811 */ /* 0x000fe200078eb8ff */
[----:B------:R-:W-:-:S05]  /*7870*/  IMAD.SHL.U32 R0, R2, 0x200000, RZ ;  /* 0x0020000002007824 */ /* 0x000fca00078e00ff */
[----:B------:R-:W-:-:S07]  /*7880*/  LOP3.LUT R0, R3, R0, R4, 0xfe, !PT ;  /* 0x0000000003007212 */ /* 0x000fce00078efe04 */
.L_x_760:
[----:B------:R-:W-:Y:S05]  /*7890*/  BSYNC B0 ;  /* 0x0000000000007941 */ /* 0x000fea0003800000 */
.L_x_759:
[----:B------:R-:W-:Y:S01]  /*78a0*/  FSETP.NEU.FTZ.AND P0, PT, R0, RZ, PT ;  /* 0x000000ff0000720b */ /* 0x000fe20003f1d000 */
[----:B------:R-:W-:-:S12]  /*78b0*/  BRA `(.L_x_740) ;  /* 0x0000000000a47947 */ /* 0x000fd80003800000 */
.L_x_752:
        /* <DEDUP_REMOVED lines=14> */
.L_x_766:
[----:B------:R-:W-:Y:S05]  /*79a0*/  BSYNC B0 ;  /* 0x0000000000007941 */ /* 0x000fea0003800000 */
.L_x_765:
[----:B------:R-:W-:Y:S01]  /*79b0*/  FSETP.NEU.FTZ.AND P0, PT, R0, RZ, PT ;  /* 0x000000ff0000720b */ /* 0x000fe20003f1d000 */
[----:B------:R-:W-:-:S12]  /*79c0*/  BRA `(.L_x_740) ;  /* 0x0000000000607947 */ /* 0x000fd80003800000 */
.L_x_739:
        /* <DEDUP_REMOVED lines=16> */
.L_x_767:
[----:B------:R-:W-:Y:S01]  /*7ad0*/  PLOP3.LUT P0, PT, PT, PT, PT, 0x8, 0x0 ;  /* 0x000000000000781c */ /* 0x000fe20003f0e170 */
[----:B------:R-:W-:-:S12]  /*7ae0*/  BRA `(.L_x_740) ;  /* 0x0000000000187947 */ /* 0x000fd80003800000 */
.L_x_764:
[----:B------:R-:W2:Y:S02]  /*7af0*/  LDG.E.64 R2, desc[UR36][R2.64] ;  /* 0x0000002402027981 */ /* 0x000ea4000c1e1b00 */
[----:B--2---:R-:W-:-:S04]  /*7b00*/  ISETP.NE.U32.AND P0, PT, R2, RZ, PT ;  /* 0x000000ff0200720c */ /* 0x004fc80003f05070 */
[----:B------:R-:W-:Y:S01]  /*7b10*/  ISETP.NE.AND.EX P0, PT, R3, RZ, PT, P0 ;  /* 0x000000ff0300720c */ /* 0x000fe20003f05300 */
[----:B------:R-:W-:-:S12]  /*7b20*/  BRA `(.L_x_740) ;  /* 0x0000000000087947 */ /* 0x000fd80003800000 */
.L_x_763:
[----:B------:R-:W2:Y:S02]  /*7b30*/  LDG.E R2, desc[UR36][R2.64] ;  /* 0x0000002402027981 */ /* 0x000ea4000c1e1900 */
[----:B--2---:R-:W-:-:S13]  /*7b40*/  ISETP.NE.AND P0, PT, R2, RZ, PT ;  /* 0x000000ff0200720c */ /* 0x004fda0003f05270 */
.L_x_740:
        /* <DEDUP_REMOVED lines=17> */
.L_x_771:
[----:B------:R0:W-:Y:S01]  /*7c60*/  STG.E.U8 desc[UR36][R16.64], R2 ;  /* 0x0000000210007986 */ /* 0x0001e2000c101124 */
[----:B------:R-:W-:Y:S05]  /*7c70*/  BRA `(.L_x_773) ;  /* 0x0000000c00487947 */ /* 0x000fea0003800000 */
.L_x_770:
        /* <DEDUP_REMOVED lines=9> */
.L_x_775:
[----:B------:R3:W-:Y:S01]  /*7d10*/  STG.E desc[UR36][R16.64], R2 ;  /* 0x0000000210007986 */ /* 0x0007e2000c101924 */
[----:B------:R-:W-:Y:S05]  /*7d20*/  BRA `(.L_x_773) ;  /* 0x0000000c001c7947 */ /* 0x000fea0003800000 */
.L_x_774:
[----:B------:R2:W-:Y:S01]  /*7d30*/  STG.E.U16 desc[UR36][R16.64], R2 ;  /* 0x0000000210007986 */ /* 0x0005e2000c101524 */
[----:B------:R-:W-:Y:S05]  /*7d40*/  BRA `(.L_x_773) ;  /* 0x0000000c00147947 */ /* 0x000fea0003800000 */
.L_x_769:
        /* <DEDUP_REMOVED lines=9> */
.L_x_777:
[----:B------:R-:W-:-:S04]  /*7de0*/  I2FP.F32.U32 R0, R2 ;  /* 0x0000000200007245 */ /* 0x000fc80000201000 */
[----:B------:R-:W-:-:S05]  /*7df0*/  F2FP.F16.F32.PACK_AB R0, RZ, R0 ;  /* 0x00000000ff00723e */ /* 0x000fca00000000ff */
[----:B------:R0:W-:Y:S01]  /*7e00*/  STG.E.U16 desc[UR36][R16.64], R0 ;  /* 0x0000000010007986 */ /* 0x0001e2000c101524 */
[----:B------:R-:W-:Y:S05]  /*7e10*/  BRA `(.L_x_773) ;  /* 0x0000000800e07947 */ /* 0x000fea0003800000 */
.L_x_776:
        /* <DEDUP_REMOVED lines=10> */
.L_x_779:
[----:B------:R-:W-:-:S04]  /*7ec0*/  I2FP.F32.U32 R2, R2 ;  /* 0x0000000200027245 */ /* 0x000fc80000201000 */
[----:B------:R-:W-:-:S04]  /*7ed0*/  F2FP.F16.F32.PACK_AB R3, RZ, R2 ;  /* 0x00000002ff03723e */ /* 0x000fc800000000ff */
[----:B------:R-:W-:-:S05]  /*7ee0*/  PRMT R3, R3, 0x5410, RZ ;  /* 0x0000541003037816 */ /* 0x000fca00000000ff */
[----:B------:R0:W-:Y:S01]  /*7ef0*/  STG.E desc[UR36][R16.64], R3 ;  /* 0x0000000310007986 */ /* 0x0001e2000c101924 */
[----:B------:R-:W-:Y:S05]  /*7f00*/  BRA `(.L_x_773) ;  /* 0x0000000800a47947 */ /* 0x000fea0003800000 */
.L_x_778:
[----:B------:R-:W0:Y:S02]  /*7f10*/  I2F.F64.U32 R2, R2 ;  /* 0x0000000200027312 */ /* 0x000e240000201800 */
[----:B0-----:R0:W-:Y:S01]  /*7f20*/  STG.E.64 desc[UR36][R16.64], R2 ;  /* 0x0000000210007986 */ /* 0x0011e2000c101b24 */
[----:B------:R-:W-:Y:S05]  /*7f30*/  BRA `(.L_x_773) ;  /* 0x0000000800987947 */ /* 0x000fea0003800000 */
.L_x_768:
        /* <DEDUP_REMOVED lines=10> */
.L_x_782:
[----:B------:R-:W0:Y:S01]  /*7fe0*/  I2F.F64.U32 R4, R2 ;  /* 0x0000000200047312 */ /* 0x000e220000201800 */
[----:B------:R-:W-:-:S05]  /*7ff0*/  CS2R R6, SRZ ;  /* 0x0000000000067805 */ /* 0x000fca000001ff00 */
[----:B0-----:R0:W-:Y:S01]  /*8000*/  STG.E.128 desc[UR36][R16.64], R4 ;  /* 0x0000000410007986 */ /* 0x0011e2000c101d24 */
[----:B------:R-:W-:Y:S05]  /*8010*/  BRA `(.L_x_773) ;  /* 0x0000000800607947 */ /* 0x000fea0003800000 */
.L_x_781:
        /* <DEDUP_REMOVED lines=21> */
.L_x_786:
[----:B------:R-:W-:Y:S05]  /*8170*/  BSYNC B0 ;  /* 0x0000000000007941 */ /* 0x000fea0003800000 */
.L_x_785:
[----:B------:R-:W-:-:S05]  /*8180*/  LOP3.LUT R3, R0, R3, RZ, 0xfc, !PT ;  /* 0x0000000300037212 */ /* 0x000fca00078efcff */
[----:B------:R0:W-:Y:S01]  /*8190*/  STG.E.U8 desc[UR36][R16.64], R3 ;  /* 0x0000000310007986 */ /* 0x0001e2000c101124 */
[----:B------:R-:W-:Y:S05]  /*81a0*/  BRA `(.L_x_773) ;  /* 0x0000000400fc7947 */ /* 0x000fea0003800000 */
.L_x_784:
        /* <DEDUP_REMOVED lines=13> */
.L_x_788:
[----:B------:R-:W-:Y:S01]  /*8280*/  IMAD.MOV.U32 R0, RZ, RZ, 0x7f ;  /* 0x0000007fff007424 */ /* 0x000fe200078e00ff */
[----:B------:R-:W-:-:S04]  /*8290*/  ISETP.GT.U32.AND P0, PT, R2, 0x7f800000, PT ;  /* 0x7f8000000200780c */ /* 0x000fc80003f04070 */
[----:B------:R-:W-:-:S09]  /*82a0*/  SEL R0, R0, 0x7c, P0 ;  /* 0x0000007c00007807 */ /* 0x000fd20000000000 */
.L_x_789:
[----:B------:R-:W-:Y:S05]  /*82b0*/  BSYNC B0 ;  /* 0x0000000000007941 */ /* 0x000fea0003800000 */
.L_x_787:
[----:B------:R-:W-:-:S04]  /*82c0*/  LOP3.LUT R2, R3, 0x80000000, RZ, 0xc0, !PT ;  /* 0x8000000003027812 */ /* 0x000fc800078ec0ff */
[----:B------:R-:W-:-:S04]  /*82d0*/  SHF.R.U32.HI R3, RZ, 0x18, R2 ;  /* 0x00000018ff037819 */ /* 0x000fc80000011602 */
[----:B------:R-:W-:-:S05]  /*82e0*/  LOP3.LUT R3, R0, R3, RZ, 0xfc, !PT ;  /* 0x0000000300037212 */ /* 0x000fca00078efcff */
[----:B------:R0:W-:Y:S01]  /*82f0*/  STG.E.U8 desc[UR36][R16.64], R3 ;  /* 0x0000000310007986 */ /* 0x0001e2000c101124 */
[----:B------:R-:W-:Y:S05]  /*8300*/  BRA `(.L_x_773) ;  /* 0x0000000400a47947 */ /* 0x000fea0003800000 */
.L_x_783:
[----:B------:R-:W-:-:S04]  /*8310*/  I2FP.F32.U32 R0, R2 ;  /* 0x0000000200007245 */ /* 0x000fc80000201000 */
[----:B------:R-:W-:-:S05]  /*8320*/  F2FP.BF16.F32.PACK_AB R0, RZ, R0 ;  /* 0x00000000ff00723e */ /* 0x000fca00000010ff */
[----:B------:R0:W-:Y:S01]  /*8330*/  STG.E.U16 desc[UR36][R16.64], R0 ;  /* 0x0000000010007986 */ /* 0x0001e2000c101524 */
[----:B------:R-:W-:Y:S05]  /*8340*/  BRA `(.L_x_773) ;  /* 0x0000000400947947 */ /* 0x000fea0003800000 */
.L_x_780:
        /* <DEDUP_REMOVED lines=10> */
.L_x_792:
        /* <DEDUP_REMOVED lines=17> */
.L_x_795:
[----:B------:R-:W-:-:S04]  /*8500*/  LOP3.LUT R2, R3, 0x80000000, RZ, 0xc0, !PT ;  /* 0x8000000003027812 */ /* 0x000fc800078ec0ff */
[----:B------:R-:W-:-:S04]  /*8510*/  SHF.R.U32.HI R3, RZ, 0x18, R2 ;  /* 0x00000018ff037819 */ /* 0x000fc80000011602 */
[----:B------:R-:W-:-:S04]  /*8520*/  LOP3.LUT R0, R0, R3, RZ, 0xfc, !PT ;  /* 0x0000000300007212 */ /* 0x000fc800078efcff */
[----:B------:R-:W-:-:S07]  /*8530*/  PRMT R8, R0, 0x7610, R8 ;  /* 0x0000761000087816 */ /* 0x000fce0000000008 */
.L_x_794:
[----:B------:R-:W-:Y:S05]  /*8540*/  BSYNC B0 ;  /* 0x0000000000007941 */ /* 0x000fea0003800000 */
.L_x_793:
[----:B------:R0:W-:Y:S01]  /*8550*/  STG.E.U8 desc[UR36][R16.64], R8 ;  /* 0x0000000810007986 */ /* 0x0001e2000c101124 */
[----:B------:R-:W-:Y:S05]  /*8560*/  BRA `(.L_x_773) ;  /* 0x00000004000c7947 */ /* 0x000fea0003800000 */
.L_x_791:
        /* <DEDUP_REMOVED lines=17> */
.L_x_798:
[----:B------:R-:W-:-:S04]  /*8680*/  LOP3.LUT R2, R3, 0x80000000, RZ, 0xc0, !PT ;  /* 0x8000000003027812 */ /* 0x000fc800078ec0ff */
[----:B------:R-:W-:-:S04]  /*8690*/  SHF.R.U32.HI R3, RZ, 0x18, R2 ;  /* 0x00000018ff037819 */ /* 0x000fc80000011602 */
[----:B------:R-:W-:-:S04]  /*86a0*/  LOP3.LUT R0, R0, R3, RZ, 0xfc, !PT ;  /* 0x0000000300007212 */ /* 0x000fc800078efcff */
[----:B------:R-:W-:-:S07]  /*86b0*/  PRMT R8, R0, 0x7610, R8 ;  /* 0x0000761000087816 */ /* 0x000fce0000000008 */
.L_x_797:
[----:B------:R-:W-:Y:S05]  /*86c0*/  BSYNC B0 ;  /* 0x0000000000007941 */ /* 0x000fea0003800000 */
.L_x_796:
[----:B------:R0:W-:Y:S01]  /*86d0*/  STG.E.U8 desc[UR36][R16.64], R8 ;  /* 0x0000000810007986 */ /* 0x0001e2000c101124 */
[----:B------:R-:W-:Y:S05]  /*86e0*/  BRA `(.L_x_773) ;  /* 0x0000000000ac7947 */ /* 0x000fea0003800000 */
.L_x_790:
        /* <DEDUP_REMOVED lines=22> */
.L_x_772:
        /* <DEDUP_REMOVED lines=16> */
.L_x_801:
[----:B------:R-:W-:Y:S05]  /*8950*/  BRA `(.L_x_773) ;  /* 0x0000000000107947 */ /* 0x000fea0003800000 */
.L_x_800:
[----:B------:R-:W-:-:S05]  /*8960*/  IMAD.MOV.U32 R3, RZ, RZ, RZ ;  /* 0x000000ffff037224 */ /* 0x000fca00078e00ff */
[----:B------:R0:W-:Y:S01]  /*8970*/  STG.E.64 desc[UR36][R16.64], R2 ;  /* 0x0000000210007986 */ /* 0x0001e2000c101b24 */
[----:B------:R-:W-:Y:S05]  /*8980*/  BRA `(.L_x_773) ;  /* 0x0000000000047947 */ /* 0x000fea0003800000 */
.L_x_799:
[----:B------:R0:W-:Y:S02]  /*8990*/  STG.E desc[UR36][R16.64], R2 ;  /* 0x0000000210007986 */ /* 0x0001e4000c101924 */
.L_x_773:
[----:B------:R-:W-:-:S07]  /*89a0*/  VIADD R19, R19, 0x80 ;  /* 0x0000008013137836 */ /* 0x000fce0000000000 */
.L_x_700:
[----:B------:R-:W-:Y:S05]  /*89b0*/  BSYNC B6 ;  /* 0x0000000000067941 */ /* 0x000fea0003800000 */
.L_x_699:
        /* <DEDUP_REMOVED lines=358> */
.L_x_804:
        /* <DEDUP_REMOVED lines=22> */
.L_x_808:
[----:B------:R-:W2:Y:S02]  /*a180*/  LDG.E.U8 R2, desc[UR36][R2.64] ;  /* 0x0000002402027981 */ /* 0x000ea4000c1e1100 */
[----:B--2---:R-:W-:-:S04]  /*a190*/  ISETP.NE.AND P0, PT, R2, RZ, PT ;  /* 0x000000ff0200720c */ /* 0x004fc80003f05270 */
[----:B------:R-:W-:Y:S01]  /*a1a0*/  P2R R22, PR, RZ, 0x1 ;  /* 0x00000001ff167803 */ /* 0x000fe20000000000 */
[----:B------:R-:W-:Y:S08]  /*a1b0*/  BRA `(.L_x_810) ;  /* 0x0000000c00c47947 */ /* 0x000ff00003800000 */
.L_x_807:
        /* <DEDUP_REMOVED lines=11> */
.L_x_812:
[----:B------:R-:W2:Y:S02]  /*a270*/  LDG.E R2, desc[UR36][R2.64] ;  /* 0x0000002402027981 */ /* 0x000ea4000c1e1900 */
[----:B--2---:R-:W-:-:S04]  /*a280*/  ISETP.NE.AND P0, PT, R2, RZ, PT ;  /* 0x000000ff0200720c */ /* 0x004fc80003f05270 */
[----:B------:R-:W-:Y:S01]  /*a290*/  P2R R22, PR, RZ, 0x1 ;  /* 0x00000001ff167803 */ /* 0x000fe20000000000 */
[----:B------:R-:W-:Y:S08]  /*a2a0*/  BRA `(.L_x_810) ;  /* 0x0000000c00887947 */ /* 0x000ff00003800000 */
.L_x_811:
[----:B------:R-:W2:Y:S02]  /*a2b0*/  LDG.E.U16 R2, desc[UR36][R2.64] ;  /* 0x0000002402027981 */ /* 0x000ea4000c1e1500 */
[----:B--2---:R-:W-:-:S04]  /*a2c0*/  ISETP.NE.AND P0, PT, R2, RZ, PT ;  /* 0x000000ff0200720c */ /* 0x004fc80003f05270 */
[----:B------:R-:W-:Y:S01]  /*a2d0*/  P2R R22, PR, RZ, 0x1 ;  /* 0x00000001ff167803 */ /* 0x000fe20000000000 */
[----:B------:R-:W-:Y:S08]  /*a2e0*/  BRA `(.L_x_810) ;  /* 0x0000000c00787947 */ /* 0x000ff00003800000 */
.L_x_806:
        /* <DEDUP_REMOVED lines=10> */
.L_x_814:
[----:B------:R-:W2:Y:S02]  /*a390*/  LDG.E.U16 R0, desc[UR36][R2.64] ;  /* 0x0000002402007981 */ /* 0x000ea4000c1e1500 */
[----:B--2---:R-:W-:-:S05]  /*a3a0*/  HADD2.F32 R0, -RZ, R0.H0_H0 ;  /* 0x20000000ff007230 */ /* 0x004fca0000004100 */
[----:B------:R-:W-:-:S04]  /*a3b0*/  FSETP.NEU.FTZ.AND P0, PT, R0, RZ, PT ;  /* 0x000000ff0000720b */ /* 0x000fc80003f1d000 */
[----:B------:R-:W-:Y:S01]  /*a3c0*/  P2R R22, PR, RZ, 0x1 ;  /* 0x00000001ff167803 */ /* 0x000fe20000000000 */
[----:B------:R-:W-:Y:S08]  /*a3d0*/  BRA `(.L_x_810) ;  /* 0x0000000c003c7947 */ /* 0x000ff00003800000 */
.L_x_813:
        /* <DEDUP_REMOVED lines=12> */
.L_x_816:
        /* <DEDUP_REMOVED lines=11> */
.L_x_815:
[----:B------:R-:W2:Y:S02]  /*a550*/  LDG.E.64 R2, desc[UR36][R2.64] ;  /* 0x0000002402027981 */ /* 0x000ea4000c1e1b00 */
[----:B--2---:R-:W-:-:S06]  /*a560*/  DSETP.NEU.AND P0, PT, R2, RZ, PT ;  /* 0x000000ff0200722a */ /* 0x004fcc0003f0d000 */
[----:B------:R-:W-:Y:S01]  /*a570*/  P2R R22, PR, RZ, 0x1 ;  /* 0x00000001ff167803 */ /* 0x000fe20000000000 */
[----:B------:R-:W-:Y:S07]  /*a580*/  BRA `(.L_x_810) ;  /* 0x0000000800d07947 */ /* 0x000fee0003800000 */
.L_x_805:
        /* <DEDUP_REMOVED lines=12> */
.L_x_819:
[----:B------:R-:W2:Y:S02]  /*a650*/  LDG.E.128 R4, desc[UR36][R2.64] ;  /* 0x0000002402047981 */ /* 0x000ea4000c1e1d00 */
[----:B--2---:R-:W-:-:S06]  /*a660*/  DSETP.NEU.AND P0, PT, R6, RZ, PT ;  /* 0x000000ff0600722a */ /* 0x004fcc0003f0d000 */
[----:B------:R-:W-:-:S06]  /*a670*/  DSETP.NEU.OR P0, PT, R4, RZ, P0 ;  /* 0x000000ff0400722a */ /* 0x000fcc000070d400 */
[----:B------:R-:W-:Y:S01]  /*a680*/  P2R R22, PR, RZ, 0x1 ;  /* 0x00000001ff167803 */ /* 0x000fe20000000000 */
[----:B------:R-:W-:Y:S07]  /*a690*/  BRA `(.L_x_810) ;  /* 0x00000008008c7947 */ /* 0x000fee0003800000 */
.L_x_818:
        /* <DEDUP_REMOVED lines=28> */
.L_x_821:
        /* <DEDUP_REMOVED lines=15> */
.L_x_820:
[----:B------:R-:W2:Y:S02]  /*a950*/  LDG.E.U16 R0, desc[UR36][R2.64] ;  /* 0x0000002402007981 */ /* 0x000ea4000c1e1500 */
[----:B--2---:R-:W-:-:S05]  /*a960*/  IMAD.U32 R0, R0, 0x10000, RZ ;  /* 0x0001000000007824 */ /* 0x004fca00078e00ff */
[----:B------:R-:W-:-:S04]  /*a970*/  FSETP.NEU.FTZ.AND P0, PT, R0, RZ, PT ;  /* 0x000000ff0000720b */ /* 0x000fc80003f1d000 */
[----:B------:R-:W-:Y:S01]  /*a980*/  P2R R22, PR, RZ, 0x1 ;  /* 0x00000001ff167803 */ /* 0x000fe20000000000 */
[----:B------:R-:W-:Y:S08]  /*a990*/  BRA `(.L_x_810) ;  /* 0x0000000400cc7947 */ /* 0x000ff00003800000 */
.L_x_817:
        /* <DEDUP_REMOVED lines=12> */
.L_x_824:
        /* <DEDUP_REMOVED lines=21> */
.L_x_828:
[----:B------:R-:W-:Y:S05]  /*abb0*/  BSYNC B1 ;  /* 0x0000000000017941 */ /* 0x000fea0003800000 */
.L_x_827:
[----:B------:R-:W-:Y:S01]  /*abc0*/  LEA R3, R0, 0x3b800000, 0x17 ;  /* 0x3b80000000037811 */ /* 0x000fe200078eb8ff */
[----:B------:R-:W-:-:S05]  /*abd0*/  IMAD.SHL.U32 R0, R2, 0x100000, RZ ;  /* 0x0010000002007824 */ /* 0x000fca00078e00ff */
[----:B------:R-:W-:-:S07]  /*abe0*/  LOP3.LUT R0, R3, R0, R4, 0xfe, !PT ;  /* 0x0000000003007212 */ /* 0x000fce00078efe04 */
.L_x_826:
[----:B------:R-:W-:Y:S05]  /*abf0*/  BSYNC B0 ;  /* 0x0000000000007941 */ /* 0x000fea0003800000 */
.L_x_825:
[----:B------:R-:W-:-:S04]  /*ac00*/  FSETP.NEU.FTZ.AND P0, PT, R0, RZ, PT ;  /* 0x000000ff0000720b */ /* 0x000fc80003f1d000 */
[----:B------:R-:W-:Y:S01]  /*ac10*/  P2R R22, PR, RZ, 0x1 ;  /* 0x00000001ff167803 */ /* 0x000fe20000000000 */
[----:B------:R-:W-:Y:S08]  /*ac20*/  BRA `(.L_x_810) ;  /* 0x0000000400287947 */ /* 0x000ff00003800000 */
.L_x_823:
        /* <DEDUP_REMOVED lines=21> */
.L_x_832:
[----:B------:R-:W-:Y:S05]  /*ad80*/  BSYNC B1 ;  /* 0x0000000000017941 */ /* 0x000fea0003800000 */
.L_x_831:
[----:B------:R-:W-:Y:S01]  /*ad90*/  LEA R3, R0, 0x37800000, 0x17 ;  /* 0x3780000000037811 */ /* 0x000fe200078eb8ff */
[----:B------:R-:W-:-:S05]  /*ada0*/  IMAD.SHL.U32 R0, R2, 0x200000, RZ ;  /* 0x0020000002007824 */ /* 0x000fca00078e00ff */
[----:B------:R-:W-:-:S07]  /*adb0*/  LOP3.LUT R0, R3, R0, R4, 0xfe, !PT ;  /* 0x0000000003007212 */ /* 0x000fce00078efe04 */
.L_x_830:
[----:B------:R-:W-:Y:S05]  /*adc0*/  BSYNC B0 ;  /* 0x0000000000007941 */ /* 0x000fea0003800000 */
.L_x_829:
[----:B------:R-:W-:-:S04]  /*add0*/  FSETP.NEU.FTZ.AND P0, PT, R0, RZ, PT ;  /* 0x000000ff0000720b */ /* 0x000fc80003f1d000 */
[----:B------:R-:W-:Y:S01]  /*ade0*/  P2R R22, PR, RZ, 0x1 ;  /* 0x00000001ff167803 */ /* 0x000fe20000000000 */
[----:B------:R-:W-:Y:S08]  /*adf0*/  BRA `(.L_x_810) ;  /* 0x0000000000b47947 */ /* 0x000ff00003800000 */
.L_x_822:
        /* <DEDUP_REMOVED lines=14> */
.L_x_836:
[----:B------:R-:W-:Y:S05]  /*aee0*/  BSYNC B0 ;  /* 0x0000000000007941 */ /* 0x000fea0003800000 */
.L_x_835:
[----:B------:R-:W-:-:S04]  /*aef0*/  FSETP.NEU.FTZ.AND P0, PT, R0, RZ, PT ;  /* 0x000000ff0000720b */ /* 0x000fc80003f1d000 */
[----:B------:R-:W-:Y:S01]  /*af00*/  P2R R22, PR, RZ, 0x1 ;  /* 0x00000001ff167803 */ /* 0x000fe20000000000 */
[----:B------:R-:W-:Y:S08]  /*af10*/  BRA `(.L_x_810) ;  /* 0x00000000006c7947 */ /* 0x000ff00003800000 */
.L_x_809:
        /* <DEDUP_REMOVED lines=16> */
.L_x_837:
[----:B------:R-:W-:-:S04]  /*b020*/  PLOP3.LUT P0, PT, PT, PT, PT, 0x8, 0x0 ;  /* 0x000000000000781c */ /* 0x000fc80003f0e170 */
[----:B------:R-:W-:Y:S01]  /*b030*/  P2R R22, PR, RZ, 0x1 ;  /* 0x00000001ff167803 */ /* 0x000fe20000000000 */
[----:B------:R-:W-:Y:S08]  /*b040*/  BRA `(.L_x_810) ;  /* 0x0000000000207947 */ /* 0x000ff00003800000 */
.L_x_834:
[----:B------:R-:W2:Y:S02]  /*b050*/  LDG.E.64 R2, desc[UR36][R2.64] ;  /* 0x0000002402027981 */ /* 0x000ea4000c1e1b00 */
[----:B--2---:R-:W-:-:S04]  /*b060*/  ISETP.NE.U32.AND P0, PT, R2, RZ, PT ;  /* 0x000000ff0200720c */ /* 0x004fc80003f05070 */
[----:B------:R-:W-:-:S04]  /*b070*/  ISETP.NE.AND.EX P0, PT, R3, RZ, PT, P0 ;  /* 0x000000ff0300720c */ /* 0x000fc80003f05300 */
[----:B------:R-:W-:Y:S01]  /*b080*/  P2R R22, PR, RZ, 0x1 ;  /* 0x00000001ff167803 */ /* 0x000fe20000000000 */
[----:B------:R-:W-:Y:S08]  /*b090*/  BRA `(.L_x_810) ;  /* 0x00000000000c7947 */ /* 0x000ff00003800000 */
.L_x_833:
[----:B------:R-:W2:Y:S02]  /*b0a0*/  LDG.E R2, desc[UR36][R2.64] ;  /* 0x0000002402027981 */ /* 0x000ea4000c1e1900 */
[----:B--2---:R-:W-:-:S04]  /*b0b0*/  ISETP.NE.AND P0, PT, R2, RZ, PT ;  /* 0x000000ff0200720c */ /* 0x004fc80003f05270 */
[----:B------:R-:W-:-:S09]  /*b0c0*/  P2R R22, PR, RZ, 0x1 ;  /* 0x00000001ff167803 */ /* 0x000fd20000000000 */
.L_x_810:
        /* <DEDUP_REMOVED lines=18> */
.L_x_841:
[----:B------:R-:W2:Y:S02]  /*b1f0*/  LDG.E.U8 R2, desc[UR36][R2.64] ;  /* 0x0000002402027981 */ /* 0x000ea4000c1e1100 */
[----:B--2---:R-:W-:Y:S01]  /*b200*/  ISETP.NE.AND P0, PT, R2, RZ, PT ;  /* 0x000000ff0200720c */ /* 0x004fe20003f05270 */
[----:B------:R-:W-:-:S12]  /*b210*/  BRA `(.L_x_843) ;  /* 0x0000000c00747947 */ /* 0x000fd80003800000 */
.L_x_840:
        /* <DEDUP_REMOVED lines=10> */
.L_x_845:
[----:B------:R-:W2:Y:S02]  /*b2c0*/  LDG.E R2, desc[UR36][R2.64] ;  /* 0x0000002402027981 */ /* 0x000ea4000c1e1900 */
[----:B--2---:R-:W-:Y:S01]  /*b2d0*/  ISETP.NE.AND P0, PT, R2, RZ, PT ;  /* 0x000000ff0200720c */ /* 0x004fe20003f05270 */
[----:B------:R-:W-:-:S12]  /*b2e0*/  BRA `(.L_x_843) ;  /* 0x0000000c00407947 */ /* 0x000fd80003800000 */
.L_x_844:
[----:B------:R-:W2:Y:S02]  /*b2f0*/  LDG.E.U16 R2, desc[UR36][R2.64] ;  /* 0x0000002402027981 */ /* 0x000ea4000c1e1500 */
[----:B--2---:R-:W-:Y:S01]  /*b300*/  ISETP.NE.AND P0, PT, R2, RZ, PT ;  /* 0x000000ff0200720c */ /* 0x004fe20003f05270 */
[----:B------:R-:W-:-:S12]  /*b310*/  BRA `(.L_x_843) ;  /* 0x0000000c00347947 */ /* 0x000fd80003800000 */
.L_x_839:
        /* <DEDUP_REMOVED lines=9> */
.L_x_847:
[----:B------:R-:W2:Y:S02]  /*b3b0*/  LDG.E.U16 R0, desc[UR36][R2.64] ;  /* 0x0000002402007981 */ /* 0x000ea4000c1e1500 */
[----:B--2---:R-:W-:-:S05]  /*b3c0*/  HADD2.F32 R0, -RZ, R0.H0_H0 ;  /* 0x20000000ff007230 */ /* 0x004fca0000004100 */
[----:B------:R-:W-:Y:S01]  /*b3d0*/  FSETP.NEU.FTZ.AND P0, PT, R0, RZ, PT ;  /* 0x000000ff0000720b */ /* 0x000fe20003f1d000 */
[----:B------:R-:W-:-:S12]  /*b3e0*/  BRA `(.L_x_843) ;  /* 0x0000000c00007947 */ /* 0x000fd80003800000 */
.L_x_846:
        /* <DEDUP_REMOVED lines=11> */
.L_x_849:
        /* <DEDUP_REMOVED lines=10> */
.L_x_848:
[----:B------:R-:W2:Y:S02]  /*b540*/  LDG.E.64 R2, desc[UR36][R2.64] ;  /* 0x0000002402027981 */ /* 0x000ea4000c1e1b00 */
[----:B--2---:R-:W-:Y:S01]  /*b550*/  DSETP.NEU.AND P0, PT, R2, RZ, PT ;  /* 0x000000ff0200722a */ /* 0x004fe20003f0d000 */
[----:B------:R-:W-:-:S13]  /*b560*/  BRA `(.L_x_843) ;  /* 0x0000000800a07947 */ /* 0x000fda0003800000 */
.L_x_838:
        /* <DEDUP_REMOVED lines=11> */
.L_x_852:
[----:B------:R-:W2:Y:S02]  /*b620*/  LDG.E.128 R4, desc[UR36][R2.64] ;  /* 0x0000002402047981 */ /* 0x000ea4000c1e1d00 */
[----:B--2---:R-:W-:-:S06]  /*b630*/  DSETP.NEU.AND P0, PT, R6, RZ, PT ;  /* 0x000000ff0600722a */ /* 0x004fcc0003f0d000 */
[----:B------:R-:W-:Y:S01]  /*b640*/  DSETP.NEU.OR P0, PT, R4, RZ, P0 ;  /* 0x000000ff0400722a */ /* 0x000fe2000070d400 */
[----:B------:R-:W-:-:S13]  /*b650*/  BRA `(.L_x_843) ;  /* 0x0000000800647947 */ /* 0x000fda0003800000 */
.L_x_851:
        /* <DEDUP_REMOVED lines=27> */
.L_x_854:
        /* <DEDUP_REMOVED lines=14> */
.L_x_853:
[----:B------:R-:W2:Y:S02]  /*b8f0*/  LDG.E.U16 R0, desc[UR36][R2.64] ;  /* 0x0000002402007981 */ /* 0x000ea4000c1e1500 */
[----:B--2---:R-:W-:-:S05]  /*b900*/  IMAD.U32 R0, R0, 0x10000, RZ ;  /* 0x0001000000007824 */ /* 0x004fca00078e00ff */
[----:B------:R-:W-:Y:S01]  /*b910*/  FSETP.NEU.FTZ.AND P0, PT, R0, RZ, PT ;  /* 0x000000ff0000720b */ /* 0x000fe20003f1d000 */
[----:B------:R-:W-:-:S12]  /*b920*/  BRA `(.L_x_843) ;  /* 0x0000000400b07947 */ /* 0x000fd80003800000 */
.L_x_850:
        /* <DEDUP_REMOVED lines=11> */
.L_x_857:
        /* <DEDUP_REMOVED lines=21> */
.L_x_861:
[----:B------:R-:W-:Y:S05]  /*bb30*/  BSYNC B1 ;  /* 0x0000000000017941 */ /* 0x000fea0003800000 */
.L_x_860:
[----:B------:R-:W-:Y:S01]  /*bb40*/  LEA R3, R0, 0x3b800000, 0x17 ;  /* 0x3b80000000037811 */ /* 0x000fe200078eb8ff */
[----:B------:R-:W-:-:S05]  /*bb50*/  IMAD.SHL.U32 R0, R2, 0x100000, RZ ;  /* 0x0010000002007824 */ /* 0x000fca00078e00ff */
[----:B------:R-:W-:-:S07]  /*bb60*/  LOP3.LUT R0, R3, R0, R4, 0xfe, !PT ;  /* 0x0000000003007212 */ /* 0x000fce00078efe04 */
.L_x_859:
[----:B------:R-:W-:Y:S05]  /*bb70*/  BSYNC B0 ;  /* 0x0000000000007941 */ /* 0x000fea0003800000 */
.L_x_858:
[----:B------:R-:W-:Y:S01]  /*bb80*/  FSETP.NEU.FTZ.AND P0, PT, R0, RZ, PT ;  /* 0x000000ff0000720b */ /* 0x000fe20003f1d000 */
[----:B------:R-:W-:-:S12]  /*bb90*/  BRA `(.L_x_843) ;  /* 0x0000000400147947 */ /* 0x000fd80003800000 */
.L_x_856:
        /* <DEDUP_REMOVED lines=21> */
.L_x_865:
[----:B------:R-:W-:Y:S05]  /*bcf0*/  BSYNC B1 ;  /* 0x0000000000017941 */ /* 0x000fea0003800000 */
.L_x_864:
[----:B------:R-:W-:Y:S01]  /*bd00*/  LEA R3, R0, 0x37800000, 0x17 ;  /* 0x3780000000037811 */ /* 0x000fe200078eb8ff */
[----:B------:R-:W-:-:S05]  /*bd10*/  IMAD.SHL.U32 R0, R2, 0x200000, RZ ;  /* 0x0020000002007824 */ /* 0x000fca00078e00ff */
[----:B------:R-:W-:-:S07]  /*bd20*/  LOP3.LUT R0, R3, R0, R4, 0xfe, !PT ;  /* 0x0000000003007212 */ /* 0x000fce00078efe04 */
.L_x_863:
[----:B------:R-:W-:Y:S05]  /*bd30*/  BSYNC B0 ;  /* 0x0000000000007941 */ /* 0x000fea0003800000 */
.L_x_862:
[----:B------:R-:W-:Y:S01]  /*bd40*/  FSETP.NEU.FTZ.AND P0, PT, R0, RZ, PT ;  /* 0x000000ff0000720b */ /* 0x000fe20003f1d000 */
[----:B------:R-:W-:-:S12]  /*bd50*/  BRA `(.L_x_843) ;  /* 0x0000000000a47947 */ /* 0x000fd80003800000 */
.L_x_855:
        /* <DEDUP_REMOVED lines=14> */
.L_x_869:
[----:B------:R-:W-:Y:S05]  /*be40*/  BSYNC B0 ;  /* 0x0000000000007941 */ /* 0x000fea0003800000 */
.L_x_868:
[----:B------:R-:W-:Y:S01]  /*be50*/  FSETP.NEU.FTZ.AND P0, PT, R0, RZ, PT ;  /* 0x000000ff0000720b */ /* 0x000fe20003f1d000 */
[----:B------:R-:W-:-:S12]  /*be60*/  BRA `(.L_x_843) ;  /* 0x0000000000607947 */ /* 0x000fd80003800000 */
.L_x_842:
        /* <DEDUP_REMOVED lines=16> */
.L_x_870:
[----:B------:R-:W-:Y:S01]  /*bf70*/  PLOP3.LUT P0, PT, PT, PT, PT, 0x8, 0x0 ;  /* 0x000000000000781c */ /* 0x000fe20003f0e170 */
[----:B------:R-:W-:-:S12]  /*bf80*/  BRA `(.L_x_843) ;  /* 0x0000000000187947 */ /* 0x000fd80003800000 */
.L_x_867:
[----:B------:R-:W2:Y:S02]  /*bf90*/  LDG.E.64 R2, desc[UR36][R2.64] ;  /* 0x0000002402027981 */ /* 0x000ea4000c1e1b00 */
[----:B--2---:R-:W-:-:S04]  /*bfa0*/  ISETP.NE.U32.AND P0, PT, R2, RZ, PT ;  /* 0x000000ff0200720c */ /* 0x004fc80003f05070 */
[----:B------:R-:W-:Y:S01]  /*bfb0*/  ISETP.NE.AND.EX P0, PT, R3, RZ, PT, P0 ;  /* 0x000000ff0300720c */ /* 0x000fe20003f05300 */
[----:B------:R-:W-:-:S12]  /*bfc0*/  BRA `(.L_x_843) ;  /* 0x0000000000087947 */ /* 0x000fd80003800000 */
.L_x_866:
[----:B------:R-:W2:Y:S02]  /*bfd0*/  LDG.E R2, desc[UR36][R2.64] ;  /* 0x0000002402027981 */ /* 0x000ea4000c1e1900 */
[----:B--2---:R-:W-:-:S13]  /*bfe0*/  ISETP.NE.AND P0, PT, R2, RZ, PT ;  /* 0x000000ff0200720c */ /* 0x004fda0003f05270 */
.L_x_843:
        /* <DEDUP_REMOVED lines=17> */
.L_x_874:
[----:B------:R0:W-:Y:S01]  /*c100*/  STG.E.U8 desc[UR36][R16.64], R2 ;  /* 0x0000000210007986 */ /* 0x0001e2000c101124 */
[----:B------:R-:W-:Y:S05]  /*c110*/  BRA `(.L_x_876) ;  /* 0x0000000c00487947 */ /* 0x000fea0003800000 */
.L_x_873:
        /* <DEDUP_REMOVED lines=9> */
.L_x_878:
[----:B------:R0:W-:Y:S01]  /*c1b0*/  STG.E desc[UR36][R16.64], R2 ;  /* 0x0000000210007986 */ /* 0x0001e2000c101924 */
[----:B------:R-:W-:Y:S05]  /*c1c0*/  BRA `(.L_x_876) ;  /* 0x0000000c001c7947 */ /* 0x000fea0003800000 */
.L_x_877:
[----:B------:R0:W-:Y:S01]  /*c1d0*/  STG.E.U16 desc[UR36][R16.64], R2 ;  /* 0x0000000210007986 */ /* 0x0001e2000c101524 */
[----:B------:R-:W-:Y:S05]  /*c1e0*/  BRA `(.L_x_876) ;  /* 0x0000000c00147947 */ /* 0x000fea0003800000 */
.L_x_872:
        /* <DEDUP_REMOVED lines=9> */
.L_x_880:
[----:B------:R-:W-:-:S04]  /*c280*/  I2FP.F32.U32 R0, R2 ;  /* 0x0000000200007245 */ /* 0x000fc80000201000 */
[----:B------:R-:W-:-:S05]  /*c290*/  F2FP.F16.F32.PACK_AB R0, RZ, R0 ;  /* 0x00000000ff00723e */ /* 0x000fca00000000ff */
[----:B------:R0:W-:Y:S01]  /*c2a0*/  STG.E.U16 desc[UR36][R16.64], R0 ;  /* 0x0000000010007986 */ /* 0x0001e2000c101524 */
[----:B------:R-:W-:Y:S05]  /*c2b0*/  BRA `(.L_x_876) ;  /* 0x0000000800e07947 */ /* 0x000fea0003800000 */
.L_x_879:
        /* <DEDUP_REMOVED lines=10> */
.L_x_882:
[----:B------:R-:W-:-:S04]  /*c360*/  I2FP.F32.U32 R2, R2 ;  /* 0x0000000200027245 */ /* 0x000fc80000201000 */
[----:B------:R-:W-:-:S04]  /*c370*/  F2FP.F16.F32.PACK_AB R3, RZ, R2 ;  /* 0x00000002ff03723e */ /* 0x000fc800000000ff */
[----:B------:R-:W-:-:S05]  /*c380*/  PRMT R3, R3, 0x5410, RZ ;  /* 0x0000541003037816 */ /* 0x000fca00000000ff */
[----:B------:R0:W-:Y:S01]  /*c390*/  STG.E desc[UR36][R16.64], R3 ;  /* 0x0000000310007986 */ /* 0x0001e2000c101924 */
[----:B------:R-:W-:Y:S05]  /*c3a0*/  BRA `(.L_x_876) ;  /* 0x0000000800a47947 */ /* 0x000fea0003800000 */
.L_x_881:
[----:B------:R-:W0:Y:S02]  /*c3b0*/  I2F.F64.U32 R2, R2 ;  /* 0x0000000200027312 */ /* 0x000e240000201800 */
[----:B0-----:R0:W-:Y:S01]  /*c3c0*/  STG.E.64 desc[UR36][R16.64], R2 ;  /* 0x0000000210007986 */ /* 0x0011e2000c101b24 */
[----:B------:R-:W-:Y:S05]  /*c3d0*/  BRA `(.L_x_876) ;  /* 0x0000000800987947 */ /* 0x000fea0003800000 */
.L_x_871:
        /* <DEDUP_REMOVED lines=10> */
.L_x_885:
[----:B------:R-:W0:Y:S01]  /*c480*/  I2F.F64.U32 R4, R2 ;  /* 0x0000000200047312 */ /* 0x000e220000201800 */
[----:B------:R-:W-:-:S05]  /*c490*/  CS2R R6, SRZ ;  /* 0x0000000000067805 */ /* 0x000fca000001ff00 */
[----:B0-----:R0:W-:Y:S01]  /*c4a0*/  STG.E.128 desc[UR36][R16.64], R4 ;  /* 0x0000000410007986 */ /* 0x0011e2000c101d24 */
[----:B------:R-:W-:Y:S05]  /*c4b0*/  BRA `(.L_x_876) ;  /* 0x0000000800607947 */ /* 0x000fea0003800000 */
.L_x_884:
        /* <DEDUP_REMOVED lines=21> */
.L_x_889:
[----:B------:R-:W-:Y:S05]  /*c610*/  BSYNC B0 ;  /* 0x0000000000007941 */ /* 0x000fea0003800000 */
.L_x_888:
[----:B------:R-:W-:-:S05]  /*c620*/  LOP3.LUT R3, R0, R3, RZ, 0xfc, !PT ;  /* 0x0000000300037212 */ /* 0x000fca00078efcff */
[----:B------:R0:W-:Y:S01]  /*c630*/  STG.E.U8 desc[UR36][R16.64], R3 ;  /* 0x0000000310007986 */ /* 0x0001e2000c101124 */
[----:B------:R-:W-:Y:S05]  /*c640*/  BRA `(.L_x_876) ;  /* 0x0000000400fc7947 */ /* 0x000fea0003800000 */
.L_x_887:
        /* <DEDUP_REMOVED lines=13> */
.L_x_891:
[----:B------:R-:W-:Y:S01]  /*c720*/  IMAD.MOV.U32 R0, RZ, RZ, 0x7f ;  /* 0x0000007fff007424 */ /* 0x000fe200078e00ff */
[----:B------:R-:W-:-:S04]  /*c730*/  ISETP.GT.U32.AND P0, PT, R2, 0x7f800000, PT ;  /* 0x7f8000000200780c */ /* 0x000fc80003f04070 */
[----:B------:R-:W-:-:S09]  /*c740*/  SEL R0, R0, 0x7c, P0 ;  /* 0x0000007c00007807 */ /* 0x000fd20000000000 */
.L_x_892:
[----:B------:R-:W-:Y:S05]  /*c750*/  BSYNC B0 ;  /* 0x0000000000007941 */ /* 0x000fea0003800000 */
.L_x_890:
[----:B------:R-:W-:-:S04]  /*c760*/  LOP3.LUT R2, R3, 0x80000000, RZ, 0xc0, !PT ;  /* 0x8000000003027812 */ /* 0x000fc800078ec0ff */
[----:B------:R-:W-:-:S04]  /*c770*/  SHF.R.U32.HI R3, RZ, 0x18, R2 ;  /* 0x00000018ff037819 */ /* 0x000fc80000011602 */
[----:B------:R-:W-:-:S05]  /*c780*/  LOP3.LUT R3, R0, R3, RZ, 0xfc, !PT ;  /* 0x0000000300037212 */ /* 0x000fca00078efcff */
[----:B------:R0:W-:Y:S01]  /*c790*/  STG.E.U8 desc[UR36][R16.64], R3 ;  /* 0x0000000310007986 */ /* 0x0001e2000c101124 */
[----:B------:R-:W-:Y:S05]  /*c7a0*/  BRA `(.L_x_876) ;  /* 0x0000000400a47947 */ /* 0x000fea0003800000 */
.L_x_886:
[----:B------:R-:W-:-:S04]  /*c7b0*/  I2FP.F32.U32 R0, R2 ;  /* 0x0000000200007245 */ /* 0x000fc80000201000 */
[----:B------:R-:W-:-:S05]  /*c7c0*/  F2FP.BF16.F32.PACK_AB R0, RZ, R0 ;  /* 0x00000000ff00723e */ /* 0x000fca00000010ff */
[----:B------:R0:W-:Y:S01]  /*c7d0*/  STG.E.U16 desc[UR36][R16.64], R0 ;  /* 0x0000000010007986 */ /* 0x0001e2000c101524 */
[----:B------:R-:W-:Y:S05]  /*c7e0*/  BRA `(.L_x_876) ;  /* 0x0000000400947947 */ /* 0x000fea0003800000 */
.L_x_883:
        /* <DEDUP_REMOVED lines=10> */
.L_x_895:
        /* <DEDUP_REMOVED lines=17> */
.L_x_898:
[----:B------:R-:W-:-:S04]  /*c9a0*/  LOP3.LUT R2, R3, 0x80000000, RZ, 0xc0, !PT ;  /* 0x8000000003027812 */ /* 0x000fc800078ec0ff */
[----:B------:R-:W-:-:S04]  /*c9b0*/  SHF.R.U32.HI R3, RZ, 0x18, R2 ;  /* 0x00000018ff037819 */ /* 0x000fc80000011602 */
[----:B------:R-:W-:-:S04]  /*c9c0*/  LOP3.LUT R0, R0, R3, RZ, 0xfc, !PT ;  /* 0x0000000300007212 */ /* 0x000fc800078efcff */
[----:B------:R-:W-:-:S07]  /*c9d0*/  PRMT R8, R0, 0x7610, R8 ;  /* 0x0000761000087816 */ /* 0x000fce0000000008 */
.L_x_897:
[----:B------:R-:W-:Y:S05]  /*c9e0*/  BSYNC B0 ;  /* 0x0000000000007941 */ /* 0x000fea0003800000 */
.L_x_896:
[----:B------:R3:W-:Y:S01]  /*c9f0*/  STG.E.U8 desc[UR36][R16.64], R8 ;  /* 0x0000000810007986 */ /* 0x0007e2000c101124 */
[----:B------:R-:W-:Y:S05]  /*ca00*/  BRA `(.L_x_876) ;  /* 0x00000004000c7947 */ /* 0x000fea0003800000 */
.L_x_894:
        /* <DEDUP_REMOVED lines=17> */
.L_x_901:
[----:B------:R-:W-:-:S04]  /*cb20*/  LOP3.LUT R2, R3, 0x80000000, RZ, 0xc0, !PT ;  /* 0x8000000003027812 */ /* 0x000fc800078ec0ff */
[----:B------:R-:W-:-:S04]  /*cb30*/  SHF.R.U32.HI R3, RZ, 0x18, R2 ;  /* 0x00000018ff037819 */ /* 0x000fc80000011602 */
[----:B------:R-:W-:-:S04]  /*cb40*/  LOP3.LUT R0, R0, R3, RZ, 0xfc, !PT ;  /* 0x0000000300007212 */ /* 0x000fc800078efcff */
[----:B------:R-:W-:-:S07]  /*cb50*/  PRMT R8, R0, 0x7610, R8 ;  /* 0x0000761000087816 */ /* 0x000fce0000000008 */
.L_x_900:
[----:B------:R-:W-:Y:S05]  /*cb60*/  BSYNC B0 ;  /* 0x0000000000007941 */ /* 0x000fea0003800000 */
.L_x_899:
[----:B------:R0:W-:Y:S01]  /*cb70*/  STG.E.U8 desc[UR36][R16.64], R8 ;  /* 0x0000000810007986 */ /* 0x0001e2000c101124 */
[----:B------:R-:W-:Y:S05]  /*cb80*/  BRA `(.L_x_876) ;  /* 0x0000000000ac7947 */ /* 0x000fea0003800000 */
.L_x_893:
        /* <DEDUP_REMOVED lines=22> */
.L_x_875:
        /* <DEDUP_REMOVED lines=16> */
.L_x_904:
[----:B------:R-:W-:Y:S05]  /*cdf0*/  BRA `(.L_x_876) ;  /* 0x0000000000107947 */ /* 0x000fea0003800000 */
.L_x_903:
[----:B------:R-:W-:-:S05]  /*ce00*/  IMAD.MOV.U32 R3, RZ, RZ, RZ ;  /* 0x000000ffff037224 */ /* 0x000fca00078e00ff */
[----:B------:R1:W-:Y:S01]  /*ce10*/  STG.E.64 desc[UR36][R16.64], R2 ;  /* 0x0000000210007986 */ /* 0x0003e2000c101b24 */
[----:B------:R-:W-:Y:S05]  /*ce20*/  BRA `(.L_x_876) ;  /* 0x0000000000047947 */ /* 0x000fea0003800000 */
.L_x_902:
[----:B------:R0:W-:Y:S02]  /*ce30*/  STG.E desc[UR36][R16.64], R2 ;  /* 0x0000000210007986 */ /* 0x0001e4000c101924 */
.L_x_876:
[----:B------:R-:W-:-:S07]  /*ce40*/  VIADD R19, R19, 0x80 ;  /* 0x0000008013137836 */ /* 0x000fce0000000000 */
.L_x_803:
[----:B------:R-:W-:Y:S05]  /*ce50*/  BSYNC B6 ;  /* 0x0000000000067941 */ /* 0x000fea0003800000 */
.L_x_802:
[----:B------:R-:W-:Y:S02]  /*ce60*/  ULDC UR4, c[0x0][0x210] ;  /* 0x0000840000047ab9 */ /* 0x000fe40000000800 */
[----:B------:R-:W-:-:S13]  /*ce70*/  ISETP.GE.AND P0, PT, R19, UR4, PT ;  /* 0x0000000413007c0c */ /* 0x000fda000bf06270 */
[----:B------:R-:W-:Y:S05]  /*ce80*/  @P0 EXIT ;  /* 0x000000000000094d */ /* 0x000fea0003800000 */
        /* <DEDUP_REMOVED lines=354> */
.L_x_905:
        /* <DEDUP_REMOVED lines=22> */
.L_x_909:
[----:B------:R-:W2:Y:S02]  /*e610*/  LDG.E.U8 R2, desc[UR36][R2.64] ;  /* 0x0000002402027981 */ /* 0x000ea4000c1e1100 */
[----:B--2---:R-:W-:-:S04]  /*e620*/  ISETP.NE.AND P0, PT, R2, RZ, PT ;  /* 0x000000ff0200720c */ /* 0x004fc80003f05270 */
[----:B------:R-:W-:Y:S01]  /*e630*/  P2R R19, PR, RZ, 0x1 ;  /* 0x00000001ff137803 */ /* 0x000fe20000000000 */
[----:B------:R-:W-:Y:S08]  /*e640*/  BRA `(.L_x_911) ;  /* 0x0000000c00c47947 */ /* 0x000ff00003800000 */
.L_x_908:
        /* <DEDUP_REMOVED lines=11> */
.L_x_913:
[----:B------:R-:W2:Y:S02]  /*e700*/  LDG.E R2, desc[UR36][R2.64] ;  /* 0x0000002402027981 */ /* 0x000ea4000c1e1900 */
[----:B--2---:R-:W-:-:S04]  /*e710*/  ISETP.NE.AND P0, PT, R2, RZ, PT ;  /* 0x000000ff0200720c */ /* 0x004fc80003f05270 */
[----:B------:R-:W-:Y:S01]  /*e720*/  P2R R19, PR, RZ, 0x1 ;  /* 0x00000001ff137803 */ /* 0x000fe20000000000 */
[----:B------:R-:W-:Y:S08]  /*e730*/  BRA `(.L_x_911) ;  /* 0x0000000c00887947 */ /* 0x000ff00003800000 */
.L_x_912:
[----:B------:R-:W2:Y:S02]  /*e740*/  LDG.E.U16 R2, desc[UR36][R2.64] ;  /* 0x0000002402027981 */ /* 0x000ea4000c1e1500 */
[----:B--2---:R-:W-:-:S04]  /*e750*/  ISETP.NE.AND P0, PT, R2, RZ, PT ;  /* 0x000000ff0200720c */ /* 0x004fc80003f05270 */
[----:B------:R-:W-:Y:S01]  /*e760*/  P2R R19, PR, RZ, 0x1 ;  /* 0x00000001ff137803 */ /* 0x000fe20000000000 */
[----:B------:R-:W-:Y:S08]  /*e770*/  BRA `(.L_x_911) ;  /* 0x0000000c00787947 */ /* 0x000ff00003800000 */
.L_x_907:
        /* <DEDUP_REMOVED lines=10> */
.L_x_915:
[----:B------:R-:W2:Y:S02]  /*e820*/  LDG.E.U16 R0, desc[UR36][R2.64] ;  /* 0x0000002402007981 */ /* 0x000ea4000c1e1500 */
[----:B--2---:R-:W-:-:S05]  /*e830*/  HADD2.F32 R0, -RZ, R0.H0_H0 ;  /* 0x20000000ff007230 */ /* 0x004fca0000004100 */
[----:B------:R-:W-:-:S04]  /*e840*/  FSETP.NEU.FTZ.AND P0, PT, R0, RZ, PT ;  /* 0x000000ff0000720b */ /* 0x000fc80003f1d000 */
[----:B------:R-:W-:Y:S01]  /*e850*/  P2R R19, PR, RZ, 0x1 ;  /* 0x00000001ff137803 */ /* 0x000fe20000000000 */
[----:B------:R-:W-:Y:S08]  /*e860*/  BRA `(.L_x_911) ;  /* 0x0000000c003c7947 */ /* 0x000ff00003800000 */
.L_x_914:
        /* <DEDUP_REMOVED lines=12> */
.L_x_917:
        /* <DEDUP_REMOVED lines=11> */
.L_x_916:
[----:B------:R-:W2:Y:S02]  /*e9e0*/  LDG.E.64 R2, desc[UR36][R2.64] ;  /* 0x0000002402027981 */ /* 0x000ea4000c1e1b00 */
[----:B--2---:R-:W-:-:S06]  /*e9f0*/  DSETP.NEU.AND P0, PT, R2, RZ, PT ;  /* 0x000000ff0200722a */ /* 0x004fcc0003f0d000 */
[----:B------:R-:W-:Y:S01]  /*ea00*/  P2R R19, PR, RZ, 0x1 ;  /* 0x00000001ff137803 */ /* 0x000fe20000000000 */
[----:B------:R-:W-:Y:S07]  /*ea10*/  BRA `(.L_x_911) ;  /* 0x0000000800d07947 */ /* 0x000fee0003800000 */
.L_x_906:
        /* <DEDUP_REMOVED lines=12> */
.L_x_920:
[----:B------:R-:W2:Y:S02]  /*eae0*/  LDG.E.128 R4, desc[UR36][R2.64] ;  /* 0x0000002402047981 */ /* 0x000ea4000c1e1d00 */
[----:B--2---:R-:W-:-:S06]  /*eaf0*/  DSETP.NEU.AND P0, PT, R6, RZ, PT ;  /* 0x000000ff0600722a */ /* 0x004fcc0003f0d000 */
[----:B------:R-:W-:-:S06]  /*eb00*/  DSETP.NEU.OR P0, PT, R4, RZ, P0 ;  /* 0x000000ff0400722a */ /* 0x000fcc000070d400 */
[----:B------:R-:W-:Y:S01]  /*eb10*/  P2R R19, PR, RZ, 0x1 ;  /* 0x00000001ff137803 */ /* 0x000fe20000000000 */
[----:B------:R-:W-:Y:S07]  /*eb20*/  BRA `(.L_x_911) ;  /* 0x00000008008c7947 */ /* 0x000fee0003800000 */
.L_x_919:
        /* <DEDUP_REMOVED lines=28> */
.L_x_922:
        /* <DEDUP_REMOVED lines=15> */
.L_x_921:
[----:B------:R-:W2:Y:S02]  /*ede0*/  LDG.E.U16 R0, desc[UR36][R2.64] ;  /* 0x0000002402007981 */ /* 0x000ea4000c1e1500 */
[----:B--2---:R-:W-:-:S05]  /*edf0*/  IMAD.U32 R0, R0, 0x10000, RZ ;  /* 0x0001000000007824 */ /* 0x004fca00078e00ff */
[----:B------:R-:W-:-:S04]  /*ee00*/  FSETP.NEU.FTZ.AND P0, PT, R0, RZ, PT ;  /* 0x000000ff0000720b */ /* 0x000fc80003f1d000 */
[----:B------:R-:W-:Y:S01]  /*ee10*/  P2R R19, PR, RZ, 0x1 ;  /* 0x00000001ff137803 */ /* 0x000fe20000000000 */
[----:B------:R-:W-:Y:S08]  /*ee20*/  BRA `(.L_x_911) ;  /* 0x0000000400cc7947 */ /* 0x000ff00003800000 */
.L_x_918:
        /* <DEDUP_REMOVED lines=12> */
.L_x_925:
        /* <DEDUP_REMOVED lines=21> */
.L_x_929:
[----:B------:R-:W-:Y:S05]  /*f040*/  BSYNC B1 ;  /* 0x0000000000017941 */ /* 0x000fea0003800000 */
.L_x_928:
[----:B------:R-:W-:Y:S01]  /*f050*/  LEA R3, R0, 0x3b800000, 0x17 ;  /* 0x3b80000000037811 */ /* 0x000fe200078eb8ff */
[----:B------:R-:W-:-:S05]  /*f060*/  IMAD.SHL.U32 R0, R2, 0x100000, RZ ;  /* 0x0010000002007824 */ /* 0x000fca00078e00ff */
[----:B------:R-:W-:-:S07]  /*f070*/  LOP3.LUT R0, R3, R0, R4, 0xfe, !PT ;  /* 0x0000000003007212 */ /* 0x000fce00078efe04 */
.L_x_927:
[----:B------:R-:W-:Y:S05]  /*f080*/  BSYNC B0 ;  /* 0x0000000000007941 */ /* 0x000fea0003800000 */
.L_x_926:
[----:B------:R-:W-:-:S04]  /*f090*/  FSETP.NEU.FTZ.AND P0, PT, R0, RZ, PT ;  /* 0x000000ff0000720b */ /* 0x000fc80003f1d000 */
[----:B------:R-:W-:Y:S01]  /*f0a0*/  P2R R19, PR, RZ, 0x1 ;  /* 0x00000001ff137803 */ /* 0x000fe20000000000 */
[----:B------:R-:W-:Y:S08]  /*f0b0*/  BRA `(.L_x_911) ;  /* 0x0000000400287947 */ /* 0x000ff00003800000 */
.L_x_924:
        /* <DEDUP_REMOVED lines=21> */
.L_x_933:
[----:B------:R-:W-:Y:S05]  /*f210*/  BSYNC B1 ;  /* 0x0000000000017941 */ /* 0x000fea0003800000 */
.L_x_932:
[----:B------:R-:W-:Y:S01]  /*f220*/  LEA R3, R0, 0x37800000, 0x17 ;  /* 0x3780000000037811 */ /* 0x000fe200078eb8ff */
[----:B------:R-:W-:-:S05]  /*f230*/  IMAD.SHL.U32 R0, R2, 0x200000, RZ ;  /* 0x0020000002007824 */ /* 0x000fca00078e00ff */
[----:B------:R-:W-:-:S07]  /*f240*/  LOP3.LUT R0, R3, R0, R4, 0xfe, !PT ;  /* 0x0000000003007212 */ /* 0x000fce00078efe04 */
.L_x_931:
[----:B------:R-:W-:Y:S05]  /*f250*/  BSYNC B0 ;  /* 0x0000000000007941 */ /* 0x000fea0003800000 */
.L_x_930:
[----:B------:R-:W-:-:S04]  /*f260*/  FSETP.NEU.FTZ.AND P0, PT, R0, RZ, PT ;  /* 0x000000ff0000720b */ /* 0x000fc80003f1d000 */
[----:B------:R-:W-:Y:S01]  /*f270*/  P2R R19, PR, RZ, 0x1 ;  /* 0x00000001ff137803 */ /* 0x000fe20000000000 */
[----:B------:R-:W-:Y:S08]  /*f280*/  BRA `(.L_x_911) ;  /* 0x0000000000b47947 */ /* 0x000ff00003800000 */
.L_x_923:
        /* <DEDUP_REMOVED lines=14> */
.L_x_937:
[----:B------:R-:W-:Y:S05]  /*f370*/  BSYNC B0 ;  /* 0x0000000000007941 */ /* 0x000fea0003800000 */
.L_x_936:
[----:B------:R-:W-:-:S04]  /*f380*/  FSETP.NEU.FTZ.AND P0, PT, R0, RZ, PT ;  /* 0x000000ff0000720b */ /* 0x000fc80003f1d000 */
[----:B------:R-:W-:Y:S01]  /*f390*/  P2R R19, PR, RZ, 0x1 ;  /* 0x00000001ff137803 */ /* 0x000fe20000000000 */
[----:B------:R-:W-:Y:S08]  /*f3a0*/  BRA `(.L_x_911) ;  /* 0x00000000006c7947 */ /* 0x000ff00003800000 */
.L_x_910:
        /* <DEDUP_REMOVED lines=16> */
.L_x_938:
[----:B------:R-:W-:-:S04]  /*f4b0*/  PLOP3.LUT P0, PT, PT, PT, PT, 0x8, 0x0 ;  /* 0x000000000000781c */ /* 0x000fc80003f0e170 */
[----:B------:R-:W-:Y:S01]  /*f4c0*/  P2R R19, PR, RZ, 0x1 ;  /* 0x00000001ff137803 */ /* 0x000fe20000000000 */
[----:B------:R-:W-:Y:S08]  /*f4d0*/  BRA `(.L_x_911) ;  /* 0x0000000000207947 */ /* 0x000ff00003800000 */
.L_x_935:
[----:B------:R-:W2:Y:S02]  /*f4e0*/  LDG.E.64 R2, desc[UR36][R2.64] ;  /* 0x0000002402027981 */ /* 0x000ea4000c1e1b00 */
[----:B--2---:R-:W-:-:S04]  /*f4f0*/  ISETP.NE.U32.AND P0, PT, R2, RZ, PT ;  /* 0x000000ff0200720c */ /* 0x004fc80003f05070 */
[----:B------:R-:W-:-:S04]  /*f500*/  ISETP.NE.AND.EX P0, PT, R3, RZ, PT, P0 ;  /* 0x000000ff0300720c */ /* 0x000fc80003f05300 */
[----:B------:R-:W-:Y:S01]  /*f510*/  P2R R19, PR, RZ, 0x1 ;  /* 0x00000001ff137803 */ /* 0x000fe20000000000 */
[----:B------:R-:W-:Y:S08]  /*f520*/  BRA `(.L_x_911) ;  /* 0x00000000000c7947 */ /* 0x000ff00003800000 */
.L_x_934:
[----:B------:R-:W2:Y:S02]  /*f530*/  LDG.E R2, desc[UR36][R2.64] ;  /* 0x0000002402027981 */ /* 0x000ea4000c1e1900 */
[----:B--2---:R-:W-:-:S04]  /*f540*/  ISETP.NE.AND P0, PT, R2, RZ, PT ;  /* 0x000000ff0200720c */ /* 0x004fc80003f05270 */
[----:B------:R-:W-:-:S09]  /*f550*/  P2R R19, PR, RZ, 0x1 ;  /* 0x00000001ff137803 */ /* 0x000fd20000000000 */
.L_x_911:
        /* <DEDUP_REMOVED lines=18> */
.L_x_942:
[----:B------:R-:W2:Y:S02]  /*f680*/  LDG.E.U8 R2, desc[UR36][R2.64] ;  /* 0x0000002402027981 */ /* 0x000ea4000c1e1100 */
[----:B--2---:R-:W-:Y:S01]  /*f690*/  ISETP.NE.AND P0, PT, R2, RZ, PT ;  /* 0x000000ff0200720c */ /* 0x004fe20003f05270 */
[----:B------:R-:W-:-:S12]  /*f6a0*/  BRA `(.L_x_944) ;  /* 0x0000000c00747947 */ /* 0x000fd80003800000 */
.L_x_941:
        /* <DEDUP_REMOVED lines=10> */
.L_x_946:
[----:B------:R-:W2:Y:S02]  /*f750*/  LDG.E R2, desc[UR36][R2.64] ;  /* 0x0000002402027981 */ /* 0x000ea4000c1e1900 */
[----:B--2---:R-:W-:Y:S01]  /*f760*/  ISETP.NE.AND P0, PT, R2, RZ, PT ;  /* 0x000000ff0200720c */ /* 0x004fe20003f05270 */
[----:B------:R-:W-:-:S12]  /*f770*/  BRA `(.L_x_944) ;  /* 0x0000000c00407947 */ /* 0x000fd80003800000 */
.L_x_945:
[----:B------:R-:W2:Y:S02]  /*f780*/  LDG.E.U16 R2, desc[UR36][R2.64] ;  /* 0x0000002402027981 */ /* 0x000ea4000c1e1500 */
[----:B--2---:R-:W-:Y:S01]  /*f790*/  ISETP.NE.AND P0, PT, R2, RZ, PT ;  /* 0x000000ff0200720c */ /* 0x004fe20003f05270 */
[----:B------:R-:W-:-:S12]  /*f7a0*/  BRA `(.L_x_944) ;  /* 0x0000000c00347947 */ /* 0x000fd80003800000 */
.L_x_940:
        /* <DEDUP_REMOVED lines=9> */
.L_x_948:
[----:B------:R-:W2:Y:S02]  /*f840*/  LDG.E.U16 R0, desc[UR36][R2.64] ;  /* 0x0000002402007981 */ /* 0x000ea4000c1e1500 */
[----:B--2---:R-:W-:-:S05]  /*f850*/  HADD2.F32 R0, -RZ, R0.H0_H0 ;  /* 0x20000000ff007230 */ /* 0x004fca0000004100 */
[----:B------:R-:W-:Y:S01]  /*f860*/  FSETP.NEU.FTZ.AND P0, PT, R0, RZ, PT ;  /* 0x000000ff0000720b */ /* 0x000fe20003f1d000 */
[----:B------:R-:W-:-:S12]  /*f870*/  BRA `(.L_x_944) ;  /* 0x0000000c00007947 */ /* 0x000fd80003800000 */
.L_x_947:
        /* <DEDUP_REMOVED lines=11> */
.L_x_950:
        /* <DEDUP_REMOVED lines=10> */
.L_x_949:
[----:B------:R-:W2:Y:S02]  /*f9d0*/  LDG.E.64 R2, desc[UR36][R2.64] ;  /* 0x0000002402027981 */ /* 0x000ea4000c1e1b00 */
[----:B--2---:R-:W-:Y:S01]  /*f9e0*/  DSETP.NEU.AND P0, PT, R2, RZ, PT ;  /* 0x000000ff0200722a */ /* 0x004fe20003f0d000 */
[----:B------:R-:W-:-:S13]  /*f9f0*/  BRA `(.L_x_944) ;  /* 0x0000000800a07947 */ /* 0x000fda0003800000 */
.L_x_939:
        /* <DEDUP_REMOVED lines=11> */
.L_x_953:
[----:B------:R-:W2:Y:S02]  /*fab0*/  LDG.E.128 R4, desc[UR36][R2.64] ;  /* 0x0000002402047981 */ /* 0x000ea4000c1e1d00 */
[----:B--2---:R-:W-:-:S06]  /*fac0*/  DSETP.NEU.AND P0, PT, R6, RZ, PT ;  /* 0x000000ff0600722a */ /* 0x004fcc0003f0d000 */
[----:B------:R-:W-:Y:S01]  /*fad0*/  DSETP.NEU.OR P0, PT, R4, RZ, P0 ;  /* 0x000000ff0400722a */ /* 0x000fe2000070d400 */
[----:B------:R-:W-:-:S13]  /*fae0*/  BRA `(.L_x_944) ;  /* 0x0000000800647947 */ /* 0x000fda0003800000 */
.L_x_952:
        /* <DEDUP_REMOVED lines=27> */
.L_x_955:
        /* <DEDUP_REMOVED lines=14> */
.L_x_954:
[----:B------:R-:W2:Y:S02]  /*fd80*/  LDG.E.U16 R0, desc[UR36][R2.64] ;  /* 0x0000002402007981 */ /* 0x000ea4000c1e1500 */
[----:B--2---:R-:W-:-:S05]  /*fd90*/  IMAD.U32 R0, R0, 0x10000, RZ ;  /* 0x0001000000007824 */ /* 0x004fca00078e00ff */
[----:B------:R-:W-:Y:S01]  /*fda0*/  FSETP.NEU.FTZ.AND P0, PT, R0, RZ, PT ;  /* 0x000000ff0000720b */ /* 0x000fe20003f1d000 */
[----:B------:R-:W-:-:S12]  /*fdb0*/  BRA `(.L_x_944) ;  /* 0x0000000400b07947 */ /* 0x000fd80003800000 */
.L_x_951:
        /* <DEDUP_REMOVED lines=11> */
.L_x_958:
        /* <DEDUP_REMOVED lines=21> */
.L_x_962:
[----:B------:R-:W-:Y:S05]  /*ffc0*/  BSYNC B1 ;  /* 0x0000000000017941 */ /* 0x000fea0003800000 */
.L_x_961:
[----:B------:R-:W-:Y:S01]  /*ffd0*/  LEA R3, R0, 0x3b800000, 0x17 ;  /* 0x3b80000000037811 */ /* 0x000fe200078eb8ff */
[----:B------:R-:W-:-:S05]  /*ffe0*/  IMAD.SHL.U32 R0, R2, 0x100000, RZ ;  /* 0x0010000002007824 */ /* 0x000fca00078e00ff */
[----:B------:R-:W-:-:S07]  /*fff0*/  LOP3.LUT R0, R3, R0, R4, 0xfe, !PT ;  /* 0x0000000003007212 */ /* 0x000fce00078efe04 */
.L_x_960:
[----:B------:R-:W-:Y:S05]  /*10000*/  BSYNC B0 ;  /* 0x0000000000007941 */ /* 0x000fea0003800000 */
.L_x_959:
[----:B------:R-:W-:Y:S01]  /*10010*/  FSETP.NEU.FTZ.AND P0, PT, R0, RZ, PT ;  /* 0x000000ff0000720b */ /* 0x000fe20003f1d000 */
[----:B------:R-:W-:-:S12]  /*10020*/  BRA `(.L_x_944) ;  /* 0x0000000400147947 */ /* 0x000fd80003800000 */
.L_x_957:
        /* <DEDUP_REMOVED lines=21> */
.L_x_966:
[----:B------:R-:W-:Y:S05]  /*10180*/  BSYNC B1 ;  /* 0x0000000000017941 */ /* 0x000fea0003800000 */
.L_x_965:
[----:B------:R-:W-:Y:S01]  /*10190*/  LEA R3, R0, 0x37800000, 0x17 ;  /* 0x3780000000037811 */ /* 0x000fe200078eb8ff */
[----:B------:R-:W-:-:S05]  /*101a0*/  IMAD.SHL.U32 R0, R2, 0x200000, RZ ;  /* 0x0020000002007824 */ /* 0x000fca00078e00ff */
[----:B------:R-:W-:-:S07]  /*101b0*/  LOP3.LUT R0, R3, R0, R4, 0xfe, !PT ;  /* 0x0000000003007212 */ /* 0x000fce00078efe04 */
.L_x_964:
[----:B------:R-:W-:Y:S05]  /*101c0*/  BSYNC B0 ;  /* 0x0000000000007941 */ /* 0x000fea0003800000 */
.L_x_963:
[----:B------:R-:W-:Y:S01]  /*101d0*/  FSETP.NEU.FTZ.AND P0, PT, R0, RZ, PT ;  /* 0x000000ff0000720b */ /* 0x000fe20003f1d000 */
[----:B------:R-:W-:-:S12]  /*101e0*/  BRA `(.L_x_944) ;  /* 0x0000000000a47947 */ /* 0x000fd80003800000 */
.L_x_956:
        /* <DEDUP_REMOVED lines=14> */
.L_x_970:
[----:B------:R-:W-:Y:S05]  /*102d0*/  BSYNC B0 ;  /* 0x0000000000007941 */ /* 0x000fea0003800000 */
.L_x_969:
[----:B------:R-:W-:Y:S01]  /*102e0*/  FSETP.NEU.FTZ.AND P0, PT, R0, RZ, PT ;  /* 0x000000ff0000720b */ /* 0x000fe20003f1d000 */
[----:B------:R-:W-:-:S12]  /*102f0*/  BRA `(.L_x_944) ;  /* 0x0000000000607947 */ /* 0x000fd80003800000 */
.L_x_943:
        /* <DEDUP_REMOVED lines=16> */
.L_x_971:
[----:B------:R-:W-:Y:S01]  /*10400*/  PLOP3.LUT P0, PT, PT, PT, PT, 0x8, 0x0 ;  /* 0x000000000000781c */ /* 0x000fe20003f0e170 */
[----:B------:R-:W-:-:S12]  /*10410*/  BRA `(.L_x_944) ;  /* 0x0000000000187947 */ /* 0x000fd80003800000 */
.L_x_968:
[----:B------:R-:W2:Y:S02]  /*10420*/  LDG.E.64 R2, desc[UR36][R2.64] ;  /* 0x0000002402027981 */ /* 0x000ea4000c1e1b00 */
[----:B--2---:R-:W-:-:S04]  /*10430*/  ISETP.NE.U32.AND P0, PT, R2, RZ, PT ;  /* 0x000000ff0200720c */ /* 0x004fc80003f05070 */
[----:B------:R-:W-:Y:S01]  /*10440*/  ISETP.NE.AND.EX P0, PT, R3, RZ, PT, P0 ;  /* 0x000000ff0300720c */ /* 0x000fe20003f05300 */
[----:B------:R-:W-:-:S12]  /*10450*/  BRA `(.L_x_944) ;  /* 0x0000000000087947 */ /* 0x000fd80003800000 */
.L_x_967:
[----:B------:R-:W2:Y:S02]  /*10460*/  LDG.E R2, desc[UR36][R2.64] ;  /* 0x0000002402027981 */ /* 0x000ea4000c1e1900 */
[----:B--2---:R-:W-:-:S13]  /*10470*/  ISETP.NE.AND P0, PT, R2, RZ, PT ;  /* 0x000000ff0200720c */ /* 0x004fda0003f05270 */
.L_x_944:
        /* <DEDUP_REMOVED lines=17> */
.L_x_975:
[----:B------:R-:W-:Y:S01]  /*10590*/  STG.E.U8 desc[UR36][R16.64], R2 ;  /* 0x0000000210007986 */ /* 0x000fe2000c101124 */
[----:B------:R-:W-:Y:S05]  /*105a0*/  EXIT ;  /* 0x000000000000794d */ /* 0x000fea0003800000 */
.L_x_974:
        /* <DEDUP_REMOVED lines=9> */
.L_x_978:
[----:B------:R-:W-:Y:S01]  /*10640*/  STG.E desc[UR36][R16.64], R2 ;  /* 0x0000000210007986 */ /* 0x000fe2000c101924 */
[----:B------:R-:W-:Y:S05]  /*10650*/  EXIT ;  /* 0x000000000000794d */ /* 0x000fea0003800000 */
.L_x_977:
[----:B------:R-:W-:Y:S01]  /*10660*/  STG.E.U16 desc[UR36][R16.64], R2 ;  /* 0x0000000210007986 */ /* 0x000fe2000c101524 */
[----:B------:R-:W-:Y:S05]  /*10670*/  EXIT ;  /* 0x000000000000794d */ /* 0x000fea0003800000 */
.L_x_973:
        /* <DEDUP_REMOVED lines=9> */
.L_x_980:
[----:B------:R-:W-:-:S04]  /*10710*/  I2FP.F32.U32 R0, R2 ;  /* 0x0000000200007245 */ /* 0x000fc80000201000 */
[----:B------:R-:W-:-:S05]  /*10720*/  F2FP.F16.F32.PACK_AB R0, RZ, R0 ;  /* 0x00000000ff00723e */ /* 0x000fca00000000ff */
[----:B------:R-:W-:Y:S01]  /*10730*/  STG.E.U16 desc[UR36][R16.64], R0 ;  /* 0x0000000010007986 */ /* 0x000fe2000c101524 */
[----:B------:R-:W-:Y:S05]  /*10740*/  EXIT ;  /* 0x000000000000794d */ /* 0x000fea0003800000 */
.L_x_979:
        /* <DEDUP_REMOVED lines=10> */
.L_x_982:
[----:B------:R-:W-:-:S04]  /*107f0*/  I2FP.F32.U32 R2, R2 ;  /* 0x0000000200027245 */ /* 0x000fc80000201000 */
[----:B------:R-:W-:-:S04]  /*10800*/  F2FP.F16.F32.PACK_AB R3, RZ, R2 ;  /* 0x00000002ff03723e */ /* 0x000fc800000000ff */
[----:B------:R-:W-:-:S05]  /*10810*/  PRMT R3, R3, 0x5410, RZ ;  /* 0x0000541003037816 */ /* 0x000fca00000000ff */
[----:B------:R-:W-:Y:S01]  /*10820*/  STG.E desc[UR36][R16.64], R3 ;  /* 0x0000000310007986 */ /* 0x000fe2000c101924 */
[----:B------:R-:W-:Y:S05]  /*10830*/  EXIT ;  /* 0x000000000000794d */ /* 0x000fea0003800000 */
.L_x_981:
[----:B------:R-:W0:Y:S02]  /*10840*/  I2F.F64.U32 R2, R2 ;  /* 0x0000000200027312 */ /* 0x000e240000201800 */
[----:B0-----:R-:W-:Y:S01]  /*10850*/  STG.E.64 desc[UR36][R16.64], R2 ;  /* 0x0000000210007986 */ /* 0x001fe2000c101b24 */
[----:B------:R-:W-:Y:S05]  /*10860*/  EXIT ;  /* 0x000000000000794d */ /* 0x000fea0003800000 */
.L_x_972:
        /* <DEDUP_REMOVED lines=10> */
.L_x_985:
[----:B------:R-:W0:Y:S01]  /*10910*/  I2F.F64.U32 R4, R2 ;  /* 0x0000000200047312 */ /* 0x000e220000201800 */
[----:B------:R-:W-:-:S05]  /*10920*/  CS2R R6, SRZ ;  /* 0x0000000000067805 */ /* 0x000fca000001ff00 */
[----:B0-----:R-:W-:Y:S01]  /*10930*/  STG.E.128 desc[UR36][R16.64], R4 ;  /* 0x0000000410007986 */ /* 0x001fe2000c101d24 */
[----:B------:R-:W-:Y:S05]  /*10940*/  EXIT ;  /* 0x000000000000794d */ /* 0x000fea0003800000 */
.L_x_984:
        /* <DEDUP_REMOVED lines=21> */
.L_x_989:
[----:B------:R-:W-:Y:S05]  /*10aa0*/  BSYNC B0 ;  /* 0x0000000000007941 */ /* 0x000fea0003800000 */
.L_x_988:
[----:B------:R-:W-:-:S05]  /*10ab0*/  LOP3.LUT R3, R0, R3, RZ, 0xfc, !PT ;  /* 0x0000000300037212 */ /* 0x000fca00078efcff */
[----:B------:R-:W-:Y:S01]  /*10ac0*/  STG.E.U8 desc[UR36][R16.64], R3 ;  /* 0x0000000310007986 */ /* 0x000fe2000c101124 */
[----:B------:R-:W-:Y:S05]  /*10ad0*/  EXIT ;  /* 0x000000000000794d */ /* 0x000fea0003800000 */
.L_x_987:
        /* <DEDUP_REMOVED lines=13> */
.L_x_991:
[----:B------:R-:W-:Y:S01]  /*10bb0*/  IMAD.MOV.U32 R0, RZ, RZ, 0x7f ;  /* 0x0000007fff007424 */ /* 0x000fe200078e00ff */
[----:B------:R-:W-:-:S04]  /*10bc0*/  ISETP.GT.U32.AND P0, PT, R2, 0x7f800000, PT ;  /* 0x7f8000000200780c */ /* 0x000fc80003f04070 */
[----:B------:R-:W-:-:S09]  /*10bd0*/  SEL R0, R0, 0x7c, P0 ;  /* 0x0000007c00007807 */ /* 0x000fd20000000000 */
.L_x_992:
[----:B------:R-:W-:Y:S05]  /*10be0*/  BSYNC B0 ;  /* 0x0000000000007941 */ /* 0x000fea0003800000 */
.L_x_990:
[----:B------:R-:W-:-:S04]  /*10bf0*/  LOP3.LUT R2, R3, 0x80000000, RZ, 0xc0, !PT ;  /* 0x8000000003027812 */ /* 0x000fc800078ec0ff */
[----:B------:R-:W-:-:S04]  /*10c00*/  SHF.R.U32.HI R3, RZ, 0x18, R2 ;  /* 0x00000018ff037819 */ /* 0x000fc80000011602 */
[----:B------:R-:W-:-:S05]  /*10c10*/  LOP3.LUT R3, R0, R3, RZ, 0xfc, !PT ;  /* 0x0000000300037212 */ /* 0x000fca00078efcff */
[----:B------:R-:W-:Y:S01]  /*10c20*/  STG.E.U8 desc[UR36][R16.64], R3 ;  /* 0x0000000310007986 */ /* 0x000fe2000c101124 */
[----:B------:R-:W-:Y:S05]  /*10c30*/  EXIT ;  /* 0x000000000000794d */ /* 0x000fea0003800000 */
.L_x_986:
[----:B------:R-:W-:-:S04]  /*10c40*/  I2FP.F32.U32 R0, R2 ;  /* 0x0000000200007245 */ /* 0x000fc80000201000 */
[----:B------:R-:W-:-:S05]  /*10c50*/  F2FP.BF16.F32.PACK_AB R0, RZ, R0 ;  /* 0x00000000ff00723e */ /* 0x000fca00000010ff */
[----:B------:R-:W-:Y:S01]  /*10c60*/  STG.E.U16 desc[UR36][R16.64], R0 ;  /* 0x0000000010007986 */ /* 0x000fe2000c101524 */
[----:B------:R-:W-:Y:S05]  /*10c70*/  EXIT ;  /* 0x000000000000794d */ /* 0x000fea0003800000 */
.L_x_983:
        /* <DEDUP_REMOVED lines=10> */
.L_x_995:
        /* <DEDUP_REMOVED lines=17> */
.L_x_998:
[----:B------:R-:W-:-:S04]  /*10e30*/  LOP3.LUT R2, R3, 0x80000000, RZ, 0xc0, !PT ;  /* 0x8000000003027812 */ /* 0x000fc800078ec0ff */
[----:B------:R-:W-:-:S04]  /*10e40*/  SHF.R.U32.HI R3, RZ, 0x18, R2 ;  /* 0x00000018ff037819 */ /* 0x000fc80000011602 */
[----:B------:R-:W-:-:S04]  /*10e50*/  LOP3.LUT R0, R0, R3, RZ, 0xfc, !PT ;  /* 0x0000000300007212 */ /* 0x000fc800078efcff */
[----:B------:R-:W-:-:S07]  /*10e60*/  PRMT R8, R0, 0x7610, R8 ;  /* 0x0000761000087816 */ /* 0x000fce0000000008 */
.L_x_997:
[----:B------:R-:W-:Y:S05]  /*10e70*/  BSYNC B0 ;  /* 0x0000000000007941 */ /* 0x000fea0003800000 */
.L_x_996:
[----:B------:R-:W-:Y:S01]  /*10e80*/  STG.E.U8 desc[UR36][R16.64], R8 ;  /* 0x0000000810007986 */ /* 0x000fe2000c101124 */
[----:B------:R-:W-:Y:S05]  /*10e90*/  EXIT ;  /* 0x000000000000794d */ /* 0x000fea0003800000 */
.L_x_994:
        /* <DEDUP_REMOVED lines=17> */
.L_x_1001:
[----:B------:R-:W-:-:S04]  /*10fb0*/  LOP3.LUT R2, R3, 0x80000000, RZ, 0xc0, !PT ;  /* 0x8000000003027812 */ /* 0x000fc800078ec0ff */
[----:B------:R-:W-:-:S04]  /*10fc0*/  SHF.R.U32.HI R3, RZ, 0x18, R2 ;  /* 0x00000018ff037819 */ /* 0x000fc80000011602 */
[----:B------:R-:W-:-:S04]  /*10fd0*/  LOP3.LUT R0, R0, R3, RZ, 0xfc, !PT ;  /* 0x0000000300007212 */ /* 0x000fc800078efcff */
[----:B------:R-:W-:-:S07]  /*10fe0*/  PRMT R8, R0, 0x7610, R8 ;  /* 0x0000761000087816 */ /* 0x000fce0000000008 */
.L_x_1000:
[----:B------:R-:W-:Y:S05]  /*10ff0*/  BSYNC B0 ;  /* 0x0000000000007941 */ /* 0x000fea0003800000 */
.L_x_999:
[----:B------:R-:W-:Y:S01]  /*11000*/  STG.E.U8 desc[UR36][R16.64], R8 ;  /* 0x0000000810007986 */ /* 0x000fe2000c101124 */
[----:B------:R-:W-:Y:S05]  /*11010*/  EXIT ;  /* 0x000000000000794d */ /* 0x000fea0003800000 */
.L_x_993:
        /* <DEDUP_REMOVED lines=22> */
.L_x_976:
        /* <DEDUP_REMOVED lines=16> */
.L_x_1004:
[----:B------:R-:W-:Y:S05]  /*11280*/  EXIT ;  /* 0x000000000000794d */ /* 0x000fea0003800000 */
.L_x_1003:
[----:B------:R-:W-:-:S05]  /*11290*/  IMAD.MOV.U32 R3, RZ, RZ, RZ ;  /* 0x000000ffff037224 */ /* 0x000fca00078e00ff */
[----:B------:R-:W-:Y:S01]  /*112a0*/  STG.E.64 desc[UR36][R16.64], R2 ;  /* 0x0000000210007986 */ /* 0x000fe2000c101b24 */
[----:B------:R-:W-:Y:S05]  /*112b0*/  EXIT ;  /* 0x000000000000794d */ /* 0x000fea0003800000 */
.L_x_1002:
[----:B------:R-:W-:Y:S01]  /*112c0*/  STG.E desc[UR36][R16.64], R2 ;  /* 0x0000000210007986 */ /* 0x000fe2000c101924 */
[----:B------:R-:W-:Y:S05]  /*112d0*/  EXIT ;  /* 0x000000000000794d */ /* 0x000fea0003800000 */
.L_x_1005:
        /* <DEDUP_REMOVED lines=10> */
.L_x_17213:


//--------------------- .text._ZN2at6native27unrolled_elementwise_kernelINS0_13BinaryFunctorIbbbNS0_15binary_internal10MulFunctorIbEEEESt5arrayIPcLm3EELi4E23TrivialOffsetCalculatorILi2EjESA_ILi1EjENS0_6memory12LoadWithCastILi2EEENSD_13StoreWithCastILi1EEEEEviT_T0_T2_T3_T4_T5_ --------------------------
	.section	.text._ZN2at6native27unrolled_elementwise_kernelINS0_13BinaryFunctorIbbbNS0_15binary_internal10MulFunctorIbEEEESt5arrayIPcLm3EELi4E23TrivialOffsetCalculatorILi2EjESA_ILi1EjENS0_6memory12LoadWithCastILi2EEENSD_13StoreWithCastILi1EEEEEviT_T0_T2_T3_T4_T5_,"ax",@progbits
	.align	128
        .global         _ZN2at6native27unrolled_elementwise_kernelINS0_13BinaryFunctorIbbbNS0_15binary_internal10MulFunctorIbEEEESt5arrayIPcLm3EELi4E23TrivialOffsetCalculatorILi2EjESA_ILi1EjENS0_6memory12LoadWithCastILi2EEENSD_13StoreWithCastILi1EEEEEviT_T0_T2_T3_T4_T5_
        .type           _ZN2at6native27unrolled_elementwise_kernelINS0_13BinaryFunctorIbbbNS0_15binary_internal10MulFunctorIbEEEESt5arrayIPcLm3EELi4E23TrivialOffsetCalculatorILi2EjESA_ILi1EjENS0_6memory12LoadWithCastILi2EEENSD_13StoreWithCastILi1EEEEEviT_T0_T2_T3_T4_T5_,@function
        .size           _ZN2at6native27unrolled_elementwise_kernelINS0_13BinaryFunctorIbbbNS0_15binary_internal10MulFunctorIbEEEESt5arrayIPcLm3EELi4E23TrivialOffsetCalculatorILi2EjESA_ILi1EjENS0_6memory12LoadWithCastILi2EEENSD_13StoreWithCastILi1EEEEEviT_T0_T2_T3_T4_T5_,(.L_x_17214 - _ZN2at6native27unrolled_elementwise_kernelINS0_13BinaryFunctorIbbbNS0_15binary_internal10MulFunctorIbEEEESt5arrayIPcLm3EELi4E23TrivialOffsetCalculatorILi2EjESA_ILi1EjENS0_6memory12LoadWithCastILi2EEENSD_13StoreWithCastILi1EEEEEviT_T0_T2_T3_T4_T5_)
        .other          _ZN2at6native27unrolled_elementwise_kernelINS0_13BinaryFunctorIbbbNS0_15binary_internal10MulFunctorIbEEEESt5arrayIPcLm3EELi4E23TrivialOffsetCalculatorILi2EjESA_ILi1EjENS0_6memory12LoadWithCastILi2EEENSD_13StoreWithCastILi1EEEEEviT_T0_T2_T3_T4_T5_,@"STO_CUDA_ENTRY STV_DEFAULT"
_ZN2at6native27unrolled_elementwise_kernelINS0_13BinaryFunctorIbbbNS0_15binary_internal10MulFunctorIbEEEESt5arrayIPcLm3EELi4E23TrivialOffsetCalculatorILi2EjESA_ILi1EjENS0_6memory12LoadWithCastILi2EEENSD_13StoreWithCastILi1EEEEEviT_T0_T2_T3_T4_T5_:
.text._ZN2at6native27unrolled_elementwise_kernelINS0_13BinaryFunctorIbbbNS0_15binary_internal10MulFunctorIbEEEESt5arrayIPcLm3EELi4E23TrivialOffsetCalculatorILi2EjESA_ILi1EjENS0_6memory12LoadWithCastILi2EEENSD_13StoreWithCastILi1EEEEEviT_T0_T2_T3_T4_T5_:
        /* <DEDUP_REMOVED lines=9> */
[----:B------:R-:W-:-:S07]  /*0090*/  PRMT R18, RZ, 0x7610, R18 ;  /* 0x00007610ff127816 */ /* 0x000fce0000000012 */
[----:B------:R-:W4:Y:S01]  /*00a0*/  LDC.U8 R24, c[0x0][0x235] ;  /* 0x00008d40ff187b82 */ /* 0x000f220000000000 */
[----:B-1----:R-:W-:-:S05]  /*00b0*/  IMAD R22, R2, -0x200, R3 ;  /* 0xfffffe0002167824 */ /* 0x002fca00078e0203 */
[----:B--2---:R-:W-:-:S13]  /*00c0*/  ISETP.GE.AND P0, PT, R25, R22, PT ;  /* 0x000000161900720c */ /* 0x004fda0003f06270 */
[----:B0--34-:R-:W-:Y:S05]  /*00d0*/  @P0 BRA `(.L_x_1007) ;  /* 0x0000002000040947 */ /* 0x019fea0003800000 */
        /* <DEDUP_REMOVED lines=21> */
.L_x_1011:
[----:B------:R-:W2:Y:S02]  /*0230*/  LDG.E.U8 R4, desc[UR36][R4.64] ;  /* 0x0000002404047981 */ /* 0x000ea4000c1e1100 */
[----:B--2---:R-:W-:-:S04]  /*0240*/  ISETP.NE.AND P0, PT, R4, RZ, PT ;  /* 0x000000ff0400720c */ /* 0x004fc80003f05270 */
[----:B------:R-:W-:Y:S01]  /*0250*/  P2R R18, PR, RZ, 0x1 ;  /* 0x00000001ff127803 */ /* 0x000fe20000000000 */
[----:B------:R-:W-:Y:S08]  /*0260*/  BRA `(.L_x_1013) ;  /* 0x0000000c00c47947 */ /* 0x000ff00003800000 */
.L_x_1010:
        /* <DEDUP_REMOVED lines=11> */
.L_x_1015:
[----:B------:R-:W2:Y:S02]  /*0320*/  LDG.E R4, desc[UR36][R4.64] ;  /* 0x0000002404047981 */ /* 0x000ea4000c1e1900 */
[----:B--2---:R-:W-:-:S04]  /*0330*/  ISETP.NE.AND P0, PT, R4, RZ, PT ;  /* 0x000000ff0400720c */ /* 0x004fc80003f05270 */
[----:B------:R-:W-:Y:S01]  /*0340*/  P2R R18, PR, RZ, 0x1 ;  /* 0x00000001ff127803 */ /* 0x000fe20000000000 */
[----:B------:R-:W-:Y:S08]  /*0350*/  BRA `(.L_x_1013) ;  /* 0x0000000c00887947 */ /* 0x000ff00003800000 */
.L_x_1014:
[----:B------:R-:W2:Y:S02]  /*0360*/  LDG.E.U16 R4, desc[UR36][R4.64] ;  /* 0x0000002404047981 */ /* 0x000ea4000c1e1500 */
[----:B--2---:R-:W-:-:S04]  /*0370*/  ISETP.NE.AND P0, PT, R4, RZ, PT ;  /* 0x000000ff0400720c */ /* 0x004fc80003f05270 */
[----:B------:R-:W-:Y:S01]  /*0380*/  P2R R18, PR, RZ, 0x1 ;  /* 0x00000001ff127803 */ /* 0x000fe20000000000 */
[----:B------:R-:W-:Y:S08]  /*0390*/  BRA `(.L_x_1013) ;  /* 0x0000000c00787947 */ /* 0x000ff00003800000 */
.L_x_1009:
        /* <DEDUP_REMOVED lines=10> */
.L_x_1017:
[----:B------:R-:W2:Y:S02]  /*0440*/  LDG.E.U16 R0, desc[UR36][R4.64] ;  /* 0x0000002404007981 */ /* 0x000ea4000c1e1500 */
[----:B--2---:R-:W-:-:S05]  /*0450*/  HADD2.F32 R0, -RZ, R0.H0_H0 ;  /* 0x20000000ff007230 */ /* 0x004fca0000004100 */
[----:B------:R-:W-:-:S04]  /*0460*/  FSETP.NEU.FTZ.AND P0, PT, R0, RZ, PT ;  /* 0x000000ff0000720b */ /* 0x000fc80003f1d000 */
[----:B------:R-:W-:Y:S01]  /*0470*/  P2R R18, PR, RZ, 0x1 ;  /* 0x00000001ff127803 */ /* 0x000fe20000000000 */
[----:B------:R-:W-:Y:S08]  /*0480*/  BRA `(.L_x_1013) ;  /* 0x0000000c003c7947 */ /* 0x000ff00003800000 */
.L_x_1016:
        /* <DEDUP_REMOVED lines=12> */
.L_x_1019:
        /* <DEDUP_REMOVED lines=11> */
.L_x_1018:
[----:B------:R-:W2:Y:S02]  /*0600*/  LDG.E.64 R4, desc[UR36][R4.64] ;  /* 0x0000002404047981 */ /* 0x000ea4000c1e1b00 */
[----:B--2---:R-:W-:-:S06]  /*0610*/  DSETP.NEU.AND P0, PT, R4, RZ, PT ;  /* 0x000000ff0400722a */ /* 0x004fcc0003f0d000 */
[----:B------:R-:W-:Y:S01]  /*0620*/  P2R R18, PR, RZ, 0x1 ;  /* 0x00000001ff127803 */ /* 0x000fe20000000000 */
[----:B------:R-:W-:Y:S07]  /*0630*/  BRA `(.L_x_1013) ;  /* 0x0000000800d07947 */ /* 0x000fee0003800000 */
.L_x_1008:
        /* <DEDUP_REMOVED lines=12> */
.L_x_1022:
[----:B------:R-:W2:Y:S02]  /*0700*/  LDG.E.128 R4, desc[UR36][R4.64] ;  /* 0x0000002404047981 */ /* 0x000ea4000c1e1d00 */
[----:B--2---:R-:W-:-:S06]  /*0710*/  DSETP.NEU.AND P0, PT, R6, RZ, PT ;  /* 0x000000ff0600722a */ /* 0x004fcc0003f0d000 */
[----:B------:R-:W-:-:S06]  /*0720*/  DSETP.NEU.OR P0, PT, R4, RZ, P0 ;  /* 0x000000ff0400722a */ /* 0x000fcc000070d400 */
[----:B------:R-:W-:Y:S01]  /*0730*/  P2R R18, PR, RZ, 0x1 ;  /* 0x00000001ff127803 */ /* 0x000fe20000000000 */
[----:B------:R-:W-:Y:S07]  /*0740*/  BRA `(.L_x_1013) ;  /* 0x00000008008c7947 */ /* 0x000fee0003800000 */
.L_x_1021:
        /* <DEDUP_REMOVED lines=28> */
.L_x_1024:
        /* <DEDUP_REMOVED lines=12> */
[----:B------:R-:W-:-:S04]  /*09d0*/  FSETP.NEU.FTZ.AND P0, PT, R0, RZ, PT ;  /* 0x000000ff0000720b */ /* 0x000fc80003f1d000 */
[----:B------:R-:W-:Y:S01]  /*09e0*/  P2R R18, PR, RZ, 0x1 ;  /* 0x00000001ff127803 */ /* 0x000fe20000000000 */
[----:B------:R-:W-:Y:S08]  /*09f0*/  BRA `(.L_x_1013) ;  /* 0x0000000400e07947 */ /* 0x000ff00003800000 */
.L_x_1023:
[----:B------:R-:W2:Y:S02]  /*0a00*/  LDG.E.U16 R0, desc[UR36][R4.64] ;  /* 0x0000002404007981 */ /* 0x000ea4000c1e1500 */
[----:B--2---:R-:W-:-:S05]  /*0a10*/  IMAD.U32 R0, R0, 0x10000, RZ ;  /* 0x0001000000007824 */ /* 0x004fca00078e00ff */
[----:B------:R-:W-:-:S04]  /*0a20*/  FSETP.NEU.FTZ.AND P0, PT, R0, RZ, PT ;  /* 0x000000ff0000720b */ /* 0x000fc80003f1d000 */
[----:B------:R-:W-:Y:S01]  /*0a30*/  P2R R18, PR, RZ, 0x1 ;  /* 0x00000001ff127803 */ /* 0x000fe20000000000 */
[----:B------:R-:W-:Y:S08]  /*0a40*/  BRA `(.L_x_1013) ;  /* 0x0000000400cc7947 */ /* 0x000ff00003800000 */
.L_x_1020:
        /* <DEDUP_REMOVED lines=12> */
.L_x_1027:
        /* <DEDUP_REMOVED lines=21> */
.L_x_1031:
[----:B------:R-:W-:Y:S05]  /*0c60*/  BSYNC B1 ;  /* 0x0000000000017941 */ /* 0x000fea0003800000 */
.L_x_1030:
[----:B------:R-:W-:Y:S01]  /*0c70*/  LEA R5, R0, 0x3b800000, 0x17 ;  /* 0x3b80000000057811 */ /* 0x000fe200078eb8ff */
[----:B------:R-:W-:-:S05]  /*0c80*/  IMAD.SHL.U32 R0, R3, 0x100000, RZ ;  /* 0x0010000003007824 */ /* 0x000fca00078e00ff */
[----:B------:R-:W-:-:S07]  /*0c90*/  LOP3.LUT R0, R5, R0, R6, 0xfe, !PT ;  /* 0x0000000005007212 */ /* 0x000fce00078efe06 */
.L_x_1029:
[----:B------:R-:W-:Y:S05]  /*0ca0*/  BSYNC B0 ;  /* 0x0000000000007941 */ /* 0x000fea0003800000 */
.L_x_1028:
[----:B------:R-:W-:-:S04]  /*0cb0*/  FSETP.NEU.FTZ.AND P0, PT, R0, RZ, PT ;  /* 0x000000ff0000720b */ /* 0x000fc80003f1d000 */
[----:B------:R-:W-:Y:S01]  /*0cc0*/  P2R R18, PR, RZ, 0x1 ;  /* 0x00000001ff127803 */ /* 0x000fe20000000000 */
[----:B------:R-:W-:Y:S08]  /*0cd0*/  BRA `(.L_x_1013) ;  /* 0x0000000400287947 */ /* 0x000ff00003800000 */
.L_x_1026:
        /* <DEDUP_REMOVED lines=21> */
.L_x_1035:
[----:B------:R-:W-:Y:S05]  /*0e30*/  BSYNC B1 ;  /* 0x0000000000017941 */ /* 0x000fea0003800000 */
.L_x_1034:
[----:B------:R-:W-:Y:S01]  /*0e40*/  LEA R5, R0, 0x37800000, 0x17 ;  /* 0x3780000000057811 */ /* 0x000fe200078eb8ff */
[----:B------:R-:W-:-:S05]  /*0e50*/  IMAD.SHL.U32 R0, R3, 0x200000, RZ ;  /* 0x0020000003007824 */ /* 0x000fca00078e00ff */
[----:B------:R-:W-:-:S07]  /*0e60*/  LOP3.LUT R0, R5, R0, R6, 0xfe, !PT ;  /* 0x0000000005007212 */ /* 0x000fce00078efe06 */
.L_x_1033:
[----:B------:R-:W-:Y:S05]  /*0e70*/  BSYNC B0 ;  /* 0x0000000000007941 */ /* 0x000fea0003800000 */
.L_x_1032:
[----:B------:R-:W-:-:S04]  /*0e80*/  FSETP.NEU.FTZ.AND P0, PT, R0, RZ, PT ;  /* 0x000000ff0000720b */ /* 0x000fc80003f1d000 */
[----:B------:R-:W-:Y:S01]  /*0e90*/  P2R R18, PR, RZ, 0x1 ;  /* 0x00000001ff127803 */ /* 0x000fe20000000000 */
[----:B------:R-:W-:Y:S08]  /*0ea0*/  BRA `(.L_x_1013) ;  /* 0x0000000000b47947 */ /* 0x000ff00003800000 */
.L_x_1025:
        /* <DEDUP_REMOVED lines=14> */
.L_x_1039:
[----:B------:R-:W-:Y:S05]  /*0f90*/  BSYNC B0 ;  /* 0x0000000000007941 */ /* 0x000fea0003800000 */
.L_x_1038:
[----:B------:R-:W-:-:S04]  /*0fa0*/  FSETP.NEU.FTZ.AND P0, PT, R0, RZ, PT ;  /* 0x000000ff0000720b */ /* 0x000fc80003f1d000 */
[----:B------:R-:W-:Y:S01]  /*0fb0*/  P2R R18, PR, RZ, 0x1 ;  /* 0x00000001ff127803 */ /* 0x000fe20000000000 */
[----:B------:R-:W-:Y:S08]  /*0fc0*/  BRA `(.L_x_1013) ;  /* 0x00000000006c7947 */ /* 0x000ff00003800000 */
.L_x_1012:
        /* <DEDUP_REMOVED lines=16> */
.L_x_1040:
[----:B------:R-:W-:-:S04]  /*10d0*/  PLOP3.LUT P0, PT, PT, PT, PT, 0x8, 0x0 ;  /* 0x000000000000781c */ /* 0x000fc80003f0e170 */
[----:B------:R-:W-:Y:S01]  /*10e0*/  P2R R18, PR, RZ, 0x1 ;  /* 0x00000001ff127803 */ /* 0x000fe20000000000 */
[----:B------:R-:W-:Y:S08]  /*10f0*/  BRA `(.L_x_1013) ;  /* 0x0000000000207947 */ /* 0x000ff00003800000 */
.L_x_1037:
[----:B------:R-:W2:Y:S02]  /*1100*/  LDG.E.64 R4, desc[UR36][R4.64] ;  /* 0x0000002404047981 */ /* 0x000ea4000c1e1b00 */
[----:B--2---:R-:W-:-:S04]  /*1110*/  ISETP.NE.U32.AND P0, PT, R4, RZ, PT ;  /* 0x000000ff0400720c */ /* 0x004fc80003f05070 */
[----:B------:R-:W-:-:S04]  /*1120*/  ISETP.NE.AND.EX P0, PT, R5, RZ, PT, P0 ;  /* 0x000000ff0500720c */ /* 0x000fc80003f05300 */
[----:B------:R-:W-:Y:S01]  /*1130*/  P2R R18, PR, RZ, 0x1 ;  /* 0x00000001ff127803 */ /* 0x000fe20000000000 */
[----:B------:R-:W-:Y:S08]  /*1140*/  BRA `(.L_x_1013) ;  /* 0x00000000000c7947 */ /* 0x000ff00003800000 */
.L_x_1036:
[----:B------:R-:W2:Y:S02]  /*1150*/  LDG.E R4, desc[UR36][R4.64] ;  /* 0x0000002404047981 */ /* 0x000ea4000c1e1900 */
[----:B--2---:R-:W-:-:S04]  /*1160*/  ISETP.NE.AND P0, PT, R4, RZ, PT ;  /* 0x000000ff0400720c */ /* 0x004fc80003f05270 */
[----:B------:R-:W-:-:S09]  /*1170*/  P2R R18, PR, RZ, 0x1 ;  /* 0x00000001ff127803 */ /* 0x000fd20000000000 */
.L_x_1013:
[----:B------:R-:W0:Y:S01]  /*1180*/  LDC.64 R4, c[0x0][0x228] ;  /* 0x00008a00ff047b82 */ /* 0x000e220000000a00 */
[----:B------:R-:W-:Y:S01]  /*1190*/  PRMT R0, R24, 0x9910, RZ ;  /* 0x0000991018007816 */ /* 0x000fe200000000ff */
[----:B------:R-:W-:Y:S02]  /*11a0*/  ULDC UR4, c[0x0][0x23c] ;  /* 0x00008f0000047ab9 */ /* 0x000fe40000000800 */
[----:B------:R-:W-:Y:S01]  /*11b0*/  IMAD R17, R17, UR4, RZ ;  /* 0x0000000411117c24 */ /* 0x000fe2000f8e02ff */
[----:B------:R-:W-:-:S04]  /*11c0*/  ISETP.GT.AND P0, PT, R0, 0x9, PT ;  /* 0x000000090000780c */ /* 0x000fc80003f04270 */
[----:B0-----:R-:W-:-:S05]  /*11d0*/  IADD3 R4, P1, R17, R4, RZ ;  /* 0x0000000411047210 */ /* 0x001fca0007f3e0ff */
[----:B------:R-:W-:-:S04]  /*11e0*/  IMAD.X R5, RZ, RZ, R5, P1 ;  /* 0x000000ffff057224 */ /* 0x000fc800008e0605 */
        /* <DEDUP_REMOVED lines=12> */
.L_x_1044:
[----:B------:R-:W2:Y:S02]  /*12b0*/  LDG.E.U8 R4, desc[UR36][R4.64] ;  /* 0x0000002404047981 */ /* 0x000ea4000c1e1100 */
[----:B--2---:R-:W-:Y:S01]  /*12c0*/  ISETP.NE.AND P0, PT, R4, RZ, PT ;  /* 0x000000ff0400720c */ /* 0x004fe20003f05270 */
[----:B------:R-:W-:-:S12]  /*12d0*/  BRA `(.L_x_1046) ;  /* 0x0000000c00747947 */ /* 0x000fd80003800000 */
.L_x_1043:
        /* <DEDUP_REMOVED lines=10> */
.L_x_1048:
[----:B------:R-:W2:Y:S02]  /*1380*/  LDG.E R4, desc[UR36][R4.64] ;  /* 0x0000002404047981 */ /* 0x000ea4000c1e1900 */
[----:B--2---:R-:W-:Y:S01]  /*1390*/  ISETP.NE.AND P0, PT, R4, RZ, PT ;  /* 0x000000ff0400720c */ /* 0x004fe20003f05270 */
[----:B------:R-:W-:-:S12]  /*13a0*/  BRA `(.L_x_1046) ;  /* 0x0000000c00407947 */ /* 0x000fd80003800000 */
.L_x_1047:
[----:B------:R-:W2:Y:S02]  /*13b0*/  LDG.E.U16 R4, desc[UR36][R4.64] ;  /* 0x0000002404047981 */ /* 0x000ea4000c1e1500 */
[----:B--2---:R-:W-:Y:S01]  /*13c0*/  ISETP.NE.AND P0, PT, R4, RZ, PT ;  /* 0x000000ff0400720c */ /* 0x004fe20003f05270 */
[----:B------:R-:W-:-:S12]  /*13d0*/  BRA `(.L_x_1046) ;  /* 0x0000000c00347947 */ /* 0x000fd80003800000 */
.L_x_1042:
        /* <DEDUP_REMOVED lines=9> */
.L_x_1050:
[----:B------:R-:W2:Y:S02]  /*1470*/  LDG.E.U16 R0, desc[UR36][R4.64] ;  /* 0x0000002404007981 */ /* 0x000ea4000c1e1500 */
[----:B--2---:R-:W-:-:S05]  /*1480*/  HADD2.F32 R0, -RZ, R0.H0_H0 ;  /* 0x20000000ff007230 */ /* 0x004fca0000004100 */
[----:B------:R-:W-:Y:S01]  /*1490*/  FSETP.NEU.FTZ.AND P0, PT, R0, RZ, PT ;  /* 0x000000ff0000720b */ /* 0x000fe20003f1d000 */
[----:B------:R-:W-:-:S12]  /*14a0*/  BRA `(.L_x_1046) ;  /* 0x0000000c00007947 */ /* 0x000fd80003800000 */
.L_x_1049:
        /* <DEDUP_REMOVED lines=11> */
.L_x_1052:
        /* <DEDUP_REMOVED lines=10> */
.L_x_1051:
[----:B------:R-:W2:Y:S02]  /*1600*/  LDG.E.64 R4, desc[UR36][R4.64] ;  /* 0x0000002404047981 */ /* 0x000ea4000c1e1b00 */
[----:B--2---:R-:W-:Y:S01]  /*1610*/  DSETP.NEU.AND P0, PT, R4, RZ, PT ;  /* 0x000000ff0400722a */ /* 0x004fe20003f0d000 */
[----:B------:R-:W-:-:S13]  /*1620*/  BRA `(.L_x_1046) ;  /* 0x0000000800a07947 */ /* 0x000fda0003800000 */
.L_x_1041:
        /* <DEDUP_REMOVED lines=11> */
.L_x_1055:
[----:B------:R-:W2:Y:S02]  /*16e0*/  LDG.E.128 R4, desc[UR36][R4.64] ;  /* 0x0000002404047981 */ /* 0x000ea4000c1e1d00 */
[----:B--2---:R-:W-:-:S06]  /*16f0*/  DSETP.NEU.AND P0, PT, R6, RZ, PT ;  /* 0x000000ff0600722a */ /* 0x004fcc0003f0d000 */
[----:B------:R-:W-:Y:S01]  /*1700*/  DSETP.NEU.OR P0, PT, R4, RZ, P0 ;  /* 0x000000ff0400722a */ /* 0x000fe2000070d400 */
[----:B------:R-:W-:-:S13]  /*1710*/  BRA `(.L_x_1046) ;  /* 0x0000000800647947 */ /* 0x000fda0003800000 */
.L_x_1054:
        /* <DEDUP_REMOVED lines=27> */
.L_x_1057:
        /* <DEDUP_REMOVED lines=14> */
.L_x_1056:
[----:B------:R-:W2:Y:S02]  /*19b0*/  LDG.E.U16 R0, desc[UR36][R4.64] ;  /* 0x0000002404007981 */ /* 0x000ea4000c1e1500 */
[----:B--2---:R-:W-:-:S05]  /*19c0*/  IMAD.U32 R0, R0, 0x10000, RZ ;  /* 0x0001000000007824 */ /* 0x004fca00078e00ff */
[----:B------:R-:W-:Y:S01]  /*19d0*/  FSETP.NEU.FTZ.AND P0, PT, R0, RZ, PT ;  /* 0x000000ff0000720b */ /* 0x000fe20003f1d000 */
[----:B------:R-:W-:-:S12]  /*19e0*/  BRA `(.L_x_1046) ;  /* 0x0000000400b07947 */ /* 0x000fd80003800000 */
.L_x_1053:
        /* <DEDUP_REMOVED lines=11> */
.L_x_1060:
        /* <DEDUP_REMOVED lines=21> */
.L_x_1064:
[----:B------:R-:W-:Y:S05]  /*1bf0*/  BSYNC B1 ;  /* 0x0000000000017941 */ /* 0x000fea0003800000 */
.L_x_1063:
[----:B------:R-:W-:Y:S01]  /*1c00*/  LEA R5, R0, 0x3b800000, 0x17 ;  /* 0x3b80000000057811 */ /* 0x000fe200078eb8ff */
[----:B------:R-:W-:-:S05]  /*1c10*/  IMAD.SHL.U32 R0, R3, 0x100000, RZ ;  /* 0x0010000003007824 */ /* 0x000fca00078e00ff */
[----:B------:R-:W-:-:S07]  /*1c20*/  LOP3.LUT R0, R5, R0, R6, 0xfe, !PT ;  /* 0x0000000005007212 */ /* 0x000fce00078efe06 */
.L_x_1062:
[----:B------:R-:W-:Y:S05]  /*1c30*/  BSYNC B0 ;  /* 0x0000000000007941 */ /* 0x000fea0003800000 */
.L_x_1061:
[----:B------:R-:W-:Y:S01]  /*1c40*/  FSETP.NEU.FTZ.AND P0, PT, R0, RZ, PT ;  /* 0x000000ff0000720b */ /* 0x000fe20003f1d000 */
[----:B------:R-:W-:-:S12]  /*1c50*/  BRA `(.L_x_1046) ;  /* 0x0000000400147947 */ /* 0x000fd80003800000 */
.L_x_1059:
        /* <DEDUP_REMOVED lines=21> */
.L_x_1068:
[----:B------:R-:W-:Y:S05]  /*1db0*/  BSYNC B1 ;  /* 0x0000000000017941 */ /* 0x000fea0003800000 */
.L_x_1067:
[----:B------:R-:W-:Y:S01]  /*1dc0*/  LEA R5, R0, 0x37800000, 0x17 ;  /* 0x3780000000057811 */ /* 0x000fe200078eb8ff */
[----:B------:R-:W-:-:S05]  /*1dd0*/  IMAD.SHL.U32 R0, R3, 0x200000, RZ ;  /* 0x0020000003007824 */ /* 0x000fca00078e00ff */
[----:B------:R-:W-:-:S07]  /*1de0*/  LOP3.LUT R0, R5, R0, R6, 0xfe, !PT ;  /* 0x0000000005007212 */ /* 0x000fce00078efe06 */
.L_x_1066:
[----:B------:R-:W-:Y:S05]  /*1df0*/  BSYNC B0 ;  /* 0x0000000000007941 */ /* 0x000fea0003800000 */
.L_x_1065:
[----:B------:R-:W-:Y:S01]  /*1e00*/  FSETP.NEU.FTZ.AND P0, PT, R0, RZ, PT ;  /* 0x000000ff0000720b */ /* 0x000fe20003f1d000 */
[----:B------:R-:W-:-:S12]  /*1e10*/  BRA `(.L_x_1046) ;  /* 0x0000000000a47947 */ /* 0x000fd80003800000 */
.L_x_1058:
        /* <DEDUP_REMOVED lines=14> */
.L_x_1072:
[----:B------:R-:W-:Y:S05]  /*1f00*/  BSYNC B0 ;  /* 0x0000000000007941 */ /* 0x000fea0003800000 */
.L_x_1071:
[----:B------:R-:W-:Y:S01]  /*1f10*/  FSETP.NEU.FTZ.AND P0, PT, R0, RZ, PT ;  /* 0x000000ff0000720b */ /* 0x000fe20003f1d000 */
[----:B------:R-:W-:-:S12]  /*1f20*/  BRA `(.L_x_1046) ;  /* 0x0000000000607947 */ /* 0x000fd80003800000 */
.L_x_1045:
        /* <DEDUP_REMOVED lines=16> */
.L_x_1073:
[----:B------:R-:W-:Y:S01]  /*2030*/  PLOP3.LUT P0, PT, PT, PT, PT, 0x8, 0x0 ;  /* 0x000000000000781c */ /* 0x000fe20003f0e170 */
[----:B------:R-:W-:-:S12]  /*2040*/  BRA `(.L_x_1046) ;  /* 0x0000000000187947 */ /* 0x000fd80003800000 */
.L_x_1070:
[----:B------:R-:W2:Y:S02]  /*2050*/  LDG.E.64 R4, desc[UR36][R4.64] ;  /* 0x0000002404047981 */ /* 0x000ea4000c1e1b00 */
[----:B--2---:R-:W-:-:S04]  /*2060*/  ISETP.NE.U32.AND P0, PT, R4, RZ, PT ;  /* 0x000000ff0400720c */ /* 0x004fc80003f05070 */
[----:B------:R-:W-:Y:S01]  /*2070*/  ISETP.NE.AND.EX P0, PT, R5, RZ, PT, P0 ;  /* 0x000000ff0500720c */ /* 0x000fe20003f05300 */
[----:B------:R-:W-:-:S12]  /*2080*/  BRA `(.L_x_1046) ;  /* 0x0000000000087947 */ /* 0x000fd80003800000 */
.L_x_1069:
[----:B------:R-:W2:Y:S02]  /*2090*/  LDG.E R4, desc[UR36][R4.64] ;  /* 0x0000002404047981 */ /* 0x000ea4000c1e1900 */
[----:B--2---:R-:W-:-:S13]  /*20a0*/  ISETP.NE.AND P0, PT, R4, RZ, PT ;  /* 0x000000ff0400720c */ /* 0x004fda0003f05270 */
.L_x_1046:
[----:B------:R-:W-:Y:S01]  /*20b0*/  ISETP.NE.AND P1, PT, R18, RZ, PT ;  /* 0x000000ff1200720c */ /* 0x000fe20003f25270 */
[----:B------:R-:W-:Y:S01]  /*20c0*/  VIADD R25, R25, 0x80 ;  /* 0x0000008019197836 */ /* 0x000fe20000000000 */
[----:B------:R-:W-:Y:S02]  /*20d0*/  SEL R18, RZ, 0x1, !P0 ;  /* 0x00000001ff127807 */ /* 0x000fe40004000000 */
[----:B------:R-:W-:-:S09]  /*20e0*/  SEL R17, RZ, 0x1, !P1 ;  /* 0x00000001ff117807 */ /* 0x000fd20004800000 */
.L_x_1007:
[----:B------:R-:W-:Y:S05]  /*20f0*/  BSYNC B6 ;  /* 0x0000000000067941 */ /* 0x000fea0003800000 */
.L_x_1006:
[----:B------:R-:W-:Y:S01]  /*2100*/  ISETP.GE.AND P0, PT, R25, R22, PT ;  /* 0x000000161900720c */ /* 0x000fe20003f06270 */
[----:B------:R-:W-:Y:S01]  /*2110*/  BSSY B6, `(.L_x_1074) ;  /* 0x0000205000067945 */ /* 0x000fe20003800000 */
[----:B------:R-:W-:-:S11]  /*2120*/  PRMT R19, RZ, 0x7610, R19 ;  /* 0x00007610ff137816 */ /* 0x000fd60000000013 */
[----:B------:R-:W-:Y:S05]  /*2130*/  @P0 BRA `(.L_x_1075) ;  /* 0x0000002000080947 */ /* 0x000fea0003800000 */
        /* <DEDUP_REMOVED lines=21> */
.L_x_1079:
[----:B------:R-:W2:Y:S02]  /*2290*/  LDG.E.U8 R4, desc[UR36][R4.64] ;  /* 0x0000002404047981 */ /* 0x000ea4000c1e1100 */
[----:B--2---:R-:W-:-:S04]  /*22a0*/  ISETP.NE.AND P0, PT, R4, RZ, PT ;  /* 0x000000ff0400720c */ /* 0x004fc80003f05270 */
[----:B------:R-:W-:Y:S01]  /*22b0*/  P2R R19, PR, RZ, 0x1 ;  /* 0x00000001ff137803 */ /* 0x000fe20000000000 */
[----:B------:R-:W-:Y:S08]  /*22c0*/  BRA `(.L_x_1081) ;  /* 0x0000000c00c87947 */ /* 0x000ff00003800000 */
.L_x_1078:
        /* <DEDUP_REMOVED lines=11> */
.L_x_1083:
[----:B------:R-:W2:Y:S02]  /*2380*/  LDG.E R4, desc[UR36][R4.64] ;  /* 0x0000002404047981 */ /* 0x000ea4000c1e1900 */
[----:B--2---:R-:W-:-:S04]  /*2390*/  ISETP.NE.AND P0, PT, R4, RZ, PT ;  /* 0x000000ff0400720c */ /* 0x004fc80003f05270 */
[----:B------:R-:W-:Y:S01]  /*23a0*/  P2R R19, PR, RZ, 0x1 ;  /* 0x00000001ff137803 */ /* 0x000fe20000000000 */
[----:B------:R-:W-:Y:S08]  /*23b0*/  BRA `(.L_x_1081) ;  /* 0x0000000c008c7947 */ /* 0x000ff00003800000 */
.L_x_1082:
[----:B------:R-:W2:Y:S02]  /*23c0*/  LDG.E.U16 R4, desc[UR36][R4.64] ;  /* 0x0000002404047981 */ /* 0x000ea4000c1e1500 */
[----:B--2---:R-:W-:-:S04]  /*23d0*/  ISETP.NE.AND P0, PT, R4, RZ, PT ;  /* 0x000000ff0400720c */ /* 0x004fc80003f05270 */
[----:B------:R-:W-:Y:S01]  /*23e0*/  P2R R19, PR, RZ, 0x1 ;  /* 0x00000001ff137803 */ /* 0x000fe20000000000 */
[----:B------:R-:W-:Y:S08]  /*23f0*/  BRA `(.L_x_1081) ;  /* 0x0000000c007c7947 */ /* 0x000ff00003800000 */
.L_x_1077:
        /* <DEDUP_REMOVED lines=10> */
.L_x_1085:
[----:B------:R-:W2:Y:S02]  /*24a0*/  LDG.E.U16 R0, desc[UR36][R4.64] ;  /* 0x0000002404007981 */ /* 0x000ea4000c1e1500 */
[----:B--2---:R-:W-:-:S05]  /*24b0*/  HADD2.F32 R0, -RZ, R0.H0_H0 ;  /* 0x20000000ff007230 */ /* 0x004fca0000004100 */
[----:B------:R-:W-:-:S04]  /*24c0*/  FSETP.NEU.FTZ.AND P0, PT, R0, RZ, PT ;  /* 0x000000ff0000720b */ /* 0x000fc80003f1d000 */
[----:B------:R-:W-:Y:S01]  /*24d0*/  P2R R19, PR, RZ, 0x1 ;  /* 0x00000001ff137803 */ /* 0x000fe20000000000 */
[----:B------:R-:W-:Y:S08]  /*24e0*/  BRA `(.L_x_1081) ;  /* 0x0000000c00407947 */ /* 0x000ff00003800000 */
.L_x_1084:
        /* <DEDUP_REMOVED lines=12> */
.L_x_1087:
        /* <DEDUP_REMOVED lines=11> */
.L_x_1086:
[----:B------:R-:W2:Y:S02]  /*2660*/  LDG.E.64 R4, desc[UR36][R4.64] ;  /* 0x0000002404047981 */ /* 0x000ea4000c1e1b00 */
[----:B--2---:R-:W-:-:S06]  /*2670*/  DSETP.NEU.AND P0, PT, R4, RZ, PT ;  /* 0x000000ff0400722a */ /* 0x004fcc0003f0d000 */
[----:B------:R-:W-:Y:S01]  /*2680*/  P2R R19, PR, RZ, 0x1 ;  /* 0x00000001ff137803 */ /* 0x000fe20000000000 */
[----:B------:R-:W-:Y:S07]  /*2690*/  BRA `(.L_x_1081) ;  /* 0x0000000800d47947 */ /* 0x000fee0003800000 */
.L_x_1076:
        /* <DEDUP_REMOVED lines=12> */
.L_x_1090:
[----:B------:R-:W2:Y:S02]  /*2760*/  LDG.E.128 R4, desc[UR36][R4.64] ;  /* 0x0000002404047981 */ /* 0x000ea4000c1e1d00 */
[----:B--2---:R-:W-:-:S06]  /*2770*/  DSETP.NEU.AND P0, PT, R6, RZ, PT ;  /* 0x000000ff0600722a */ /* 0x004fcc0003f0d000 */
[----:B------:R-:W-:-:S06]  /*2780*/  DSETP.NEU.OR P0, PT, R4, RZ, P0 ;  /* 0x000000ff0400722a */ /* 0x000fcc000070d400 */
[----:B------:R-:W-:Y:S01]  /*2790*/  P2R R19, PR, RZ, 0x1 ;  /* 0x00000001ff137803 */ /* 0x000fe20000000000 */
[----:B------:R-:W-:Y:S07]  /*27a0*/  BRA `(.L_x_1081) ;  /* 0x0000000800907947 */ /* 0x000fee0003800000 */
.L_x_1089:
        /* <DEDUP_REMOVED lines=28> */
.L_x_1092:
        /* <DEDUP_REMOVED lines=16> */
.L_x_1091:
[----:B------:R-:W2:Y:S02]  /*2a70*/  LDG.E.U16 R0, desc[UR36][R4.64] ;  /* 0x0000002404007981 */ /* 0x000ea4000c1e1500 */
[----:B--2---:R-:W-:-:S05]  /*2a80*/  IMAD.U32 R0, R0, 0x10000, RZ ;  /* 0x0001000000007824 */ /* 0x004fca00078e00ff */
[----:B------:R-:W-:-:S04]  /*2a90*/  FSETP.NEU.FTZ.AND P0, PT, R0, RZ, PT ;  /* 0x000000ff0000720b */ /* 0x000fc80003f1d000 */
[----:B------:R-:W-:Y:S01]  /*2aa0*/  P2R R19, PR, RZ, 0x1 ;  /* 0x00000001ff137803 */ /* 0x000fe20000000000 */
[----:B------:R-:W-:Y:S08]  /*2ab0*/  BRA `(.L_x_1081) ;  /* 0x0000000400cc7947 */ /* 0x000ff00003800000 */
.L_x_1088:
        /* <DEDUP_REMOVED lines=12> */
.L_x_1095:
        /* <DEDUP_REMOVED lines=21> */
.L_x_1099:
[----:B------:R-:W-:Y:S05]  /*2cd0*/  BSYNC B1 ;  /* 0x0000000000017941 */ /* 0x000fea0003800000 */
.L_x_1098:
[----:B------:R-:W-:Y:S01]  /*2ce0*/  LEA R5, R0, 0x3b800000, 0x17 ;  /* 0x3b80000000057811 */ /* 0x000fe200078eb8ff */
[----:B------:R-:W-:-:S05]  /*2cf0*/  IMAD.SHL.U32 R0, R3, 0x100000, RZ ;  /* 0x0010000003007824 */ /* 0x000fca00078e00ff */
[----:B------:R-:W-:-:S07]  /*2d00*/  LOP3.LUT R0, R5, R0, R6, 0xfe, !PT ;  /* 0x0000000005007212 */ /* 0x000fce00078efe06 */
.L_x_1097:
[----:B------:R-:W-:Y:S05]  /*2d10*/  BSYNC B0 ;  /* 0x0000000000007941 */ /* 0x000fea0003800000 */
.L_x_1096:
[----:B------:R-:W-:-:S04]  /*2d20*/  FSETP.NEU.FTZ.AND P0, PT, R0, RZ, PT ;  /* 0x000000ff0000720b */ /* 0x000fc80003f1d000 */
[----:B------:R-:W-:Y:S01]  /*2d30*/  P2R R19, PR, RZ, 0x1 ;  /* 0x00000001ff137803 */ /* 0x000fe20000000000 */
[----:B------:R-:W-:Y:S08]  /*2d40*/  BRA `(.L_x_1081) ;  /* 0x0000000400287947 */ /* 0x000ff00003800000 */
.L_x_1094:
        /* <DEDUP_REMOVED lines=21> */
.L_x_1103:
[----:B------:R-:W-:Y:S05]  /*2ea0*/  BSYNC B1 ;  /* 0x0000000000017941 */ /* 0x000fea0003800000 */
.L_x_1102:
[----:B------:R-:W-:Y:S01]  /*2eb0*/  LEA R5, R0, 0x37800000, 0x17 ;  /* 0x3780000000057811 */ /* 0x000fe200078eb8ff */
[----:B------:R-:W-:-:S05]  /*2ec0*/  IMAD.SHL.U32 R0, R3, 0x200000, RZ ;  /* 0x0020000003007824 */ /* 0x000fca00078e00ff */
[----:B------:R-:W-:-:S07]  /*2ed0*/  LOP3.LUT R0, R5, R0, R6, 0xfe, !PT ;  /* 0x0000000005007212 */ /* 0x000fce00078efe06 */
.L_x_1101:
[----:B------:R-:W-:Y:S05]  /*2ee0*/  BSYNC B0 ;  /* 0x0000000000007941 */ /* 0x000fea0003800000 */
.L_x_1100:
[----:B------:R-:W-:-:S04]  /*2ef0*/  FSETP.NEU.FTZ.AND P0, PT, R0, RZ, PT ;  /* 0x000000ff0000720b */ /* 0x000fc80003f1d000 */
[----:B------:R-:W-:Y:S01]  /*2f00*/  P2R R19, PR, RZ, 0x1 ;  /* 0x00000001ff137803 */ /* 0x000fe20000000000 */
[----:B------:R-:W-:Y:S08]  /*2f10*/  BRA `(.L_x_1081) ;  /* 0x0000000000b47947 */ /* 0x000ff00003800000 */
.L_x_1093:
        /* <DEDUP_REMOVED lines=14> */
.L_x_1107:
[----:B------:R-:W-:Y:S05]  /*3000*/  BSYNC B0 ;  /* 0x0000000000007941 */ /* 0x000fea0003800000 */
.L_x_1106:
[----:B------:R-:W-:-:S04]  /*3010*/  FSETP.NEU.FTZ.AND P0, PT, R0, RZ, PT ;  /* 0x000000ff0000720b */ /* 0x000fc80003f1d000 */
[----:B------:R-:W-:Y:S01]  /*3020*/  P2R R19, PR, RZ, 0x1 ;  /* 0x00000001ff137803 */ /* 0x000fe20000000000 */
[----:B------:R-:W-:Y:S08]  /*3030*/  BRA `(.L_x_1081) ;  /* 0x00000000006c7947 */ /* 0x000ff00003800000 */
.L_x_1080:
        /* <DEDUP_REMOVED lines=16> */
.L_x_1108:
[----:B------:R-:W-:-:S04]  /*3140*/  PLOP3.LUT P0, PT, PT, PT, PT, 0x8, 0x0 ;  /* 0x000000000000781c */ /* 0x000fc80003f0e170 */
[----:B------:R-:W-:Y:S01]  /*3150*/  P2R R19, PR, RZ, 0x1 ;  /* 0x00000001ff137803 */ /* 0x000fe20000000000 */
[----:B------:R-:W-:Y:S08]  /*3160*/  BRA `(.L_x_1081) ;  /* 0x0000000000207947 */ /* 0x000ff00003800000 */
.L_x_1105:
[----:B------:R-:W2:Y:S02]  /*3170*/  LDG.E.64 R4, desc[UR36][R4.64] ;  /* 0x0000002404047981 */ /* 0x000ea4000c1e1b00 */
[----:B--2---:R-:W-:-:S04]  /*3180*/  ISETP.NE.U32.AND P0, PT, R4, RZ, PT ;  /* 0x000000ff0400720c */ /* 0x004fc80003f05070 */
[----:B------:R-:W-:-:S04]  /*3190*/  ISETP.NE.AND.EX P0, PT, R5, RZ, PT, P0 ;  /* 0x000000ff0500720c */ /* 0x000fc80003f05300 */
[----:B------:R-:W-:Y:S01]  /*31a0*/  P2R R19, PR, RZ, 0x1 ;  /* 0x00000001ff137803 */ /* 0x000fe20000000000 */
[----:B------:R-:W-:Y:S08]  /*31b0*/  BRA `(.L_x_1081) ;  /* 0x00000000000c7947 */ /* 0x000ff00003800000 */
.L_x_1104:
[----:B------:R-:W2:Y:S02]  /*31c0*/  LDG.E R4, desc[UR36][R4.64] ;  /* 0x0000002404047981 */ /* 0x000ea4000c1e1900 */
[----:B--2---:R-:W-:-:S04]  /*31d0*/  ISETP.NE.AND P0, PT, R4, RZ, PT ;  /* 0x000000ff0400720c */ /* 0x004fc80003f05270 */
[----:B------:R-:W-:-:S09]  /*31e0*/  P2R R19, PR, RZ, 0x1 ;  /* 0x00000001ff137803 */ /* 0x000fd20000000000 */
.L_x_1081:
        /* <DEDUP_REMOVED lines=19> */
.L_x_1112:
[----:B------:R-:W2:Y:S02]  /*3320*/  LDG.E.U8 R4, desc[UR36][R4.64] ;  /* 0x0000002404047981 */ /* 0x000ea4000c1e1100 */
[----:B--2---:R-:W-:Y:S01]  /*3330*/  ISETP.NE.AND P0, PT, R4, RZ, PT ;  /* 0x000000ff0400720c */ /* 0x004fe20003f05270 */
[----:B------:R-:W-:-:S12]  /*3340*/  BRA `(.L_x_1114) ;  /* 0x0000000c00747947 */ /* 0x000fd80003800000 */
.L_x_1111:
        /* <DEDUP_REMOVED lines=10> */
.L_x_1116:
[----:B------:R-:W2:Y:S02]  /*33f0*/  LDG.E R4, desc[UR36][R4.64] ;  /* 0x0000002404047981 */ /* 0x000ea4000c1e1900 */
[----:B--2---:R-:W-:Y:S01]  /*3400*/  ISETP.NE.AND P0, PT, R4, RZ, PT ;  /* 0x000000ff0400720c */ /* 0x004fe20003f05270 */
[----:B------:R-:W-:-:S12]  /*3410*/  BRA `(.L_x_1114) ;  /* 0x0000000c00407947 */ /* 0x000fd80003800000 */
.L_x_1115:
[----:B------:R-:W2:Y:S02]  /*3420*/  LDG.E.U16 R4, desc[UR36][R4.64] ;  /* 0x0000002404047981 */ /* 0x000ea4000c1e1500 */
[----:B--2---:R-:W-:Y:S01]  /*3430*/  ISETP.NE.AND P0, PT, R4, RZ, PT ;  /* 0x000000ff0400720c */ /* 0x004fe20003f05270 */
[----:B------:R-:W-:-:S12]  /*3440*/  BRA `(.L_x_1114) ;  /* 0x0000000c00347947 */ /* 0x000fd80003800000 */
.L_x_1110:
        /* <DEDUP_REMOVED lines=9> */
.L_x_1118:
[----:B------:R-:W2:Y:S02]  /*34e0*/  LDG.E.U16 R0, desc[UR36][R4.64] ;  /* 0x0000002404007981 */ /* 0x000ea4000c1e1500 */
[----:B--2---:R-:W-:-:S05]  /*34f0*/  HADD2.F32 R0, -RZ, R0.H0_H0 ;  /* 0x20000000ff007230 */ /* 0x004fca0000004100 */
[----:B------:R-:W-:Y:S01]  /*3500*/  FSETP.NEU.FTZ.AND P0, PT, R0, RZ, PT ;  /* 0x000000ff0000720b */ /* 0x000fe20003f1d000 */
[----:B------:R-:W-:-:S12]  /*3510*/  BRA `(.L_x_1114) ;  /* 0x0000000c00007947 */ /* 0x000fd80003800000 */
.L_x_1117:
        /* <DEDUP_REMOVED lines=11> */
.L_x_1120:
        /* <DEDUP_REMOVED lines=10> */
.L_x_1119:
[----:B------:R-:W2:Y:S02]  /*3670*/  LDG.E.64 R4, desc[UR36][R4.64] ;  /* 0x0000002404047981 */ /* 0x000ea4000c1e1b00 */
[----:B--2---:R-:W-:Y:S01]  /*3680*/  DSETP.NEU.AND P0, PT, R4, RZ, PT ;  /* 0x000000ff0400722a */ /* 0x004fe20003f0d000 */
[----:B------:R-:W-:-:S13]  /*3690*/  BRA `(.L_x_1114) ;  /* 0x0000000800a07947 */ /* 0x000fda0003800000 */
.L_x_1109:
        /* <DEDUP_REMOVED lines=11> */
.L_x_1123:
[----:B------:R-:W2:Y:S02]  /*3750*/  LDG.E.128 R4, desc[UR36][R4.64] ;  /* 0x0000002404047981 */ /* 0x000ea4000c1e1d00 */
[----:B--2---:R-:W-:-:S06]  /*3760*/  DSETP.NEU.AND P0, PT, R6, RZ, PT ;  /* 0x000000ff0600722a */ /* 0x004fcc0003f0d000 */
[----:B------:R-:W-:Y:S01]  /*3770*/  DSETP.NEU.OR P0, PT, R4, RZ, P0 ;  /* 0x000000ff0400722a */ /* 0x000fe2000070d400 */
[----:B------:R-:W-:-:S13]  /*3780*/  BRA `(.L_x_1114) ;  /* 0x0000000800647947 */ /* 0x000fda0003800000 */
.L_x_1122:
        /* <DEDUP_REMOVED lines=27> */
.L_x_1125:
        /* <DEDUP_REMOVED lines=14> */
.L_x_1124:
[----:B------:R-:W2:Y:S02]  /*3a20*/  LDG.E.U16 R0, desc[UR36][R4.64] ;  /* 0x0000002404007981 */ /* 0x000ea4000c1e1500 */
[----:B--2---:R-:W-:-:S05]  /*3a30*/  IMAD.U32 R0, R0, 0x10000, RZ ;  /* 0x0001000000007824 */ /* 0x004fca00078e00ff */
[----:B------:R-:W-:Y:S01]  /*3a40*/  FSETP.NEU.FTZ.AND P0, PT, R0, RZ, PT ;  /* 0x000000ff0000720b */ /* 0x000fe20003f1d000 */
[----:B------:R-:W-:-:S12]  /*3a50*/  BRA `(.L_x_1114) ;  /* 0x0000000400b07947 */ /* 0x000fd80003800000 */
.L_x_1121:
        /* <DEDUP_REMOVED lines=11> */
.L_x_1128:
        /* <DEDUP_REMOVED lines=21> */
.L_x_1132:
[----:B------:R-:W-:Y:S05]  /*3c60*/  BSYNC B1 ;  /* 0x0000000000017941 */ /* 0x000fea0003800000 */
.L_x_1131:
[----:B------:R-:W-:Y:S01]  /*3c70*/  LEA R5, R0, 0x3b800000, 0x17 ;  /* 0x3b80000000057811 */ /* 0x000fe200078eb8ff */
[----:B------:R-:W-:-:S05]  /*3c80*/  IMAD.SHL.U32 R0, R3, 0x100000, RZ ;  /* 0x0010000003007824 */ /* 0x000fca00078e00ff */
[----:B------:R-:W-:-:S07]  /*3c90*/  LOP3.LUT R0, R5, R0, R6, 0xfe, !PT ;  /* 0x0000000005007212 */ /* 0x000fce00078efe06 */
.L_x_1130:
[----:B------:R-:W-:Y:S05]  /*3ca0*/  BSYNC B0 ;  /* 0x0000000000007941 */ /* 0x000fea0003800000 */
.L_x_1129:
[----:B------:R-:W-:Y:S01]  /*3cb0*/  FSETP.NEU.FTZ.AND P0, PT, R0, RZ, PT ;  /* 0x000000ff0000720b */ /* 0x000fe20003f1d000 */
[----:B------:R-:W-:-:S12]  /*3cc0*/  BRA `(.L_x_1114) ;  /* 0x0000000400147947 */ /* 0x000fd80003800000 */
.L_x_1127:
        /* <DEDUP_REMOVED lines=21> */
.L_x_1136:
[----:B------:R-:W-:Y:S05]  /*3e20*/  BSYNC B1 ;  /* 0x0000000000017941 */ /* 0x000fea0003800000 */
.L_x_1135:
[----:B------:R-:W-:Y:S01]  /*3e30*/  LEA R5, R0, 0x37800000, 0x17 ;  /* 0x3780000000057811 */ /* 0x000fe200078eb8ff */
[----:B------:R-:W-:-:S05]  /*3e40*/  IMAD.SHL.U32 R0, R3, 0x200000, RZ ;  /* 0x0020000003007824 */ /* 0x000fca00078e00ff */
[----:B------:R-:W-:-:S07]  /*3e50*/  LOP3.LUT R0, R5, R0, R6, 0xfe, !PT ;  /* 0x0000000005007212 */ /* 0x000fce00078efe06 */
.L_x_1134:
[----:B------:R-:W-:Y:S05]  /*3e60*/  BSYNC B0 ;  /* 0x0000000000007941 */ /* 0x000fea0003800000 */
.L_x_1133:
[----:B------:R-:W-:Y:S01]  /*3e70*/  FSETP.NEU.FTZ.AND P0, PT, R0, RZ, PT ;  /* 0x000000ff0000720b */ /* 0x000fe20003f1d000 */
[----:B------:R-:W-:-:S12]  /*3e80*/  BRA `(.L_x_1114) ;  /* 0x0000000000a47947 */ /* 0x000fd80003800000 */
.L_x_1126:
        /* <DEDUP_REMOVED lines=14> */
.L_x_1140:
[----:B------:R-:W-:Y:S05]  /*3f70*/  BSYNC B0 ;  /* 0x0000000000007941 */ /* 0x000fea0003800000 */
.L_x_1139:
[----:B------:R-:W-:Y:S01]  /*3f80*/  FSETP.NEU.FTZ.AND P0, PT, R0, RZ, PT ;  /* 0x000000ff0000720b */ /* 0x000fe20003f1d000 */
[----:B------:R-:W-:-:S12]  /*3f90*/  BRA `(.L_x_1114) ;  /* 0x0000000000607947 */ /* 0x000fd80003800000 */
.L_x_1113:
        /* <DEDUP_REMOVED lines=16> */
.L_x_1141:
[----:B------:R-:W-:Y:S01]  /*40a0*/  PLOP3.LUT P0, PT, PT, PT, PT, 0x8, 0x0 ;  /* 0x000000000000781c */ /* 0x000fe20003f0e170 */
[----:B------:R-:W-:-:S12]  /*40b0*/  BRA `(.L_x_1114) ;  /* 0x0000000000187947 */ /* 0x000fd80003800000 */
.L_x_1138:
[----:B------:R-:W2:Y:S02]  /*40c0*/  LDG.E.64 R4, desc[UR36][R4.64] ;  /* 0x0000002404047981 */ /* 0x000ea4000c1e1b00 */
[----:B--2---:R-:W-:-:S04]  /*40d0*/  ISETP.NE.U32.AND P0, PT, R4, RZ, PT ;  /* 0x000000ff0400720c */ /* 0x004fc80003f05070 */
[----:B------:R-:W-:Y:S01]  /*40e0*/  ISETP.NE.AND.EX P0, PT, R5, RZ, PT, P0 ;  /* 0x000000ff0500720c */ /* 0x000fe20003f05300 */
[----:B------:R-:W-:-:S12]  /*40f0*/  BRA `(.L_x_1114) ;  /* 0x0000000000087947 */ /* 0x000fd80003800000 */
.L_x_1137:
[----:B------:R-:W2:Y:S02]  /*4100*/  LDG.E R4, desc[UR36][R4.64] ;  /* 0x0000002404047981 */ /* 0x000ea4000c1e1900 */
[----:B--2---:R-:W-:-:S13]  /*4110*/  ISETP.NE.AND P0, PT, R4, RZ, PT ;  /* 0x000000ff0400720c */ /* 0x004fda0003f05270 */
.L_x_1114:
[----:B------:R-:W-:Y:S01]  /*4120*/  ISETP.NE.AND P1, PT, R19, RZ, PT ;  /* 0x000000ff1300720c */ /* 0x000fe20003f25270 */
[----:B------:R-:W-:Y:S01]  /*4130*/  VIADD R25, R25, 0x80 ;  /* 0x0000008019197836 */ /* 0x000fe20000000000 */
[----:B------:R-:W-:Y:S02]  /*4140*/  SEL R19, RZ, 0x1, !P0 ;  /* 0x00000001ff137807 */ /* 0x000fe40004000000 */
[----:B------:R-:W-:-:S09]  /*4150*/  SEL R16, RZ, 0x1, !P1 ;  /* 0x00000001ff107807 */ /* 0x000fd20004800000 */
.L_x_1075:
[----:B------:R-:W-:Y:S05]  /*4160*/  BSYNC B6 ;  /* 0x0000000000067941 */ /* 0x000fea0003800000 */
.L_x_1074:
[----:B------:R-:W-:Y:S01]  /*4170*/  ISETP.GE.AND P0, PT, R25, R22, PT ;  /* 0x000000161900720c */ /* 0x000fe20003f06270 */
[----:B------:R-:W-:Y:S01]  /*4180*/  BSSY B6, `(.L_x_1142) ;  /* 0x0000207000067945 */ /* 0x000fe20003800000 */
[----:B------:R-:W-:Y:S02]  /*4190*/  PRMT R27, RZ, 0x7610, R27 ;  /* 0x00007610ff1b7816 */ /* 0x000fe4000000001b */
[----:B------:R-:W-:Y:S02]  /*41a0*/  PRMT R26, RZ, 0x7610, R26 ;  /* 0x00007610ff1a7816 */ /* 0x000fe4000000001a */
[----:B------:R-:W-:-:S07]  /*41b0*/  PRMT R24, RZ, 0x7610, R24 ;  /* 0x00007610ff187816 */ /* 0x000fce0000000018 */
        /* <DEDUP_REMOVED lines=22> */
.L_x_1147:
[----:B------:R-:W2:Y:S02]  /*4320*/  LDG.E.U8 R4, desc[UR36][R4.64] ;  /* 0x0000002404047981 */ /* 0x000ea4000c1e1100 */
[----:B--2---:R-:W-:-:S04]  /*4330*/  ISETP.NE.AND P0, PT, R4, RZ, PT ;  /* 0x000000ff0400720c */ /* 0x004fc80003f05270 */
[----:B------:R-:W-:Y:S01]  /*4340*/  P2R R26, PR, RZ, 0x1 ;  /* 0x00000001ff1a7803 */ /* 0x000fe20000000000 */
[----:B------:R-:W-:Y:S08]  /*4350*/  BRA `(.L_x_1149) ;  /* 0x0000000c00c47947 */ /* 0x000ff00003800000 */
.L_x_1146:
        /* <DEDUP_REMOVED lines=11> */
.L_x_1151:
[----:B------:R-:W2:Y:S02]  /*4410*/  LDG.E R4, desc[UR36][R4.64] ;  /* 0x0000002404047981 */ /* 0x000ea4000c1e1900 */
[----:B--2---:R-:W-:-:S04]  /*4420*/  ISETP.NE.AND P0, PT, R4, RZ, PT ;  /* 0x000000ff0400720c */ /* 0x004fc80003f05270 */
[----:B------:R-:W-:Y:S01]  /*4430*/  P2R R26, PR, RZ, 0x1 ;  /* 0x00000001ff1a7803 */ /* 0x000fe20000000000 */
[----:B------:R-:W-:Y:S08]  /*4440*/  BRA `(.L_x_1149) ;  /* 0x0000000c00887947 */ /* 0x000ff00003800000 */
.L_x_1150:
[----:B------:R-:W2:Y:S02]  /*4450*/  LDG.E.U16 R4, desc[UR36][R4.64] ;  /* 0x0000002404047981 */ /* 0x000ea4000c1e1500 */
[----:B--2---:R-:W-:-:S04]  /*4460*/  ISETP.NE.AND P0, PT, R4, RZ, PT ;  /* 0x000000ff0400720c */ /* 0x004fc80003f05270 */
[----:B------:R-:W-:Y:S01]  /*4470*/  P2R R26, PR, RZ, 0x1 ;  /* 0x00000001ff1a7803 */ /* 0x000fe20000000000 */
[----:B------:R-:W-:Y:S08]  /*4480*/  BRA `(.L_x_1149) ;  /* 0x0000000c00787947 */ /* 0x000ff00003800000 */
.L_x_1145:
        /* <DEDUP_REMOVED lines=10> */
.L_x_1153:
[----:B------:R-:W2:Y:S02]  /*4530*/  LDG.E.U16 R0, desc[UR36][R4.64] ;  /* 0x0000002404007981 */ /* 0x000ea4000c1e1500 */
[----:B--2---:R-:W-:-:S05]  /*4540*/  HADD2.F32 R0, -RZ, R0.H0_H0 ;  /* 0x20000000ff007230 */ /* 0x004fca0000004100 */
[----:B------:R-:W-:-:S04]  /*4550*/  FSETP.NEU.FTZ.AND P0, PT, R0, RZ, PT ;  /* 0x000000ff0000720b */ /* 0x000fc80003f1d000 */
[----:B------:R-:W-:Y:S01]  /*4560*/  P2R R26, PR, RZ, 0x1 ;  /* 0x00000001ff1a7803 */ /* 0x000fe20000000000 */
[----:B------:R-:W-:Y:S08]  /*4570*/  BRA `(.L_x_1149) ;  /* 0x0000000c003c7947 */ /* 0x000ff00003800000 */
.L_x_1152:
        /* <DEDUP_REMOVED lines=12> */
.L_x_1155:
        /* <DEDUP_REMOVED lines=11> */
.L_x_1154:
[----:B------:R-:W2:Y:S02]  /*46f0*/  LDG.E.64 R4, desc[UR36][R4.64] ;  /* 0x0000002404047981 */ /* 0x000ea4000c1e1b00 */
[----:B--2---:R-:W-:-:S06]  /*4700*/  DSETP.NEU.AND P0, PT, R4, RZ, PT ;  /* 0x000000ff0400722a */ /* 0x004fcc0003f0d000 */
[----:B------:R-:W-:Y:S01]  /*4710*/  P2R R26, PR, RZ, 0x1 ;  /* 0x00000001ff1a7803 */ /* 0x000fe20000000000 */
[----:B------:R-:W-:Y:S07]  /*4720*/  BRA `(.L_x_1149) ;  /* 0x0000000800d07947 */ /* 0x000fee0003800000 */
.L_x_1144:
        /* <DEDUP_REMOVED lines=12> */
.L_x_1158:
[----:B------:R-:W2:Y:S02]  /*47f0*/  LDG.E.128 R4, desc[UR36][R4.64] ;  /* 0x0000002404047981 */ /* 0x000ea4000c1e1d00 */
[----:B--2---:R-:W-:-:S06]  /*4800*/  DSETP.NEU.AND P0, PT, R6, RZ, PT ;  /* 0x000000ff0600722a */ /* 0x004fcc0003f0d000 */
[----:B------:R-:W-:-:S06]  /*4810*/  DSETP.NEU.OR P0, PT, R4, RZ, P0 ;  /* 0x000000ff0400722a */ /* 0x000fcc000070d400 */
[----:B------:R-:W-:Y:S01]  /*4820*/  P2R R26, PR, RZ, 0x1 ;  /* 0x00000001ff1a7803 */ /* 0x000fe20000000000 */
[----:B------:R-:W-:Y:S07]  /*4830*/  BRA `(.L_x_1149) ;  /* 0x00000008008c7947 */ /* 0x000fee0003800000 */
.L_x_1157:
        /* <DEDUP_REMOVED lines=28> */
.L_x_1160:
        /* <DEDUP_REMOVED lines=15> */
.L_x_1159:
[----:B------:R-:W2:Y:S02]  /*4af0*/  LDG.E.U16 R0, desc[UR36][R4.64] ;  /* 0x0000002404007981 */ /* 0x000ea4000c1e1500 */
[----:B--2---:R-:W-:-:S05]  /*4b00*/  IMAD.U32 R0, R0, 0x10000, RZ ;  /* 0x0001000000007824 */ /* 0x004fca00078e00ff */
[----:B------:R-:W-:-:S04]  /*4b10*/  FSETP.NEU.FTZ.AND P0, PT, R0, RZ, PT ;  /* 0x000000ff0000720b */ /* 0x000fc80003f1d000 */
[----:B------:R-:W-:Y:S01]  /*4b20*/  P2R R26, PR, RZ, 0x1 ;  /* 0x00000001ff1a7803 */ /* 0x000fe20000000000 */
[----:B------:R-:W-:Y:S08]  /*4b30*/  BRA `(.L_x_1149) ;  /* 0x0000000400cc7947 */ /* 0x000ff00003800000 */
.L_x_1156:
        /* <DEDUP_REMOVED lines=12> */
.L_x_1163:
        /* <DEDUP_REMOVED lines=21> */
.L_x_1167:
[----:B------:R-:W-:Y:S05]  /*4d50*/  BSYNC B1 ;  /* 0x0000000000017941 */ /* 0x000fea0003800000 */
.L_x_1166:
[----:B------:R-:W-:Y:S01]  /*4d60*/  LEA R5, R0, 0x3b800000, 0x17 ;  /* 0x3b80000000057811 */ /* 0x000fe200078eb8ff */
[----:B------:R-:W-:-:S05]  /*4d70*/  IMAD.SHL.U32 R0, R3, 0x100000, RZ ;  /* 0x0010000003007824 */ /* 0x000fca00078e00ff */
[----:B------:R-:W-:-:S07]  /*4d80*/  LOP3.LUT R0, R5, R0, R6, 0xfe, !PT ;  /* 0x0000000005007212 */ /* 0x000fce00078efe06 */
.L_x_1165:
[----:B------:R-:W-:Y:S05]  /*4d90*/  BSYNC B0 ;  /* 0x0000000000007941 */ /* 0x000fea0003800000 */
.L_x_1164:
[----:B------:R-:W-:-:S04]  /*4da0*/  FSETP.NEU.FTZ.AND P0, PT, R0, RZ, PT ;  /* 0x000000ff0000720b */ /* 0x000fc80003f1d000 */
[----:B------:R-:W-:Y:S01]  /*4db0*/  P2R R26, PR, RZ, 0x1 ;  /* 0x00000001ff1a7803 */ /* 0x000fe20000000000 */
[----:B------:R-:W-:Y:S08]  /*4dc0*/  BRA `(.L_x_1149) ;  /* 0x0000000400287947 */ /* 0x000ff00003800000 */
.L_x_1162:
        /* <DEDUP_REMOVED lines=21> */
.L_x_1171:
[----:B------:R-:W-:Y:S05]  /*4f20*/  BSYNC B1 ;  /* 0x0000000000017941 */ /* 0x000fea0003800000 */
.L_x_1170:
[----:B------:R-:W-:Y:S01]  /*4f30*/  LEA R5, R0, 0x37800000, 0x17 ;  /* 0x3780000000057811 */ /* 0x000fe200078eb8ff */
[----:B------:R-:W-:-:S05]  /*4f40*/  IMAD.SHL.U32 R0, R3, 0x200000, RZ ;  /* 0x0020000003007824 */ /* 0x000fca00078e00ff */
[----:B------:R-:W-:-:S07]  /*4f50*/  LOP3.LUT R0, R5, R0, R6, 0xfe, !PT ;  /* 0x0000000005007212 */ /* 0x000fce00078efe06 */
.L_x_1169:
[----:B------:R-:W-:Y:S05]  /*4f60*/  BSYNC B0 ;  /* 0x0000000000007941 */ /* 0x000fea0003800000 */
.L_x_1168:
[----:B------:R-:W-:-:S04]  /*4f70*/  FSETP.NEU.FTZ.AND P0, PT, R0, RZ, PT ;  /* 0x000000ff0000720b */ /* 0x000fc80003f1d000 */
[----:B------:R-:W-:Y:S01]  /*4f80*/  P2R R26, PR, RZ, 0x1 ;  /* 0x00000001ff1a7803 */ /* 0x000fe20000000000 */
[----:B------:R-:W-:Y:S08]  /*4f90*/  BRA `(.L_x_1149) ;  /* 0x0000000000b47947 */ /* 0x000ff00003800000 */
.L_x_1161:
        /* <DEDUP_REMOVED lines=14> */
.L_x_1175:
[----:B------:R-:W-:Y:S05]  /*5080*/  BSYNC B0 ;  /* 0x0000000000007941 */ /* 0x000fea0003800000 */
.L_x_1174:
[----:B------:R-:W-:-:S04]  /*5090*/  FSETP.NEU.FTZ.AND P0, PT, R0, RZ, PT ;  /* 0x000000ff0000720b */ /* 0x000fc80003f1d000 */
[----:B------:R-:W-:Y:S01]  /*50a0*/  P2R R26, PR, RZ, 0x1 ;  /* 0x00000001ff1a7803 */ /* 0x000fe20000000000 */
[----:B------:R-:W-:Y:S08]  /*50b0*/  BRA `(.L_x_1149) ;  /* 0x00000000006c7947 */ /* 0x000ff00003800000 */
.L_x_1148:
        /* <DEDUP_REMOVED lines=16> */
.L_x_1176:
[----:B------:R-:W-:-:S04]  /*51c0*/  PLOP3.LUT P0, PT, PT, PT, PT, 0x8, 0x0 ;  /* 0x000000000000781c */ /* 0x000fc80003f0e170 */
[----:B------:R-:W-:Y:S01]  /*51d0*/  P2R R26, PR, RZ, 0x1 ;  /* 0x00000001ff1a7803 */ /* 0x000fe20000000000 */
[----:B------:R-:W-:Y:S08]  /*51e0*/  BRA `(.L_x_1149) ;  /* 0x0000000000207947 */ /* 0x000ff00003800000 */
.L_x_1173:
[----:B------:R-:W2:Y:S02]  /*51f0*/  LDG.E.64 R4, desc[UR36][R4.64] ;  /* 0x0000002404047981 */ /* 0x000ea4000c1e1b00 */
[----:B--2---:R-:W-:-:S04]  /*5200*/  ISETP.NE.U32.AND P0, PT, R4, RZ, PT ;  /* 0x000000ff0400720c */ /* 0x004fc80003f05070 */
[----:B------:R-:W-:-:S04]  /*5210*/  ISETP.NE.AND.EX P0, PT, R5, RZ, PT, P0 ;  /* 0x000000ff0500720c */ /* 0x000fc80003f05300 */
[----:B------:R-:W-:Y:S01]  /*5220*/  P2R R26, PR, RZ, 0x1 ;  /* 0x00000001ff1a7803 */ /* 0x000fe20000000000 */
[----:B------:R-:W-:Y:S08]  /*5230*/  BRA `(.L_x_1149) ;  /* 0x00000000000c7947 */ /* 0x000ff00003800000 */
.L_x_1172:
[----:B------:R-:W2:Y:S02]  /*5240*/  LDG.E R4, desc[UR36][R4.64] ;  /* 0x0000002404047981 */ /* 0x000ea4000c1e1900 */
[----:B--2---:R-:W-:-:S04]  /*5250*/  ISETP.NE.AND P0, PT, R4, RZ, PT ;  /* 0x000000ff0400720c */ /* 0x004fc80003f05270 */
[----:B------:R-:W-:-:S09]  /*5260*/  P2R R26, PR, RZ, 0x1 ;  /* 0x00000001ff1a7803 */ /* 0x000fd20000000000 */
.L_x_1149:
[----:B------:R-:W0:Y:S01]  /*5270*/  LDC.U8 R6, c[0x0][0x235] ;  /* 0x00008d40ff067b82 */ /* 0x000e220000000000 */
[----:B------:R-:W-:Y:S02]  /*5280*/  ULDC UR4, c[0x0][0x23c] ;  /* 0x00008f0000047ab9 */ /* 0x000fe40000000800 */
[----:B------:R-:W-:-:S05]  /*5290*/  IMAD R3, R24, UR4, RZ ;  /* 0x0000000418037c24 */ /* 0x000fca000f8e02ff */
[----:B------:R-:W1:Y:S01]  /*52a0*/  LDC.64 R4, c[0x0][0x228] ;  /* 0x00008a00ff047b82 */ /* 0x000e620000000a00 */
[----:B0-----:R-:W-:-:S04]  /*52b0*/  PRMT R0, R6, 0x9910, RZ ;  /* 0x0000991006007816 */ /* 0x001fc800000000ff */
[----:B------:R-:W-:Y:S02]  /*52c0*/  ISETP.GT.AND P1, PT, R0, 0x9, PT ;  /* 0x000000090000780c */ /* 0x000fe40003f24270 */
[----:B-1----:R-:W-:-:S05]  /*52d0*/  IADD3 R4, P0, R3, R4, RZ ;  /* 0x0000000403047210 */ /* 0x002fca0007f1e0ff */
        /* <DEDUP_REMOVED lines=13> */
.L_x_1180:
[----:B------:R-:W2:Y:S02]  /*53b0*/  LDG.E.U8 R4, desc[UR36][R4.64] ;  /* 0x0000002404047981 */ /* 0x000ea4000c1e1100 */
[----:B--2---:R-:W-:Y:S01]  /*53c0*/  ISETP.NE.AND P0, PT, R4, RZ, PT ;  /* 0x000000ff0400720c */ /* 0x004fe20003f05270 */
[----:B------:R-:W-:-:S12]  /*53d0*/  BRA `(.L_x_1182) ;  /* 0x0000000c00747947 */ /* 0x000fd80003800000 */
.L_x_1179:
        /* <DEDUP_REMOVED lines=10> */
.L_x_1184:
[----:B------:R-:W2:Y:S02]  /*5480*/  LDG.E R4, desc[UR36][R4.64] ;  /* 0x0000002404047981 */ /* 0x000ea4000c1e1900 */
[----:B--2---:R-:W-:Y:S01]  /*5490*/  ISETP.NE.AND P0, PT, R4, RZ, PT ;  /* 0x000000ff0400720c */ /* 0x004fe20003f05270 */
[----:B------:R-:W-:-:S12]  /*54a0*/  BRA `(.L_x_1182) ;  /* 0x0000000c00407947 */ /* 0x000fd80003800000 */
.L_x_1183:
[----:B------:R-:W2:Y:S02]  /*54b0*/  LDG.E.U16 R4, desc[UR36][R4.64] ;  /* 0x0000002404047981 */ /* 0x000ea4000c1e1500 */
[----:B--2---:R-:W-:Y:S01]  /*54c0*/  ISETP.NE.AND P0, PT, R4, RZ, PT ;  /* 0x000000ff0400720c */ /* 0x004fe20003f05270 */
[----:B------:R-:W-:-:S12]  /*54d0*/  BRA `(.L_x_1182) ;  /* 0x0000000c00347947 */ /* 0x000fd80003800000 */
.L_x_1178:
        /* <DEDUP_REMOVED lines=9> */
.L_x_1186:
[----:B------:R-:W2:Y:S02]  /*5570*/  LDG.E.U16 R0, desc[UR36][R4.64] ;  /* 0x0000002404007981 */ /* 0x000ea4000c1e1500 */
[----:B--2---:R-:W-:-:S05]  /*5580*/  HADD2.F32 R0, -RZ, R0.H0_H0 ;  /* 0x20000000ff007230 */ /* 0x004fca0000004100 */
[----:B------:R-:W-:Y:S01]  /*5590*/  FSETP.NEU.FTZ.AND P0, PT, R0, RZ, PT ;  /* 0x000000ff0000720b */ /* 0x000fe20003f1d000 */
[----:B------:R-:W-:-:S12]  /*55a0*/  BRA `(.L_x_1182) ;  /* 0x0000000c00007947 */ /* 0x000fd80003800000 */
.L_x_1185:
        /* <DEDUP_REMOVED lines=11> */
.L_x_1188:
        /* <DEDUP_REMOVED lines=10> */
.L_x_1187:
[----:B------:R-:W2:Y:S02]  /*5700*/  LDG.E.64 R4, desc[UR36][R4.64] ;  /* 0x0000002404047981 */ /* 0x000ea4000c1e1b00 */
[----:B--2---:R-:W-:Y:S01]  /*5710*/  DSETP.NEU.AND P0, PT, R4, RZ, PT ;  /* 0x000000ff0400722a */ /* 0x004fe20003f0d000 */
[----:B------:R-:W-:-:S13]  /*5720*/  BRA `(.L_x_1182) ;  /* 0x0000000800a07947 */ /* 0x000fda0003800000 */
.L_x_1177:
        /* <DEDUP_REMOVED lines=11> */
.L_x_1191:
[----:B------:R-:W2:Y:S02]  /*57e0*/  LDG.E.128 R4, desc[UR36][R4.64] ;  /* 0x0000002404047981 */ /* 0x000ea4000c1e1d00 */
[----:B--2---:R-:W-:-:S06]  /*57f0*/  DSETP.NEU.AND P0, PT, R6, RZ, PT ;  /* 0x000000ff0600722a */ /* 0x004fcc0003f0d000 */
[----:B------:R-:W-:Y:S01]  /*5800*/  DSETP.NEU.OR P0, PT, R4, RZ, P0 ;  /* 0x000000ff0400722a */ /* 0x000fe2000070d400 */
[----:B------:R-:W-:-:S13]  /*5810*/  BRA `(.L_x_1182) ;  /* 0x0000000800647947 */ /* 0x000fda0003800000 */
.L_x_1190:
        /* <DEDUP_REMOVED lines=27> */
.L_x_1193:
        /* <DEDUP_REMOVED lines=14> */
.L_x_1192:
[----:B------:R-:W2:Y:S02]  /*5ab0*/  LDG.E.U16 R0, desc[UR36][R4.64] ;  /* 0x0000002404007981 */ /* 0x000ea4000c1e1500 */
[----:B--2---:R-:W-:-:S05]  /*5ac0*/  IMAD.U32 R0, R0, 0x10000, RZ ;  /* 0x0001000000007824 */ /* 0x004fca00078e00ff */
[----:B------:R-:W-:Y:S01]  /*5ad0*/  FSETP.NEU.FTZ.AND P0, PT, R0, RZ, PT ;  /* 0x000000ff0000720b */ /* 0x000fe20003f1d000 */
[----:B------:R-:W-:-:S12]  /*5ae0*/  BRA `(.L_x_1182) ;  /* 0x0000000400b07947 */ /* 0x000fd80003800000 */
.L_x_1189:
        /* <DEDUP_REMOVED lines=11> */
.L_x_1196:
        /* <DEDUP_REMOVED lines=21> */
.L_x_1200:
[----:B------:R-:W-:Y:S05]  /*5cf0*/  BSYNC B1 ;  /* 0x0000000000017941 */ /* 0x000fea0003800000 */
.L_x_1199:
[----:B------:R-:W-:Y:S01]  /*5d00*/  LEA R5, R0, 0x3b800000, 0x17 ;  /* 0x3b80000000057811 */ /* 0x000fe200078eb8ff */
[----:B------:R-:W-:-:S05]  /*5d10*/  IMAD.SHL.U32 R0, R3, 0x100000, RZ ;  /* 0x0010000003007824 */ /* 0x000fca00078e00ff */
[----:B------:R-:W-:-:S07]  /*5d20*/  LOP3.LUT R0, R5, R0, R6, 0xfe, !PT ;  /* 0x0000000005007212 */ /* 0x000fce00078efe06 */
.L_x_1198:
[----:B------:R-:W-:Y:S05]  /*5d30*/  BSYNC B0 ;  /* 0x0000000000007941 */ /* 0x000fea0003800000 */
.L_x_1197:
[----:B------:R-:W-:Y:S01]  /*5d40*/  FSETP.NEU.FTZ.AND P0, PT, R0, RZ, PT ;  /* 0x000000ff0000720b */ /* 0x000fe20003f1d000 */
[----:B------:R-:W-:-:S12]  /*5d50*/  BRA `(.L_x_1182) ;  /* 0x0000000400147947 */ /* 0x000fd80003800000 */
.L_x_1195:
        /* <DEDUP_REMOVED lines=21> */
.L_x_1204:
[----:B------:R-:W-:Y:S05]  /*5eb0*/  BSYNC B1 ;  /* 0x0000000000017941 */ /* 0x000fea0003800000 */
.L_x_1203:
[----:B------:R-:W-:Y:S01]  /*5ec0*/  LEA R5, R0, 0x37800000, 0x17 ;  /* 0x3780000000057811 */ /* 0x000fe200078eb8ff */
[----:B------:R-:W-:-:S05]  /*5ed0*/  IMAD.SHL.U32 R0, R3, 0x200000, RZ ;  /* 0x0020000003007824 */ /* 0x000fca00078e00ff */
[----:B------:R-:W-:-:S07]  /*5ee0*/  LOP3.LUT R0, R5, R0, R6, 0xfe, !PT ;  /* 0x0000000005007212 */ /* 0x000fce00078efe06 */
.L_x_1202:
[----:B------:R-:W-:Y:S05]  /*5ef0*/  BSYNC B0 ;  /* 0x0000000000007941 */ /* 0x000fea0003800000 */
.L_x_1201:
[----:B------:R-:W-:Y:S01]  /*5f00*/  FSETP.NEU.FTZ.AND P0, PT, R0, RZ, PT ;  /* 0x000000ff0000720b */ /* 0x000fe20003f1d000 */
[----:B------:R-:W-:-:S12]  /*5f10*/  BRA `(.L_x_1182) ;  /* 0x0000000000a47947 */ /* 0x000fd80003800000 */
.L_x_1194:
        /* <DEDUP_REMOVED lines=14> */
.L_x_1208:
[----:B------:R-:W-:Y:S05]  /*6000*/  BSYNC B0 ;  /* 0x0000000000007941 */ /* 0x000fea0003800000 */
.L_x_1207:
[----:B------:R-:W-:Y:S01]  /*6010*/  FSETP.NEU.FTZ.AND P0, PT, R0, RZ, PT ;  /* 0x000000ff0000720b */ /* 0x000fe20003f1d000 */
[----:B------:R-:W-:-:S12]  /*6020*/  BRA `(.L_x_1182) ;  /* 0x0000000000607947 */ /* 0x000fd80003800000 */
.L_x_1181:
        /* <DEDUP_REMOVED lines=16> */
.L_x_1209:
[----:B------:R-:W-:Y:S01]  /*6130*/  PLOP3.LUT P0, PT, PT, PT, PT, 0x8, 0x0 ;  /* 0x000000000000781c */ /* 0x000fe20003f0e170 */
[----:B------:R-:W-:-:S12]  /*6140*/  BRA `(.L_x_1182) ;  /* 0x0000000000187947 */ /* 0x000fd80003800000 */
.L_x_1206:
[----:B------:R-:W2:Y:S02]  /*6150*/  LDG.E.64 R4, desc[UR36][R4.64] ;  /* 0x0000002404047981 */ /* 0x000ea4000c1e1b00 */
[----:B--2---:R-:W-:-:S04]  /*6160*/  ISETP.NE.U32.AND P0, PT, R4, RZ, PT ;  /* 0x000000ff0400720c */ /* 0x004fc80003f05070 */
[----:B------:R-:W-:Y:S01]  /*6170*/  ISETP.NE.AND.EX P0, PT, R5, RZ, PT, P0 ;  /* 0x000000ff0500720c */ /* 0x000fe20003f05300 */
[----:B------:R-:W-:-:S12]  /*6180*/  BRA `(.L_x_1182) ;  /* 0x0000000000087947 */ /* 0x000fd80003800000 */
.L_x_1205:
[----:B------:R-:W2:Y:S02]  /*6190*/  LDG.E R4, desc[UR36][R4.64] ;  /* 0x0000002404047981 */ /* 0x000ea4000c1e1900 */
[----:B--2---:R-:W-:-:S13]  /*61a0*/  ISETP.NE.AND P0, PT, R4, RZ, PT ;  /* 0x000000ff0400720c */ /* 0x004fda0003f05270 */
.L_x_1182:
[----:B------:R-:W-:Y:S01]  /*61b0*/  ISETP.NE.AND P1, PT, R26, RZ, PT ;  /* 0x000000ff1a00720c */ /* 0x000fe20003f25270 */
[----:B------:R-:W-:Y:S01]  /*61c0*/  VIADD R25, R25, 0x80 ;  /* 0x0000008019197836 */ /* 0x000fe20000000000 */
[----:B------:R-:W-:Y:S02]  /*61d0*/  SEL R24, RZ, 0x1, !P0 ;  /* 0x00000001ff187807 */ /* 0x000fe40004000000 */
[----:B------:R-:W-:-:S09]  /*61e0*/  SEL R26, RZ, 0x1, !P1 ;  /* 0x00000001ff1a7807 */ /* 0x000fd20004800000 */
.L_x_1143:
[----:B------:R-:W-:Y:S05]  /*61f0*/  BSYNC B6 ;  /* 0x0000000000067941 */ /* 0x000fea0003800000 */
.L_x_1142:
        /* <DEDUP_REMOVED lines=25> */
.L_x_1215:
[----:B------:R-:W2:Y:S02]  /*6390*/  LDG.E.U8 R4, desc[UR36][R4.64] ;  /* 0x0000002404047981 */ /* 0x000ea4000c1e1100 */
[----:B--2---:R-:W-:-:S04]  /*63a0*/  ISETP.NE.AND P0, PT, R4, RZ, PT ;  /* 0x000000ff0400720c */ /* 0x004fc80003f05270 */
[----:B------:R-:W-:Y:S01]  /*63b0*/  P2R R23, PR, RZ, 0x1 ;  /* 0x00000001ff177803 */ /* 0x000fe20000000000 */
[----:B------:R-:W-:Y:S08]  /*63c0*/  BRA `(.L_x_1217) ;  /* 0x0000000c00c47947 */ /* 0x000ff00003800000 */
.L_x_1214:
        /* <DEDUP_REMOVED lines=11> */
.L_x_1219:
[----:B------:R-:W2:Y:S02]  /*6480*/  LDG.E R4, desc[UR36][R4.64] ;  /* 0x0000002404047981 */ /* 0x000ea4000c1e1900 */
[----:B--2---:R-:W-:-:S04]  /*6490*/  ISETP.NE.AND P0, PT, R4, RZ, PT ;  /* 0x000000ff0400720c */ /* 0x004fc80003f05270 */
[----:B------:R-:W-:Y:S01]  /*64a0*/  P2R R23, PR, RZ, 0x1 ;  /* 0x00000001ff177803 */ /* 0x000fe20000000000 */
[----:B------:R-:W-:Y:S08]  /*64b0*/  BRA `(.L_x_1217) ;  /* 0x0000000c00887947 */ /* 0x000ff00003800000 */
.L_x_1218:
[----:B------:R-:W2:Y:S02]  /*64c0*/  LDG.E.U16 R4, desc[UR36][R4.64] ;  /* 0x0000002404047981 */ /* 0x000ea4000c1e1500 */
[----:B--2---:R-:W-:-:S04]  /*64d0*/  ISETP.NE.AND P0, PT, R4, RZ, PT ;  /* 0x000000ff0400720c */ /* 0x004fc80003f05270 */
[----:B------:R-:W-:Y:S01]  /*64e0*/  P2R R23, PR, RZ, 0x1 ;  /* 0x00000001ff177803 */ /* 0x000fe20000000000 */
[----:B------:R-:W-:Y:S08]  /*64f0*/  BRA `(.L_x_1217) ;  /* 0x0000000c00787947 */ /* 0x000ff00003800000 */
.L_x_1213:
        /* <DEDUP_REMOVED lines=10> */
.L_x_1221:
[----:B------:R-:W2:Y:S02]  /*65a0*/  LDG.E.U16 R0, desc[UR36][R4.64] ;  /* 0x0000002404007981 */ /* 0x000ea4000c1e1500 */
[----:B--2---:R-:W-:-:S05]  /*65b0*/  HADD2.F32 R0, -RZ, R0.H0_H0 ;  /* 0x20000000ff007230 */ /* 0x004fca0000004100 */
[----:B------:R-:W-:-:S04]  /*65c0*/  FSETP.NEU.FTZ.AND P0, PT, R0, RZ, PT ;  /* 0x000000ff0000720b */ /* 0x000fc80003f1d000 */
[----:B------:R-:W-:Y:S01]  /*65d0*/  P2R R23, PR, RZ, 0x1 ;  /* 0x00000001ff177803 */ /* 0x000fe20000000000 */
[----:B------:R-:W-:Y:S08]  /*65e0*/  BRA `(.L_x_1217) ;  /* 0x0000000c003c7947 */ /* 0x000ff00003800000 */
.L_x_1220:
        /* <DEDUP_REMOVED lines=12> */
.L_x_1223:
        /* <DEDUP_REMOVED lines=11> */
.L_x_1222:
[----:B------:R-:W2:Y:S02]  /*6760*/  LDG.E.64 R4, desc[UR36][R4.64] ;  /* 0x0000002404047981 */ /* 0x000ea4000c1e1b00 */
[----:B--2---:R-:W-:-:S06]  /*6770*/  DSETP.NEU.AND P0, PT, R4, RZ, PT ;  /* 0x000000ff0400722a */ /* 0x004fcc0003f0d000 */
[----:B------:R-:W-:Y:S01]  /*6780*/  P2R R23, PR, RZ, 0x1 ;  /* 0x00000001ff177803 */ /* 0x000fe20000000000 */
[----:B------:R-:W-:Y:S07]  /*6790*/  BRA `(.L_x_1217) ;  /* 0x0000000800d07947 */ /* 0x000fee0003800000 */
.L_x_1212:
        /* <DEDUP_REMOVED lines=12> */
.L_x_1226:
[----:B------:R-:W2:Y:S02]  /*6860*/  LDG.E.128 R4, desc[UR36][R4.64] ;  /* 0x0000002404047981 */ /* 0x000ea4000c1e1d00 */
[----:B--2---:R-:W-:-:S06]  /*6870*/  DSETP.NEU.AND P0, PT, R6, RZ, PT ;  /* 0x000000ff0600722a */ /* 0x004fcc0003f0d000 */
[----:B------:R-:W-:-:S06]  /*6880*/  DSETP.NEU.OR P0, PT, R4, RZ, P0 ;  /* 0x000000ff0400722a */ /* 0x000fcc000070d400 */
[----:B------:R-:W-:Y:S01]  /*6890*/  P2R R23, PR, RZ, 0x1 ;  /* 0x00000001ff177803 */ /* 0x000fe20000000000 */
[----:B------:R-:W-:Y:S07]  /*68a0*/  BRA `(.L_x_1217) ;  /* 0x00000008008c7947 */ /* 0x000fee0003800000 */
.L_x_1225:
        /* <DEDUP_REMOVED lines=28> */
.L_x_1228:
        /* <DEDUP_REMOVED lines=15> */
.L_x_1227:
[----:B------:R-:W2:Y:S02]  /*6b60*/  LDG.E.U16 R0, desc[UR36][R4.64] ;  /* 0x0000002404007981 */ /* 0x000ea4000c1e1500 */
[----:B--2---:R-:W-:-:S05]  /*6b70*/  IMAD.U32 R0, R0, 0x10000, RZ ;  /* 0x0001000000007824 */ /* 0x004fca00078e00ff */
[----:B------:R-:W-:-:S04]  /*6b80*/  FSETP.NEU.FTZ.AND P0, PT, R0, RZ, PT ;  /* 0x000000ff0000720b */ /* 0x000fc80003f1d000 */
[----:B------:R-:W-:Y:S01]  /*6b90*/  P2R R23, PR, RZ, 0x1 ;  /* 0x00000001ff177803 */ /* 0x000fe20000000000 */
[----:B------:R-:W-:Y:S08]  /*6ba0*/  BRA `(.L_x_1217) ;  /* 0x0000000400cc7947 */ /* 0x000ff00003800000 */
.L_x_1224:
        /* <DEDUP_REMOVED lines=12> */
.L_x_1231:
        /* <DEDUP_REMOVED lines=21> */
.L_x_1235:
[----:B------:R-:W-:Y:S05]  /*6dc0*/  BSYNC B1 ;  /* 0x0000000000017941 */ /* 0x000fea0003800000 */
.L_x_1234:
[----:B------:R-:W-:Y:S01]  /*6dd0*/  LEA R5, R0, 0x3b800000, 0x17 ;  /* 0x3b80000000057811 */ /* 0x000fe200078eb8ff */
[----:B------:R-:W-:-:S05]  /*6de0*/  IMAD.SHL.U32 R0, R3, 0x100000, RZ ;  /* 0x0010000003007824 */ /* 0x000fca00078e00ff */
[----:B------:R-:W-:-:S07]  /*6df0*/  LOP3.LUT R0, R5, R0, R6, 0xfe, !PT ;  /* 0x0000000005007212 */ /* 0x000fce00078efe06 */
.L_x_1233:
[----:B------:R-:W-:Y:S05]  /*6e00*/  BSYNC B0 ;  /* 0x0000000000007941 */ /* 0x000fea0003800000 */
.L_x_1232:
[----:B------:R-:W-:-:S04]  /*6e10*/  FSETP.NEU.FTZ.AND P0, PT, R0, RZ, PT ;  /* 0x000000ff0000720b */ /* 0x000fc80003f1d000 */
[----:B------:R-:W-:Y:S01]  /*6e20*/  P2R R23, PR, RZ, 0x1 ;  /* 0x00000001ff177803 */ /* 0x000fe20000000000 */
[----:B------:R-:W-:Y:S08]  /*6e30*/  BRA `(.L_x_1217) ;  /* 0x0000000400287947 */ /* 0x000ff00003800000 */
.L_x_1230:
        /* <DEDUP_REMOVED lines=21> */
.L_x_1239:
[----:B------:R-:W-:Y:S05]  /*6f90*/  BSYNC B1 ;  /* 0x0000000000017941 */ /* 0x000fea0003800000 */
.L_x_1238:
[----:B------:R-:W-:Y:S01]  /*6fa0*/  LEA R5, R0, 0x37800000, 0x17 ;  /* 0x3780000000057811 */ /* 0x000fe200078eb8ff */
[----:B------:R-:W-:-:S05]  /*6fb0*/  IMAD.SHL.U32 R0, R3, 0x200000, RZ ;  /* 0x0020000003007824 */ /* 0x000fca00078e00ff */
[----:B------:R-:W-:-:S07]  /*6fc0*/  LOP3.LUT R0, R5, R0, R6, 0xfe, !PT ;  /* 0x0000000005007212 */ /* 0x000fce00078efe06 */
.L_x_1237:
[----:B------:R-:W-:Y:S05]  /*6fd0*/  BSYNC B0 ;  /* 0x0000000000007941 */ /* 0x000fea0003800000 */
.L_x_1236:
[----:B------:R-:W-:-:S04]  /*6fe0*/  FSETP.NEU.FTZ.AND P0, PT, R0, RZ, PT ;  /* 0x000000ff0000720b */ /* 0x000fc80003f1d000 */
[----:B------:R-:W-:Y:S01]  /*6ff0*/  P2R R23, PR, RZ, 0x1 ;  /* 0x00000001ff177803 */ /* 0x000fe20000000000 */
[----:B------:R-:W-:Y:S08]  /*7000*/  BRA `(.L_x_1217) ;  /* 0x0000000000b47947 */ /* 0x000ff00003800000 */
.L_x_1229:
        /* <DEDUP_REMOVED lines=14> */
.L_x_1243:
[----:B------:R-:W-:Y:S05]  /*70f0*/  BSYNC B0 ;  /* 0x0000000000007941 */ /* 0x000fea0003800000 */
.L_x_1242:
[----:B------:R-:W-:-:S04]  /*7100*/  FSETP.NEU.FTZ.AND P0, PT, R0, RZ, PT ;  /* 0x000000ff0000720b */ /* 0x000fc80003f1d000 */
[----:B------:R-:W-:Y:S01]  /*7110*/  P2R R23, PR, RZ, 0x1 ;  /* 0x00000001ff177803 */ /* 0x000fe20000000000 */
[----:B------:R-:W-:Y:S08]  /*7120*/  BRA `(.L_x_1217) ;  /* 0x00000000006c7947 */ /* 0x000ff00003800000 */
.L_x_1216:
        /* <DEDUP_REMOVED lines=16> */
.L_x_1244:
[----:B------:R-:W-:-:S04]  /*7230*/  PLOP3.LUT P0, PT, PT, PT, PT, 0x8, 0x0 ;  /* 0x000000000000781c */ /* 0x000fc80003f0e170 */
[----:B------:R-:W-:Y:S01]  /*7240*/  P2R R23, PR, RZ, 0x1 ;  /* 0x00000001ff177803 */ /* 0x000fe20000000000 */
[----:B------:R-:W-:Y:S08]  /*7250*/  BRA `(.L_x_1217) ;  /* 0x0000000000207947 */ /* 0x000ff00003800000 */
.L_x_1241:
[----:B------:R-:W2:Y:S02]  /*7260*/  LDG.E.64 R4, desc[UR36][R4.64] ;  /* 0x0000002404047981 */ /* 0x000ea4000c1e1b00 */
[----:B--2---:R-:W-:-:S04]  /*7270*/  ISETP.NE.U32.AND P0, PT, R4, RZ, PT ;  /* 0x000000ff0400720c */ /* 0x004fc80003f05070 */
[----:B------:R-:W-:-:S04]  /*7280*/  ISETP.NE.AND.EX P0, PT, R5, RZ, PT, P0 ;  /* 0x000000ff0500720c */ /* 0x000fc80003f05300 */
[----:B------:R-:W-:Y:S01]  /*7290*/  P2R R23, PR, RZ, 0x1 ;  /* 0x00000001ff177803 */ /* 0x000fe20000000000 */
[----:B------:R-:W-:Y:S08]  /*72a0*/  BRA `(.L_x_1217) ;  /* 0x00000000000c7947 */ /* 0x000ff00003800000 */
.L_x_1240:
[----:B------:R-:W2:Y:S02]  /*72b0*/  LDG.E R4, desc[UR36][R4.64] ;  /* 0x0000002404047981 */ /* 0x000ea4000c1e1900 */
[----:B--2---:R-:W-:-:S04]  /*72c0*/  ISETP.NE.AND P0, PT, R4, RZ, PT ;  /* 0x000000ff0400720c */ /* 0x004fc80003f05270 */
[----:B------:R-:W-:-:S09]  /*72d0*/  P2R R23, PR, RZ, 0x1 ;  /* 0x00000001ff177803 */ /* 0x000fd20000000000 */
.L_x_1217:
        /* <DEDUP_REMOVED lines=20> */
.L_x_1248:
[----:B------:R-:W2:Y:S02]  /*7420*/  LDG.E.U8 R4, desc[UR36][R4.64] ;  /* 0x0000002404047981 */ /* 0x000ea4000c1e1100 */
[----:B--2---:R-:W-:Y:S01]  /*7430*/  ISETP.NE.AND P0, PT, R4, RZ, PT ;  /* 0x000000ff0400720c */ /* 0x004fe20003f05270 */
[----:B------:R-:W-:-:S12]  /*7440*/  BRA `(.L_x_1250) ;  /* 0x0000000c00747947 */ /* 0x000fd80003800000 */
.L_x_1247:
        /* <DEDUP_REMOVED lines=10> */
.L_x_1252:
[----:B------:R-:W2:Y:S02]  /*74f0*/  LDG.E R4, desc[UR36][R4.64] ;  /* 0x0000002404047981 */ /* 0x000ea4000c1e1900 */
[----:B--2---:R-:W-:Y:S01]  /*7500*/  ISETP.NE.AND P0, PT, R4, RZ, PT ;  /* 0x000000ff0400720c */ /* 0x004fe20003f05270 */
[----:B------:R-:W-:-:S12]  /*7510*/  BRA `(.L_x_1250) ;  /* 0x0000000c00407947 */ /* 0x000fd80003800000 */
.L_x_1251:
[----:B------:R-:W2:Y:S02]  /*7520*/  LDG.E.U16 R4, desc[UR36][R4.64] ;  /* 0x0000002404047981 */ /* 0x000ea4000c1e1500 */
[----:B--2---:R-:W-:Y:S01]  /*7530*/  ISETP.NE.AND P0, PT, R4, RZ, PT ;  /* 0x000000ff0400720c */ /* 0x004fe20003f05270 */
[----:B------:R-:W-:-:S12]  /*7540*/  BRA `(.L_x_1250) ;  /* 0x0000000c00347947 */ /* 0x000fd80003800000 */
.L_x_1246:
        /* <DEDUP_REMOVED lines=9> */
.L_x_1254:
[----:B------:R-:W2:Y:S02]  /*75e0*/  LDG.E.U16 R0, desc[UR36][R4.64] ;  /* 0x0000002404007981 */ /* 0x000ea4000c1e1500 */
[----:B--2---:R-:W-:-:S05]  /*75f0*/  HADD2.F32 R0, -RZ, R0.H0_H0 ;  /* 0x20000000ff007230 */ /* 0x004fca0000004100 */
[----:B------:R-:W-:Y:S01]  /*7600*/  FSETP.NEU.FTZ.AND P0, PT, R0, RZ, PT ;  /* 0x000000ff0000720b */ /* 0x000fe20003f1d000 */
[----:B------:R-:W-:-:S12]  /*7610*/  BRA `(.L_x_1250) ;  /* 0x0000000c00007947 */ /* 0x000fd80003800000 */
.L_x_1253:
        /* <DEDUP_REMOVED lines=11> */
.L_x_1256:
        /* <DEDUP_REMOVED lines=10> */
.L_x_1255:
[----:B------:R-:W2:Y:S02]  /*7770*/  LDG.E.64 R4, desc[UR36][R4.64] ;  /* 0x0000002404047981 */ /* 0x000ea4000c1e1b00 */
[----:B--2---:R-:W-:Y:S01]  /*7780*/  DSETP.NEU.AND P0, PT, R4, RZ, PT ;  /* 0x000000ff0400722a */ /* 0x004fe20003f0d000 */
[----:B------:R-:W-:-:S13]  /*7790*/  BRA `(.L_x_1250) ;  /* 0x0000000800a07947 */ /* 0x000fda0003800000 */
.L_x_1245:
        /* <DEDUP_REMOVED lines=11> */
.L_x_1259:
[----:B------:R-:W2:Y:S02]  /*7850*/  LDG.E.128 R4, desc[UR36][R4.64] ;  /* 0x0000002404047981 */ /* 0x000ea4000c1e1d00 */
[----:B--2---:R-:W-:-:S06]  /*7860*/  DSETP.NEU.AND P0, PT, R6, RZ, PT ;  /* 0x000000ff0600722a */ /* 0x004fcc0003f0d000 */
[----:B------:R-:W-:Y:S01]  /*7870*/  DSETP.NEU.OR P0, PT, R4, RZ, P0 ;  /* 0x000000ff0400722a */ /* 0x000fe2000070d400 */
[----:B------:R-:W-:-:S13]  /*7880*/  BRA `(.L_x_1250) ;  /* 0x0000000800647947 */ /* 0x000fda0003800000 */
.L_x_1258:
        /* <DEDUP_REMOVED lines=27> */
.L_x_1261:
        /* <DEDUP_REMOVED lines=14> */
.L_x_1260:
[----:B------:R-:W2:Y:S02]  /*7b20*/  LDG.E.U16 R0, desc[UR36][R4.64] ;  /* 0x0000002404007981 */ /* 0x000ea4000c1e1500 */
[----:B--2---:R-:W-:-:S05]  /*7b30*/  IMAD.U32 R0, R0, 0x10000, RZ ;  /* 0x0001000000007824 */ /* 0x004fca00078e00ff */
[----:B------:R-:W-:Y:S01]  /*7b40*/  FSETP.NEU.FTZ.AND P0, PT, R0, RZ, PT ;  /* 0x000000ff0000720b */ /* 0x000fe20003f1d000 */
[----:B------:R-:W-:-:S12]  /*7b50*/  BRA `(.L_x_1250) ;  /* 0x0000000400b07947 */ /* 0x000fd80003800000 */
.L_x_1257:
        /* <DEDUP_REMOVED lines=11> */
.L_x_1264:
        /* <DEDUP_REMOVED lines=21> */
.L_x_1268:
[----:B------:R-:W-:Y:S05]  /*7d60*/  BSYNC B1 ;  /* 0x0000000000017941 */ /* 0x000fea0003800000 */
.L_x_1267:
[----:B------:R-:W-:Y:S01]  /*7d70*/  LEA R5, R0, 0x3b800000, 0x17 ;  /* 0x3b80000000057811 */ /* 0x000fe200078eb8ff */
[----:B------:R-:W-:-:S05]  /*7d80*/  IMAD.SHL.U32 R0, R3, 0x100000, RZ ;  /* 0x0010000003007824 */ /* 0x000fca00078e00ff */
[----:B------:R-:W-:-:S07]  /*7d90*/  LOP3.LUT R0, R5, R0, R6, 0xfe, !PT ;  /* 0x0000000005007212 */ /* 0x000fce00078efe06 */
.L_x_1266:
[----:B------:R-:W-:Y:S05]  /*7da0*/  BSYNC B0 ;  /* 0x0000000000007941 */ /* 0x000fea0003800000 */
.L_x_1265:
[----:B------:R-:W-:Y:S01]  /*7db0*/  FSETP.NEU.FTZ.AND P0, PT, R0, RZ, PT ;  /* 0x000000ff0000720b */ /* 0x000fe20003f1d000 */
[----:B------:R-:W-:-:S12]  /*7dc0*/  BRA `(.L_x_1250) ;  /* 0x0000000400147947 */ /* 0x000fd80003800000 */
.L_x_1263:
        /* <DEDUP_REMOVED lines=21> */
.L_x_1272:
[----:B------:R-:W-:Y:S05]  /*7f20*/  BSYNC B1 ;  /* 0x0000000000017941 */ /* 0x000fea0003800000 */
.L_x_1271:
[----:B------:R-:W-:Y:S01]  /*7f30*/  LEA R5, R0, 0x37800000, 0x17 ;  /* 0x3780000000057811 */ /* 0x000fe200078eb8ff */
[----:B------:R-:W-:-:S05]  /*7f40*/  IMAD.SHL.U32 R0, R3, 0x200000, RZ ;  /* 0x0020000003007824 */ /* 0x000fca00078e00ff */
[----:B------:R-:W-:-:S07]  /*7f50*/  LOP3.LUT R0, R5, R0, R6, 0xfe, !PT ;  /* 0x0000000005007212 */ /* 0x000fce00078efe06 */
.L_x_1270:
[----:B------:R-:W-:Y:S05]  /*7f60*/  BSYNC B0 ;  /* 0x0000000000007941 */ /* 0x000fea0003800000 */
.L_x_1269:
[----:B------:R-:W-:Y:S01]  /*7f70*/  FSETP.NEU.FTZ.AND P0, PT, R0, RZ, PT ;  /* 0x000000ff0000720b */ /* 0x000fe20003f1d000 */
[----:B------:R-:W-:-:S12]  /*7f80*/  BRA `(.L_x_1250) ;  /* 0x0000000000a47947 */ /* 0x000fd80003800000 */
.L_x_1262:
        /* <DEDUP_REMOVED lines=14> */
.L_x_1276:
[----:B------:R-:W-:Y:S05]  /*8070*/  BSYNC B0 ;  /* 0x0000000000007941 */ /* 0x000fea0003800000 */
.L_x_1275:
[----:B------:R-:W-:Y:S01]  /*8080*/  FSETP.NEU.FTZ.AND P0, PT, R0, RZ, PT ;  /* 0x000000ff0000720b */ /* 0x000fe20003f1d000 */
[----:B------:R-:W-:-:S12]  /*8090*/  BRA `(.L_x_1250) ;  /* 0x0000000000607947 */ /* 0x000fd80003800000 */
.L_x_1249:
        /* <DEDUP_REMOVED lines=16> */
.L_x_1277:
[----:B------:R-:W-:Y:S01]  /*81a0*/  PLOP3.LUT P0, PT, PT, PT, PT, 0x8, 0x0 ;  /* 0x000000000000781c */ /* 0x000fe20003f0e170 */
[----:B------:R-:W-:-:S12]  /*81b0*/  BRA `(.L_x_1250) ;  /* 0x0000000000187947 */ /* 0x000fd80003800000 */
.L_x_1274:
[----:B------:R-:W2:Y:S02]  /*81c0*/  LDG.E.64 R4, desc[UR36][R4.64] ;  /* 0x0000002404047981 */ /* 0x000ea4000c1e1b00 */
[----:B--2---:R-:W-:-:S04]  /*81d0*/  ISETP.NE.U32.AND P0, PT, R4, RZ, PT ;  /* 0x000000ff0400720c */ /* 0x004fc80003f05070 */
[----:B------:R-:W-:Y:S01]  /*81e0*/  ISETP.NE.AND.EX P0, PT, R5, RZ, PT, P0 ;  /* 0x000000ff0500720c */ /* 0x000fe20003f05300 */
[----:B------:R-:W-:-:S12]  /*81f0*/  BRA `(.L_x_1250) ;  /* 0x0000000000087947 */ /* 0x000fd80003800000 */
.L_x_1273:
[----:B------:R-:W2:Y:S02]  /*8200*/  LDG.E R4, desc[UR36][R4.64] ;  /* 0x0000002404047981 */ /* 0x000ea4000c1e1900 */
[----:B--2---:R-:W-:-:S13]  /*8210*/  ISETP.NE.AND P0, PT, R4, RZ, PT ;  /* 0x000000ff0400720c */ /* 0x004fda0003f05270 */
.L_x_1250:
[----:B------:R-:W-:Y:S02]  /*8220*/  ISETP.NE.AND P1, PT, R23, RZ, PT ;  /* 0x000000ff1700720c */ /* 0x000fe40003f25270 */
[----:B------:R-:W-:Y:S02]  /*8230*/  SEL R0, RZ, 0x1, !P0 ;  /* 0x00000001ff007807 */ /* 0x000fe40004000000 */
[----:B------:R-:W-:-:S09]  /*8240*/  SEL R27, RZ, 0x1, !P1 ;  /* 0x00000001ff1b7807 */ /* 0x000fd20004800000 */
.L_x_1211:
[----:B------:R-:W-:Y:S05]  /*8250*/  BSYNC B6 ;  /* 0x0000000000067941 */ /* 0x000fea0003800000 */
.L_x_1210:
[----:B------:R-:W0:Y:S01]  /*8260*/  S2R R3, SR_TID.X ;  /* 0x0000000000037919 */ /* 0x000e220000002100 */
[----:B------:R-:W-:Y:S01]  /*8270*/  PRMT R4, R19, 0x9910, RZ ;  /* 0x0000991013047816 */ /* 0x000fe200000000ff */
[----:B------:R-:W-:Y:S01]  /*8280*/  BSSY B6, `(.L_x_1278) ;  /* 0x0000104000067945 */ /* 0x000fe20003800000 */
[----:B------:R-:W-:Y:S02]  /*8290*/  PRMT R18, R18, 0x9910, RZ ;  /* 0x0000991012127816 */ /* 0x000fe400000000ff */
[----:B------:R-:W-:Y:S02]  /*82a0*/  ISETP.NE.AND P3, PT, R4, RZ, PT ;  /* 0x000000ff0400720c */ /* 0x000fe40003f65270 */
[----:B------:R-:W-:Y:S02]  /*82b0*/  PRMT R4, R16, 0x9910, RZ ;  /* 0x0000991010047816 */ /* 0x000fe400000000ff */
[----:B------:R-:W1:Y:S01]  /*82c0*/  LDC.U8 R16, c[0x0][0x240] ;  /* 0x00009000ff107b82 */ /* 0x000e620000000000 */
[----:B------:R-:W-:Y:S01]  /*82d0*/  PRMT R6, R0, 0x9910, RZ ;  /* 0x0000991000067816 */ /* 0x000fe200000000ff */
[----:B------:R-:W-:Y:S01]  /*82e0*/  IMAD.MOV.U32 R0, RZ, RZ, R18 ;  /* 0x000000ffff007224 */ /* 0x000fe200078e0012 */
[----:B------:R-:W-:-:S02]  /*82f0*/  PRMT R5, R24, 0x9910, RZ ;  /* 0x0000991018057816 */ /* 0x000fc400000000ff */
[----:B------:R-:W-:Y:S02]  /*8300*/  ISETP.NE.AND P0, PT, R6, RZ, PT ;  /* 0x000000ff0600720c */ /* 0x000fe40003f05270 */
[----:B------:R-:W-:Y:S02]  /*8310*/  ISETP.NE.AND P2, PT, R0, RZ, PT ;  /* 0x000000ff0000720c */ /* 0x000fe40003f45270 */
[----:B------:R-:W-:Y:S02]  /*8320*/  ISETP.NE.AND P1, PT, R5, RZ, PT ;  /* 0x000000ff0500720c */ /* 0x000fe40003f25270 */
[----:B------:R-:W-:Y:S02]  /*8330*/  PRMT R0, R17, 0x9910, RZ ;  /* 0x0000991011007816 */ /* 0x000fe400000000ff */
[----:B------:R-:W-:Y:S02]  /*8340*/  PRMT R5, R26, 0x9910, RZ ;  /* 0x000099101a057816 */ /* 0x000fe400000000ff */
[----:B------:R-:W-:-:S02]  /*8350*/  PRMT R6, R27, 0x9910, RZ ;  /* 0x000099101b067816 */ /* 0x000fc400000000ff */
[----:B------:R-:W-:Y:S02]  /*8360*/  ISETP.NE.AND P2, PT, R0, RZ, P2 ;  /* 0x000000ff0000720c */ /* 0x000fe40001745270 */
[----:B------:R-:W-:Y:S02]  /*8370*/  ISETP.NE.AND P3, PT, R4, RZ, P3 ;  /* 0x000000ff0400720c */ /* 0x000fe40001f65270 */
[----:B------:R-:W-:Y:S02]  /*8380*/  ISETP.NE.AND P1, PT, R5, RZ, P1 ;  /* 0x000000ff0500720c */ /* 0x000fe40000f25270 */
[----:B0-----:R-:W-:Y:S01]  /*8390*/  ISETP.GE.AND P4, PT, R3, R22, PT ;  /* 0x000000160300720c */ /* 0x001fe20003f86270 */
[----:B------:R-:W-:Y:S01]  /*83a0*/  IMAD.MOV.U32 R17, RZ, RZ, R3 ;  /* 0x000000ffff117224 */ /* 0x000fe200078e0003 */
[----:B------:R-:W-:Y:S02]  /*83b0*/  ISETP.NE.AND P0, PT, R6, RZ, P0 ;  /* 0x000000ff0600720c */ /* 0x000fe40000705270 */
[----:B------:R-:W-:-:S02]  /*83c0*/  SEL R11, RZ, 0x1, !P2 ;  /* 0x00000001ff0b7807 */ /* 0x000fc40005000000 */
[----:B------:R-:W-:Y:S02]  /*83d0*/  SEL R26, RZ, 0x1, !P3 ;  /* 0x00000001ff1a7807 */ /* 0x000fe40005800000 */
[----:B------:R-:W-:Y:S02]  /*83e0*/  SEL R18, RZ, 0x1, !P1 ;  /* 0x00000001ff127807 */ /* 0x000fe40004800000 */
[----:B------:R-:W-:-:S03]  /*83f0*/  SEL R24, RZ, 0x1, !P0 ;  /* 0x00000001ff187807 */ /* 0x000fc60004000000 */
[----:B------:R-:W-:Y:S05]  /*8400*/  @P4 BRA `(.L_x_1279) ;  /* 0x0000000c00ac4947 */ /* 0x000fea0003800000 */
[----:B------:R-:W0:Y:S01]  /*8410*/  LDC.64 R8, c[0x0][0x218] ;  /* 0x00008600ff087b82 */ /* 0x000e220000000a00 */
[----:B------:R-:W-:Y:S01]  /*8420*/  IMAD R0, R2, 0x200, R3 ;  /* 0x0000020002007824 */ /* 0x000fe200078e0203 */
[----:B-1----:R-:W-:Y:S01]  /*8430*/  PRMT R4, R16, 0x9910, RZ ;  /* 0x0000991010047816 */ /* 0x002fe200000000ff */
        /* <DEDUP_REMOVED lines=18> */
.L_x_1283:
[----:B------:R0:W-:Y:S01]  /*8560*/  STG.E.U8 desc[UR36][R8.64], R11 ;  /* 0x0000000b08007986 */ /* 0x0001e2000c101124 */
[----:B------:R-:W-:Y:S05]  /*8570*/  BRA `(.L_x_1279) ;  /* 0x0000000c00507947 */ /* 0x000fea0003800000 */
.L_x_1282:
        /* <DEDUP_REMOVED lines=10> */
.L_x_1286:
[----:B------:R0:W-:Y:S01]  /*8620*/  STG.E desc[UR36][R8.64], R11 ;  /* 0x0000000b08007986 */ /* 0x0001e2000c101924 */
[----:B------:R-:W-:Y:S05]  /*8630*/  BRA `(.L_x_1279) ;  /* 0x0000000c00207947 */ /* 0x000fea0003800000 */
.L_x_1285:
[----:B------:R0:W-:Y:S01]  /*8640*/  STG.E.U16 desc[UR36][R8.64], R11 ;  /* 0x0000000b08007986 */ /* 0x0001e2000c101524 */
[----:B------:R-:W-:Y:S05]  /*8650*/  BRA `(.L_x_1279) ;  /* 0x0000000c00187947 */ /* 0x000fea0003800000 */
.L_x_1281:
        /* <DEDUP_REMOVED lines=9> */
.L_x_1288:
[----:B------:R-:W0:Y:S02]  /*86f0*/  I2F.S16 R0, R11 ;  /* 0x0000000b00007306 */ /* 0x000e240000101400 */
[----:B0-----:R-:W-:-:S05]  /*8700*/  F2FP.F16.F32.PACK_AB R0, RZ, R0 ;  /* 0x00000000ff00723e */ /* 0x001fca00000000ff */
[----:B------:R0:W-:Y:S01]  /*8710*/  STG.E.U16 desc[UR36][R8.64], R0 ;  /* 0x0000000008007986 */ /* 0x0001e2000c101524 */
[----:B------:R-:W-:Y:S05]  /*8720*/  BRA `(.L_x_1279) ;  /* 0x0000000800e47947 */ /* 0x000fea0003800000 */
.L_x_1287:
        /* <DEDUP_REMOVED lines=10> */
.L_x_1290:
[----:B------:R-:W0:Y:S02]  /*87d0*/  I2F.S16 R11, R11 ;  /* 0x0000000b000b7306 */ /* 0x000e240000101400 */
[----:B0-----:R-:W-:-:S04]  /*87e0*/  F2FP.F16.F32.PACK_AB R3, RZ, R11 ;  /* 0x0000000bff03723e */ /* 0x001fc800000000ff */
[----:B------:R-:W-:-:S05]  /*87f0*/  PRMT R3, R3, 0x5410, RZ ;  /* 0x0000541003037816 */ /* 0x000fca00000000ff */
[----:B------:R0:W-:Y:S01]  /*8800*/  STG.E desc[UR36][R8.64], R3 ;  /* 0x0000000308007986 */ /* 0x0001e2000c101924 */
[----:B------:R-:W-:Y:S05]  /*8810*/  BRA `(.L_x_1279) ;  /* 0x0000000800a87947 */ /* 0x000fea0003800000 */
.L_x_1289:
[----:B------:R-:W0:Y:S02]  /*8820*/  I2F.F64.S16 R4, R11 ;  /* 0x0000000b00047312 */ /* 0x000e240000101c00 */
[----:B0-----:R0:W-:Y:S01]  /*8830*/  STG.E.64 desc[UR36][R8.64], R4 ;  /* 0x0000000408007986 */ /* 0x0011e2000c101b24 */
[----:B------:R-:W-:Y:S05]  /*8840*/  BRA `(.L_x_1279) ;  /* 0x00000008009c7947 */ /* 0x000fea0003800000 */
.L_x_1280:
        /* <DEDUP_REMOVED lines=10> */
.L_x_1293:
[----:B------:R-:W0:Y:S01]  /*88f0*/  I2F.F64.S16 R4, R11 ;  /* 0x0000000b00047312 */ /* 0x000e220000101c00 */
[----:B------:R-:W-:-:S05]  /*8900*/  CS2R R6, SRZ ;  /* 0x0000000000067805 */ /* 0x000fca000001ff00 */
[----:B0-----:R0:W-:Y:S01]  /*8910*/  STG.E.128 desc[UR36][R8.64], R4 ;  /* 0x0000000408007986 */ /* 0x0011e2000c101d24 */
[----:B------:R-:W-:Y:S05]  /*8920*/  BRA `(.L_x_1279) ;  /* 0x0000000800647947 */ /* 0x000fea0003800000 */
.L_x_1292:
        /* <DEDUP_REMOVED lines=21> */
.L_x_1297:
[----:B------:R-:W-:Y:S05]  /*8a80*/  BSYNC B0 ;  /* 0x0000000000007941 */ /* 0x000fea0003800000 */
.L_x_1296:
[----:B------:R-:W-:-:S05]  /*8a90*/  LOP3.LUT R5, R0, R5, RZ, 0xfc, !PT ;  /* 0x0000000500057212 */ /* 0x000fca00078efcff */
[----:B------:R0:W-:Y:S01]  /*8aa0*/  STG.E.U8 desc[UR36][R8.64], R5 ;  /* 0x0000000508007986 */ /* 0x0001e2000c101124 */
[----:B------:R-:W-:Y:S05]  /*8ab0*/  BRA `(.L_x_1279) ;  /* 0x0000000800007947 */ /* 0x000fea0003800000 */
.L_x_1295:
        /* <DEDUP_REMOVED lines=13> */
.L_x_1299:
[----:B------:R-:W-:Y:S01]  /*8b90*/  IMAD.MOV.U32 R0, RZ, RZ, 0x7f ;  /* 0x0000007fff007424 */ /* 0x000fe200078e00ff */
[----:B------:R-:W-:-:S04]  /*8ba0*/  ISETP.GT.U32.AND P0, PT, R3, 0x7f800000, PT ;  /* 0x7f8000000300780c */ /* 0x000fc80003f04070 */
[----:B------:R-:W-:-:S09]  /*8bb0*/  SEL R0, R0, 0x7c, P0 ;  /* 0x0000007c00007807 */ /* 0x000fd20000000000 */
.L_x_1300:
[----:B------:R-:W-:Y:S05]  /*8bc0*/  BSYNC B0 ;  /* 0x0000000000007941 */ /* 0x000fea0003800000 */
.L_x_1298:
[----:B------:R-:W-:-:S04]  /*8bd0*/  LOP3.LUT R3, R11, 0x80000000, RZ, 0xc0, !PT ;  /* 0x800000000b037812 */ /* 0x000fc800078ec0ff */
[----:B------:R-:W-:-:S04]  /*8be0*/  SHF.R.U32.HI R3, RZ, 0x18, R3 ;  /* 0x00000018ff037819 */ /* 0x000fc80000011603 */
[----:B------:R-:W-:-:S05]  /*8bf0*/  LOP3.LUT R3, R0, R3, RZ, 0xfc, !PT ;  /* 0x0000000300037212 */ /* 0x000fca00078efcff */
[----:B------:R0:W-:Y:S01]  /*8c00*/  STG.E.U8 desc[UR36][R8.64], R3 ;  /* 0x0000000308007986 */ /* 0x0001e2000c101124 */
[----:B------:R-:W-:Y:S05]  /*8c10*/  BRA `(.L_x_1279) ;  /* 0x0000000400a87947 */ /* 0x000fea0003800000 */
.L_x_1294:
[----:B------:R-:W0:Y:S02]  /*8c20*/  I2F.S16 R0, R11 ;  /* 0x0000000b00007306 */ /* 0x000e240000101400 */
[----:B0-----:R-:W-:-:S05]  /*8c30*/  F2FP.BF16.F32.PACK_AB R0, RZ, R0 ;  /* 0x00000000ff00723e */ /* 0x001fca00000010ff */
[----:B------:R0:W-:Y:S01]  /*8c40*/  STG.E.U16 desc[UR36][R8.64], R0 ;  /* 0x0000000008007986 */ /* 0x0001e2000c101524 */
[----:B------:R-:W-:Y:S05]  /*8c50*/  BRA `(.L_x_1279) ;  /* 0x0000000400987947 */ /* 0x000fea0003800000 */
.L_x_1291:
        /* <DEDUP_REMOVED lines=10> */
.L_x_1303:
        /* <DEDUP_REMOVED lines=17> */
.L_x_1306:
[----:B------:R-:W-:-:S04]  /*8e10*/  LOP3.LUT R3, R11, 0x80000000, RZ, 0xc0, !PT ;  /* 0x800000000b037812 */ /* 0x000fc800078ec0ff */
[----:B------:R-:W-:-:S04]  /*8e20*/  SHF.R.U32.HI R3, RZ, 0x18, R3 ;  /* 0x00000018ff037819 */ /* 0x000fc80000011603 */
[----:B------:R-:W-:-:S04]  /*8e30*/  LOP3.LUT R0, R0, R3, RZ, 0xfc, !PT ;  /* 0x0000000300007212 */ /* 0x000fc800078efcff */
[----:B------:R-:W-:-:S07]  /*8e40*/  PRMT R4, R0, 0x7610, R4 ;  /* 0x0000761000047816 */ /* 0x000fce0000000004 */
.L_x_1305:
[----:B------:R-:W-:Y:S05]  /*8e50*/  BSYNC B0 ;  /* 0x0000000000007941 */ /* 0x000fea0003800000 */
.L_x_1304:
[----:B------:R4:W-:Y:S01]  /*8e60*/  STG.E.U8 desc[UR36][R8.64], R4 ;  /* 0x0000000408007986 */ /* 0x0009e2000c101124 */
[----:B------:R-:W-:Y:S05]  /*8e70*/  BRA `(.L_x_1279) ;  /* 0x0000000400107947 */ /* 0x000fea0003800000 */
.L_x_1302:
        /* <DEDUP_REMOVED lines=17> */
.L_x_1309:
[----:B------:R-:W-:-:S04]  /*8f90*/  LOP3.LUT R3, R11, 0x80000000, RZ, 0xc0, !PT ;  /* 0x800000000b037812 */ /* 0x000fc800078ec0ff */
[----:B------:R-:W-:-:S04]  /*8fa0*/  SHF.R.U32.HI R3, RZ, 0x18, R3 ;  /* 0x00000018ff037819 */ /* 0x000fc80000011603 */
[----:B------:R-:W-:-:S04]  /*8fb0*/  LOP3.LUT R0, R0, R3, RZ, 0xfc, !PT ;  /* 0x0000000300007212 */ /* 0x000fc800078efcff */
[----:B------:R-:W-:-:S07]  /*8fc0*/  PRMT R4, R0, 0x7610, R4 ;  /* 0x0000761000047816 */ /* 0x000fce0000000004 */
.L_x_1308:
[----:B------:R-:W-:Y:S05]  /*8fd0*/  BSYNC B0 ;  /* 0x0000000000007941 */ /* 0x000fea0003800000 */
.L_x_1307:
[----:B------:R0:W-:Y:S01]  /*8fe0*/  STG.E.U8 desc[UR36][R8.64], R4 ;  /* 0x0000000408007986 */ /* 0x0001e2000c101124 */
[----:B------:R-:W-:Y:S05]  /*8ff0*/  BRA `(.L_x_1279) ;  /* 0x0000000000b07947 */ /* 0x000fea0003800000 */
.L_x_1301:
        /* <DEDUP_REMOVED lines=22> */
.L_x_1284:
        /* <DEDUP_REMOVED lines=16> */
.L_x_1312:
[----:B------:R-:W-:Y:S05]  /*9260*/  BRA `(.L_x_1279) ;  /* 0x0000000000147947 */ /* 0x000fea0003800000 */
.L_x_1311:
[----:B------:R-:W-:Y:S02]  /*9270*/  IMAD.MOV.U32 R4, RZ, RZ, R11 ;  /* 0x000000ffff047224 */ /* 0x000fe400078e000b */
[----:B------:R-:W-:-:S05]  /*9280*/  IMAD.MOV.U32 R5, RZ, RZ, RZ ;  /* 0x000000ffff057224 */ /* 0x000fca00078e00ff */
[----:B------:R2:W-:Y:S01]  /*9290*/  STG.E.64 desc[UR36][R8.64], R4 ;  /* 0x0000000408007986 */ /* 0x0005e2000c101b24 */
[----:B------:R-:W-:Y:S05]  /*92a0*/  BRA `(.L_x_1279) ;  /* 0x0000000000047947 */ /* 0x000fea0003800000 */
.L_x_1310:
[----:B------:R0:W-:Y:S02]  /*92b0*/  STG.E desc[UR36][R8.64], R11 ;  /* 0x0000000b08007986 */ /* 0x0001e4000c101924 */
.L_x_1279:
[----:B------:R-:W-:Y:S05]  /*92c0*/  BSYNC B6 ;  /* 0x0000000000067941 */ /* 0x000fea0003800000 */
.L_x_1278:
[----:B------:R-:W-:Y:S01]  /*92d0*/  ISETP.GE.AND P0, PT, R17, R22, PT ;  /* 0x000000161100720c */ /* 0x000fe20003f06270 */
[----:B------:R-:W-:-:S12]  /*92e0*/  BSSY B6, `(.L_x_1313) ;  /* 0x00001d6000067945 */ /* 0x000fd80003800000 */
[----:B------:R-:W-:Y:S05]  /*92f0*/  @P0 BRA `(.L_x_1314) ;  /* 0x0000001c00500947 */ /* 0x000fea0003800000 */
[----:B0-234-:R-:W0:Y:S01]  /*9300*/  LDC.64 R8, c[0x0][0x218] ;  /* 0x00008600ff087b82 */ /* 0x01de220000000a00 */
[----:B------:R-:W-:Y:S01]  /*9310*/  IMAD R0, R2, 0x200, R17 ;  /* 0x0000020002007824 */ /* 0x000fe200078e0211 */
[----:B-1----:R-:W-:Y:S01]  /*9320*/  PRMT R4, R16, 0x9910, RZ ;  /* 0x0000991010047816 */ /* 0x002fe200000000ff */
        /* <DEDUP_REMOVED lines=17> */
.L_x_1318:
[----:B------:R0:W-:Y:S01]  /*9440*/  STG.E.U8 desc[UR36][R8.64], R26 ;  /* 0x0000001a08007986 */ /* 0x0001e2000c101124 */
[----:B------:R-:W-:Y:S05]  /*9450*/  BRA `(.L_x_1320) ;  /* 0x0000000c00487947 */ /* 0x000fea0003800000 */
.L_x_1317:
        /* <DEDUP_REMOVED lines=9> */
.L_x_1322:
[----:B------:R0:W-:Y:S01]  /*94f0*/  STG.E desc[UR36][R8.64], R26 ;  /* 0x0000001a08007986 */ /* 0x0001e2000c101924 */
[----:B------:R-:W-:Y:S05]  /*9500*/  BRA `(.L_x_1320) ;  /* 0x0000000c001c7947 */ /* 0x000fea0003800000 */
.L_x_1321:
[----:B------:R0:W-:Y:S01]  /*9510*/  STG.E.U16 desc[UR36][R8.64], R26 ;  /* 0x0000001a08007986 */ /* 0x0001e2000c101524 */
[----:B------:R-:W-:Y:S05]  /*9520*/  BRA `(.L_x_1320) ;  /* 0x0000000c00147947 */ /* 0x000fea0003800000 */
.L_x_1316:
        /* <DEDUP_REMOVED lines=9> */
.L_x_1324:
[----:B------:R-:W0:Y:S02]  /*95c0*/  I2F.S16 R0, R26 ;  /* 0x0000001a00007306 */ /* 0x000e240000101400 */
[----:B0-----:R-:W-:-:S05]  /*95d0*/  F2FP.F16.F32.PACK_AB R0, RZ, R0 ;  /* 0x00000000ff00723e */ /* 0x001fca00000000ff */
[----:B------:R0:W-:Y:S01]  /*95e0*/  STG.E.U16 desc[UR36][R8.64], R0 ;  /* 0x0000000008007986 */ /* 0x0001e2000c101524 */
[----:B------:R-:W-:Y:S05]  /*95f0*/  BRA `(.L_x_1320) ;  /* 0x0000000800e07947 */ /* 0x000fea0003800000 */
.L_x_1323:
        /* <DEDUP_REMOVED lines=10> */
.L_x_1326:
[----:B------:R-:W0:Y:S02]  /*96a0*/  I2F.S16 R26, R26 ;  /* 0x0000001a001a7306 */ /* 0x000e240000101400 */
[----:B0-----:R-:W-:-:S04]  /*96b0*/  F2FP.F16.F32.PACK_AB R3, RZ, R26 ;  /* 0x0000001aff03723e */ /* 0x001fc800000000ff */
[----:B------:R-:W-:-:S05]  /*96c0*/  PRMT R3, R3, 0x5410, RZ ;  /* 0x0000541003037816 */ /* 0x000fca00000000ff */
[----:B------:R0:W-:Y:S01]  /*96d0*/  STG.E desc[UR36][R8.64], R3 ;  /* 0x0000000308007986 */ /* 0x0001e2000c101924 */
[----:B------:R-:W-:Y:S05]  /*96e0*/  BRA `(.L_x_1320) ;  /* 0x0000000800a47947 */ /* 0x000fea0003800000 */
.L_x_1325:
[----:B------:R-:W0:Y:S02]  /*96f0*/  I2F.F64.S16 R26, R26 ;  /* 0x0000001a001a7312 */ /* 0x000e240000101c00 */
[----:B0-----:R0:W-:Y:S01]  /*9700*/  STG.E.64 desc[UR36][R8.64], R26 ;  /* 0x0000001a08007986 */ /* 0x0011e2000c101b24 */
[----:B------:R-:W-:Y:S05]  /*9710*/  BRA `(.L_x_1320) ;  /* 0x0000000800987947 */ /* 0x000fea0003800000 */
.L_x_1315:
        /* <DEDUP_REMOVED lines=10> */
.L_x_1329:
[----:B------:R-:W0:Y:S01]  /*97c0*/  I2F.F64.S16 R4, R26 ;  /* 0x0000001a00047312 */ /* 0x000e220000101c00 */
[----:B------:R-:W-:-:S05]  /*97d0*/  CS2R R6, SRZ ;  /* 0x0000000000067805 */ /* 0x000fca000001ff00 */
[----:B0-----:R0:W-:Y:S01]  /*97e0*/  STG.E.128 desc[UR36][R8.64], R4 ;  /* 0x0000000408007986 */ /* 0x0011e2000c101d24 */
[----:B------:R-:W-:Y:S05]  /*97f0*/  BRA `(.L_x_1320) ;  /* 0x0000000800607947 */ /* 0x000fea0003800000 */
.L_x_1328:
        /* <DEDUP_REMOVED lines=21> */
.L_x_1333:
[----:B------:R-:W-:Y:S05]  /*9950*/  BSYNC B0 ;  /* 0x0000000000007941 */ /* 0x000fea0003800000 */
.L_x_1332:
[----:B------:R-:W-:-:S05]  /*9960*/  LOP3.LUT R5, R0, R5, RZ, 0xfc, !PT ;  /* 0x0000000500057212 */ /* 0x000fca00078efcff */
[----:B------:R0:W-:Y:S01]  /*9970*/  STG.E.U8 desc[UR36][R8.64], R5 ;  /* 0x0000000508007986 */ /* 0x0001e2000c101124 */
[----:B------:R-:W-:Y:S05]  /*9980*/  BRA `(.L_x_1320) ;  /* 0x0000000400fc7947 */ /* 0x000fea0003800000 */
.L_x_1331:
        /* <DEDUP_REMOVED lines=13> */
.L_x_1335:
[----:B------:R-:W-:Y:S01]  /*9a60*/  IMAD.MOV.U32 R0, RZ, RZ, 0x7f ;  /* 0x0000007fff007424 */ /* 0x000fe200078e00ff */
[----:B------:R-:W-:-:S04]  /*9a70*/  ISETP.GT.U32.AND P0, PT, R3, 0x7f800000, PT ;  /* 0x7f8000000300780c */ /* 0x000fc80003f04070 */
[----:B------:R-:W-:-:S09]  /*9a80*/  SEL R0, R0, 0x7c, P0 ;  /* 0x0000007c00007807 */ /* 0x000fd20000000000 */
.L_x_1336:
[----:B------:R-:W-:Y:S05]  /*9a90*/  BSYNC B0 ;  /* 0x0000000000007941 */ /* 0x000fea0003800000 */
.L_x_1334:
[----:B------:R-:W-:-:S04]  /*9aa0*/  LOP3.LUT R3, R5, 0x80000000, RZ, 0xc0, !PT ;  /* 0x8000000005037812 */ /* 0x000fc800078ec0ff */
[----:B------:R-:W-:-:S04]  /*9ab0*/  SHF.R.U32.HI R3, RZ, 0x18, R3 ;  /* 0x00000018ff037819 */ /* 0x000fc80000011603 */
[----:B------:R-:W-:-:S05]  /*9ac0*/  LOP3.LUT R3, R0, R3, RZ, 0xfc, !PT ;  /* 0x0000000300037212 */ /* 0x000fca00078efcff */
[----:B------:R0:W-:Y:S01]  /*9ad0*/  STG.E.U8 desc[UR36][R8.64], R3 ;  /* 0x0000000308007986 */ /* 0x0001e2000c101124 */
[----:B------:R-:W-:Y:S05]  /*9ae0*/  BRA `(.L_x_1320) ;  /* 0x0000000400a47947 */ /* 0x000fea0003800000 */
.L_x_1330:
[----:B------:R-:W0:Y:S02]  /*9af0*/  I2F.S16 R0, R26 ;  /* 0x0000001a00007306 */ /* 0x000e240000101400 */
[----:B0-----:R-:W-:-:S05]  /*9b00*/  F2FP.BF16.F32.PACK_AB R0, RZ, R0 ;  /* 0x00000000ff00723e */ /* 0x001fca00000010ff */
[----:B------:R0:W-:Y:S01]  /*9b10*/  STG.E.U16 desc[UR36][R8.64], R0 ;  /* 0x0000000008007986 */ /* 0x0001e2000c101524 */
[----:B------:R-:W-:Y:S05]  /*9b20*/  BRA `(.L_x_1320) ;  /* 0x0000000400947947 */ /* 0x000fea0003800000 */
.L_x_1327:
        /* <DEDUP_REMOVED lines=10> */
.L_x_1339:
        /* <DEDUP_REMOVED lines=17> */
.L_x_1342:
[----:B------:R-:W-:-:S04]  /*9ce0*/  LOP3.LUT R3, R5, 0x80000000, RZ, 0xc0, !PT ;  /* 0x8000000005037812 */ /* 0x000fc800078ec0ff */
[----:B------:R-:W-:-:S04]  /*9cf0*/  SHF.R.U32.HI R3, RZ, 0x18, R3 ;  /* 0x00000018ff037819 */ /* 0x000fc80000011603 */
[----:B------:R-:W-:-:S04]  /*9d00*/  LOP3.LUT R0, R0, R3, RZ, 0xfc, !PT ;  /* 0x0000000300007212 */ /* 0x000fc800078efcff */
[----:B------:R-:W-:-:S07]  /*9d10*/  PRMT R4, R0, 0x7610, R4 ;  /* 0x0000761000047816 */ /* 0x000fce0000000004 */
.L_x_1341:
[----:B------:R-:W-:Y:S05]  /*9d20*/  BSYNC B0 ;  /* 0x0000000000007941 */ /* 0x000fea0003800000 */
.L_x_1340:
[----:B------:R3:W-:Y:S01]  /*9d30*/  STG.E.U8 desc[UR36][R8.64], R4 ;  /* 0x0000000408007986 */ /* 0x0007e2000c101124 */
[----:B------:R-:W-:Y:S05]  /*9d40*/  BRA `(.L_x_1320) ;  /* 0x00000004000c7947 */ /* 0x000fea0003800000 */
.L_x_1338:
        /* <DEDUP_REMOVED lines=17> */
.L_x_1345:
[----:B------:R-:W-:-:S04]  /*9e60*/  LOP3.LUT R3, R5, 0x80000000, RZ, 0xc0, !PT ;  /* 0x8000000005037812 */ /* 0x000fc800078ec0ff */
[----:B------:R-:W-:-:S04]  /*9e70*/  SHF.R.U32.HI R3, RZ, 0x18, R3 ;  /* 0x00000018ff037819 */ /* 0x000fc80000011603 */
[----:B------:R-:W-:-:S04]  /*9e80*/  LOP3.LUT R0, R0, R3, RZ, 0xfc, !PT ;  /* 0x0000000300007212 */ /* 0x000fc800078efcff */
[----:B------:R-:W-:-:S07]  /*9e90*/  PRMT R4, R0, 0x7610, R4 ;  /* 0x0000761000047816 */ /* 0x000fce0000000004 */
.L_x_1344:
[----:B------:R-:W-:Y:S05]  /*9ea0*/  BSYNC B0 ;  /* 0x0000000000007941 */ /* 0x000fea0003800000 */
.L_x_1343:
[----:B------:R0:W-:Y:S01]  /*9eb0*/  STG.E.U8 desc[UR36][R8.64], R4 ;  /* 0x0000000408007986 */ /* 0x0001e2000c101124 */
[----:B------:R-:W-:Y:S05]  /*9ec0*/  BRA `(.L_x_1320) ;  /* 0x0000000000ac7947 */ /* 0x000fea0003800000 */
.L_x_1337:
        /* <DEDUP_REMOVED lines=22> */
.L_x_1319:
        /* <DEDUP_REMOVED lines=16> */
.L_x_1348:
[----:B------:R-:W-:Y:S05]  /*a130*/  BRA `(.L_x_1320) ;  /* 0x0000000000107947 */ /* 0x000fea0003800000 */
.L_x_1347:
[----:B------:R-:W-:-:S05]  /*a140*/  IMAD.MOV.U32 R27, RZ, RZ, RZ ;  /* 0x000000ffff1b7224 */ /* 0x000fca00078e00ff */
[----:B------:R1:W-:Y:S01]  /*a150*/  STG.E.64 desc[UR36][R8.64], R26 ;  /* 0x0000001a08007986 */ /* 0x0003e2000c101b24 */
[----:B------:R-:W-:Y:S05]  /*a160*/  BRA `(.L_x_1320) ;  /* 0x0000000000047947 */ /* 0x000fea0003800000 */
.L_x_1346:
[----:B------:R0:W-:Y:S02]  /*a170*/  STG.E desc[UR36][R8.64], R26 ;  /* 0x0000001a08007986 */ /* 0x0001e4000c101924 */
.L_x_1320:
        /* <DEDUP_REMOVED lines=23> */
.L_x_1352:
[----:B------:R0:W-:Y:S01]  /*a2f0*/  STG.E.U8 desc[UR36][R8.64], R18 ;  /* 0x0000001208007986 */ /* 0x0001e2000c101124 */
[----:B------:R-:W-:Y:S05]  /*a300*/  BRA `(.L_x_1354) ;  /* 0x0000000c00487947 */ /* 0x000fea0003800000 */
.L_x_1351:
        /* <DEDUP_REMOVED lines=9> */
.L_x_1356:
[----:B------:R0:W-:Y:S01]  /*a3a0*/  STG.E desc[UR36][R8.64], R18 ;  /* 0x0000001208007986 */ /* 0x0001e2000c101924 */
[----:B------:R-:W-:Y:S05]  /*a3b0*/  BRA `(.L_x_1354) ;  /* 0x0000000c001c7947 */ /* 0x000fea0003800000 */
.L_x_1355:
[----:B------:R0:W-:Y:S01]  /*a3c0*/  STG.E.U16 desc[UR36][R8.64], R18 ;  /* 0x0000001208007986 */ /* 0x0001e2000c101524 */
[----:B------:R-:W-:Y:S05]  /*a3d0*/  BRA `(.L_x_1354) ;  /* 0x0000000c00147947 */ /* 0x000fea0003800000 */
.L_x_1350:
        /* <DEDUP_REMOVED lines=9> */
.L_x_1358:
[----:B------:R-:W0:Y:S02]  /*a470*/  I2F.S16 R0, R18 ;  /* 0x0000001200007306 */ /* 0x000e240000101400 */
[----:B0-----:R-:W-:-:S05]  /*a480*/  F2FP.F16.F32.PACK_AB R0, RZ, R0 ;  /* 0x00000000ff00723e */ /* 0x001fca00000000ff */
[----:B------:R0:W-:Y:S01]  /*a490*/  STG.E.U16 desc[UR36][R8.64], R0 ;  /* 0x0000000008007986 */ /* 0x0001e2000c101524 */
[----:B------:R-:W-:Y:S05]  /*a4a0*/  BRA `(.L_x_1354) ;  /* 0x0000000800e07947 */ /* 0x000fea0003800000 */
.L_x_1357:
        /* <DEDUP_REMOVED lines=10> */
.L_x_1360:
[----:B------:R-:W0:Y:S02]  /*a550*/  I2F.S16 R18, R18 ;  /* 0x0000001200127306 */ /* 0x000e240000101400 */
[----:B0-----:R-:W-:-:S04]  /*a560*/  F2FP.F16.F32.PACK_AB R3, RZ, R18 ;  /* 0x00000012ff03723e */ /* 0x001fc800000000ff */
[----:B------:R-:W-:-:S05]  /*a570*/  PRMT R3, R3, 0x5410, RZ ;  /* 0x0000541003037816 */ /* 0x000fca00000000ff */
[----:B------:R3:W-:Y:S01]  /*a580*/  STG.E desc[UR36][R8.64], R3 ;  /* 0x0000000308007986 */ /* 0x0007e2000c101924 */
[----:B------:R-:W-:Y:S05]  /*a590*/  BRA `(.L_x_1354) ;  /* 0x0000000800a47947 */ /* 0x000fea0003800000 */
.L_x_1359:
[----:B------:R-:W0:Y:S02]  /*a5a0*/  I2F.F64.S16 R18, R18 ;  /* 0x0000001200127312 */ /* 0x000e240000101c00 */
[----:B0-----:R4:W-:Y:S01]  /*a5b0*/  STG.E.64 desc[UR36][R8.64], R18 ;  /* 0x0000001208007986 */ /* 0x0019e2000c101b24 */
[----:B------:R-:W-:Y:S05]  /*a5c0*/  BRA `(.L_x_1354) ;  /* 0x0000000800987947 */ /* 0x000fea0003800000 */
.L_x_1349:
        /* <DEDUP_REMOVED lines=10> */
.L_x_1363:
[----:B------:R-:W0:Y:S01]  /*a670*/  I2F.F64.S16 R4, R18 ;  /* 0x0000001200047312 */ /* 0x000e220000101c00 */
[----:B------:R-:W-:-:S05]  /*a680*/  CS2R R6, SRZ ;  /* 0x0000000000067805 */ /* 0x000fca000001ff00 */
[----:B0-----:R0:W-:Y:S01]  /*a690*/  STG.E.128 desc[UR36][R8.64], R4 ;  /* 0x0000000408007986 */ /* 0x0011e2000c101d24 */
[----:B------:R-:W-:Y:S05]  /*a6a0*/  BRA `(.L_x_1354) ;  /* 0x0000000800607947 */ /* 0x000fea0003800000 */
.L_x_1362:
        /* <DEDUP_REMOVED lines=21> */
.L_x_1367:
[----:B------:R-:W-:Y:S05]  /*a800*/  BSYNC B0 ;  /* 0x0000000000007941 */ /* 0x000fea0003800000 */
.L_x_1366:
[----:B------:R-:W-:-:S05]  /*a810*/  LOP3.LUT R5, R0, R5, RZ, 0xfc, !PT ;  /* 0x0000000500057212 */ /* 0x000fca00078efcff */
[----:B------:R0:W-:Y:S01]  /*a820*/  STG.E.U8 desc[UR36][R8.64], R5 ;  /* 0x0000000508007986 */ /* 0x0001e2000c101124 */
[----:B------:R-:W-:Y:S05]  /*a830*/  BRA `(.L_x_1354) ;  /* 0x0000000400fc7947 */ /* 0x000fea0003800000 */
.L_x_1365:
        /* <DEDUP_REMOVED lines=13> */
.L_x_1369:
[----:B------:R-:W-:Y:S01]  /*a910*/  IMAD.MOV.U32 R0, RZ, RZ, 0x7f ;  /* 0x0000007fff007424 */ /* 0x000fe200078e00ff */
[----:B------:R-:W-:-:S04]  /*a920*/  ISETP.GT.U32.AND P0, PT, R3, 0x7f800000, PT ;  /* 0x7f8000000300780c */ /* 0x000fc80003f04070 */
[----:B------:R-:W-:-:S09]  /*a930*/  SEL R0, R0, 0x7c, P0 ;  /* 0x0000007c00007807 */ /* 0x000fd20000000000 */
.L_x_1370:
[----:B------:R-:W-:Y:S05]  /*a940*/  BSYNC B0 ;  /* 0x0000000000007941 */ /* 0x000fea0003800000 */
.L_x_1368:
[----:B------:R-:W-:-:S04]  /*a950*/  LOP3.LUT R3, R5, 0x80000000, RZ, 0xc0, !PT ;  /* 0x8000000005037812 */ /* 0x000fc800078ec0ff */
[----:B------:R-:W-:-:S04]  /*a960*/  SHF.R.U32.HI R3, RZ, 0x18, R3 ;  /* 0x00000018ff037819 */ /* 0x000fc80000011603 */
[----:B------:R-:W-:-:S05]  /*a970*/  LOP3.LUT R3, R0, R3, RZ, 0xfc, !PT ;  /* 0x0000000300037212 */ /* 0x000fca00078efcff */
[----:B------:R0:W-:Y:S01]  /*a980*/  STG.E.U8 desc[UR36][R8.64], R3 ;  /* 0x0000000308007986 */ /* 0x0001e2000c101124 */
[----:B------:R-:W-:Y:S05]  /*a990*/  BRA `(.L_x_1354) ;  /* 0x0000000400a47947 */ /* 0x000fea0003800000 */
.L_x_1364:
[----:B------:R-:W0:Y:S02]  /*a9a0*/  I2F.S16 R0, R18 ;  /* 0x0000001200007306 */ /* 0x000e240000101400 */
[----:B0-----:R-:W-:-:S05]  /*a9b0*/  F2FP.BF16.F32.PACK_AB R0, RZ, R0 ;  /* 0x00000000ff00723e */ /* 0x001fca00000010ff */
[----:B------:R0:W-:Y:S01]  /*a9c0*/  STG.E.U16 desc[UR36][R8.64], R0 ;  /* 0x0000000008007986 */ /* 0x0001e2000c101524 */
[----:B------:R-:W-:Y:S05]  /*a9d0*/  BRA `(.L_x_1354) ;  /* 0x0000000400947947 */ /* 0x000fea0003800000 */
.L_x_1361:
        /* <DEDUP_REMOVED lines=10> */
.L_x_1373:
        /* <DEDUP_REMOVED lines=17> */
.L_x_1376:
[----:B------:R-:W-:-:S04]  /*ab90*/  LOP3.LUT R3, R5, 0x80000000, RZ, 0xc0, !PT ;  /* 0x8000000005037812 */ /* 0x000fc800078ec0ff */
[----:B------:R-:W-:-:S04]  /*aba0*/  SHF.R.U32.HI R3, RZ, 0x18, R3 ;  /* 0x00000018ff037819 */ /* 0x000fc80000011603 */
[----:B------:R-:W-:-:S04]  /*abb0*/  LOP3.LUT R0, R0, R3, RZ, 0xfc, !PT ;  /* 0x0000000300007212 */ /* 0x000fc800078efcff */
[----:B------:R-:W-:-:S07]  /*abc0*/  PRMT R4, R0, 0x7610, R4 ;  /* 0x0000761000047816 */ /* 0x000fce0000000004 */
.L_x_1375:
[----:B------:R-:W-:Y:S05]  /*abd0*/  BSYNC B0 ;  /* 0x0000000000007941 */ /* 0x000fea0003800000 */
.L_x_1374:
[----:B------:R0:W-:Y:S01]  /*abe0*/  STG.E.U8 desc[UR36][R8.64], R4 ;  /* 0x0000000408007986 */ /* 0x0001e2000c101124 */
[----:B------:R-:W-:Y:S05]  /*abf0*/  BRA `(.L_x_1354) ;  /* 0x00000004000c7947 */ /* 0x000fea0003800000 */
.L_x_1372:
        /* <DEDUP_REMOVED lines=17> */
.L_x_1379:
[----:B------:R-:W-:-:S04]  /*ad10*/  LOP3.LUT R3, R5, 0x80000000, RZ, 0xc0, !PT ;  /* 0x8000000005037812 */ /* 0x000fc800078ec0ff */
[----:B------:R-:W-:-:S04]  /*ad20*/  SHF.R.U32.HI R3, RZ, 0x18, R3 ;  /* 0x00000018ff037819 */ /* 0x000fc80000011603 */
[----:B------:R-:W-:-:S04]  /*ad30*/  LOP3.LUT R0, R0, R3, RZ, 0xfc, !PT ;  /* 0x0000000300007212 */ /* 0x000fc800078efcff */
[----:B------:R-:W-:-:S07]  /*ad40*/  PRMT R4, R0, 0x7610, R4 ;  /* 0x0000761000047816 */ /* 0x000fce0000000004 */
.L_x_1378:
[----:B------:R-:W-:Y:S05]  /*ad50*/  BSYNC B0 ;  /* 0x0000000000007941 */ /* 0x000fea0003800000 */
.L_x_1377:
[----:B------:R0:W-:Y:S01]  /*ad60*/  STG.E.U8 desc[UR36][R8.64], R4 ;  /* 0x0000000408007986 */ /* 0x0001e2000c101124 */
[----:B------:R-:W-:Y:S05]  /*ad70*/  BRA `(.L_x_1354) ;  /* 0x0000000000ac7947 */ /* 0x000fea0003800000 */
.L_x_1371:
        /* <DEDUP_REMOVED lines=22> */
.L_x_1353:
        /* <DEDUP_REMOVED lines=16> */
.L_x_1382:
[----:B------:R-:W-:Y:S05]  /*afe0*/  BRA `(.L_x_1354) ;  /* 0x0000000000107947 */ /* 0x000fea0003800000 */
.L_x_1381:
[----:B------:R-:W-:-:S05]  /*aff0*/  IMAD.MOV.U32 R19, RZ, RZ, RZ ;  /* 0x000000ffff137224 */ /* 0x000fca00078e00ff */
[----:B------:R0:W-:Y:S01]  /*b000*/  STG.E.64 desc[UR36][R8.64], R18 ;  /* 0x0000001208007986 */ /* 0x0001e2000c101b24 */
[----:B------:R-:W-:Y:S05]  /*b010*/  BRA `(.L_x_1354) ;  /* 0x0000000000047947 */ /* 0x000fea0003800000 */
.L_x_1380:
[----:B------:R0:W-:Y:S02]  /*b020*/  STG.E desc[UR36][R8.64], R18 ;  /* 0x0000001208007986 */ /* 0x0001e4000c101924 */
.L_x_1354:
[----:B------:R-:W-:-:S07]  /*b030*/  VIADD R17, R17, 0x80 ;  /* 0x0000008011117836 */ /* 0x000fce0000000000 */
.L_x_1314:
[----:B------:R-:W-:Y:S05]  /*b040*/  BSYNC B6 ;  /* 0x0000000000067941 */ /* 0x000fea0003800000 */
.L_x_1313:
[----:B------:R-:W-:-:S13]  /*b050*/  ISETP.GE.AND P0, PT, R17, R22, PT ;  /* 0x000000161100720c */ /* 0x000fda0003f06270 */
[----:B------:R-:W-:Y:S05]  /*b060*/  @P0 EXIT ;  /* 0x000000000000094d */ /* 0x000fea0003800000 */
[----:B0-234-:R-:W0:Y:S01]  /*b070*/  LDC.64 R4, c[0x0][0x218] ;  /* 0x00008600ff047b82 */ /* 0x01de220000000a00 */
[----:B-1----:R-:W-:Y:S01]  /*b080*/  PRMT R0, R16, 0x9910, RZ ;  /* 0x0000991010007816 */ /* 0x002fe200000000ff */
        /* <DEDUP_REMOVED lines=17> */
.L_x_1386:
[----:B------:R-:W-:Y:S01]  /*b1a0*/  STG.E.U8 desc[UR36][R2.64], R24 ;  /* 0x0000001802007986 */ /* 0x000fe2000c101124 */
[----:B------:R-:W-:Y:S05]  /*b1b0*/  EXIT ;  /* 0x000000000000794d */ /* 0x000fea0003800000 */
.L_x_1385:
        /* <DEDUP_REMOVED lines=9> */
.L_x_1389:
[----:B------:R-:W-:Y:S01]  /*b250*/  STG.E desc[UR36][R2.64], R24 ;  /* 0x0000001802007986 */ /* 0x000fe2000c101924 */
[----:B------:R-:W-:Y:S05]  /*b260*/  EXIT ;  /* 0x000000000000794d */ /* 0x000fea0003800000 */
.L_x_1388:
[----:B------:R-:W-:Y:S01]  /*b270*/  STG.E.U16 desc[UR36][R2.64], R24 ;  /* 0x0000001802007986 */ /* 0x000fe2000c101524 */
[----:B------:R-:W-:Y:S05]  /*b280*/  EXIT ;  /* 0x000000000000794d */ /* 0x000fea0003800000 */
.L_x_1384:
        /* <DEDUP_REMOVED lines=9> */
.L_x_1391:
[----:B------:R-:W0:Y:S02]  /*b320*/  I2F.S16 R0, R24 ;  /* 0x0000001800007306 */ /* 0x000e240000101400 */
[----:B0-----:R-:W-:-:S05]  /*b330*/  F2FP.F16.F32.PACK_AB R0, RZ, R0 ;  /* 0x00000000ff00723e */ /* 0x001fca00000000ff */
[----:B------:R-:W-:Y:S01]  /*b340*/  STG.E.U16 desc[UR36][R2.64], R0 ;  /* 0x0000000002007986 */ /* 0x000fe2000c101524 */
[----:B------:R-:W-:Y:S05]  /*b350*/  EXIT ;  /* 0x000000000000794d */ /* 0x000fea0003800000 */
.L_x_1390:
        /* <DEDUP_REMOVED lines=10> */
.L_x_1393:
[----:B------:R-:W0:Y:S02]  /*b400*/  I2F.S16 R24, R24 ;  /* 0x0000001800187306 */ /* 0x000e240000101400 */
[----:B0-----:R-:W-:-:S04]  /*b410*/  F2FP.F16.F32.PACK_AB R5, RZ, R24 ;  /* 0x00000018ff05723e */ /* 0x001fc800000000ff */
[----:B------:R-:W-:-:S05]  /*b420*/  PRMT R5, R5, 0x5410, RZ ;  /* 0x0000541005057816 */ /* 0x000fca00000000ff */
[----:B------:R-:W-:Y:S01]  /*b430*/  STG.E desc[UR36][R2.64], R5 ;  /* 0x0000000502007986 */ /* 0x000fe2000c101924 */
[----:B------:R-:W-:Y:S05]  /*b440*/  EXIT ;  /* 0x000000000000794d */ /* 0x000fea0003800000 */
.L_x_1392:
[----:B------:R-:W0:Y:S02]  /*b450*/  I2F.F64.S16 R24, R24 ;  /* 0x0000001800187312 */ /* 0x000e240000101c00 */
[----:B0-----:R-:W-:Y:S01]  /*b460*/  STG.E.64 desc[UR36][R2.64], R24 ;  /* 0x0000001802007986 */ /* 0x001fe2000c101b24 */
[----:B------:R-:W-:Y:S05]  /*b470*/  EXIT ;  /* 0x000000000000794d */ /* 0x000fea0003800000 */
.L_x_1383:
        /* <DEDUP_REMOVED lines=10> */
.L_x_1396:
[----:B------:R-:W0:Y:S01]  /*b520*/  I2F.F64.S16 R24, R24 ;  /* 0x0000001800187312 */ /* 0x000e220000101c00 */
[----:B------:R-:W-:-:S05]  /*b530*/  CS2R R26, SRZ ;  /* 0x00000000001a7805 */ /* 0x000fca000001ff00 */
[----:B0-----:R-:W-:Y:S01]  /*b540*/  STG.E.128 desc[UR36][R2.64], R24 ;  /* 0x0000001802007986 */ /* 0x001fe2000c101d24 */
[----:B------:R-:W-:Y:S05]  /*b550*/  EXIT ;  /* 0x000000000000794d */ /* 0x000fea0003800000 */
.L_x_1395:
        /* <DEDUP_REMOVED lines=21> */
.L_x_1400:
[----:B------:R-:W-:Y:S05]  /*b6b0*/  BSYNC B0 ;  /* 0x0000000000007941 */ /* 0x000fea0003800000 */
.L_x_1399:
[----:B------:R-:W-:-:S05]  /*b6c0*/  LOP3.LUT R5, R0, R5, RZ, 0xfc, !PT ;  /* 0x0000000500057212 */ /* 0x000fca00078efcff */
[----:B------:R-:W-:Y:S01]  /*b6d0*/  STG.E.U8 desc[UR36][R2.64], R5 ;  /* 0x0000000502007986 */ /* 0x000fe2000c101124 */
[----:B------:R-:W-:Y:S05]  /*b6e0*/  EXIT ;  /* 0x000000000000794d */ /* 0x000fea0003800000 */
.L_x_1398:
        /* <DEDUP_REMOVED lines=13> */
.L_x_1402:
[----:B------:R-:W-:Y:S01]  /*b7c0*/  IMAD.MOV.U32 R0, RZ, RZ, 0x7f ;  /* 0x0000007fff007424 */ /* 0x000fe200078e00ff */
[----:B------:R-:W-:-:S04]  /*b7d0*/  ISETP.GT.U32.AND P0, PT, R4, 0x7f800000, PT ;  /* 0x7f8000000400780c */ /* 0x000fc80003f04070 */
[----:B------:R-:W-:-:S09]  /*b7e0*/  SEL R0, R0, 0x7c, P0 ;  /* 0x0000007c00007807 */ /* 0x000fd20000000000 */
.L_x_1403:
[----:B------:R-:W-:Y:S05]  /*b7f0*/  BSYNC B0 ;  /* 0x0000000000007941 */ /* 0x000fea0003800000 */
.L_x_1401:
[----:B------:R-:W-:-:S04]  /*b800*/  LOP3.LUT R4, R5, 0x80000000, RZ, 0xc0, !PT ;  /* 0x8000000005047812 */ /* 0x000fc800078ec0ff */
[----:B------:R-:W-:-:S04]  /*b810*/  SHF.R.U32.HI R5, RZ, 0x18, R4 ;  /* 0x00000018ff057819 */ /* 0x000fc80000011604 */
[----:B------:R-:W-:-:S05]  /*b820*/  LOP3.LUT R5, R0, R5, RZ, 0xfc, !PT ;  /* 0x0000000500057212 */ /* 0x000fca00078efcff */
[----:B------:R-:W-:Y:S01]  /*b830*/  STG.E.U8 desc[UR36][R2.64], R5 ;  /* 0x0000000502007986 */ /* 0x000fe2000c101124 */
[----:B------:R-:W-:Y:S05]  /*b840*/  EXIT ;  /* 0x000000000000794d */ /* 0x000fea0003800000 */
.L_x_1397:
[----:B------:R-:W0:Y:S02]  /*b850*/  I2F.S16 R0, R24 ;  /* 0x0000001800007306 */ /* 0x000e240000101400 */
[----:B0-----:R-:W-:-:S05]  /*b860*/  F2FP.BF16.F32.PACK_AB R0, RZ, R0 ;  /* 0x00000000ff00723e */ /* 0x001fca00000010ff */
[----:B------:R-:W-:Y:S01]  /*b870*/  STG.E.U16 desc[UR36][R2.64], R0 ;  /* 0x0000000002007986 */ /* 0x000fe2000c101524 */
[----:B------:R-:W-:Y:S05]  /*b880*/  EXIT ;  /* 0x000000000000794d */ /* 0x000fea0003800000 */
.L_x_1394:
        /* <DEDUP_REMOVED lines=10> */
.L_x_1406:
        /* <DEDUP_REMOVED lines=17> */
.L_x_1409:
[----:B------:R-:W-:-:S04]  /*ba40*/  LOP3.LUT R0, R7, 0x80000000, RZ, 0xc0, !PT ;  /* 0x8000000007007812 */ /* 0x000fc800078ec0ff */
[----:B------:R-:W-:-:S04]  /*ba50*/  SHF.R.U32.HI R5, RZ, 0x18, R0 ;  /* 0x00000018ff057819 */ /* 0x000fc80000011600 */
[----:B------:R-:W-:-:S04]  /*ba60*/  LOP3.LUT R4, R4, R5, RZ, 0xfc, !PT ;  /* 0x0000000504047212 */ /* 0x000fc800078efcff */
[----:B------:R-:W-:-:S07]  /*ba70*/  PRMT R0, R4, 0x7610, R0 ;  /* 0x0000761004007816 */ /* 0x000fce0000000000 */
.L_x_1408:
[----:B------:R-:W-:Y:S05]  /*ba80*/  BSYNC B0 ;  /* 0x0000000000007941 */ /* 0x000fea0003800000 */
.L_x_1407:
[----:B------:R-:W-:Y:S01]  /*ba90*/  STG.E.U8 desc[UR36][R2.64], R0 ;  /* 0x0000000002007986 */ /* 0x000fe2000c101124 */
[----:B------:R-:W-:Y:S05]  /*baa0*/  EXIT ;  /* 0x000000000000794d */ /* 0x000fea0003800000 */
.L_x_1405:
        /* <DEDUP_REMOVED lines=17> */
.L_x_1412:
[----:B------:R-:W-:-:S04]  /*bbc0*/  LOP3.LUT R0, R7, 0x80000000, RZ, 0xc0, !PT ;  /* 0x8000000007007812 */ /* 0x000fc800078ec0ff */
[----:B------:R-:W-:-:S04]  /*bbd0*/  SHF.R.U32.HI R5, RZ, 0x18, R0 ;  /* 0x00000018ff057819 */ /* 0x000fc80000011600 */
[----:B------:R-:W-:-:S04]  /*bbe0*/  LOP3.LUT R4, R4, R5, RZ, 0xfc, !PT ;  /* 0x0000000504047212 */ /* 0x000fc800078efcff */
[----:B------:R-:W-:-:S07]  /*bbf0*/  PRMT R0, R4, 0x7610, R0 ;  /* 0x0000761004007816 */ /* 0x000fce0000000000 */
.L_x_1411:
[----:B------:R-:W-:Y:S05]  /*bc00*/  BSYNC B0 ;  /* 0x0000000000007941 */ /* 0x000fea0003800000 */
.L_x_1410:
[----:B------:R-:W-:Y:S01]  /*bc10*/  STG.E.U8 desc[UR36][R2.64], R0 ;  /* 0x0000000002007986 */ /* 0x000fe2000c101124 */
[----:B------:R-:W-:Y:S05]  /*bc20*/  EXIT ;  /* 0x000000000000794d */ /* 0x000fea0003800000 */
.L_x_1404:
        /* <DEDUP_REMOVED lines=22> */
.L_x_1387:
        /* <DEDUP_REMOVED lines=16> */
.L_x_1415:
[----:B------:R-:W-:Y:S05]  /*be90*/  EXIT ;  /* 0x000000000000794d */ /* 0x000fea0003800000 */
.L_x_1414:
[----:B------:R-:W-:-:S05]  /*bea0*/  IMAD.MOV.U32 R25, RZ, RZ, RZ ;  /* 0x000000ffff197224 */ /* 0x000fca00078e00ff */
[----:B------:R-:W-:Y:S01]  /*beb0*/  STG.E.64 desc[UR36][R2.64], R24 ;  /* 0x0000001802007986 */ /* 0x000fe2000c101b24 */
[----:B------:R-:W-:Y:S05]  /*bec0*/  EXIT ;  /* 0x000000000000794d */ /* 0x000fea0003800000 */
.L_x_1413:
[----:B------:R-:W-:Y:S01]  /*bed0*/  STG.E desc[UR36][R2.64], R24 ;  /* 0x0000001802007986 */ /* 0x000fe2000c101924 */
[----:B------:R-:W-:Y:S05]  /*bee0*/  EXIT ;  /* 0x000000000000794d */ /* 0x000fea0003800000 */
.L_x_1416:
        /* <DEDUP_REMOVED lines=9> */
.L_x_17214:


//--------------------- .text._ZN2at6native18elementwise_kernelILi128ELi4EZNS0_22gpu_kernel_impl_nocastINS0_13BinaryFunctorIbbbNS0_15binary_internal10MulFunctorIbEEEEEEvRNS_18TensorIteratorBaseERKT_EUliE_EEviT1_ --------------------------
	.section	.text._ZN2at6native18elementwise_kernelILi128ELi4EZNS0_22gpu_kernel_impl_nocastINS0_13BinaryFunctorIbbbNS0_15binary_internal10MulFunctorIbEEEEEEvRNS_18TensorIteratorBaseERKT_EUliE_EEviT1_,"ax",@progbits
	.align	128
        .global         _ZN2at6native18elementwise_kernelILi128ELi4EZNS0_22gpu_kernel_impl_nocastINS0_13BinaryFunctorIbbbNS0_15binary_internal10MulFunctorIbEEEEEEvRNS_18TensorIteratorBaseERKT_EUliE_EEviT1_
        .type           _ZN2at6native18elementwise_kernelILi128ELi4EZNS0_22gpu_kernel_impl_nocastINS0_13BinaryFunctorIbbbNS0_15binary_internal10MulFunctorIbEEEEEEvRNS_18TensorIteratorBaseERKT_EUliE_EEviT1_,@function
        .size           _ZN2at6native18elementwise_kernelILi128ELi4EZNS0_22gpu_kernel_impl_nocastINS0_13BinaryFunctorIbbbNS0_15binary_internal10MulFunctorIbEEEEEEvRNS_18TensorIteratorBaseERKT_EUliE_EEviT1_,(.L_x_17215 - _ZN2at6native18elementwise_kernelILi128ELi4EZNS0_22gpu_kernel_impl_nocastINS0_13BinaryFunctorIbbbNS0_15binary_internal10MulFunctorIbEEEEEEvRNS_18TensorIteratorBaseERKT_EUliE_EEviT1_)
        .other          _ZN2at6native18elementwise_kernelILi128ELi4EZNS0_22gpu_kernel_impl_nocastINS0_13BinaryFunctorIbbbNS0_15binary_internal10MulFunctorIbEEEEEEvRNS_18TensorIteratorBaseERKT_EUliE_EEviT1_,@"STO_CUDA_ENTRY STV_DEFAULT"
_ZN2at6native18elementwise_kernelILi128ELi4EZNS0_22gpu_kernel_impl_nocastINS0_13BinaryFunctorIbbbNS0_15binary_internal10MulFunctorIbEEEEEEvRNS_18TensorIteratorBaseERKT_EUliE_EEviT1_:
.text._ZN2at6native18elementwise_kernelILi128ELi4EZNS0_22gpu_kernel_impl_nocastINS0_13BinaryFunctorIbbbNS0_15binary_internal10MulFunctorIbEEEEEEvRNS_18TensorIteratorBaseERKT_EUliE_EEviT1_:
[----:B------:R-:W-:Y:S01]  /*0000*/  LDC R1, c[0x0][0x28] ;  /* 0x00000a00ff017b82 */ /* 0x000fe20000000800 */
[----:B------:R-:W0:Y:S01]  /*0010*/  S2R R3, SR_CTAID.X ;  /* 0x0000000000037919 */ /* 0x000e220000002500 */
[----:B------:R-:W-:Y:S01]  /*0020*/  ULDC UR6, c[0x0][0x210] ;  /* 0x0000840000067ab9 */ /* 0x000fe20000000800 */
[----:B------:R-:W-:Y:S01]  /*0030*/  ULDC.64 UR4, c[0x0][0x208] ;  /* 0x0000820000047ab9 */ /* 0x000fe20000000a00 */
[----:B------:R-:W-:Y:S01]  /*0040*/  BSSY B0, `(.L_x_1417) ;  /* 0x0000177000007945 */ /* 0x000fe20003800000 */
[----:B------:R-:W0:Y:S02]  /*0050*/  S2R R0, SR_TID.X ;  /* 0x0000000000007919 */ /* 0x000e240000002100 */
[----:B0-----:R-:W-:-:S04]  /*0060*/  LEA R3, R3, R0, 0x9 ;  /* 0x0000000003037211 */ /* 0x001fc800078e48ff */
[----:B------:R-:W-:-:S13]  /*0070*/  ISETP.GE.AND P0, PT, R3, UR6, PT ;  /* 0x0000000603007c0c */ /* 0x000fda000bf06270 */
[----:B------:R-:W-:Y:S05]  /*0080*/  @P0 BRA `(.L_x_1418) ;  /* 0x0000001400c80947 */ /* 0x000fea0003800000 */
[----:B------:R-:W0:Y:S01]  /*0090*/  LDC R10, c[0x0][0x218] ;  /* 0x00008600ff0a7b82 */ /* 0x000e220000000800 */
[----:B------:R-:W-:Y:S01]  /*00a0*/  HFMA2.MMA R2, -RZ, RZ, 0, 0 ;  /* 0x00000000ff027435 */ /* 0x000fe200000001ff */
[----:B------:R-:W-:Y:S01]  /*00b0*/  MOV R0, RZ ;  /* 0x000000ff00007202 */ /* 0x000fe20000000f00 */
[----:B------:R-:W-:Y:S01]  /*00c0*/  HFMA2.MMA R5, -RZ, RZ, 0, 0 ;  /* 0x00000000ff057435 */ /* 0x000fe200000001ff */
[----:B0-----:R-:W-:-:S13]  /*00d0*/  ISETP.NE.AND P0, PT, R10, RZ, PT ;  /* 0x000000ff0a00720c */ /* 0x001fda0003f05270 */
        /* <DEDUP_REMOVED lines=10> */
[----:B------:R-:W-:Y:S01]  /*0180*/  IMAD R2, R2, UR7, R3 ;  /* 0x0000000702027c24 */ /* 0x000fe2000f8e0203 */
[----:B------:R-:W-:-:S03]  /*0190*/  ULDC UR7, c[0x0][0x350] ;  /* 0x0000d40000077ab9 */ /* 0x000fc60000000800 */
[C---:B------:R-:W-:Y:S02]  /*01a0*/  IMAD R5, R2.reuse, UR8, RZ ;  /* 0x0000000802057c24 */ /* 0x040fe4000f8e02ff */
        /* <DEDUP_REMOVED lines=9> */
[----:B------:R-:W-:-:S03]  /*0240*/  ULDC UR7, c[0x0][0x354] ;  /* 0x0000d50000077ab9 */ /* 0x000fc60000000800 */
[----:B------:R-:W-:-:S05]  /*0250*/  IADD3 R6, -R9, RZ, RZ ;  /* 0x000000ff09067210 */ /* 0x000fca0007ffe1ff */
[----:B------:R-:W-:Y:S01]  /*0260*/  IMAD R7, R6, UR8, R7 ;  /* 0x0000000806077c24 */ /* 0x000fe2000f8e0207 */
[----:B------:R-:W-:-:S03]  /*0270*/  ULDC.64 UR8, c[0x0][0x358] ;  /* 0x0000d60000087ab9 */ /* 0x000fc60000000a00 */
[C---:B------:R-:W-:Y:S02]  /*0280*/  IMAD R5, R7.reuse, UR7, R5 ;  /* 0x0000000707057c24 */ /* 0x040fe4000f8e0205 */
        /* <DEDUP_REMOVED lines=11> */
[----:B------:R-:W-:Y:S01]  /*0340*/  IMAD R9, R8, UR7, R9 ;  /* 0x0000000708097c24 */ /* 0x000fe2000f8e0209 */
[----:B------:R-:W-:-:S03]  /*0350*/  ULDC UR7, c[0x0][0x368] ;  /* 0x0000da0000077ab9 */ /* 0x000fc60000000800 */
[C---:B------:R-:W-:Y:S02]  /*0360*/  IMAD R5, R9.reuse, UR8, R5 ;  /* 0x0000000809057c24 */ /* 0x040fe4000f8e0205 */
        /* <DEDUP_REMOVED lines=290> */
[----:B------:R-:W-:Y:S01]  /*1590*/  ULDC UR7, c[0x0][0x45c] ;  /* 0x0001170000077ab9 */ /* 0x000fe20000000800 */
[----:B------:R-:W-:Y:S02]  /*15a0*/  @P0 MOV R10, RZ ;  /* 0x000000ff000a0202 */ /* 0x000fe40000000f00 */
[----:B------:R-:W-:Y:S01]  /*15b0*/  IADD3 R6, -R11, RZ, RZ ;  /* 0x000000ff0b067210 */ /* 0x000fe20007ffe1ff */
[----:B------:R-:W1:Y:S04]  /*15c0*/  @P0 LDC R15, c[0x0][0x33c] ;  /* 0x0000cf00ff0f0b82 */ /* 0x000e680000000800 */
[----:B------:R-:W-:Y:S01]  /*15d0*/  IMAD R7, R6, UR8, R7 ;  /* 0x0000000806077c24 */ /* 0x000fe2000f8e0207 */
[----:B------:R-:W-:-:S03]  /*15e0*/  ULDC.64 UR8, c[0x0][0x460] ;  /* 0x0001180000087ab9 */ /* 0x000fc60000000a00 */
[----:B------:R-:W2:Y:S01]  /*15f0*/  @P0 LDC.64 R8, c[0x0][0x468] ;  /* 0x00011a00ff080b82 */ /* 0x000ea20000000a00 */
[C---:B------:R-:W-:Y:S02]  /*1600*/  IMAD R5, R7.reuse, UR7, R5 ;  /* 0x0000000707057c24 */ /* 0x040fe4000f8e0205 */
[C---:B------:R-:W-:Y:S02]  /*1610*/  IMAD R0, R7.reuse, UR8, R0 ;  /* 0x0000000807007c24 */ /* 0x040fe4000f8e0200 */
[----:B------:R-:W-:-:S03]  /*1620*/  IMAD R2, R7, UR9, R2 ;  /* 0x0000000907027c24 */ /* 0x000fc6000f8e0202 */
[----:B------:R-:W3:Y:S01]  /*1630*/  @P0 LDC R14, c[0x0][0x470] ;  /* 0x00011c00ff0e0b82 */ /* 0x000ee20000000800 */
[----:B0-----:R-:W-:-:S05]  /*1640*/  @P0 IMAD.HI.U32 R4, R11, R12, R10 ;  /* 0x0000000c0b040227 */ /* 0x001fca00078e000a */
[----:B------:R-:W-:-:S04]  /*1650*/  @P0 SHF.R.U32.HI R4, RZ, R13, R4 ;  /* 0x0000000dff040219 */ /* 0x000fc80000011604 */
[----:B------:R-:W-:-:S05]  /*1660*/  @P0 IADD3 R10, -R4, RZ, RZ ;  /* 0x000000ff040a0210 */ /* 0x000fca0007ffe1ff */
[----:B-1----:R-:W-:-:S04]  /*1670*/  @P0 IMAD R11, R10, R15, R11 ;  /* 0x0000000f0a0b0224 */ /* 0x002fc800078e020b */
[C---:B--2---:R-:W-:Y:S02]  /*1680*/  @P0 IMAD R5, R11.reuse, R8, R5 ;  /* 0x000000080b050224 */ /* 0x044fe400078e0205 */
[C---:B------:R-:W-:Y:S02]  /*1690*/  @P0 IMAD R0, R11.reuse, R9, R0 ;  /* 0x000000090b000224 */ /* 0x040fe400078e0200 */
[----:B---3--:R-:W-:-:S07]  /*16a0*/  @P0 IMAD R2, R11, R14, R2 ;  /* 0x0000000e0b020224 */ /* 0x008fce00078e0202 */
.L_x_1419:
[----:B------:R-:W-:Y:S01]  /*16b0*/  ULDC.64 UR10, c[0x0][0x488] ;  /* 0x00012200000a7ab9 */ /* 0x000fe20000000a00 */
[----:B------:R-:W-:Y:S01]  /*16c0*/  ULDC.64 UR8, c[0x0][0x480] ;  /* 0x0001200000087ab9 */ /* 0x000fe20000000a00 */
[----:B------:R-:W-:Y:S02]  /*16d0*/  IADD3 R8, P1, R2, UR10, RZ ;  /* 0x0000000a02087c10 */ /* 0x000fe4000ff3e0ff */
[----:B------:R-:W-:Y:S02]  /*16e0*/  IADD3 R6, P0, R0, UR8, RZ ;  /* 0x0000000800067c10 */ /* 0x000fe4000ff1e0ff */
[----:B------:R-:W-:Y:S02]  /*16f0*/  IADD3.X R9, RZ, UR11, RZ, P1, !PT ;  /* 0x0000000bff097c10 */ /* 0x000fe40008ffe4ff */
[----:B------:R-:W-:Y:S01]  /*1700*/  IADD3.X R7, RZ, UR9, RZ, P0, !PT ;  /* 0x00000009ff077c10 */ /* 0x000fe200087fe4ff */
[----:B------:R-:W-:Y:S02]  /*1710*/  ULDC.64 UR8, c[0x0][0x478] ;  /* 0x00011e0000087ab9 */ /* 0x000fe40000000a00 */
[----:B------:R-:W2:Y:S04]  /*1720*/  LDG.E.U8 R8, desc[UR4][R8.64] ;  /* 0x0000000408087981 */ /* 0x000ea8000c1e1100 */
[----:B------:R-:W3:Y:S01]  /*1730*/  LDG.E.U8 R6, desc[UR4][R6.64] ;  /* 0x0000000406067981 */ /* 0x000ee2000c1e1100 */
[----:B------:R-:W-:-:S02]  /*1740*/  IADD3 R4, P1, R5, UR8, RZ ;  /* 0x0000000805047c10 */ /* 0x000fc4000ff3e0ff */
[----:B------:R-:W-:Y:S02]  /*1750*/  IADD3 R3, R3, 0x80, RZ ;  /* 0x0000008003037810 */ /* 0x000fe40007ffe0ff */
[----:B------:R-:W-:Y:S02]  /*1760*/  IADD3.X R5, RZ, UR9, RZ, P1, !PT ;  /* 0x00000009ff057c10 */ /* 0x000fe40008ffe4ff */
[----:B--2---:R-:W-:-:S04]  /*1770*/  ISETP.NE.AND P0, PT, R8, RZ, PT ;  /* 0x000000ff0800720c */ /* 0x004fc80003f05270 */
[----:B---3--:R-:W-:-:S04]  /*1780*/  ISETP.NE.AND P0, PT, R6, RZ, P0 ;  /* 0x000000ff0600720c */ /* 0x008fc80000705270 */
[----:B------:R-:W-:-:S05]  /*1790*/  SEL R11, RZ, 0x1, !P0 ;  /* 0x00000001ff0b7807 */ /* 0x000fca0004000000 */
[----:B------:R0:W-:Y:S04]  /*17a0*/  STG.E.U8 desc[UR4][R4.64], R11 ;  /* 0x0000000b04007986 */ /* 0x0001e8000c101104 */
.L_x_1418:
[----:B------:R-:W-:Y:S05]  /*17b0*/  BSYNC B0 ;  /* 0x0000000000007941 */ /* 0x000fea0003800000 */
.L_x_1417:
[----:B------:R-:W-:Y:S01]  /*17c0*/  ISETP.GE.AND P0, PT, R3, UR6, PT ;  /* 0x0000000603007c0c */ /* 0x000fe2000bf06270 */
[----:B------:R-:W-:-:S12]  /*17d0*/  BSSY B0, `(.L_x_1420) ;  /* 0x00002e6000007945 */ /* 0x000fd80003800000 */
[----:B------:R-:W-:Y:S05]  /*17e0*/  @P0 BRA `(.L_x_1421) ;  /* 0x0000002c00900947 */ /* 0x000fea0003800000 */
[----:B0-----:R-:W0:Y:S01]  /*17f0*/  LDC R4, c[0x0][0x218] ;  /* 0x00008600ff047b82 */ /* 0x001e220000000800 */
[----:B------:R-:W-:Y:S01]  /*1800*/  HFMA2.MMA R2, -RZ, RZ, 0, 0 ;  /* 0x00000000ff027435 */ /* 0x000fe200000001ff */
[----:B------:R-:W-:Y:S01]  /*1810*/  MOV R0, RZ ;  /* 0x000000ff00007202 */ /* 0x000fe20000000f00 */
[----:B------:R-:W-:Y:S01]  /*1820*/  HFMA2.MMA R5, -RZ, RZ, 0, 0 ;  /* 0x00000000ff057435 */ /* 0x000fe200000001ff */
[----:B0-----:R-:W-:-:S13]  /*1830*/  ISETP.NE.AND P0, PT, R4, RZ, PT ;  /* 0x000000ff0400720c */ /* 0x001fda0003f05270 */
[----:B------:R-:W-:Y:S05]  /*1840*/  @!P0 BRA `(.L_x_1422) ;  /* 0x00000014006c8947 */ /* 0x000fea0003800000 */
        /* <DEDUP_REMOVED lines=347> */
.L_x_1422:
        /* <DEDUP_REMOVED lines=14> */
[----:B------:R-:W-:Y:S02]  /*2ee0*/  SEL R11, RZ, 0x1, !P0 ;  /* 0x00000001ff0b7807 */ /* 0x000fe40004000000 */
[----:B------:R-:W-:-:S03]  /*2ef0*/  ISETP.GE.AND P0, PT, R3, UR6, PT ;  /* 0x0000000603007c0c */ /* 0x000fc6000bf06270 */
[----:B------:R1:W-:Y:S10]  /*2f00*/  STG.E.U8 desc[UR4][R4.64], R11 ;  /* 0x0000000b04007986 */ /* 0x0003f4000c101104 */
[----:B------:R-:W-:Y:S05]  /*2f10*/  @P0 BRA `(.L_x_1421) ;  /* 0x0000001400c40947 */ /* 0x000fea0003800000 */
[----:B-1----:R-:W0:Y:S01]  /*2f20*/  LDC R4, c[0x0][0x218] ;  /* 0x00008600ff047b82 */ /* 0x002e220000000800 */
        /* <DEDUP_REMOVED lines=352> */
.L_x_1423:
        /* <DEDUP_REMOVED lines=16> */
.L_x_1421:
[----:B------:R-:W-:Y:S05]  /*4630*/  BSYNC B0 ;  /* 0x0000000000007941 */ /* 0x000fea0003800000 */
.L_x_1420:
[----:B------:R-:W-:-:S13]  /*4640*/  ISETP.GE.AND P0, PT, R3, UR6, PT ;  /* 0x0000000603007c0c */ /* 0x000fda000bf06270 */
[----:B------:R-:W-:Y:S05]  /*4650*/  @P0 EXIT ;  /* 0x000000000000094d */ /* 0x000fea0003800000 */
[----:B012---:R-:W0:Y:S01]  /*4660*/  LDC R4, c[0x0][0x218] ;  /* 0x00008600ff047b82 */ /* 0x007e220000000800 */
        /* <DEDUP_REMOVED lines=9> */
[----:B------:R-:W-:Y:S01]  /*4700*/  IMAD.HI.U32 R6, R3, UR6, R2 ;  /* 0x0000000603067c27 */ /* 0x000fe2000f8e0002 */
[----:B------:R-:W-:-:S04]  /*4710*/  ULDC UR6, c[0x0][0x21c] ;  /* 0x0000870000067ab9 */ /* 0x000fc80000000800 */
[----:B------:R-:W-:-:S04]  /*4720*/  SHF.R.U32.HI R7, RZ, UR7, R6 ;  /* 0x00000007ff077c19 */ /* 0x000fc80008011606 */
[----:B------:R-:W-:-:S05]  /*4730*/  IADD3 R2, -R7, RZ, RZ ;  /* 0x000000ff07027210 */ /* 0x000fca0007ffe1ff */
[----:B------:R-:W-:Y:S01]  /*4740*/  IMAD R2, R2, UR6, R3 ;  /* 0x0000000602027c24 */ /* 0x000fe2000f8e0203 */
[----:B------:R-:W-:-:S03]  /*4750*/  ULDC.64 UR6, c[0x0][0x348] ;  /* 0x0000d20000067ab9 */ /* 0x000fc60000000a00 */
        /* <DEDUP_REMOVED lines=22> */
[----:B------:R-:W-:Y:S01]  /*48c0*/  IMAD.HI.U32 R6, R9, UR6, R8 ;  /* 0x0000000609067c27 */ /* 0x000fe2000f8e0008 */
[----:B------:R-:W-:-:S04]  /*48d0*/  ULDC UR6, c[0x0][0x234] ;  /* 0x00008d0000067ab9 */ /* 0x000fc80000000800 */
[----:B------:R-:W-:-:S04]  /*48e0*/  SHF.R.U32.HI R7, RZ, UR7, R6 ;  /* 0x00000007ff077c19 */ /* 0x000fc80008011606 */
        /* <DEDUP_REMOVED lines=312> */
.L_x_1424:
        /* <DEDUP_REMOVED lines=9> */
[----:B------:R-:W-:-:S04]  /*5d00*/  IADD3 R4, P1, R5, UR6, RZ ;  /* 0x0000000605047c10 */ /* 0x000fc8000ff3e0ff */
[----:B------:R-:W-:Y:S02]  /*5d10*/  IADD3.X R5, RZ, UR7, RZ, P1, !PT ;  /* 0x00000007ff057c10 */ /* 0x000fe40008ffe4ff */
[----:B--2---:R-:W-:-:S04]  /*5d20*/  ISETP.NE.AND P0, PT, R6, RZ, PT ;  /* 0x000000ff0600720c */ /* 0x004fc80003f05270 */
[----:B---3--:R-:W-:-:S04]  /*5d30*/  ISETP.NE.AND P0, PT, R2, RZ, P0 ;  /* 0x000000ff0200720c */ /* 0x008fc80000705270 */
[----:B------:R-:W-:-:S05]  /*5d40*/  SEL R9, RZ, 0x1, !P0 ;  /* 0x00000001ff097807 */ /* 0x000fca0004000000 */
[----:B------:R-:W-:Y:S01]  /*5d50*/  STG.E.U8 desc[UR4][R4.64], R9 ;  /* 0x0000000904007986 */ /* 0x000fe2000c101104 */
[----:B------:R-:W-:Y:S05]  /*5d60*/  EXIT ;  /* 0x000000000000794d */ /* 0x000fea0003800000 */
.L_x_1425:
        /* <DEDUP_REMOVED lines=9> */
.L_x_17215:


//--------------------- .text._ZN2at6native27unrolled_elementwise_kernelINS0_13BinaryFunctorIbbbNS0_15binary_internal10MulFunctorIbEEEESt5arrayIPcLm3EELi4E23TrivialOffsetCalculatorILi2EjESA_ILi1EjENS0_6memory15LoadWithoutCastENSD_16StoreWithoutCastEEEviT_T0_T2_T3_T4_T5_ --------------------------
	.section	.text._ZN2at6native27unrolled_elementwise_kernelINS0_13BinaryFunctorIbbbNS0_15binary_internal10MulFunctorIbEEEESt5arrayIPcLm3EELi4E23TrivialOffsetCalculatorILi2EjESA_ILi1EjENS0_6memory15LoadWithoutCastENSD_16StoreWithoutCastEEEviT_T0_T2_T3_T4_T5_,"ax",@progbits
	.align	128
        .global         _ZN2at6native27unrolled_elementwise_kernelINS0_13BinaryFunctorIbbbNS0_15binary_internal10MulFunctorIbEEEESt5arrayIPcLm3EELi4E23TrivialOffsetCalculatorILi2EjESA_ILi1EjENS0_6memory15LoadWithoutCastENSD_16StoreWithoutCastEEEviT_T0_T2_T3_T4_T5_
        .type           _ZN2at6native27unrolled_elementwise_kernelINS0_13BinaryFunctorIbbbNS0_15binary_internal10MulFunctorIbEEEESt5arrayIPcLm3EELi4E23TrivialOffsetCalculatorILi2EjESA_ILi1EjENS0_6memory15LoadWithoutCastENSD_16StoreWithoutCastEEEviT_T0_T2_T3_T4_T5_,@function
        .size           _ZN2at6native27unrolled_elementwise_kernelINS0_13BinaryFunctorIbbbNS0_15binary_internal10MulFunctorIbEEEESt5arrayIPcLm3EELi4E23TrivialOffsetCalculatorILi2EjESA_ILi1EjENS0_6memory15LoadWithoutCastENSD_16StoreWithoutCastEEEviT_T0_T2_T3_T4_T5_,(.L_x_17216 - _ZN2at6native27unrolled_elementwise_kernelINS0_13BinaryFunctorIbbbNS0_15binary_internal10MulFunctorIbEEEESt5arrayIPcLm3EELi4E23TrivialOffsetCalculatorILi2EjESA_ILi1EjENS0_6memory15LoadWithoutCastENSD_16StoreWithoutCastEEEviT_T0_T2_T3_T4_T5_)
        .other          _ZN2at6native27unrolled_elementwise_kernelINS0_13BinaryFunctorIbbbNS0_15binary_internal10MulFunctorIbEEEESt5arrayIPcLm3EELi4E23TrivialOffsetCalculatorILi2EjESA_ILi1EjENS0_6memory15LoadWithoutCastENSD_16StoreWithoutCastEEEviT_T0_T2_T3_T4_T5_,@"STO_CUDA_ENTRY STV_DEFAULT"
_ZN2at6native27unrolled_elementwise_kernelINS0_13BinaryFunctorIbbbNS0_15binary_internal10MulFunctorIbEEEESt5arrayIPcLm3EELi4E23TrivialOffsetCalculatorILi2EjESA_ILi1EjENS0_6memory15LoadWithoutCastENSD_16StoreWithoutCastEEEviT_T0_T2_T3_T4_T5_:
.text._ZN2at6native27unrolled_elementwise_kernelINS0_13BinaryFunctorIbbbNS0_15binary_internal10MulFunctorIbEEEESt5arrayIPcLm3EELi4E23TrivialOffsetCalculatorILi2EjESA_ILi1EjENS0_6memory15LoadWithoutCastENSD_16StoreWithoutCastEEEviT_T0_T2_T3_T4_T5_:
[----:B------:R-:W-:Y:S01]  /*0000*/  LDC R1, c[0x0][0x28] ;  /* 0x00000a00ff017b82 */ /* 0x000fe20000000800 */
[----:B------:R-:W0:Y:S07]  /*0010*/  S2R R0, SR_CTAID.X ;  /* 0x0000000000007919 */ /* 0x000e2e0000002500 */
[----:B------:R-:W0:Y:S01]  /*0020*/  LDC R5, c[0x0][0x210] ;  /* 0x00008400ff057b82 */ /* 0x000e220000000800 */
[----:B------:R-:W-:Y:S01]  /*0030*/  ULDC.64 UR4, c[0x0][0x208] ;  /* 0x0000820000047ab9 */ /* 0x000fe20000000a00 */
[----:B------:R-:W1:Y:S01]  /*0040*/  S2R R3, SR_TID.X ;  /* 0x0000000000037919 */ /* 0x000e620000002100 */
[----:B0-----:R-:W-:-:S02]  /*0050*/  IMAD R2, R0, -0x200, R5 ;  /* 0xfffffe0000027824 */ /* 0x001fc400078e0205 */
[----:B-1----:R-:W-:-:S03]  /*0060*/  IMAD.MOV.U32 R11, RZ, RZ, R3 ;  /* 0x000000ffff0b7224 */ /* 0x002fc600078e0003 */
[----:B------:R-:W-:-:S13]  /*0070*/  ISETP.GE.AND P4, PT, R3, R2, PT ;  /* 0x000000020300720c */ /* 0x000fda0003f86270 */
[----:B------:R-:W-:Y:S01]  /*0080*/  @!P4 IMAD R19, R0, 0x200, R11 ;  /* 0x000002000013c824 */ /* 0x000fe200078e020b */
[----:B------:R-:W0:Y:S01]  /*0090*/  @!P4 LDC.64 R20, c[0x0][0x228] ;  /* 0x00008a00ff14cb82 */ /* 0x000e220000000a00 */
[----:B------:R-:W-:-:S05]  /*00a0*/  @!P4 VIADD R11, R11, 0x80 ;  /* 0x000000800b0bc836 */ /* 0x000fca0000000000 */
[C---:B------:R-:W-:Y:S02]  /*00b0*/  ISETP.GE.AND P2, PT, R11.reuse, R2, PT ;  /* 0x000000020b00720c */ /* 0x040fe40003f46270 */
[----:B------:R-:W1:Y:S11]  /*00c0*/  @!P4 LDC.64 R14, c[0x0][0x220] ;  /* 0x00008800ff0ecb82 */ /* 0x000e760000000a00 */
[----:B------:R-:W-:Y:S01]  /*00d0*/  @!P2 IMAD R17, R0, 0x200, R11 ;  /* 0x000002000011a824 */ /* 0x000fe200078e020b */
[----:B------:R-:W2:Y:S01]  /*00e0*/  @!P2 LDC.64 R12, c[0x0][0x228] ;  /* 0x00008a00ff0cab82 */ /* 0x000ea20000000a00 */
[----:B------:R-:W-:Y:S01]  /*00f0*/  @!P2 VIADD R11, R11, 0x80 ;  /* 0x000000800b0ba836 */ /* 0x000fe20000000000 */
[----:B0-----:R-:W-:-:S04]  /*0100*/  @!P4 IADD3 R20, P0, R19, R20, RZ ;  /* 0x000000141314c210 */ /* 0x001fc80007f1e0ff */
[----:B------:R-:W-:Y:S02]  /*0110*/  ISETP.GE.AND P3, PT, R11, R2, PT ;  /* 0x000000020b00720c */ /* 0x000fe40003f66270 */
[----:B------:R-:W0:Y:S01]  /*0120*/  @!P2 LDC.64 R4, c[0x0][0x220] ;  /* 0x00008800ff04ab82 */ /* 0x000e220000000a00 */
[----:B------:R-:W-:Y:S01]  /*0130*/  @!P4 IMAD.X R21, RZ, RZ, R21, P0 ;  /* 0x000000ffff15c224 */ /* 0x000fe200000e0615 */
[----:B-1----:R-:W-:-:S04]  /*0140*/  @!P4 IADD3 R18, P0, R19, R14, RZ ;  /* 0x0000000e1312c210 */ /* 0x002fc80007f1e0ff */
[----:B------:R1:W3:Y:S05]  /*0150*/  @!P4 LDG.E.U8 R10, desc[UR4][R20.64] ;  /* 0x00000004140ac981 */ /* 0x0002ea000c1e1100 */
[----:B------:R-:W4:Y:S08]  /*0160*/  @!P3 LDC.64 R8, c[0x0][0x228] ;  /* 0x00008a00ff08bb82 */ /* 0x000f300000000a00 */
[----:B------:R-:W1:Y:S01]  /*0170*/  @!P3 LDC.64 R6, c[0x0][0x220] ;  /* 0x00008800ff06bb82 */ /* 0x000e620000000a00 */
[----:B------:R-:W-:-:S02]  /*0180*/  @!P4 IMAD.X R19, RZ, RZ, R15, P0 ;  /* 0x000000ffff13c224 */ /* 0x000fc400000e060f */
[----:B------:R-:W-:Y:S01]  /*0190*/  @!P3 IMAD R23, R0, 0x200, R11 ;  /* 0x000002000017b824 */ /* 0x000fe200078e020b */
[----:B--2---:R-:W-:Y:S02]  /*01a0*/  @!P2 IADD3 R14, P0, R17, R12, RZ ;  /* 0x0000000c110ea210 */ /* 0x004fe40007f1e0ff */
[----:B------:R-:W2:Y:S03]  /*01b0*/  @!P4 LDG.E.U8 R12, desc[UR4][R18.64] ;  /* 0x00000004120cc981 */ /* 0x000ea6000c1e1100 */
[----:B------:R-:W-:Y:S01]  /*01c0*/  @!P2 IMAD.X R15, RZ, RZ, R13, P0 ;  /* 0x000000ffff0fa224 */ /* 0x000fe200000e060d */
[----:B----4-:R-:W-:Y:S02]  /*01d0*/  @!P3 IADD3 R16, P1, R23, R8, RZ ;  /* 0x000000081710b210 */ /* 0x010fe40007f3e0ff */
[----:B0-----:R-:W-:Y:S02]  /*01e0*/  @!P2 IADD3 R8, P0, R17, R4, RZ ;  /* 0x000000041108a210 */ /* 0x001fe40007f1e0ff */
[----:B------:R0:W4:Y:S01]  /*01f0*/  @!P2 LDG.E.U8 R4, desc[UR4][R14.64] ;  /* 0x000000040e04a981 */ /* 0x000122000c1e1100 */
[----:B------:R-:W-:Y:S01]  /*0200*/  @!P3 IMAD.X R17, RZ, RZ, R9, P1 ;  /* 0x000000ffff11b224 */ /* 0x000fe200008e0609 */
[----:B-1----:R-:W-:-:S04]  /*0210*/  @!P3 IADD3 R22, P1, R23, R6, RZ ;  /* 0x000000061716b210 */ /* 0x002fc80007f3e0ff */
[----:B------:R-:W4:Y:S01]  /*0220*/  @!P3 LDG.E.U8 R13, desc[UR4][R16.64] ;  /* 0x00000004100db981 */ /* 0x000f22000c1e1100 */
[----:B------:R-:W-:Y:S02]  /*0230*/  @!P2 IMAD.X R9, RZ, RZ, R5, P0 ;  /* 0x000000ffff09a224 */ /* 0x000fe400000e0605 */
[----:B------:R-:W-:-:S03]  /*0240*/  @!P3 IMAD.X R23, RZ, RZ, R7, P1 ;  /* 0x000000ffff17b224 */ /* 0x000fc600008e0607 */
[----:B------:R1:W4:Y:S04]  /*0250*/  @!P2 LDG.E.U8 R8, desc[UR4][R8.64] ;  /* 0x000000040808a981 */ /* 0x000328000c1e1100 */
[----:B------:R-:W4:Y:S01]  /*0260*/  @!P3 LDG.E.U8 R18, desc[UR4][R22.64] ;  /* 0x000000041612b981 */ /* 0x000f22000c1e1100 */
[----:B------:R-:W-:-:S05]  /*0270*/  @!P3 VIADD R11, R11, 0x80 ;  /* 0x000000800b0bb836 */ /* 0x000fca0000000000 */
[----:B------:R-:W-:-:S13]  /*0280*/  ISETP.GE.AND P0, PT, R11, R2, PT ;  /* 0x000000020b00720c */ /* 0x000fda0003f06270 */
[----:B------:R-:W0:Y:S08]  /*0290*/  @!P0 LDC.64 R20, c[0x0][0x220] ;  /* 0x00008800ff148b82 */ /* 0x000e300000000a00 */
[----:B------:R-:W1:Y:S01]  /*02a0*/  @!P0 LDC.64 R6, c[0x0][0x228] ;  /* 0x00008a00ff068b82 */ /* 0x000e620000000a00 */
[----:B------:R-:W-:-:S05]  /*02b0*/  @!P0 IMAD R5, R0, 0x200, R11 ;  /* 0x0000020000058824 */ /* 0x000fca00078e020b */
[----:B0-----:R-:W-:-:S05]  /*02c0*/  @!P0 IADD3 R14, P1, R5, R20, RZ ;  /* 0x00000014050e8210 */ /* 0x001fca0007f3e0ff */
[----:B------:R-:W-:Y:S01]  /*02d0*/  @!P0 IMAD.X R15, RZ, RZ, R21, P1 ;  /* 0x000000ffff0f8224 */ /* 0x000fe200008e0615 */
[----:B-1----:R-:W-:Y:S02]  /*02e0*/  @!P0 IADD3 R6, P1, R5, R6, RZ ;  /* 0x0000000605068210 */ /* 0x002fe40007f3e0ff */
[----:B------:R-:W-:Y:S02]  /*02f0*/  PRMT R9, RZ, 0x7610, R9 ;  /* 0x00007610ff097816 */ /* 0x000fe40000000009 */
[----:B------:R-:W5:Y:S01]  /*0300*/  @!P0 LDG.E.U8 R5, desc[UR4][R14.64] ;  /* 0x000000040e058981 */ /* 0x000f62000c1e1100 */
[----:B------:R-:W-:-:S05]  /*0310*/  @!P0 IMAD.X R7, RZ, RZ, R7, P1 ;  /* 0x000000ffff078224 */ /* 0x000fca00008e0607 */
[----:B------:R0:W5:Y:S02]  /*0320*/  @!P0 LDG.E.U8 R11, desc[UR4][R6.64] ;  /* 0x00000004060b8981 */ /* 0x000164000c1e1100 */
[----:B0-----:R-:W0:Y:S01]  /*0330*/  @!P4 LDC.64 R6, c[0x0][0x218] ;  /* 0x00008600ff06cb82 */ /* 0x001e220000000a00 */
[----:B------:R-:W-:Y:S01]  /*0340*/  BSSY B0, `(.L_x_1426) ;  /* 0x0000039000007945 */ /* 0x000fe20003800000 */
[----:B---3--:R-:W-:-:S04]  /*0350*/  @!P4 ISETP.NE.AND P1, PT, R10, RZ, PT ;  /* 0x000000ff0a00c20c */ /* 0x008fc80003f25270 */
[----:B------:R-:W-:Y:S02]  /*0360*/  @!P4 SEL R9, RZ, 0x1, !P1 ;  /* 0x00000001ff09c807 */ /* 0x000fe40004800000 */
[----:B------:R-:W-:Y:S02]  /*0370*/  PRMT R10, RZ, 0x7610, R10 ;  /* 0x00007610ff0a7816 */ /* 0x000fe4000000000a */
[----:B------:R-:W-:Y:S02]  /*0380*/  PRMT R14, R9, 0x9910, RZ ;  /* 0x00009910090e7816 */ /* 0x000fe400000000ff */
[----:B--2---:R-:W-:-:S04]  /*0390*/  @!P4 ISETP.NE.AND P1, PT, R12, RZ, PT ;  /* 0x000000ff0c00c20c */ /* 0x004fc80003f25270 */
[----:B------:R-:W-:Y:S01]  /*03a0*/  @!P4 SEL R10, RZ, 0x1, !P1 ;  /* 0x00000001ff0ac807 */ /* 0x000fe20004800000 */
[----:B------:R-:W-:-:S03]  /*03b0*/  VIADD R12, R3, 0x80 ;  /* 0x00000080030c7836 */ /* 0x000fc60000000000 */
[----:B------:R-:W-:Y:S01]  /*03c0*/  PRMT R10, R10, 0x9910, RZ ;  /* 0x000099100a0a7816 */ /* 0x000fe200000000ff */
[--C-:B------:R-:W-:Y:S02]  /*03d0*/  IMAD.MOV.U32 R9, RZ, RZ, R3.reuse ;  /* 0x000000ffff097224 */ /* 0x100fe400078e0003 */
[----:B------:R-:W-:Y:S02]  /*03e0*/  @!P4 IMAD.MOV.U32 R9, RZ, RZ, R12 ;  /* 0x000000ffff09c224 */ /* 0x000fe400078e000c */
[--C-:B------:R-:W-:Y:S01]  /*03f0*/  IMAD.MOV.U32 R12, RZ, RZ, R10.reuse ;  /* 0x000000ffff0c7224 */ /* 0x100fe200078e000a */
[----:B----4-:R-:W-:Y:S02]  /*0400*/  @!P2 ISETP.NE.AND P6, PT, R4, RZ, PT ;  /* 0x000000ff0400a20c */ /* 0x010fe40003fc5270 */
[----:B------:R-:W-:Y:S02]  /*0410*/  PRMT R10, RZ, 0x7610, R10 ;  /* 0x00007610ff0a7816 */ /* 0x000fe4000000000a */
[----:B------:R-:W-:Y:S01]  /*0420*/  @!P3 ISETP.NE.AND P5, PT, R13, RZ, PT ;  /* 0x000000ff0d00b20c */ /* 0x000fe20003fa5270 */
[----:B------:R-:W-:Y:S01]  /*0430*/  @!P4 IMAD R3, R0, 0x200, R3 ;  /* 0x000002000003c824 */ /* 0x000fe200078e0203 */
[----:B------:R-:W-:-:S02]  /*0440*/  PRMT R4, RZ, 0x7610, R4 ;  /* 0x00007610ff047816 */ /* 0x000fc40000000004 */
[----:B------:R-:W-:Y:S02]  /*0450*/  @!P3 SEL R10, RZ, 0x1, !P5 ;  /* 0x00000001ff0ab807 */ /* 0x000fe40006800000 */
[----:B------:R-:W-:Y:S02]  /*0460*/  @!P2 SEL R4, RZ, 0x1, !P6 ;  /* 0x00000001ff04a807 */ /* 0x000fe40007000000 */
[----:B------:R-:W-:Y:S02]  /*0470*/  ISETP.NE.AND P1, PT, R14, RZ, PT ;  /* 0x000000ff0e00720c */ /* 0x000fe40003f25270 */
[----:B------:R-:W-:Y:S02]  /*0480*/  @!P3 ISETP.NE.AND P5, PT, R18, RZ, PT ;  /* 0x000000ff1200b20c */ /* 0x000fe40003fa5270 */
[----:B------:R-:W-:Y:S02]  /*0490*/  @!P2 ISETP.NE.AND P6, PT, R8, RZ, PT ;  /* 0x000000ff0800a20c */ /* 0x000fe40003fc5270 */
[----:B------:R-:W-:-:S02]  /*04a0*/  PRMT R8, RZ, 0x7610, R8 ;  /* 0x00007610ff087816 */ /* 0x000fc40000000008 */
[----:B------:R-:W-:Y:S02]  /*04b0*/  @!P3 SEL R8, RZ, 0x1, !P5 ;  /* 0x00000001ff08b807 */ /* 0x000fe40006800000 */
[----:B0-----:R-:W-:Y:S02]  /*04c0*/  @!P4 IADD3 R6, P5, R3, R6, RZ ;  /* 0x000000060306c210 */ /* 0x001fe40007fbe0ff */
[----:B------:R-:W-:-:S03]  /*04d0*/  ISETP.NE.AND P1, PT, R12, RZ, P1 ;  /* 0x000000ff0c00720c */ /* 0x000fc60000f25270 */
[----:B------:R-:W-:Y:S01]  /*04e0*/  @!P4 IMAD.X R7, RZ, RZ, R7, P5 ;  /* 0x000000ffff07c224 */ /* 0x000fe200028e0607 */
[----:B------:R-:W-:Y:S02]  /*04f0*/  @!P4 SEL R3, RZ, 0x1, !P1 ;  /* 0x00000001ff03c807 */ /* 0x000fe40004800000 */
[----:B------:R-:W-:-:S03]  /*0500*/  PRMT R12, R4, 0x9910, RZ ;  /* 0x00009910040c7816 */ /* 0x000fc600000000ff */
[----:B------:R0:W-:Y:S01]  /*0510*/  @!P4 STG.E.U8 desc[UR4][R6.64], R3 ;  /* 0x000000030600c986 */ /* 0x0001e2000c101104 */
[----:B------:R-:W-:Y:S01]  /*0520*/  PRMT R13, R10, 0x9910, RZ ;  /* 0x000099100a0d7816 */ /* 0x000fe200000000ff */
[----:B------:R-:W-:Y:S01]  /*0530*/  IMAD.MOV.U32 R10, RZ, RZ, R12 ;  /* 0x000000ffff0a7224 */ /* 0x000fe200078e000c */
[----:B------:R-:W-:Y:S02]  /*0540*/  ISETP.GE.AND P5, PT, R9, R2, PT ;  /* 0x000000020900720c */ /* 0x000fe40003fa6270 */
[----:B------:R-:W-:Y:S01]  /*0550*/  PRMT R4, RZ, 0x7610, R4 ;  /* 0x00007610ff047816 */ /* 0x000fe20000000004 */
[----:B------:R-:W-:Y:S01]  /*0560*/  IMAD.MOV.U32 R12, RZ, RZ, R13 ;  /* 0x000000ffff0c7224 */ /* 0x000fe200078e000d */
[----:B------:R-:W-:Y:S02]  /*0570*/  @!P2 SEL R4, RZ, 0x1, !P6 ;  /* 0x00000001ff04a807 */ /* 0x000fe40007000000 */
[----:B------:R-:W-:Y:S02]  /*0580*/  ISETP.NE.AND P2, PT, R10, RZ, PT ;  /* 0x000000ff0a00720c */ /* 0x000fe40003f45270 */
[----:B------:R-:W-:-:S02]  /*0590*/  ISETP.NE.AND P3, PT, R12, RZ, PT ;  /* 0x000000ff0c00720c */ /* 0x000fc40003f65270 */
[----:B------:R-:W-:Y:S02]  /*05a0*/  PRMT R4, R4, 0x9910, RZ ;  /* 0x0000991004047816 */ /* 0x000fe400000000ff */
[----:B------:R-:W-:Y:S02]  /*05b0*/  PRMT R8, R8, 0x9910, RZ ;  /* 0x0000991008087816 */ /* 0x000fe400000000ff */
[----:B------:R-:W-:Y:S02]  /*05c0*/  ISETP.NE.AND P2, PT, R4, RZ, P2 ;  /* 0x000000ff0400720c */ /* 0x000fe40001745270 */
[----:B------:R-:W-:Y:S02]  /*05d0*/  ISETP.NE.AND P3, PT, R8, RZ, P3 ;  /* 0x000000ff0800720c */ /* 0x000fe40001f65270 */
        /* <DEDUP_REMOVED lines=15> */
.L_x_1427:
[----:B------:R-:W-:Y:S05]  /*06d0*/  BSYNC B0 ;  /* 0x0000000000007941 */ /* 0x000fea0003800000 */
.L_x_1426:
[----:B------:R-:W-:Y:S02]  /*06e0*/  ISETP.GE.AND P2, PT, R9, R2, PT ;  /* 0x000000020900720c */ /* 0x000fe40003f46270 */
[----:B-----5:R-:W-:-:S11]  /*06f0*/  ISETP.NE.AND P1, PT, R5, RZ, !P0 ;  /* 0x000000ff0500720c */ /* 0x020fd60004725270 */
[----:B------:R-:W-:Y:S05]  /*0700*/  @P2 EXIT ;  /* 0x000000000000294d */ /* 0x000fea0003800000 */
[----:B------:R-:W-:Y:S01]  /*0710*/  IMAD R0, R0, 0x200, R9 ;  /* 0x0000020000007824 */ /* 0x000fe200078e0209 */
[----:B------:R-:W-:Y:S01]  /*0720*/  ISETP.NE.AND P0, PT, R11, RZ, !P0 ;  /* 0x000000ff0b00720c */ /* 0x000fe20004705270 */
[----:B------:R-:W-:-:S03]  /*0730*/  ULDC.64 UR6, c[0x0][0x218] ;  /* 0x0000860000067ab9 */ /* 0x000fc60000000a00 */
[----:B------:R-:W-:Y:S02]  /*0740*/  IADD3 R2, P2, R0, UR6, RZ ;  /* 0x0000000600027c10 */ /* 0x000fe4000ff5e0ff */
[----:B------:R-:W-:-:S03]  /*0750*/  PLOP3.LUT P0, PT, P1, P0, PT, 0x80, 0x0 ;  /* 0x000000000000781c */ /* 0x000fc60000f01070 */
[----:B------:R-:W-:Y:S01]  /*0760*/  IMAD.X R3, RZ, RZ, UR7, P2 ;  /* 0x00000007ff037e24 */ /* 0x000fe200090e06ff */
[----:B------:R-:W-:-:S05]  /*0770*/  SEL R5, RZ, 0x1, !P0 ;  /* 0x00000001ff057807 */ /* 0x000fca0004000000 */
[----:B------:R-:W-:Y:S01]  /*0780*/  STG.E.U8 desc[UR4][R2.64], R5 ;  /* 0x0000000502007986 */ /* 0x000fe2000c101104 */
[----:B------:R-:W-:Y:S05]  /*0790*/  EXIT ;  /* 0x000000000000794d */ /* 0x000fea0003800000 */
.L_x_1428:
        /* <DEDUP_REMOVED lines=14> */
.L_x_17216:


//--------------------- .text._ZN2at6native29vectorized_elementwise_kernelILi2ENS0_13BinaryFunctorIbbbNS0_15binary_internal10MulFunctorIbEEEESt5arrayIPcLm3EEEEviT0_T1_ --------------------------
	.section	.text._ZN2at6native29vectorized_elementwise_kernelILi2ENS0_13BinaryFunctorIbbbNS0_15binary_internal10MulFunctorIbEEEESt5arrayIPcLm3EEEEviT0_T1_,"ax",@progbits
	.align	128
        .global         _ZN2at6native29vectorized_elementwise_kernelILi2ENS0_13BinaryFunctorIbbbNS0_15binary_internal10MulFunctorIbEEEESt5arrayIPcLm3EEEEviT0_T1_
        .type           _ZN2at6native29vectorized_elementwise_kernelILi2ENS0_13BinaryFunctorIbbbNS0_15binary_internal10MulFunctorIbEEEESt5arrayIPcLm3EEEEviT0_T1_,@function
        .size           _ZN2at6native29vectorized_elementwise_kernelILi2ENS0_13BinaryFunctorIbbbNS0_15binary_internal10MulFunctorIbEEEESt5arrayIPcLm3EEEEviT0_T1_,(.L_x_17217 - _ZN2at6native29vectorized_elementwise_kernelILi2ENS0_13BinaryFunctorIbbbNS0_15binary_internal10MulFunctorIbEEEESt5arrayIPcLm3EEEEviT0_T1_)
        .other          _ZN2at6native29vectorized_elementwise_kernelILi2ENS0_13BinaryFunctorIbbbNS0_15binary_internal10MulFunctorIbEEEESt5arrayIPcLm3EEEEviT0_T1_,@"STO_CUDA_ENTRY STV_DEFAULT"
_ZN2at6native29vectorized_elementwise_kernelILi2ENS0_13BinaryFunctorIbbbNS0_15binary_internal10MulFunctorIbEEEESt5arrayIPcLm3EEEEviT0_T1_:
.text._ZN2at6native29vectorized_elementwise_kernelILi2ENS0_13BinaryFunctorIbbbNS0_15binary_internal10MulFunctorIbEEEESt5arrayIPcLm3EEEEviT0_T1_:
[----:B------:R-:W-:Y:S08]  /*0000*/  LDC R1, c[0x0][0x28] ;  /* 0x00000a00ff017b82 */ /* 0x000ff00000000800 */
[----:B------:R-:W0:Y:S01]  /*0010*/  S2UR UR4, SR_CTAID.X ;  /* 0x00000000000479c3 */ /* 0x000e220000002500 */
[----:B------:R-:W-:-:S07]  /*0020*/  ULDC.64 UR10, c[0x0][0x208] ;  /* 0x00008200000a7ab9 */ /* 0x000fce0000000a00 */
[----:B------:R-:W1:Y:S01]  /*0030*/  LDC R3, c[0x0][0x210] ;  /* 0x00008400ff037b82 */ /* 0x000e620000000800 */
[----:B0-----:R-:W-:-:S06]  /*0040*/  USHF.L.U32 UR4, UR4, 0xa, URZ ;  /* 0x0000000a04047899 */ /* 0x001fcc000800063f */
[----:B-1----:R-:W-:-:S05]  /*0050*/  VIADD R3, R3, -UR4 ;  /* 0x8000000403037c36 */ /* 0x002fca0008000000 */
[----:B------:R-:W-:-:S13]  /*0060*/  ISETP.GE.U32.AND P0, PT, R3, 0x400, PT ;  /* 0x000004000300780c */ /* 0x000fda0003f06070 */
[----:B------:R-:W-:Y:S05]  /*0070*/  @!P0 BRA `(.L_x_1429) ;  /* 0x0000000400348947 */ /* 0x000fea0003800000 */
[----:B------:R-:W0:Y:S01]  /*0080*/  S2R R17, SR_TID.X ;  /* 0x0000000000117919 */ /* 0x000e220000002100 */
[----:B------:R-:W-:Y:S01]  /*0090*/  ULDC.64 UR6, c[0x0][0x228] ;  /* 0x00008a0000067ab9 */ /* 0x000fe20000000a00 */
[----:B------:R-:W-:Y:S02]  /*00a0*/  USHF.R.S32.HI UR5, URZ, 0x1f, UR4 ;  /* 0x0000001f3f057899 */ /* 0x000fe40008011404 */
[----:B------:R-:W-:Y:S01]  /*00b0*/  UIADD3 UR6, UP0, UR4, UR6, URZ ;  /* 0x0000000604067290 */ /* 0x000fe2000ff1e03f */
[----:B------:R-:W-:-:S03]  /*00c0*/  ULDC.64 UR8, c[0x0][0x220] ;  /* 0x0000880000087ab9 */ /* 0x000fc60000000a00 */
[----:B------:R-:W-:Y:S02]  /*00d0*/  UIADD3.X UR7, UR5, UR7, URZ, UP0, !UPT ;  /* 0x0000000705077290 */ /* 0x000fe400087fe43f */
[----:B------:R-:W-:Y:S01]  /*00e0*/  UIADD3 UR8, UP0, UR4, UR8, URZ ;  /* 0x0000000804087290 */ /* 0x000fe2000ff1e03f */
[----:B------:R-:W-:-:S03]  /*00f0*/  IMAD.U32 R2, RZ, RZ, UR6 ;  /* 0x00000006ff027e24 */ /* 0x000fc6000f8e00ff */
[----:B------:R-:W-:Y:S01]  /*0100*/  UIADD3.X UR5, UR5, UR9, URZ, UP0, !UPT ;  /* 0x0000000905057290 */ /* 0x000fe200087fe43f */
[----:B------:R-:W-:Y:S01]  /*0110*/  IMAD.U32 R3, RZ, RZ, UR7 ;  /* 0x00000007ff037e24 */ /* 0x000fe2000f8e00ff */
[----:B------:R-:W-:Y:S01]  /*0120*/  ULDC.64 UR6, c[0x0][0x218] ;  /* 0x0000860000067ab9 */ /* 0x000fe20000000a00 */
[----:B------:R-:W-:-:S03]  /*0130*/  IMAD.U32 R4, RZ, RZ, UR8 ;  /* 0x00000008ff047e24 */ /* 0x000fc6000f8e00ff */
[----:B------:R-:W-:Y:S02]  /*0140*/  IMAD.U32 R5, RZ, RZ, UR5 ;  /* 0x00000005ff057e24 */ /* 0x000fe4000f8e00ff */
[----:B0-----:R-:W-:-:S04]  /*0150*/  IMAD.WIDE.U32 R2, R17, 0x2, R2 ;  /* 0x0000000211027825 */ /* 0x001fc800078e0002 */
[----:B------:R-:W-:Y:S01]  /*0160*/  IMAD.WIDE.U32 R4, R17, 0x2, R4 ;  /* 0x0000000211047825 */ /* 0x000fe200078e0004 */
[----:B------:R-:W2:Y:S04]  /*0170*/  LDG.E.U16 R8, desc[UR10][R2.64] ;  /* 0x0000000a02087981 */ /* 0x000ea8000c1e1500 */
[----:B------:R-:W3:Y:S04]  /*0180*/  LDG.E.U16 R13, desc[UR10][R2.64+0x100] ;  /* 0x0001000a020d7981 */ /* 0x000ee8000c1e1500 */
[----:B------:R-:W4:Y:S04]  /*0190*/  LDG.E.U16 R9, desc[UR10][R4.64] ;  /* 0x0000000a04097981 */ /* 0x000f28000c1e1500 */
[----:B------:R-:W5:Y:S04]  /*01a0*/  LDG.E.U16 R10, desc[UR10][R4.64+0x100] ;  /* 0x0001000a040a7981 */ /* 0x000f68000c1e1500 */
[----:B------:R-:W5:Y:S04]  /*01b0*/  LDG.E.U16 R14, desc[UR10][R2.64+0x200] ;  /* 0x0002000a020e7981 */ /* 0x000f68000c1e1500 */
[----:B------:R0:W5:Y:S04]  /*01c0*/  LDG.E.U16 R15, desc[UR10][R2.64+0x300] ;  /* 0x0003000a020f7981 */ /* 0x000168000c1e1500 */
[----:B------:R-:W5:Y:S04]  /*01d0*/  LDG.E.U16 R11, desc[UR10][R4.64+0x200] ;  /* 0x0002000a040b7981 */ /* 0x000f68000c1e1500 */
[----:B------:R3:W5:Y:S01]  /*01e0*/  LDG.E.U16 R12, desc[UR10][R4.64+0x300] ;  /* 0x0003000a040c7981 */ /* 0x000762000c1e1500 */
[----:B------:R-:W-:-:S04]  /*01f0*/  UIADD3 UR5, UP0, UR4, UR6, URZ ;  /* 0x0000000604057290 */ /* 0x000fc8000ff1e03f */
[----:B------:R-:W-:Y:S02]  /*0200*/  UIADD3.X UR6, URZ, UR7, URZ, UP0, !UPT ;  /* 0x000000073f067290 */ /* 0x000fe400087fe43f */
[----:B------:R-:W-:-:S04]  /*0210*/  IMAD.U32 R6, RZ, RZ, UR5 ;  /* 0x00000005ff067e24 */ /* 0x000fc8000f8e00ff */
[----:B------:R-:W-:Y:S02]  /*0220*/  IMAD.U32 R7, RZ, RZ, UR6 ;  /* 0x00000006ff077e24 */ /* 0x000fe4000f8e00ff */
[----:B0-----:R-:W-:Y:S01]  /*0230*/  IMAD.WIDE R2, R17, 0x2, R6 ;  /* 0x0000000211027825 */ /* 0x001fe200078e0206 */
[----:B--2---:R-:W-:Y:S02]  /*0240*/  PRMT R0, R8, 0x7770, RZ ;  /* 0x0000777008007816 */ /* 0x004fe400000000ff */
[----:B---3--:R-:W-:Y:S02]  /*0250*/  PRMT R5, R13, 0x7770, RZ ;  /* 0x000077700d057816 */ /* 0x008fe400000000ff */
[----:B------:R-:W-:Y:S02]  /*0260*/  ISETP.NE.AND P5, PT, R0, RZ, PT ;  /* 0x000000ff0000720c */ /* 0x000fe40003fa5270 */
[----:B----4-:R-:W-:Y:S02]  /*0270*/  PRMT R0, R9, 0x7770, RZ ;  /* 0x0000777009007816 */ /* 0x010fe400000000ff */
[----:B------:R-:W-:-:S02]  /*0280*/  PRMT R4, R13, 0x7771, RZ ;  /* 0x000077710d047816 */ /* 0x000fc400000000ff */
[----:B------:R-:W-:Y:S02]  /*0290*/  PRMT R8, R8, 0x7771, RZ ;  /* 0x0000777108087816 */ /* 0x000fe400000000ff */
[----:B------:R-:W-:Y:S02]  /*02a0*/  ISETP.NE.AND P1, PT, R5, RZ, PT ;  /* 0x000000ff0500720c */ /* 0x000fe40003f25270 */
[----:B-----5:R-:W-:Y:S02]  /*02b0*/  PRMT R5, R10, 0x7770, RZ ;  /* 0x000077700a057816 */ /* 0x020fe400000000ff */
[----:B------:R-:W-:Y:S02]  /*02c0*/  ISETP.NE.AND P5, PT, R0, RZ, P5 ;  /* 0x000000ff0000720c */ /* 0x000fe40002fa5270 */
[----:B------:R-:W-:Y:S02]  /*02d0*/  ISETP.NE.AND P2, PT, R4, RZ, PT ;  /* 0x000000ff0400720c */ /* 0x000fe40003f45270 */
[----:B------:R-:W-:-:S02]  /*02e0*/  ISETP.NE.AND P0, PT, R8, RZ, PT ;  /* 0x000000ff0800720c */ /* 0x000fc40003f05270 */
[----:B------:R-:W-:Y:S02]  /*02f0*/  PRMT R0, R9, 0x7771, RZ ;  /* 0x0000777109007816 */ /* 0x000fe400000000ff */
[----:B------:R-:W-:Y:S02]  /*0300*/  PRMT R4, R10, 0x7771, RZ ;  /* 0x000077710a047816 */ /* 0x000fe400000000ff */
[----:B------:R-:W-:Y:S02]  /*0310*/  ISETP.NE.AND P1, PT, R5, RZ, P1 ;  /* 0x000000ff0500720c */ /* 0x000fe40000f25270 */
[----:B------:R-:W-:Y:S02]  /*0320*/  PRMT R5, R14, 0x7770, RZ ;  /* 0x000077700e057816 */ /* 0x000fe400000000ff */
[----:B------:R-:W-:Y:S02]  /*0330*/  ISETP.NE.AND P0, PT, R0, RZ, P0 ;  /* 0x000000ff0000720c */ /* 0x000fe40000705270 */
[----:B------:R-:W-:-:S02]  /*0340*/  ISETP.NE.AND P2, PT, R4, RZ, P2 ;  /* 0x000000ff0400720c */ /* 0x000fc40001745270 */
[----:B------:R-:W-:Y:S02]  /*0350*/  PRMT R0, R14, 0x7771, RZ ;  /* 0x000077710e007816 */ /* 0x000fe400000000ff */
[C---:B------:R-:W-:Y:S02]  /*0360*/  PRMT R6, R15.reuse, 0x7770, RZ ;  /* 0x000077700f067816 */ /* 0x040fe400000000ff */
[----:B------:R-:W-:Y:S02]  /*0370*/  PRMT R4, R15, 0x7771, RZ ;  /* 0x000077710f047816 */ /* 0x000fe400000000ff */
[----:B------:R-:W-:Y:S02]  /*0380*/  ISETP.NE.AND P6, PT, R5, RZ, PT ;  /* 0x000000ff0500720c */ /* 0x000fe40003fc5270 */
[----:B------:R-:W-:Y:S02]  /*0390*/  SEL R5, RZ, 0x1, !P5 ;  /* 0x00000001ff057807 */ /* 0x000fe40006800000 */
[----:B------:R-:W-:-:S02]  /*03a0*/  ISETP.NE.AND P3, PT, R0, RZ, PT ;  /* 0x000000ff0000720c */ /* 0x000fc40003f65270 */
[----:B------:R-:W-:Y:S02]  /*03b0*/  ISETP.NE.AND P4, PT, R6, RZ, PT ;  /* 0x000000ff0600720c */ /* 0x000fe40003f85270 */
[----:B------:R-:W-:Y:S02]  /*03c0*/  ISETP.NE.AND P5, PT, R4, RZ, PT ;  /* 0x000000ff0400720c */ /* 0x000fe40003fa5270 */
[C---:B------:R-:W-:Y:S02]  /*03d0*/  PRMT R6, R11.reuse, 0x7770, RZ ;  /* 0x000077700b067816 */ /* 0x040fe400000000ff */
[----:B------:R-:W-:Y:S02]  /*03e0*/  PRMT R0, R11, 0x7771, RZ ;  /* 0x000077710b007816 */ /* 0x000fe400000000ff */
[C---:B------:R-:W-:Y:S02]  /*03f0*/  PRMT R7, R12.reuse, 0x7770, RZ ;  /* 0x000077700c077816 */ /* 0x040fe400000000ff */
        /* <DEDUP_REMOVED lines=9> */
[----:B------:R-:W-:Y:S02]  /*0490*/  SEL R9, RZ, 0x1, !P3 ;  /* 0x00000001ff097807 */ /* 0x000fe40005800000 */
[----:B------:R-:W-:Y:S02]  /*04a0*/  SEL R8, RZ, 0x1, !P4 ;  /* 0x00000001ff087807 */ /* 0x000fe40006000000 */
[----:B------:R-:W-:Y:S02]  /*04b0*/  SEL R11, RZ, 0x1, !P5 ;  /* 0x00000001ff0b7807 */ /* 0x000fe40006800000 */
[----:B------:R-:W-:-:S02]  /*04c0*/  PRMT R5, R0, 0x7604, R5 ;  /* 0x0000760400057816 */ /* 0x000fc40000000005 */
[----:B------:R-:W-:Y:S02]  /*04d0*/  PRMT R7, R7, 0x7604, R4 ;  /* 0x0000760407077816 */ /* 0x000fe40000000004 */
[----:B------:R-:W-:Y:S02]  /*04e0*/  PRMT R9, R9, 0x7604, R6 ;  /* 0x0000760409097816 */ /* 0x000fe40000000006 */
[----:B------:R-:W-:Y:S01]  /*04f0*/  PRMT R11, R11, 0x7604, R8 ;  /* 0x000076040b0b7816 */ /* 0x000fe20000000008 */
[----:B------:R-:W-:Y:S04]  /*0500*/  STG.E.U16 desc[UR10][R2.64], R5 ;  /* 0x0000000502007986 */ /* 0x000fe8000c10150a */
[----:B------:R-:W-:Y:S04]  /*0510*/  STG.E.U16 desc[UR10][R2.64+0x100], R7 ;  /* 0x0001000702007986 */ /* 0x000fe8000c10150a */
[----:B------:R-:W-:Y:S04]  /*0520*/  STG.E.U16 desc[UR10][R2.64+0x200], R9 ;  /* 0x0002000902007986 */ /* 0x000fe8000c10150a */
[----:B------:R-:W-:Y:S01]  /*0530*/  STG.E.U16 desc[UR10][R2.64+0x300], R11 ;  /* 0x0003000b02007986 */ /* 0x000fe2000c10150a */
[----:B------:R-:W-:Y:S05]  /*0540*/  EXIT ;  /* 0x000000000000794d */ /* 0x000fea0003800000 */
.L_x_1429:
[----:B------:R-:W0:Y:S02]  /*0550*/  S2R R6, SR_TID.X ;  /* 0x0000000000067919 */ /* 0x000e240000002100 */
[----:B0-----:R-:W-:Y:S01]  /*0560*/  ISETP.GE.AND P6, PT, R6, R3, PT ;  /* 0x000000030600720c */ /* 0x001fe20003fc6270 */
[----:B------:R-:W-:-:S12]  /*0570*/  IMAD.MOV.U32 R0, RZ, RZ, R6 ;  /* 0x000000ffff007224 */ /* 0x000fd800078e0006 */
[C---:B------:R-:W-:Y:S01]  /*0580*/  @!P6 VIADD R5, R0.reuse, UR4 ;  /* 0x000000040005ec36 */ /* 0x040fe20008000000 */
[----:B------:R-:W0:Y:S01]  /*0590*/  @!P6 LDC.64 R28, c[0x0][0x220] ;  /* 0x00008800ff1ceb82 */ /* 0x000e220000000a00 */
[----:B------:R-:W-:-:S05]  /*05a0*/  @!P6 VIADD R0, R0, 0x80 ;  /* 0x000000800000e836 */ /* 0x000fca0000000000 */
[C---:B------:R-:W-:Y:S02]  /*05b0*/  ISETP.GE.AND P4, PT, R0.reuse, R3, PT ;  /* 0x000000030000720c */ /* 0x040fe40003f86270 */
[----:B------:R-:W1:Y:S11]  /*05c0*/  @!P6 LDC.64 R22, c[0x0][0x228] ;  /* 0x00008a00ff16eb82 */ /* 0x000e760000000a00 */
[----:B------:R-:W2:Y:S01]  /*05d0*/  @!P4 LDC.64 R8, c[0x0][0x220] ;  /* 0x00008800ff08cb82 */ /* 0x000ea20000000a00 */
[----:B------:R-:W-:-:S02]  /*05e0*/  @!P4 VIADD R11, R0, UR4 ;  /* 0x00000004000bcc36 */ /* 0x000fc40008000000 */
[----:B------:R-:W-:-:S05]  /*05f0*/  @!P4 VIADD R0, R0, 0x80 ;  /* 0x000000800000c836 */ /* 0x000fca0000000000 */
[----:B------:R-:W-:Y:S01]  /*0600*/  ISETP.GE.AND P0, PT, R0, R3, PT ;  /* 0x000000030000720c */ /* 0x000fe20003f06270 */
[----:B------:R-:W3:-:S12]  /*0610*/  @!P4 LDC.64 R12, c[0x0][0x228] ;  /* 0x00008a00ff0ccb82 */ /* 0x000ed80000000a00 */
[----:B------:R-:W4:Y:S01]  /*0620*/  @!P0 LDC.64 R14, c[0x0][0x220] ;  /* 0x00008800ff0e8b82 */ /* 0x000f220000000a00 */
[----:B--2---:R-:W-:-:S05]  /*0630*/  @!P4 IADD3 R8, P1, R11, R8, RZ ;  /* 0x000000080b08c210 */ /* 0x004fca0007f3e0ff */
[----:B------:R-:W-:Y:S02]  /*0640*/  @!P4 IMAD.X R9, RZ, RZ, R9, P1 ;  /* 0x000000ffff09c224 */ /* 0x000fe400008e0609 */
[----:B------:R-:W2:Y:S03]  /*0650*/  @!P0 LDC.64 R16, c[0x0][0x228] ;  /* 0x00008a00ff108b82 */ /* 0x000ea60000000a00 */
[----:B------:R5:W5:Y:S01]  /*0660*/  @!P4 LDG.E.U8 R7, desc[UR10][R8.64] ;  /* 0x0000000a0807c981 */ /* 0x000b62000c1e1100 */
[----:B---3--:R-:W-:-:S05]  /*0670*/  @!P4 IADD3 R10, P1, R11, R12, RZ ;  /* 0x0000000c0b0ac210 */ /* 0x008fca0007f3e0ff */
[----:B------:R-:W-:Y:S02]  /*0680*/  @!P4 IMAD.X R11, RZ, RZ, R13, P1 ;  /* 0x000000ffff0bc224 */ /* 0x000fe400008e060d */
[----:B------:R-:W-:-:S03]  /*0690*/  @!P0 VIADD R13, R0, UR4 ;  /* 0x00000004000d8c36 */ /* 0x000fc60008000000 */
[----:B------:R-:W3:Y:S02]  /*06a0*/  @!P4 LDG.E.U8 R2, desc[UR10][R10.64] ;  /* 0x0000000a0a02c981 */ /* 0x000ee4000c1e1100 */
[----:B----4-:R-:W-:-:S05]  /*06b0*/  @!P0 IADD3 R14, P1, R13, R14, RZ ;  /* 0x0000000e0d0e8210 */ /* 0x010fca0007f3e0ff */
[----:B------:R-:W-:-:S05]  /*06c0*/  @!P0 IMAD.X R15, RZ, RZ, R15, P1 ;  /* 0x000000ffff0f8224 */ /* 0x000fca00008e060f */
[----:B------:R4:W3:Y:S01]  /*06d0*/  @!P0 LDG.E.U8 R4, desc[UR10][R14.64] ;  /* 0x0000000a0e048981 */ /* 0x0008e2000c1e1100 */
[----:B--2---:R-:W-:-:S05]  /*06e0*/  @!P0 IADD3 R12, P1, R13, R16, RZ ;  /* 0x000000100d0c8210 */ /* 0x004fca0007f3e0ff */
[----:B------:R-:W-:-:S05]  /*06f0*/  @!P0 IMAD.X R13, RZ, RZ, R17, P1 ;  /* 0x000000ffff0d8224 */ /* 0x000fca00008e0611 */
[----:B------:R2:W3:Y:S01]  /*0700*/  @!P0 LDG.E.U8 R12, desc[UR10][R12.64] ;  /* 0x0000000a0c0c8981 */ /* 0x0004e2000c1e1100 */
[----:B------:R-:W-:Y:S01]  /*0710*/  @!P0 VIADD R0, R0, 0x80 ;  /* 0x0000008000008836 */ /* 0x000fe20000000000 */
[C---:B0-----:R-:W-:Y:S02]  /*0720*/  @!P6 IADD3 R28, P5, R5.reuse, R28, RZ ;  /* 0x0000001c051ce210 */ /* 0x041fe40007fbe0ff */
[----:B-1----:R-:W-:Y:S02]  /*0730*/  @!P6 IADD3 R22, P3, R5, R22, RZ ;  /* 0x000000160516e210 */ /* 0x002fe40007f7e0ff */
[----:B------:R-:W-:Y:S01]  /*0740*/  ISETP.GE.AND P2, PT, R0, R3, PT ;  /* 0x000000030000720c */ /* 0x000fe20003f46270 */
[----:B------:R-:W-:Y:S01]  /*0750*/  @!P6 IMAD.X R29, RZ, RZ, R29, P5 ;  /* 0x000000ffff1de224 */ /* 0x000fe200028e061d */
[----:B-----5:R-:W-:Y:S01]  /*0760*/  PRMT R8, RZ, 0x7610, R8 ;  /* 0x00007610ff087816 */ /* 0x020fe20000000008 */
[----:B------:R-:W-:-:S03]  /*0770*/  @!P6 IMAD.X R23, RZ, RZ, R23, P3 ;  /* 0x000000ffff17e224 */ /* 0x000fc600018e0617 */
[----:B------:R-:W5:Y:S07]  /*0780*/  @!P6 LDG.E.U8 R20, desc[UR10][R28.64] ;  /* 0x0000000a1c14e981 */ /* 0x000f6e000c1e1100 */
[C---:B------:R-:W-:Y:S01]  /*0790*/  @!P2 VIADD R9, R0.reuse, UR4 ;  /* 0x000000040009ac36 */ /* 0x040fe20008000000 */
[----:B------:R-:W0:Y:S01]  /*07a0*/  @!P2 LDC.64 R18, c[0x0][0x220] ;  /* 0x00008800ff12ab82 */ /* 0x000e220000000a00 */
[----:B------:R-:W-:-:S05]  /*07b0*/  @!P2 VIADD R0, R0, 0x80 ;  /* 0x000000800000a836 */ /* 0x000fca0000000000 */
[C---:B------:R-:W-:Y:S02]  /*07c0*/  ISETP.GE.AND P1, PT, R0.reuse, R3, PT ;  /* 0x000000030000720c */ /* 0x040fe40003f26270 */
[----:B------:R-:W1:Y:S11]  /*07d0*/  @!P2 LDC.64 R16, c[0x0][0x228] ;  /* 0x00008a00ff10ab82 */ /* 0x000e760000000a00 */
[C---:B------:R-:W-:Y:S01]  /*07e0*/  @!P1 VIADD R25, R0.reuse, UR4 ;  /* 0x0000000400199c36 */ /* 0x040fe20008000000 */
[----:B----4-:R-:W4:Y:S01]  /*07f0*/  @!P1 LDC.64 R14, c[0x0][0x220] ;  /* 0x00008800ff0e9b82 */ /* 0x010f220000000a00 */
[----:B------:R-:W-:-:S05]  /*0800*/  @!P1 VIADD R0, R0, 0x80 ;  /* 0x0000008000009836 */ /* 0x000fca0000000000 */
[C---:B------:R-:W-:Y:S02]  /*0810*/  ISETP.GE.AND P3, PT, R0.reuse, R3, PT ;  /* 0x000000030000720c */ /* 0x040fe40003f66270 */
[----:B------:R-:W4:Y:S11]  /*0820*/  @!P1 LDC.64 R10, c[0x0][0x228] ;  /* 0x00008a00ff0a9b82 */ /* 0x000f360000000a00 */
[C---:B--2---:R-:W-:Y:S01]  /*0830*/  @!P3 VIADD R13, R0.reuse, UR4 ;  /* 0x00000004000dbc36 */ /* 0x044fe20008000000 */
[----:B------:R-:W2:Y:S01]  /*0840*/  @!P3 LDC.64 R26, c[0x0][0x228] ;  /* 0x00008a00ff1abb82 */ /* 0x000ea20000000a00 */
[----:B------:R-:W-:Y:S01]  /*0850*/  @!P3 VIADD R0, R0, 0x80 ;  /* 0x000000800000b836 */ /* 0x000fe20000000000 */
[----:B------:R-:W-:-:S04]  /*0860*/  @!P4 ISETP.NE.AND P5, PT, R7, RZ, PT ;  /* 0x000000ff0700c20c */ /* 0x000fc80003fa5270 */
[----:B------:R-:W-:Y:S02]  /*0870*/  @!P4 SEL R8, RZ, 0x1, !P5 ;  /* 0x00000001ff08c807 */ /* 0x000fe40006800000 */
[----:B0-----:R-:W-:-:S05]  /*0880*/  @!P2 IADD3 R18, P5, R9, R18, RZ ;  /* 0x000000120912a210 */ /* 0x001fca0007fbe0ff */
[----:B------:R-:W-:Y:S01]  /*0890*/  @!P2 IMAD.X R19, RZ, RZ, R19, P5 ;  /* 0x000000ffff13a224 */ /* 0x000fe200028e0613 */
[----:B-1----:R-:W-:Y:S02]  /*08a0*/  @!P2 IADD3 R16, P5, R9, R16, RZ ;  /* 0x000000100910a210 */ /* 0x002fe40007fbe0ff */
[----:B------:R-:W-:Y:S02]  /*08b0*/  PRMT R7, RZ, 0x7610, R7 ;  /* 0x00007610ff077816 */ /* 0x000fe40000000007 */
[----:B------:R4:W5:Y:S01]  /*08c0*/  @!P2 LDG.E.U8 R5, desc[UR10][R18.64] ;  /* 0x0000000a1205a981 */ /* 0x000962000c1e1100 */
[----:B------:R-:W-:Y:S01]  /*08d0*/  @!P2 IMAD.X R17, RZ, RZ, R17, P5 ;  /* 0x000000ffff11a224 */ /* 0x000fe200028e0611 */
[----:B---3--:R-:W-:Y:S02]  /*08e0*/  @!P4 ISETP.NE.AND P5, PT, R2, RZ, PT ;  /* 0x000000ff0200c20c */ /* 0x008fe40003fa5270 */
[----:B------:R-:W-:Y:S02]  /*08f0*/  PRMT R9, RZ, 0x7610, R9 ;  /* 0x00007610ff097816 */ /* 0x000fe40000000009 */
[----:B------:R-:W-:Y:S01]  /*0900*/  @!P4 SEL R9, RZ, 0x1, !P5 ;  /* 0x00000001ff09c807 */ /* 0x000fe20006800000 */
[----:B------:R0:W3:Y:S01]  /*0910*/  @!P2 LDG.E.U8 R2, desc[UR10][R16.64] ;  /* 0x0000000a1002a981 */ /* 0x0000e2000c1e1100 */
[----:B------:R-:W-:-:S02]  /*0920*/  ISETP.GE.AND P5, PT, R0, R3, PT ;  /* 0x000000030000720c */ /* 0x000fc40003fa6270 */
[----:B------:R-:W-:Y:S02]  /*0930*/  @!P0 ISETP.NE.AND P4, PT, R4, RZ, PT ;  /* 0x000000ff0400820c */ /* 0x000fe40003f85270 */
[----:B------:R1:W3:Y:S02]  /*0940*/  @!P6 LDG.E.U8 R4, desc[UR10][R22.64] ;  /* 0x0000000a1604e981 */ /* 0x0002e4000c1e1100 */
[----:B------:R-:W-:Y:S02]  /*0950*/  @!P0 SEL R7, RZ, 0x1, !P4 ;  /* 0x00000001ff078807 */ /* 0x000fe40006000000 */
[----:B----4-:R-:W-:-:S05]  /*0960*/  @!P1 IADD3 R18, P4, R25, R14, RZ ;  /* 0x0000000e19129210 */ /* 0x010fca0007f9e0ff */
[----:B------:R-:W-:Y:S01]  /*0970*/  @!P1 IMAD.X R19, RZ, RZ, R15, P4 ;  /* 0x000000ffff139224 */ /* 0x000fe200020e060f */
[----:B------:R-:W-:Y:S01]  /*0980*/  @!P1 IADD3 R24, P4, R25, R10, RZ ;  /* 0x0000000a19189210 */ /* 0x000fe20007f9e0ff */
[----:B0-----:R-:W0:Y:S01]  /*0990*/  @!P5 LDC.64 R16, c[0x0][0x228] ;  /* 0x00008a00ff10db82 */ /* 0x001e220000000a00 */
[----:B-1----:R-:W-:Y:S01]  /*09a0*/  @!P5 VIADD R23, R0, UR4 ;  /* 0x000000040017dc36 */ /* 0x002fe20008000000 */
[----:B------:R-:W-:Y:S01]  /*09b0*/  PRMT R22, RZ, 0x7610, R22 ;  /* 0x00007610ff167816 */ /* 0x000fe20000000016 */
[----:B------:R1:W4:Y:S01]  /*09c0*/  @!P1 LDG.E.U8 R21, desc[UR10][R18.64] ;  /* 0x0000000a12159981 */ /* 0x000322000c1e1100 */
[----:B------:R-:W-:Y:S01]  /*09d0*/  @!P1 IMAD.X R25, RZ, RZ, R11, P4 ;  /* 0x000000ffff199224 */ /* 0x000fe200020e060b */
[----:B--2---:R-:W-:-:S03]  /*09e0*/  @!P3 IADD3 R26, P4, R13, R26, RZ ;  /* 0x0000001a0d1ab210 */ /* 0x004fc60007f9e0ff */
[----:B------:R-:W2:Y:S01]  /*09f0*/  @!P3 LDC.64 R10, c[0x0][0x220] ;  /* 0x00008800ff0abb82 */ /* 0x000ea20000000a00 */
[----:B------:R-:W-:Y:S01]  /*0a00*/  @!P5 VIADD R0, R0, 0x80 ;  /* 0x000000800000d836 */ /* 0x000fe20000000000 */
[----:B------:R-:W4:Y:S01]  /*0a10*/  @!P1 LDG.E.U8 R24, desc[UR10][R24.64] ;  /* 0x0000000a18189981 */ /* 0x000f22000c1e1100 */
[----:B------:R-:W-:Y:S01]  /*0a20*/  @!P3 IMAD.X R27, RZ, RZ, R27, P4 ;  /* 0x000000ffff1bb224 */ /* 0x000fe200020e061b */
[----:B------:R-:W-:-:S04]  /*0a30*/  @!P0 ISETP.NE.AND P4, PT, R12, RZ, PT ;  /* 0x000000ff0c00820c */ /* 0x000fc80003f85270 */
[----:B------:R-:W-:Y:S01]  /*0a40*/  @!P0 SEL R22, RZ, 0x1, !P4 ;  /* 0x00000001ff168807 */ /* 0x000fe20006000000 */
[----:B------:R-:W2:Y:S01]  /*0a50*/  @!P5 LDC.64 R14, c[0x0][0x220] ;  /* 0x00008800ff0edb82 */ /* 0x000ea20000000a00 */
[----:B------:R-:W-:Y:S01]  /*0a60*/  ISETP.GE.AND P0, PT, R0, R3, PT ;  /* 0x000000030000720c */ /* 0x000fe20003f06270 */
[----:B------:R-:W4:Y:S01]  /*0a70*/  @!P3 LDG.E.U8 R26, desc[UR10][R26.64] ;  /* 0x0000000a1a1ab981 */ /* 0x000f22000c1e1100 */
[----:B0-----:R-:W-:-:S05]  /*0a80*/  @!P5 IADD3 R16, P4, R23, R16, RZ ;  /* 0x000000101710d210 */ /* 0x001fca0007f9e0ff */
[----:B------:R-:W-:-:S06]  /*0a90*/  @!P5 IMAD.X R17, RZ, RZ, R17, P4 ;  /* 0x000000ffff11d224 */ /* 0x000fcc00020e0611 */
[----:B-1----:R-:W0:Y:S01]  /*0aa0*/  @!P0 LDC.64 R18, c[0x0][0x228] ;  /* 0x00008a00ff128b82 */ /* 0x002e220000000a00 */
[----:B--2---:R-:W-:Y:S01]  /*0ab0*/  @!P3 IADD3 R10, P4, R13, R10, RZ ;  /* 0x0000000a0d0ab210 */ /* 0x004fe20007f9e0ff */
[----:B------:R1:W2:Y:S06]  /*0ac0*/  @!P5 LDG.E.U8 R16, desc[UR10][R16.64] ;  /* 0x0000000a1010d981 */ /* 0x0002ac000c1e1100 */
[----:B------:R-:W1:Y:S01]  /*0ad0*/  @!P0 LDC.64 R12, c[0x0][0x220] ;  /* 0x00008800ff0c8b82 */ /* 0x000e620000000a00 */
[----:B------:R-:W-:Y:S01]  /*0ae0*/  @!P3 IMAD.X R11, RZ, RZ, R11, P4 ;  /* 0x000000ffff0bb224 */ /* 0x000fe200020e060b */
[----:B------:R-:W-:Y:S01]  /*0af0*/  @!P5 IADD3 R14, P4, R23, R14, RZ ;  /* 0x0000000e170ed210 */ /* 0x000fe20007f9e0ff */
[----:B------:R-:W-:-:S03]  /*0b00*/  @!P0 VIADD R23, R0, UR4 ;  /* 0x0000000400178c36 */ /* 0x000fc60008000000 */
[----:B------:R0:W2:Y:S01]  /*0b10*/  @!P3 LDG.E.U8 R10, desc[UR10][R10.64] ;  /* 0x0000000a0a0ab981 */ /* 0x0000a2000c1e1100 */
[----:B------:R-:W-:-:S05]  /*0b20*/  @!P5 IMAD.X R15, RZ, RZ, R15, P4 ;  /* 0x000000ffff0fd224 */ /* 0x000fca00020e060f */
[----:B------:R-:W2:Y:S01]  /*0b30*/  @!P5 LDG.E.U8 R14, desc[UR10][R14.64] ;  /* 0x0000000a0e0ed981 */ /* 0x000ea2000c1e1100 */
[----:B-1----:R-:W-:-:S05]  /*0b40*/  @!P0 IADD3 R12, P4, R23, R12, RZ ;  /* 0x0000000c170c8210 */ /* 0x002fca0007f9e0ff */
[----:B------:R-:W-:Y:S01]  /*0b50*/  @!P0 IMAD.X R13, RZ, RZ, R13, P4 ;  /* 0x000000ffff0d8224 */ /* 0x000fe200020e060d */
[----:B0-----:R-:W-:-:S04]  /*0b60*/  @!P0 IADD3 R18, P4, R23, R18, RZ ;  /* 0x0000001217128210 */ /* 0x001fc80007f9e0ff */
[----:B------:R0:W2:Y:S01]  /*0b70*/  @!P0 LDG.E.U8 R12, desc[UR10][R12.64] ;  /* 0x0000000a0c0c8981 */ /* 0x0000a2000c1e1100 */
[----:B------:R-:W-:-:S05]  /*0b80*/  @!P0 IMAD.X R19, RZ, RZ, R19, P4 ;  /* 0x000000ffff138224 */ /* 0x000fca00020e0613 */
[----:B------:R-:W2:Y:S01]  /*0b90*/  @!P0 LDG.E.U8 R18, desc[UR10][R18.64] ;  /* 0x0000000a12128981 */ /* 0x000ea2000c1e1100 */
[----:B------:R-:W-:Y:S02]  /*0ba0*/  PRMT R17, RZ, 0x7610, R17 ;  /* 0x00007610ff117816 */ /* 0x000fe40000000011 */
[----:B------:R-:W-:Y:S02]  /*0bb0*/  PRMT R0, R9, 0x9910, RZ ;  /* 0x0000991009007816 */ /* 0x000fe400000000ff */
[----:B------:R-:W-:Y:S02]  /*0bc0*/  PRMT R9, RZ, 0x7610, R9 ;  /* 0x00007610ff097816 */ /* 0x000fe40000000009 */
[----:B------:R-:W-:Y:S02]  /*0bd0*/  PRMT R11, R8, 0x9910, RZ ;  /* 0x00009910080b7816 */ /* 0x000fe400000000ff */
[----:B------:R-:W-:Y:S01]  /*0be0*/  PRMT R22, R22, 0x9910, RZ ;  /* 0x0000991016167816 */ /* 0x000fe200000000ff */
[----:B------:R-:W-:Y:S04]  /*0bf0*/  BSSY B0, `(.L_x_1430) ;  /* 0x000007f000007945 */ /* 0x000fe80003800000 */
[----:B------:R-:W-:Y:S01]  /*0c00*/  BSSY B1, `(.L_x_1431) ;  /* 0x0000076000017945 */ /* 0x000fe20003800000 */
[----:B-----5:R-:W-:-:S04]  /*0c10*/  @!P2 ISETP.NE.AND P4, PT, R5, RZ, PT ;  /* 0x000000ff0500a20c */ /* 0x020fc80003f85270 */
[----:B------:R-:W-:Y:S02]  /*0c20*/  @!P2 SEL R17, RZ, 0x1, !P4 ;  /* 0x00000001ff11a807 */ /* 0x000fe40006000000 */
[----:B---3--:R-:W-:Y:S02]  /*0c30*/  @!P2 ISETP.NE.AND P4, PT, R2, RZ, PT ;  /* 0x000000ff0200a20c */ /* 0x008fe40003f85270 */
[----:B------:R-:W-:Y:S02]  /*0c40*/  PRMT R2, RZ, 0x7610, R2 ;  /* 0x00007610ff027816 */ /* 0x000fe40000000002 */
[----:B------:R-:W-:Y:S02]  /*0c50*/  @!P2 SEL R2, RZ, 0x1, !P4 ;  /* 0x00000001ff02a807 */ /* 0x000fe40006000000 */
[----:B------:R-:W-:Y:S02]  /*0c60*/  @!P6 ISETP.NE.AND P2, PT, R4, RZ, PT ;  /* 0x000000ff0400e20c */ /* 0x000fe40003f45270 */
[----:B------:R-:W1:Y:S02]  /*0c70*/  @!P6 LDC.64 R4, c[0x0][0x218] ;  /* 0x00008600ff04eb82 */ /* 0x000e640000000a00 */
[----:B------:R-:W-:-:S02]  /*0c80*/  @!P6 SEL R9, RZ, 0x1, !P2 ;  /* 0x00000001ff09e807 */ /* 0x000fc40005000000 */
[----:B------:R-:W-:Y:S02]  /*0c90*/  @!P6 ISETP.NE.AND P4, PT, R20, RZ, PT ;  /* 0x000000ff1400e20c */ /* 0x000fe40003f85270 */
[----:B------:R-:W-:Y:S01]  /*0ca0*/  PRMT R8, R9, 0x9910, RZ ;  /* 0x0000991009087816 */ /* 0x000fe200000000ff */
[----:B------:R-:W-:Y:S01]  /*0cb0*/  IMAD.MOV.U32 R9, RZ, RZ, R11 ;  /* 0x000000ffff097224 */ /* 0x000fe200078e000b */
[----:B------:R-:W-:Y:S02]  /*0cc0*/  ISETP.NE.AND P2, PT, R0, RZ, PT ;  /* 0x000000ff0000720c */ /* 0x000fe40003f45270 */
[----:B------:R-:W-:Y:S02]  /*0cd0*/  PRMT R0, RZ, 0x7610, R0 ;  /* 0x00007610ff007816 */ /* 0x000fe40000000000 */
[----:B------:R-:W-:Y:S02]  /*0ce0*/  @!P6 SEL R0, RZ, 0x1, !P4 ;  /* 0x00000001ff00e807 */ /* 0x000fe40006000000 */
[----:B------:R-:W-:-:S02]  /*0cf0*/  ISETP.NE.AND P2, PT, R9, RZ, P2 ;  /* 0x000000ff0900720c */ /* 0x000fc40001745270 */
[----:B------:R-:W-:Y:S01]  /*0d00*/  PRMT R11, R0, 0x9910, RZ ;  /* 0x00009910000b7816 */ /* 0x000fe200000000ff */
[----:B------:R-:W-:Y:S01]  /*0d10*/  @!P6 VIADD R9, R6, UR4 ;  /* 0x000000040609ec36 */ /* 0x000fe20008000000 */
[----:B------:R-:W-:Y:S02]  /*0d20*/  SEL R0, RZ, 0x1, !P2 ;  /* 0x00000001ff007807 */ /* 0x000fe40005000000 */
[----:B----4-:R-:W-:Y:S02]  /*0d30*/  @!P1 ISETP.NE.AND P2, PT, R21, RZ, PT ;  /* 0x000000ff1500920c */ /* 0x010fe40003f45270 */
[----:B------:R-:W-:Y:S02]  /*0d40*/  ISETP.NE.AND P4, PT, R8, RZ, PT ;  /* 0x000000ff0800720c */ /* 0x000fe40003f85270 */
[----:B------:R-:W-:Y:S02]  /*0d50*/  PRMT R8, RZ, 0x7610, R8 ;  /* 0x00007610ff087816 */ /* 0x000fe40000000008 */
[----:B------:R-:W-:-:S02]  /*0d60*/  @!P1 SEL R8, RZ, 0x1, !P2 ;  /* 0x00000001ff089807 */ /* 0x000fc40005000000 */
[----:B------:R-:W-:Y:S02]  /*0d70*/  ISETP.NE.AND P4, PT, R11, RZ, P4 ;  /* 0x000000ff0b00720c */ /* 0x000fe40002785270 */
[----:B-1----:R-:W-:Y:S02]  /*0d80*/  @!P6 IADD3 R4, P2, R9, R4, RZ ;  /* 0x000000040904e210 */ /* 0x002fe40007f5e0ff */
[----:B0-----:R-:W-:Y:S02]  /*0d90*/  @!P6 SEL R13, RZ, 0x1, !P4 ;  /* 0x00000001ff0de807 */ /* 0x001fe40006000000 */
[----:B------:R-:W-:Y:S01]  /*0da0*/  @!P1 ISETP.NE.AND P4, PT, R24, RZ, PT ;  /* 0x000000ff1800920c */ /* 0x000fe20003f85270 */
[----:B------:R-:W-:Y:S01]  /*0db0*/  @!P6 IMAD.X R5, RZ, RZ, R5, P2 ;  /* 0x000000ffff05e224 */ /* 0x000fe200010e0605 */
[----:B------:R-:W-:Y:S02]  /*0dc0*/  @!P3 ISETP.NE.AND P2, PT, R26, RZ, PT ;  /* 0x000000ff1a00b20c */ /* 0x000fe40003f45270 */
[----:B------:R-:W-:-:S02]  /*0dd0*/  PRMT R15, R2, 0x9910, RZ ;  /* 0x00009910020f7816 */ /* 0x000fc400000000ff */
[----:B------:R-:W-:Y:S02]  /*0de0*/  PRMT R9, RZ, 0x7610, R9 ;  /* 0x00007610ff097816 */ /* 0x000fe40000000009 */
[----:B------:R-:W-:Y:S02]  /*0df0*/  PRMT R11, RZ, 0x7610, R11 ;  /* 0x00007610ff0b7816 */ /* 0x000fe4000000000b */
[----:B------:R-:W-:Y:S01]  /*0e00*/  @!P1 SEL R9, RZ, 0x1, !P4 ;  /* 0x00000001ff099807 */ /* 0x000fe20006000000 */
[----:B------:R-:W-:Y:S01]  /*0e10*/  IMAD.MOV.U32 R2, RZ, RZ, R22 ;  /* 0x000000ffff027224 */ /* 0x000fe200078e0016 */
[----:B------:R-:W-:Y:S02]  /*0e20*/  @!P3 SEL R11, RZ, 0x1, !P2 ;  /* 0x00000001ff0bb807 */ /* 0x000fe40005000000 */
[----:B--2---:R-:W-:Y:S02]  /*0e30*/  @!P5 ISETP.NE.AND P4, PT, R16, RZ, PT ;  /* 0x000000ff1000d20c */ /* 0x004fe40003f85270 */
[----:B------:R-:W-:-:S02]  /*0e40*/  ISETP.NE.AND P2, PT, R15, RZ, PT ;  /* 0x000000ff0f00720c */ /* 0x000fc40003f45270 */
[----:B------:R-:W-:Y:S02]  /*0e50*/  PRMT R15, R7, 0x9910, RZ ;  /* 0x00009910070f7816 */ /* 0x000fe400000000ff */
[----:B------:R-:W-:Y:S02]  /*0e60*/  PRMT R7, RZ, 0x7610, R7 ;  /* 0x00007610ff077816 */ /* 0x000fe40000000007 */
[----:B------:R-:W-:Y:S02]  /*0e70*/  @!P5 SEL R7, RZ, 0x1, !P4 ;  /* 0x00000001ff07d807 */ /* 0x000fe40006000000 */
[----:B------:R-:W-:Y:S01]  /*0e80*/  PRMT R11, R11, 0x9910, RZ ;  /* 0x000099100b0b7816 */ /* 0x000fe200000000ff */
[----:B------:R0:W-:Y:S01]  /*0e90*/  @!P6 STG.E.U8 desc[UR10][R4.64], R13 ;  /* 0x0000000d0400e986 */ /* 0x0001e2000c10110a */
[----:B------:R-:W-:Y:S01]  /*0ea0*/  ISETP.NE.AND P1, PT, R2, RZ, PT ;  /* 0x000000ff0200720c */ /* 0x000fe20003f25270 */
[----:B------:R-:W-:Y:S01]  /*0eb0*/  VIADD R2, R6, 0x80 ;  /* 0x0000008006027836 */ /* 0x000fe20000000000 */
[----:B------:R-:W-:-:S02]  /*0ec0*/  @!P3 ISETP.NE.AND P4, PT, R10, RZ, PT ;  /* 0x000000ff0a00b20c */ /* 0x000fc40003f85270 */
[----:B------:R-:W-:Y:S01]  /*0ed0*/  ISETP.NE.AND P1, PT, R15, RZ, P1 ;  /* 0x000000ff0f00720c */ /* 0x000fe20000f25270 */
[--C-:B------:R-:W-:Y:S01]  /*0ee0*/  @!P6 IMAD.MOV.U32 R6, RZ, RZ, R2.reuse ;  /* 0x000000ffff06e224 */ /* 0x100fe200078e0002 */
[----:B------:R-:W-:Y:S02]  /*0ef0*/  PRMT R2, RZ, 0x7610, R2 ;  /* 0x00007610ff027816 */ /* 0x000fe40000000002 */
[----:B0-----:R-:W-:Y:S02]  /*0f00*/  PRMT R5, R9, 0x9910, RZ ;  /* 0x0000991009057816 */ /* 0x001fe400000000ff */
[----:B------:R-:W-:Y:S01]  /*0f10*/  PRMT R9, R7, 0x9910, RZ ;  /* 0x0000991007097816 */ /* 0x000fe200000000ff */
[----:B------:R-:W-:Y:S01]  /*0f20*/  IMAD.MOV.U32 R7, RZ, RZ, R11 ;  /* 0x000000ffff077224 */ /* 0x000fe200078e000b */
[----:B------:R-:W-:Y:S02]  /*0f30*/  @!P3 SEL R2, RZ, 0x1, !P4 ;  /* 0x00000001ff02b807 */ /* 0x000fe40006000000 */
[----:B------:R-:W-:-:S02]  /*0f40*/  @!P5 ISETP.NE.AND P6, PT, R14, RZ, PT ;  /* 0x000000ff0e00d20c */ /* 0x000fc40003fc5270 */
[----:B------:R-:W-:Y:S02]  /*0f50*/  ISETP.NE.AND P4, PT, R7, RZ, PT ;  /* 0x000000ff0700720c */ /* 0x000fe40003f85270 */
[----:B------:R-:W-:Y:S02]  /*0f60*/  SEL R7, RZ, 0x1, !P1 ;  /* 0x00000001ff077807 */ /* 0x000fe40004800000 */
[----:B------:R-:W-:Y:S02]  /*0f70*/  ISETP.NE.AND P1, PT, R12, RZ, !P0 ;  /* 0x000000ff0c00720c */ /* 0x000fe40004725270 */
[----:B------:R-:W-:Y:S02]  /*0f80*/  PRMT R4, RZ, 0x7610, R4 ;  /* 0x00007610ff047816 */ /* 0x000fe40000000004 */
[----:B------:R-:W-:Y:S02]  /*0f90*/  ISETP.NE.AND P0, PT, R18, RZ, !P0 ;  /* 0x000000ff1200720c */ /* 0x000fe40004705270 */
[----:B------:R-:W-:-:S02]  /*0fa0*/  @!P5 SEL R4, RZ, 0x1, !P6 ;  /* 0x00000001ff04d807 */ /* 0x000fc40007000000 */
[----:B------:R-:W-:Y:S02]  /*0fb0*/  ISETP.NE.AND P3, PT, R5, RZ, PT ;  /* 0x000000ff0500720c */ /* 0x000fe40003f65270 */
[----:B------:R-:W-:Y:S02]  /*0fc0*/  PLOP3.LUT P0, PT, P1, P0, PT, 0x80, 0x0 ;  /* 0x000000000000781c */ /* 0x000fe40000f01070 */
[----:B------:R-:W-:Y:S02]  /*0fd0*/  ISETP.NE.AND P5, PT, R9, RZ, PT ;  /* 0x000000ff0900720c */ /* 0x000fe40003fa5270 */
[----:B------:R-:W-:Y:S02]  /*0fe0*/  PRMT R5, R2, 0x9910, RZ ;  /* 0x0000991002057816 */ /* 0x000fe400000000ff */
[----:B------:R-:W-:Y:S02]  /*0ff0*/  ISETP.GE.AND P1, PT, R6, R3, PT ;  /* 0x000000030600720c */ /* 0x000fe40003f26270 */
[----:B------:R-:W-:-:S02]  /*1000*/  PRMT R8, R8, 0x9910, RZ ;  /* 0x0000991008087816 */ /* 0x000fc400000000ff */
[----:B------:R-:W-:Y:S01]  /*1010*/  PRMT R9, R4, 0x9910, RZ ;  /* 0x0000991004097816 */ /* 0x000fe200000000ff */
[----:B------:R-:W-:Y:S01]  /*1020*/  IMAD.MOV.U32 R4, RZ, RZ, R5 ;  /* 0x000000ffff047224 */ /* 0x000fe200078e0005 */
[----:B------:R-:W-:Y:S01]  /*1030*/  PRMT R16, R17, 0x9910, RZ ;  /* 0x0000991011107816 */ /* 0x000fe200000000ff */
[----:B------:R-:W-:Y:S02]  /*1040*/  IMAD.MOV.U32 R2, RZ, RZ, R8 ;  /* 0x000000ffff027224 */ /* 0x000fe400078e0008 */
[----:B------:R-:W-:Y:S01]  /*1050*/  IMAD.MOV.U32 R5, RZ, RZ, R9 ;  /* 0x000000ffff057224 */ /* 0x000fe200078e0009 */
[----:B------:R-:W-:Y:S02]  /*1060*/  ISETP.NE.AND P2, PT, R16, RZ, P2 ;  /* 0x000000ff1000720c */ /* 0x000fe40001745270 */
[----:B------:R-:W-:Y:S02]  /*1070*/  ISETP.NE.AND P3, PT, R2, RZ, P3 ;  /* 0x000000ff0200720c */ /* 0x000fe40001f65270 */
[----:B------:R-:W-:-:S02]  /*1080*/  ISETP.NE.AND P4, PT, R4, RZ, P4 ;  /* 0x000000ff0400720c */ /* 0x000fc40002785270 */
[----:B------:R-:W-:Y:S02]  /*1090*/  ISETP.NE.AND P5, PT, R5, RZ, P5 ;  /* 0x000000ff0500720c */ /* 0x000fe40002fa5270 */
        /* <DEDUP_REMOVED lines=19> */
.L_x_1432:
        /* <DEDUP_REMOVED lines=8> */
.L_x_1433:
        /* <DEDUP_REMOVED lines=8> */
.L_x_1434:
        /* <DEDUP_REMOVED lines=9> */
.L_x_1435:
[----:B------:R-:W-:Y:S05]  /*1360*/  BSYNC B1 ;  /* 0x0000000000017941 */ /* 0x000fea0003800000 */
.L_x_1431:
[----:B------:R-:W-:-:S13]  /*1370*/  ISETP.GE.AND P1, PT, R6, R3, PT ;  /* 0x000000030600720c */ /* 0x000fda0003f26270 */
[----:B-1----:R-:W1:Y:S01]  /*1380*/  @!P1 LDC.64 R8, c[0x0][0x218] ;  /* 0x00008600ff089b82 */ /* 0x002e620000000a00 */
[C---:B0-2---:R-:W-:Y:S02]  /*1390*/  @!P1 VIADD R5, R6.reuse, UR4 ;  /* 0x0000000406059c36 */ /* 0x045fe40008000000 */
[----:B------:R-:W-:-:S03]  /*13a0*/  @!P1 VIADD R6, R6, 0x80 ;  /* 0x0000008006069836 */ /* 0x000fc60000000000 */
[----:B-1----:R-:W-:-:S05]  /*13b0*/  @!P1 IADD3 R4, P2, R5, R8, RZ ;  /* 0x0000000805049210 */ /* 0x002fca0007f5e0ff */
[----:B------:R-:W-:-:S05]  /*13c0*/  @!P1 IMAD.X R5, RZ, RZ, R9, P2 ;  /* 0x000000ffff059224 */ /* 0x000fca00010e0609 */
[----:B------:R2:W-:Y:S03]  /*13d0*/  @!P1 STG.E.U8 desc[UR10][R4.64], R15 ;  /* 0x0000000f04009986 */ /* 0x0005e6000c10110a */
.L_x_1436:
[----:B------:R-:W-:Y:S05]  /*13e0*/  BSYNC B0 ;  /* 0x0000000000007941 */ /* 0x000fea0003800000 */
.L_x_1430:
[----:B------:R-:W-:Y:S05]  /*13f0*/  WARPSYNC.ALL ;  /* 0x0000000000007948 */ /* 0x000fea0003800000 */
[----:B------:R-:W-:-:S13]  /*1400*/  ISETP.GE.AND P1, PT, R6, R3, PT ;  /* 0x000000030600720c */ /* 0x000fda0003f26270 */
[----:B------:R-:W-:Y:S05]  /*1410*/  @P1 EXIT ;  /* 0x000000000000194d */ /* 0x000fea0003800000 */
[----:B------:R-:W-:Y:S01]  /*1420*/  VIADD R2, R6, UR4 ;  /* 0x0000000406027c36 */ /* 0x000fe20008000000 */
[----:B------:R-:W-:Y:S01]  /*1430*/  ULDC.64 UR6, c[0x0][0x218] ;  /* 0x0000860000067ab9 */ /* 0x000fe20000000a00 */
[----:B012---:R-:W-:-:S03]  /*1440*/  SEL R5, RZ, 0x1, !P0 ;  /* 0x00000001ff057807 */ /* 0x007fc60004000000 */
[----:B------:R-:W-:-:S05]  /*1450*/  IADD3 R2, P1, R2, UR6, RZ ;  /* 0x0000000602027c10 */ /* 0x000fca000ff3e0ff */
[----:B------:R-:W-:-:S05]  /*1460*/  IMAD.X R3, RZ, RZ, UR7, P1 ;  /* 0x00000007ff037e24 */ /* 0x000fca00088e06ff */
[----:B------:R-:W-:Y:S01]  /*1470*/  STG.E.U8 desc[UR10][R2.64], R5 ;  /* 0x0000000502007986 */ /* 0x000fe2000c10110a */
[----:B------:R-:W-:Y:S05]  /*1480*/  EXIT ;  /* 0x000000000000794d */ /* 0x000fea0003800000 */
.L_x_1437:
        /* <DEDUP_REMOVED lines=15> */
.L_x_17217:


//--------------------- .text._ZN2at6native29vectorized_elementwise_kernelILi4ENS0_13BinaryFunctorIbbbNS0_15binary_internal10MulFunctorIbEEEESt5arrayIPcLm3EEEEviT0_T1_ --------------------------
	.section	.text._ZN2at6native29vectorized_elementwise_kernelILi4ENS0_13BinaryFunctorIbbbNS0_15binary_internal10MulFunctorIbEEEESt5arrayIPcLm3EEEEviT0_T1_,"ax",@progbits
	.align	128
        .global         _ZN2at6native29vectorized_elementwise_kernelILi4ENS0_13BinaryFunctorIbbbNS0_15binary_internal10MulFunctorIbEEEESt5arrayIPcLm3EEEEviT0_T1_
        .type           _ZN2at6native29vectorized_elementwise_kernelILi4ENS0_13BinaryFunctorIbbbNS0_15binary_internal10MulFunctorIbEEEESt5arrayIPcLm3EEEEviT0_T1_,@function
        .size           _ZN2at6native29vectorized_elementwise_kernelILi4ENS0_13BinaryFunctorIbbbNS0_15binary_internal10MulFunctorIbEEEESt5arrayIPcLm3EEEEviT0_T1_,(.L_x_17218 - _ZN2at6native29vectorized_elementwise_kernelILi4ENS0_13BinaryFunctorIbbbNS0_15binary_internal10MulFunctorIbEEEESt5arrayIPcLm3EEEEviT0_T1_)
        .other          _ZN2at6native29vectorized_elementwise_kernelILi4ENS0_13BinaryFunctorIbbbNS0_15binary_internal10MulFunctorIbEEEESt5arrayIPcLm3EEEEviT0_T1_,@"STO_CUDA_ENTRY STV_DEFAULT"
_ZN2at6native29vectorized_elementwise_kernelILi4ENS0_13BinaryFunctorIbbbNS0_15binary_internal10MulFunctorIbEEEESt5arrayIPcLm3EEEEviT0_T1_:
.text._ZN2at6native29vectorized_elementwise_kernelILi4ENS0_13BinaryFunctorIbbbNS0_15binary_internal10MulFunctorIbEEEESt5arrayIPcLm3EEEEviT0_T1_:
        /* <DEDUP_REMOVED lines=23> */
[----:B------:R-:W2:Y:S04]  /*0170*/  LDG.E R11, desc[UR10][R4.64] ;  /* 0x0000000a040b7981 */ /* 0x000ea8000c1e1900 */
[----:B------:R-:W3:Y:S04]  /*0180*/  LDG.E R9, desc[UR10][R2.64] ;  /* 0x0000000a02097981 */ /* 0x000ee8000c1e1900 */
[----:B------:R0:W4:Y:S04]  /*0190*/  LDG.E R12, desc[UR10][R4.64+0x200] ;  /* 0x0002000a040c7981 */ /* 0x000128000c1e1900 */
[----:B------:R1:W5:Y:S01]  /*01a0*/  LDG.E R10, desc[UR10][R2.64+0x200] ;  /* 0x0002000a020a7981 */ /* 0x000362000c1e1900 */
[----:B------:R-:W-:-:S04]  /*01b0*/  UIADD3 UR5, UP0, UR4, UR6, URZ ;  /* 0x0000000604057290 */ /* 0x000fc8000ff1e03f */
[----:B------:R-:W-:Y:S01]  /*01c0*/  UIADD3.X UR6, URZ, UR7, URZ, UP0, !UPT ;  /* 0x000000073f067290 */ /* 0x000fe200087fe43f */
[C---:B--2---:R-:W-:Y:S02]  /*01d0*/  PRMT R6, R11.reuse, 0x7770, RZ ;  /* 0x000077700b067816 */ /* 0x044fe400000000ff */
[C---:B------:R-:W-:Y:S02]  /*01e0*/  PRMT R7, R11.reuse, 0x7771, RZ ;  /* 0x000077710b077816 */ /* 0x040fe400000000ff */
[----:B------:R-:W-:Y:S02]  /*01f0*/  PRMT R8, R11, 0x7772, RZ ;  /* 0x000077720b087816 */ /* 0x000fe400000000ff */
[----:B------:R-:W-:Y:S02]  /*0200*/  ISETP.NE.AND P0, PT, R6, RZ, PT ;  /* 0x000000ff0600720c */ /* 0x000fe40003f05270 */
[----:B------:R-:W-:Y:S02]  /*0210*/  ISETP.NE.AND P1, PT, R7, RZ, PT ;  /* 0x000000ff0700720c */ /* 0x000fe40003f25270 */
[----:B---3--:R-:W-:-:S02]  /*0220*/  PRMT R6, R9, 0x7770, RZ ;  /* 0x0000777009067816 */ /* 0x008fc400000000ff */
[C---:B------:R-:W-:Y:S02]  /*0230*/  PRMT R7, R9.reuse, 0x7771, RZ ;  /* 0x0000777109077816 */ /* 0x040fe400000000ff */
[----:B------:R-:W-:Y:S02]  /*0240*/  ISETP.NE.AND P2, PT, R8, RZ, PT ;  /* 0x000000ff0800720c */ /* 0x000fe40003f45270 */
[----:B0-----:R-:W-:Y:S02]  /*0250*/  PRMT R4, R9, 0x7772, RZ ;  /* 0x0000777209047816 */ /* 0x001fe400000000ff */
[----:B------:R-:W-:Y:S02]  /*0260*/  ISETP.NE.AND P4, PT, R6, RZ, P0 ;  /* 0x000000ff0600720c */ /* 0x000fe40000785270 */
[----:B------:R-:W-:Y:S02]  /*0270*/  ISETP.NE.AND P1, PT, R7, RZ, P1 ;  /* 0x000000ff0700720c */ /* 0x000fe40000f25270 */
[----:B------:R-:W-:-:S02]  /*0280*/  PRMT R8, R11, 0x7773, RZ ;  /* 0x000077730b087816 */ /* 0x000fc400000000ff */
[----:B------:R-:W-:Y:S02]  /*0290*/  ISETP.NE.AND P0, PT, R4, RZ, P2 ;  /* 0x000000ff0400720c */ /* 0x000fe40001705270 */
[----:B-1----:R-:W-:Y:S02]  /*02a0*/  SEL R3, RZ, 0x1, !P4 ;  /* 0x00000001ff037807 */ /* 0x002fe40006000000 */
[----:B------:R-:W-:Y:S02]  /*02b0*/  SEL R4, RZ, 0x1, !P1 ;  /* 0x00000001ff047807 */ /* 0x000fe40004800000 */
[----:B------:R-:W-:Y:S02]  /*02c0*/  ISETP.NE.AND P3, PT, R8, RZ, PT ;  /* 0x000000ff0800720c */ /* 0x000fe40003f65270 */
[----:B------:R-:W-:Y:S02]  /*02d0*/  PRMT R2, R9, 0x7773, RZ ;  /* 0x0000777309027816 */ /* 0x000fe400000000ff */
[----:B------:R-:W-:-:S02]  /*02e0*/  PRMT R7, R4, 0x7604, R3 ;  /* 0x0000760404077816 */ /* 0x000fc40000000003 */
[----:B------:R-:W-:Y:S02]  /*02f0*/  ISETP.NE.AND P1, PT, R2, RZ, P3 ;  /* 0x000000ff0200720c */ /* 0x000fe40001f25270 */
[C---:B----4-:R-:W-:Y:S02]  /*0300*/  PRMT R4, R12.reuse, 0x7772, RZ ;  /* 0x000077720c047816 */ /* 0x050fe400000000ff */
[C---:B------:R-:W-:Y:S02]  /*0310*/  PRMT R5, R12.reuse, 0x7770, RZ ;  /* 0x000077700c057816 */ /* 0x040fe400000000ff */
[----:B------:R-:W-:Y:S02]  /*0320*/  PRMT R2, R12, 0x7771, RZ ;  /* 0x000077710c027816 */ /* 0x000fe400000000ff */
[----:B------:R-:W-:Y:S02]  /*0330*/  ISETP.NE.AND P3, PT, R4, RZ, PT ;  /* 0x000000ff0400720c */ /* 0x000fe40003f65270 */
[----:B------:R-:W-:-:S02]  /*0340*/  ISETP.NE.AND P4, PT, R5, RZ, PT ;  /* 0x000000ff0500720c */ /* 0x000fc40003f85270 */
[----:B------:R-:W-:Y:S02]  /*0350*/  ISETP.NE.AND P5, PT, R2, RZ, PT ;  /* 0x000000ff0200720c */ /* 0x000fe40003fa5270 */
[C---:B-----5:R-:W-:Y:S02]  /*0360*/  PRMT R3, R10.reuse, 0x7770, RZ ;  /* 0x000077700a037816 */ /* 0x060fe400000000ff */
[----:B------:R-:W-:Y:S02]  /*0370*/  PRMT R4, R10, 0x7771, RZ ;  /* 0x000077710a047816 */ /* 0x000fe400000000ff */
[----:B------:R-:W-:Y:S02]  /*0380*/  ISETP.NE.AND P4, PT, R3, RZ, P4 ;  /* 0x000000ff0300720c */ /* 0x000fe40002785270 */
[----:B------:R-:W-:Y:S02]  /*0390*/  ISETP.NE.AND P5, PT, R4, RZ, P5 ;  /* 0x000000ff0400720c */ /* 0x000fe40002fa5270 */
[----:B------:R-:W-:-:S02]  /*03a0*/  PRMT R2, R12, 0x7773, RZ ;  /* 0x000077730c027816 */ /* 0x000fc400000000ff */
[----:B------:R-:W-:Y:S02]  /*03b0*/  PRMT R5, R10, 0x7772, RZ ;  /* 0x000077720a057816 */ /* 0x000fe400000000ff */
[----:B------:R-:W-:Y:S02]  /*03c0*/  SEL R3, RZ, 0x1, !P4 ;  /* 0x00000001ff037807 */ /* 0x000fe40006000000 */
[----:B------:R-:W-:Y:S02]  /*03d0*/  SEL R4, RZ, 0x1, !P5 ;  /* 0x00000001ff047807 */ /* 0x000fe40006800000 */
[----:B------:R-:W-:Y:S02]  /*03e0*/  ISETP.NE.AND P2, PT, R2, RZ, PT ;  /* 0x000000ff0200720c */ /* 0x000fe40003f45270 */
[----:B------:R-:W-:Y:S02]  /*03f0*/  ISETP.NE.AND P3, PT, R5, RZ, P3 ;  /* 0x000000ff0500720c */ /* 0x000fe40001f65270 */
[----:B------:R-:W-:-:S02]  /*0400*/  PRMT R2, R10, 0x7773, RZ ;  /* 0x000077730a027816 */ /* 0x000fc400000000ff */
[----:B------:R-:W-:Y:S01]  /*0410*/  PRMT R6, R4, 0x7604, R3 ;  /* 0x0000760404067816 */ /* 0x000fe20000000003 */
[----:B------:R-:W-:Y:S01]  /*0420*/  IMAD.U32 R3, RZ, RZ, UR6 ;  /* 0x00000006ff037e24 */ /* 0x000fe2000f8e00ff */
[----:B------:R-:W-:Y:S02]  /*0430*/  SEL R4, RZ, 0x1, !P0 ;  /* 0x00000001ff047807 */ /* 0x000fe40004000000 */
[----:B------:R-:W-:Y:S02]  /*0440*/  SEL R5, RZ, 0x1, !P3 ;  /* 0x00000001ff057807 */ /* 0x000fe40005800000 */
[----:B------:R-:W-:Y:S01]  /*0450*/  ISETP.NE.AND P2, PT, R2, RZ, P2 ;  /* 0x000000ff0200720c */ /* 0x000fe20001745270 */
[----:B------:R-:W-:Y:S01]  /*0460*/  IMAD.U32 R2, RZ, RZ, UR5 ;  /* 0x00000005ff027e24 */ /* 0x000fe2000f8e00ff */
[----:B------:R-:W-:Y:S02]  /*0470*/  PRMT R7, R4, 0x7054, R7 ;  /* 0x0000705404077816 */ /* 0x000fe40000000007 */
[----:B------:R-:W-:Y:S01]  /*0480*/  PRMT R6, R5, 0x7054, R6 ;  /* 0x0000705405067816 */ /* 0x000fe20000000006 */
[----:B------:R-:W-:Y:S01]  /*0490*/  IMAD.WIDE R2, R0, 0x4, R2 ;  /* 0x0000000400027825 */ /* 0x000fe200078e0202 */
[----:B------:R-:W-:-:S02]  /*04a0*/  SEL R4, RZ, 0x1, !P1 ;  /* 0x00000001ff047807 */ /* 0x000fc40004800000 */
[----:B------:R-:W-:Y:S02]  /*04b0*/  SEL R5, RZ, 0x1, !P2 ;  /* 0x00000001ff057807 */ /* 0x000fe40005000000 */
[----:B------:R-:W-:Y:S02]  /*04c0*/  PRMT R7, R4, 0x654, R7 ;  /* 0x0000065404077816 */ /* 0x000fe40000000007 */
[----:B------:R-:W-:-:S03]  /*04d0*/  PRMT R5, R5, 0x654, R6 ;  /* 0x0000065405057816 */ /* 0x000fc60000000006 */
[----:B------:R-:W-:Y:S04]  /*04e0*/  STG.E desc[UR10][R2.64], R7 ;  /* 0x0000000702007986 */ /* 0x000fe8000c10190a */
[----:B------:R-:W-:Y:S01]  /*04f0*/  STG.E desc[UR10][R2.64+0x200], R5 ;  /* 0x0002000502007986 */ /* 0x000fe2000c10190a */
[----:B------:R-:W-:Y:S05]  /*0500*/  EXIT ;  /* 0x000000000000794d */ /* 0x000fea0003800000 */
.L_x_1438:
        /* <DEDUP_REMOVED lines=200> */
.L_x_1441:
        /* <DEDUP_REMOVED lines=8> */
.L_x_1442:
        /* <DEDUP_REMOVED lines=8> */
.L_x_1443:
        /* <DEDUP_REMOVED lines=9> */
.L_x_1444:
[----:B------:R-:W-:Y:S05]  /*1320*/  BSYNC B1 ;  /* 0x0000000000017941 */ /* 0x000fea0003800000 */
.L_x_1440:
[----:B------:R-:W-:-:S13]  /*1330*/  ISETP.GE.AND P1, PT, R6, R3, PT ;  /* 0x000000030600720c */ /* 0x000fda0003f26270 */
[----:B-1----:R-:W1:Y:S01]  /*1340*/  @!P1 LDC.64 R8, c[0x0][0x218] ;  /* 0x00008600ff089b82 */ /* 0x002e620000000a00 */
[C---:B0-2---:R-:W-:Y:S02]  /*1350*/  @!P1 VIADD R5, R6.reuse, UR4 ;  /* 0x0000000406059c36 */ /* 0x045fe40008000000 */
[----:B------:R-:W-:-:S03]  /*1360*/  @!P1 VIADD R6, R6, 0x80 ;  /* 0x0000008006069836 */ /* 0x000fc60000000000 */
[----:B-1----:R-:W-:-:S05]  /*1370*/  @!P1 IADD3 R4, P2, R5, R8, RZ ;  /* 0x0000000805049210 */ /* 0x002fca0007f5e0ff */
[----:B------:R-:W-:-:S05]  /*1380*/  @!P1 IMAD.X R5, RZ, RZ, R9, P2 ;  /* 0x000000ffff059224 */ /* 0x000fca00010e0609 */
[----:B------:R2:W-:Y:S03]  /*1390*/  @!P1 STG.E.U8 desc[UR10][R4.64], R15 ;  /* 0x0000000f04009986 */ /* 0x0005e6000c10110a */
.L_x_1445:
[----:B------:R-:W-:Y:S05]  /*13a0*/  BSYNC B0 ;  /* 0x0000000000007941 */ /* 0x000fea0003800000 */
.L_x_1439:
        /* <DEDUP_REMOVED lines=10> */
.L_x_1446:
        /* <DEDUP_REMOVED lines=11> */
.L_x_17218:


//--------------------- .text._ZN2at6native29vectorized_elementwise_kernelILi8ENS0_13BinaryFunctorIbbbNS0_15binary_internal10MulFunctorIbEEEESt5arrayIPcLm3EEEEviT0_T1_ --------------------------
	.section	.text._ZN2at6native29vectorized_elementwise_kernelILi8ENS0_13BinaryFunctorIbbbNS0_15binary_internal10MulFunctorIbEEEESt5arrayIPcLm3EEEEviT0_T1_,"ax",@progbits
	.align	128
        .global         _ZN2at6native29vectorized_elementwise_kernelILi8ENS0_13BinaryFunctorIbbbNS0_15binary_internal10MulFunctorIbEEEESt5arrayIPcLm3EEEEviT0_T1_
        .type           _ZN2at6native29vectorized_elementwise_kernelILi8ENS0_13BinaryFunctorIbbbNS0_15binary_internal10MulFunctorIbEEEESt5arrayIPcLm3EEEEviT0_T1_,@function
        .size           _ZN2at6native29vectorized_elementwise_kernelILi8ENS0_13BinaryFunctorIbbbNS0_15binary_internal10MulFunctorIbEEEESt5arrayIPcLm3EEEEviT0_T1_,(.L_x_17219 - _ZN2at6native29vectorized_elementwise_kernelILi8ENS0_13BinaryFunctorIbbbNS0_15binary_internal10MulFunctorIbEEEESt5arrayIPcLm3EEEEviT0_T1_)
        .other          _ZN2at6native29vectorized_elementwise_kernelILi8ENS0_13BinaryFunctorIbbbNS0_15binary_internal10MulFunctorIbEEEESt5arrayIPcLm3EEEEviT0_T1_,@"STO_CUDA_ENTRY STV_DEFAULT"
_ZN2at6native29vectorized_elementwise_kernelILi8ENS0_13BinaryFunctorIbbbNS0_15binary_internal10MulFunctorIbEEEESt5arrayIPcLm3EEEEviT0_T1_:
.text._ZN2at6native29vectorized_elementwise_kernelILi8ENS0_13BinaryFunctorIbbbNS0_15binary_internal10MulFunctorIbEEEESt5arrayIPcLm3EEEEviT0_T1_:
        /* <DEDUP_REMOVED lines=10> */
[----:B------:R-:W-:Y:S01]  /*00a0*/  ULDC.64 UR8, c[0x0][0x220] ;  /* 0x0000880000087ab9 */ /* 0x000fe20000000a00 */
[----:B------:R-:W-:Y:S02]  /*00b0*/  USHF.R.S32.HI UR5, URZ, 0x1f, UR4 ;  /* 0x0000001f3f057899 */ /* 0x000fe40008011404 */
[----:B------:R-:W-:Y:S02]  /*00c0*/  UIADD3 UR6, UP1, UR4, UR6, URZ ;  /* 0x0000000604067290 */ /* 0x000fe4000ff3e03f */
[----:B------:R-:W-:Y:S02]  /*00d0*/  UIADD3 UR8, UP0, UR4, UR8, URZ ;  /* 0x0000000804087290 */ /* 0x000fe4000ff1e03f */
[----:B------:R-:W-:Y:S02]  /*00e0*/  UIADD3.X UR7, UR5, UR7, URZ, UP1, !UPT ;  /* 0x0000000705077290 */ /* 0x000fe40008ffe43f */
[----:B------:R-:W-:Y:S01]  /*00f0*/  UIADD3.X UR5, UR5, UR9, URZ, UP0, !UPT ;  /* 0x0000000905057290 */ /* 0x000fe200087fe43f */
[----:B------:R-:W-:-:S02]  /*0100*/  IMAD.U32 R4, RZ, RZ, UR6 ;  /* 0x00000006ff047e24 */ /* 0x000fc4000f8e00ff */
[----:B------:R-:W-:Y:S02]  /*0110*/  IMAD.U32 R2, RZ, RZ, UR8 ;  /* 0x00000008ff027e24 */ /* 0x000fe4000f8e00ff */
[----:B------:R-:W-:Y:S01]  /*0120*/  IMAD.U32 R5, RZ, RZ, UR7 ;  /* 0x00000007ff057e24 */ /* 0x000fe2000f8e00ff */
[----:B------:R-:W-:Y:S01]  /*0130*/  ULDC.64 UR6, c[0x0][0x218] ;  /* 0x0000860000067ab9 */ /* 0x000fe20000000a00 */
[----:B------:R-:W-:Y:S02]  /*0140*/  IMAD.U32 R3, RZ, RZ, UR5 ;  /* 0x00000005ff037e24 */ /* 0x000fe4000f8e00ff */
[----:B0-----:R-:W-:-:S04]  /*0150*/  IMAD.WIDE.U32 R2, R0, 0x8, R2 ;  /* 0x0000000800027825 */ /* 0x001fc800078e0002 */
[----:B------:R-:W-:Y:S02]  /*0160*/  IMAD.WIDE.U32 R4, R0, 0x8, R4 ;  /* 0x0000000800047825 */ /* 0x000fe400078e0004 */
[----:B------:R-:W2:Y:S04]  /*0170*/  LDG.E.64 R2, desc[UR10][R2.64] ;  /* 0x0000000a02027981 */ /* 0x000ea8000c1e1b00 */
[----:B------:R-:W3:Y:S01]  /*0180*/  LDG.E.64 R4, desc[UR10][R4.64] ;  /* 0x0000000a04047981 */ /* 0x000ee2000c1e1b00 */
[----:B------:R-:W-:-:S04]  /*0190*/  UIADD3 UR5, UP0, UR4, UR6, URZ ;  /* 0x0000000604057290 */ /* 0x000fc8000ff1e03f */
[----:B------:R-:W-:Y:S01]  /*01a0*/  UIADD3.X UR6, URZ, UR7, URZ, UP0, !UPT ;  /* 0x000000073f067290 */ /* 0x000fe200087fe43f */
[----:B--2---:R-:W-:Y:S02]  /*01b0*/  PRMT R7, R3, 0x7632, R7 ;  /* 0x0000763203077816 */ /* 0x004fe40000000007 */
[----:B------:R-:W-:Y:S02]  /*01c0*/  PRMT R6, R2, 0x7632, R6 ;  /* 0x0000763202067816 */ /* 0x000fe40000000006 */
[----:B------:R-:W-:Y:S02]  /*01d0*/  LOP3.LUT P1, RZ, R7, 0xff, RZ, 0xc0, !PT ;  /* 0x000000ff07ff7812 */ /* 0x000fe4000782c0ff */
[----:B---3--:R-:W-:Y:S02]  /*01e0*/  PRMT R7, R5, 0x7632, R7 ;  /* 0x0000763205077816 */ /* 0x008fe40000000007 */
[----:B------:R-:W-:Y:S02]  /*01f0*/  LOP3.LUT P3, RZ, R6, 0xff, RZ, 0xc0, !PT ;  /* 0x000000ff06ff7812 */ /* 0x000fe4000786c0ff */
[----:B------:R-:W-:-:S02]  /*0200*/  PRMT R6, R4, 0x7632, R6 ;  /* 0x0000763204067816 */ /* 0x000fc40000000006 */
[----:B------:R-:W-:Y:S02]  /*0210*/  LOP3.LUT P6, RZ, R7, 0xff, RZ, 0xc0, !PT ;  /* 0x000000ff07ff7812 */ /* 0x000fe400078cc0ff */
[----:B------:R-:W-:Y:S02]  /*0220*/  LOP3.LUT R7, R4, 0xffff, RZ, 0xc0, !PT ;  /* 0x0000ffff04077812 */ /* 0x000fe400078ec0ff */
[----:B------:R-:W-:Y:S02]  /*0230*/  LOP3.LUT P4, RZ, R6, 0xff, RZ, 0xc0, !PT ;  /* 0x000000ff06ff7812 */ /* 0x000fe4000788c0ff */
[C---:B------:R-:W-:Y:S02]  /*0240*/  LOP3.LUT R8, R5.reuse, 0xffff, RZ, 0xc0, !PT ;  /* 0x0000ffff05087812 */ /* 0x040fe400078ec0ff */
[----:B------:R-:W-:Y:S02]  /*0250*/  LOP3.LUT P2, RZ, R5, 0xff, RZ, 0xc0, !PT ;  /* 0x000000ff05ff7812 */ /* 0x000fe4000784c0ff */
[----:B------:R-:W-:-:S02]  /*0260*/  SHF.R.U32.HI R6, RZ, 0x8, R7 ;  /* 0x00000008ff067819 */ /* 0x000fc40000011607 */
[----:B------:R-:W-:Y:S02]  /*0270*/  PRMT R5, R5, 0x7732, RZ ;  /* 0x0000773205057816 */ /* 0x000fe400000000ff */
[C---:B------:R-:W-:Y:S02]  /*0280*/  LOP3.LUT P5, RZ, R4.reuse, 0xff, RZ, 0xc0, !PT ;  /* 0x000000ff04ff7812 */ /* 0x040fe400078ac0ff */
[----:B------:R-:W-:Y:S02]  /*0290*/  PRMT R4, R4, 0x7732, RZ ;  /* 0x0000773204047816 */ /* 0x000fe400000000ff */
[----:B------:R-:W-:Y:S02]  /*02a0*/  PLOP3.LUT P1, PT, P1, P6, PT, 0x80, 0x0 ;  /* 0x000000000000781c */ /* 0x000fe40000f2d070 */
[----:B------:R-:W-:Y:S02]  /*02b0*/  LOP3.LUT P6, RZ, R3, 0xff, RZ, 0xc0, !PT ;  /* 0x000000ff03ff7812 */ /* 0x000fe400078cc0ff */
[----:B------:R-:W-:-:S02]  /*02c0*/  PRMT R6, R6, 0x9910, RZ ;  /* 0x0000991006067816 */ /* 0x000fc400000000ff */
[----:B------:R-:W-:Y:S02]  /*02d0*/  SHF.R.U32.HI R5, RZ, 0x8, R5 ;  /* 0x00000008ff057819 */ /* 0x000fe40000011605 */
[----:B------:R-:W-:Y:S02]  /*02e0*/  SHF.R.U32.HI R4, RZ, 0x8, R4 ;  /* 0x00000008ff047819 */ /* 0x000fe40000011604 */
[----:B------:R-:W-:Y:S02]  /*02f0*/  PLOP3.LUT P6, PT, P6, P2, PT, 0x80, 0x0 ;  /* 0x000000000000781c */ /* 0x000fe400037c5070 */
[----:B------:R-:W-:Y:S02]  /*0300*/  ISETP.NE.AND P2, PT, R6, RZ, PT ;  /* 0x000000ff0600720c */ /* 0x000fe40003f45270 */
[----:B------:R-:W-:Y:S02]  /*0310*/  PRMT R6, R5, 0x9910, RZ ;  /* 0x0000991005067816 */ /* 0x000fe400000000ff */
[----:B------:R-:W-:-:S02]  /*0320*/  PRMT R5, R4, 0x9910, RZ ;  /* 0x0000991004057816 */ /* 0x000fc400000000ff */
[----:B------:R-:W-:Y:S02]  /*0330*/  SEL R4, RZ, 0x1, !P6 ;  /* 0x00000001ff047807 */ /* 0x000fe40007000000 */
[C---:B------:R-:W-:Y:S02]  /*0340*/  LOP3.LUT P6, RZ, R2.reuse, 0xff, RZ, 0xc0, !PT ;  /* 0x000000ff02ff7812 */ /* 0x040fe400078cc0ff */
[----:B------:R-:W-:Y:S02]  /*0350*/  PRMT R7, R2, 0x7732, RZ ;  /* 0x0000773202077816 */ /* 0x000fe400000000ff */
[----:B------:R-:W-:Y:S02]  /*0360*/  PLOP3.LUT P3, PT, P3, P4, PT, 0x80, 0x0 ;  /* 0x000000000000781c */ /* 0x000fe40001f69070 */
[----:B------:R-:W-:Y:S02]  /*0370*/  PLOP3.LUT P5, PT, P6, P5, PT, 0x80, 0x0 ;  /* 0x000000000000781c */ /* 0x000fe400037ab070 */
[----:B------:R-:W-:-:S02]  /*0380*/  ISETP.NE.AND P4, PT, R6, RZ, PT ;  /* 0x000000ff0600720c */ /* 0x000fc40003f85270 */
[----:B------:R-:W-:Y:S02]  /*0390*/  ISETP.NE.AND P6, PT, R5, RZ, PT ;  /* 0x000000ff0500720c */ /* 0x000fe40003fc5270 */
[C---:B------:R-:W-:Y:S02]  /*03a0*/  PRMT R6, R3.reuse, 0x7732, RZ ;  /* 0x0000773203067816 */ /* 0x040fe400000000ff */
[----:B------:R-:W-:Y:S01]  /*03b0*/  LOP3.LUT R5, R3, 0xffff, RZ, 0xc0, !PT ;  /* 0x0000ffff03057812 */ /* 0x000fe200078ec0ff */
[----:B------:R-:W-:Y:S01]  /*03c0*/  IMAD.MOV.U32 R3, RZ, RZ, R7 ;  /* 0x000000ffff037224 */ /* 0x000fe200078e0007 */
[----:B------:R-:W-:Y:S02]  /*03d0*/  SHF.R.U32.HI R8, RZ, 0x8, R8 ;  /* 0x00000008ff087819 */ /* 0x000fe40000011608 */
[----:B------:R-:W-:Y:S02]  /*03e0*/  LOP3.LUT R2, R2, 0xffff, RZ, 0xc0, !PT ;  /* 0x0000ffff02027812 */ /* 0x000fe400078ec0ff */
[----:B------:R-:W-:-:S02]  /*03f0*/  PRMT R8, R8, 0x9910, RZ ;  /* 0x0000991008087816 */ /* 0x000fc400000000ff */
[----:B------:R-:W-:Y:S02]  /*0400*/  SHF.R.U32.HI R5, RZ, 0x8, R5 ;  /* 0x00000008ff057819 */ /* 0x000fe40000011605 */
[----:B------:R-:W-:Y:S02]  /*0410*/  SHF.R.U32.HI R6, RZ, 0x8, R6 ;  /* 0x00000008ff067819 */ /* 0x000fe40000011606 */
[----:B------:R-:W-:Y:S02]  /*0420*/  SHF.R.U32.HI R2, RZ, 0x8, R2 ;  /* 0x00000008ff027819 */ /* 0x000fe40000011602 */
[----:B------:R-:W-:Y:S02]  /*0430*/  SHF.R.U32.HI R3, RZ, 0x8, R3 ;  /* 0x00000008ff037819 */ /* 0x000fe40000011603 */
[----:B------:R-:W-:Y:S02]  /*0440*/  ISETP.NE.AND P0, PT, R8, RZ, PT ;  /* 0x000000ff0800720c */ /* 0x000fe40003f05270 */
[----:B------:R-:W-:-:S02]  /*0450*/  PRMT R5, R5, 0x9910, RZ ;  /* 0x0000991005057816 */ /* 0x000fc400000000ff */
[----:B------:R-:W-:Y:S02]  /*0460*/  PRMT R6, R6, 0x9910, RZ ;  /* 0x0000991006067816 */ /* 0x000fe400000000ff */
[----:B------:R-:W-:Y:S02]  /*0470*/  PRMT R2, R2, 0x9910, RZ ;  /* 0x0000991002027816 */ /* 0x000fe400000000ff */
[----:B------:R-:W-:Y:S02]  /*0480*/  PRMT R3, R3, 0x9910, RZ ;  /* 0x0000991003037816 */ /* 0x000fe400000000ff */
        /* <DEDUP_REMOVED lines=8> */
[----:B------:R-:W-:Y:S01]  /*0510*/  IMAD.SHL.U32 R7, R7, 0x100, RZ ;  /* 0x0000010007077824 */ /* 0x000fe200078e00ff */
[----:B------:R-:W-:Y:S01]  /*0520*/  SEL R5, RZ, 0x1, !P1 ;  /* 0x00000001ff057807 */ /* 0x000fe20004800000 */
[----:B------:R-:W-:Y:S01]  /*0530*/  IMAD.SHL.U32 R6, R6, 0x100, RZ ;  /* 0x0000010006067824 */ /* 0x000fe200078e00ff */
[----:B------:R-:W-:Y:S01]  /*0540*/  SEL R10, RZ, 0x1, !P5 ;  /* 0x00000001ff0a7807 */ /* 0x000fe20006800000 */
[----:B------:R-:W-:Y:S01]  /*0550*/  IMAD.SHL.U32 R11, R11, 0x100, RZ ;  /* 0x000001000b0b7824 */ /* 0x000fe200078e00ff */
[----:B------:R-:W-:Y:S01]  /*0560*/  SEL R8, RZ, 0x1, !P3 ;  /* 0x00000001ff087807 */ /* 0x000fe20005800000 */
[----:B------:R-:W-:Y:S01]  /*0570*/  IMAD.SHL.U32 R9, R9, 0x100, RZ ;  /* 0x0000010009097824 */ /* 0x000fe200078e00ff */
[----:B------:R-:W-:Y:S01]  /*0580*/  LOP3.LUT R4, R7, 0x100, R4, 0xe2, !PT ;  /* 0x0000010007047812 */ /* 0x000fe200078ee204 */
[----:B------:R-:W-:Y:S01]  /*0590*/  IMAD.U32 R2, RZ, RZ, UR5 ;  /* 0x00000005ff027e24 */ /* 0x000fe2000f8e00ff */
[----:B------:R-:W-:Y:S01]  /*05a0*/  LOP3.LUT R5, R6, 0x100, R5, 0xe2, !PT ;  /* 0x0000010006057812 */ /* 0x000fe200078ee205 */
[----:B------:R-:W-:Y:S01]  /*05b0*/  IMAD.U32 R3, RZ, RZ, UR6 ;  /* 0x00000006ff037e24 */ /* 0x000fe2000f8e00ff */
[----:B------:R-:W-:-:S02]  /*05c0*/  LOP3.LUT R7, R11, 0x100, R10, 0xe2, !PT ;  /* 0x000001000b077812 */ /* 0x000fc400078ee20a */
[----:B------:R-:W-:Y:S01]  /*05d0*/  LOP3.LUT R8, R9, 0x100, R8, 0xe2, !PT ;  /* 0x0000010009087812 */ /* 0x000fe200078ee208 */
[----:B------:R-:W-:Y:S01]  /*05e0*/  IMAD.WIDE R2, R0, 0x8, R2 ;  /* 0x0000000800027825 */ /* 0x000fe200078e0202 */
[----:B------:R-:W-:Y:S02]  /*05f0*/  PRMT R5, R4, 0x5410, R5 ;  /* 0x0000541004057816 */ /* 0x000fe40000000005 */
[----:B------:R-:W-:-:S05]  /*0600*/  PRMT R4, R7, 0x5410, R8 ;  /* 0x0000541007047816 */ /* 0x000fca0000000008 */
[----:B------:R-:W-:Y:S01]  /*0610*/  STG.E.64 desc[UR10][R2.64], R4 ;  /* 0x0000000402007986 */ /* 0x000fe2000c101b0a */
[----:B------:R-:W-:Y:S05]  /*0620*/  EXIT ;  /* 0x000000000000794d */ /* 0x000fea0003800000 */
.L_x_1447:
        /* <DEDUP_REMOVED lines=200> */
.L_x_1450:
        /* <DEDUP_REMOVED lines=8> */
.L_x_1451:
        /* <DEDUP_REMOVED lines=8> */
.L_x_1452:
        /* <DEDUP_REMOVED lines=9> */
.L_x_1453:
[----:B------:R-:W-:Y:S05]  /*1440*/  BSYNC B1 ;  /* 0x0000000000017941 */ /* 0x000fea0003800000 */
.L_x_1449:
[----:B------:R-:W-:-:S13]  /*1450*/  ISETP.GE.AND P1, PT, R6, R3, PT ;  /* 0x000000030600720c */ /* 0x000fda0003f26270 */
[----:B-1----:R-:W1:Y:S01]  /*1460*/  @!P1 LDC.64 R8, c[0x0][0x218] ;  /* 0x00008600ff089b82 */ /* 0x002e620000000a00 */
[C---:B0-2---:R-:W-:Y:S02]  /*1470*/  @!P1 VIADD R5, R6.reuse, UR4 ;  /* 0x0000000406059c36 */ /* 0x045fe40008000000 */
[----:B------:R-:W-:-:S03]  /*1480*/  @!P1 VIADD R6, R6, 0x80 ;  /* 0x0000008006069836 */ /* 0x000fc60000000000 */
[----:B-1----:R-:W-:-:S05]  /*1490*/  @!P1 IADD3 R4, P2, R5, R8, RZ ;  /* 0x0000000805049210 */ /* 0x002fca0007f5e0ff */
[----:B------:R-:W-:-:S05]  /*14a0*/  @!P1 IMAD.X R5, RZ, RZ, R9, P2 ;  /* 0x000000ffff059224 */ /* 0x000fca00010e0609 */
[----:B------:R2:W-:Y:S03]  /*14b0*/  @!P1 STG.E.U8 desc[UR10][R4.64], R15 ;  /* 0x0000000f04009986 */ /* 0x0005e6000c10110a */
.L_x_1454:
[----:B------:R-:W-:Y:S05]  /*14c0*/  BSYNC B0 ;  /* 0x0000000000007941 */ /* 0x000fea0003800000 */
.L_x_1448:
        /* <DEDUP_REMOVED lines=10> */
.L_x_1455:
        /* <DEDUP_REMOVED lines=9> */
.L_x_17219:


//--------------------- .text._ZN2at6native18elementwise_kernelILi128ELi4EZNS0_15gpu_kernel_implINS0_13AUnaryFunctorIN3c108BFloat16ES5_S5_NS0_15binary_internal10MulFunctorIfEEEEEEvRNS_18TensorIteratorBaseERKT_EUliE_EEviT1_ --------------------------
	.section	.text._ZN2at6native18elementwise_kernelILi128ELi4EZNS0_15gpu_kernel_implINS0_13AUnaryFunctorIN3c108BFloat16ES5_S5_NS0_15binary_internal10MulFunctorIfEEEEEEvRNS_18TensorIteratorBaseERKT_EUliE_EEviT1_,"ax",@progbits
	.align	128
        .global         _ZN2at6native18elementwise_kernelILi128ELi4EZNS0_15gpu_kernel_implINS0_13AUnaryFunctorIN3c108BFloat16ES5_S5_NS0_15binary_internal10MulFunctorIfEEEEEEvRNS_18TensorIteratorBaseERKT_EUliE_EEviT1_
        .type           _ZN2at6native18elementwise_kernelILi128ELi4EZNS0_15gpu_kernel_implINS0_13AUnaryFunctorIN3c108BFloat16ES5_S5_NS0_15binary_internal10MulFunctorIfEEEEEEvRNS_18TensorIteratorBaseERKT_EUliE_EEviT1_,@function
        .size           _ZN2at6native18elementwise_kernelILi128ELi4EZNS0_15gpu_kernel_implINS0_13AUnaryFunctorIN3c108BFloat16ES5_S5_NS0_15binary_internal10MulFunctorIfEEEEEEvRNS_18TensorIteratorBaseERKT_EUliE_EEviT1_,(.L_x_17220 - _ZN2at6native18elementwise_kernelILi128ELi4EZNS0_15gpu_kernel_implINS0_13AUnaryFunctorIN3c108BFloat16ES5_S5_NS0_15binary_internal10MulFunctorIfEEEEEEvRNS_18TensorIteratorBaseERKT_EUliE_EEviT1_)
        .other          _ZN2at6native18elementwise_kernelILi128ELi4EZNS0_15gpu_kernel_implINS0_13AUnaryFunctorIN3c108BFloat16ES5_S5_NS0_15binary_internal10MulFunctorIfEEEEEEvRNS_18TensorIteratorBaseERKT_EUliE_EEviT1_,@"STO_CUDA_ENTRY STV_DEFAULT"
_ZN2at6native18elementwise_kernelILi128ELi4EZNS0_15gpu_kernel_implINS0_13AUnaryFunctorIN3c108BFloat16ES5_S5_NS0_15binary_internal10MulFunctorIfEEEEEEvRNS_18TensorIteratorBaseERKT_EUliE_EEviT1_:
.text._ZN2at6native18elementwise_kernelILi128ELi4EZNS0_15gpu_kernel_implINS0_13AUnaryFunctorIN3c108BFloat16ES5_S5_NS0_15binary_internal10MulFunctorIfEEEEEEvRNS_18TensorIteratorBaseERKT_EUliE_EEviT1_:
        /* <DEDUP_REMOVED lines=314> */
.L_x_1458:
        /* <DEDUP_REMOVED lines=18> */
[----:B------:R-:W2:Y:S02]  /*14c0*/  LDG.E.S8 R2, desc[UR36][R2.64] ;  /* 0x0000002402027981 */ /* 0x000ea4000c1e1300 */
[----:B--2---:R-:W0:Y:S02]  /*14d0*/  I2F.S16 R0, R2 ;  /* 0x0000000200007306 */ /* 0x004e240000101400 */
[----:B0-----:R-:W-:Y:S01]  /*14e0*/  F2FP.BF16.F32.PACK_AB R0, RZ, R0 ;  /* 0x00000000ff00723e */ /* 0x001fe200000010ff */
[----:B------:R-:W-:Y:S06]  /*14f0*/  BRA `(.L_x_1464) ;  /* 0x0000000c00a07947 */ /* 0x000fec0003800000 */
.L_x_1462:
[----:B------:R-:W2:Y:S02]  /*1500*/  LDG.E.U8 R2, desc[UR36][R2.64] ;  /* 0x0000002402027981 */ /* 0x000ea4000c1e1100 */
[----:B--2---:R-:W-:-:S04]  /*1510*/  I2FP.F32.U32 R0, R2 ;  /* 0x0000000200007245 */ /* 0x004fc80000201000 */
[----:B------:R-:W-:Y:S01]  /*1520*/  F2FP.BF16.F32.PACK_AB R0, RZ, R0 ;  /* 0x00000000ff00723e */ /* 0x000fe200000010ff */
[----:B------:R-:W-:Y:S06]  /*1530*/  BRA `(.L_x_1464) ;  /* 0x0000000c00907947 */ /* 0x000fec0003800000 */
.L_x_1461:
[----:B------:R-:W-:-:S13]  /*1540*/  ISETP.NE.AND P0, PT, R4, 0x2, PT ;  /* 0x000000020400780c */ /* 0x000fda0003f05270 */
[----:B------:R-:W-:Y:S05]  /*1550*/  @!P0 BRA `(.L_x_1465) ;  /* 0x0000000000308947 */ /* 0x000fea0003800000 */
[----:B------:R-:W-:-:S13]  /*1560*/  ISETP.NE.AND P0, PT, R4, 0x3, PT ;  /* 0x000000030400780c */ /* 0x000fda0003f05270 */
[----:B------:R-:W-:Y:S05]  /*1570*/  @!P0 BRA `(.L_x_1466) ;  /* 0x0000000000188947 */ /* 0x000fea0003800000 */
[----:B------:R-:W-:-:S13]  /*1580*/  ISETP.NE.AND P0, PT, R4, 0x4, PT ;  /* 0x000000040400780c */ /* 0x000fda0003f05270 */
[----:B------:R-:W-:Y:S05]  /*1590*/  @P0 BRA `(.L_x_1463) ;  /* 0x0000000c00140947 */ /* 0x000fea0003800000 */
[----:B------:R-:W2:Y:S02]  /*15a0*/  LDG.E.64 R2, desc[UR36][R2.64] ;  /* 0x0000002402027981 */ /* 0x000ea4000c1e1b00 */
[----:B--2---:R-:W0:Y:S02]  /*15b0*/  I2F.S64 R0, R2 ;  /* 0x0000000200007312 */ /* 0x004e240000301400 */
[----:B0-----:R-:W-:Y:S01]  /*15c0*/  F2FP.BF16.F32.PACK_AB R0, RZ, R0 ;  /* 0x00000000ff00723e */ /* 0x001fe200000010ff */
[----:B------:R-:W-:Y:S06]  /*15d0*/  BRA `(.L_x_1464) ;  /* 0x0000000c00687947 */ /* 0x000fec0003800000 */
.L_x_1466:
[----:B------:R-:W2:Y:S02]  /*15e0*/  LDG.E R2, desc[UR36][R2.64] ;  /* 0x0000002402027981 */ /* 0x000ea4000c1e1900 */
[----:B--2---:R-:W-:-:S04]  /*15f0*/  I2FP.F32.S32 R0, R2 ;  /* 0x0000000200007245 */ /* 0x004fc80000201400 */
[----:B------:R-:W-:Y:S01]  /*1600*/  F2FP.BF16.F32.PACK_AB R0, RZ, R0 ;  /* 0x00000000ff00723e */ /* 0x000fe200000010ff */
[----:B------:R-:W-:Y:S06]  /*1610*/  BRA `(.L_x_1464) ;  /* 0x0000000c00587947 */ /* 0x000fec0003800000 */
.L_x_1465:
[----:B------:R-:W2:Y:S02]  /*1620*/  LDG.E.U16 R2, desc[UR36][R2.64] ;  /* 0x0000002402027981 */ /* 0x000ea4000c1e1500 */
[----:B--2---:R-:W0:Y:S02]  /*1630*/  I2F.S16 R0, R2 ;  /* 0x0000000200007306 */ /* 0x004e240000101400 */
[----:B0-----:R-:W-:Y:S01]  /*1640*/  F2FP.BF16.F32.PACK_AB R0, RZ, R0 ;  /* 0x00000000ff00723e */ /* 0x001fe200000010ff */
[----:B------:R-:W-:Y:S06]  /*1650*/  BRA `(.L_x_1464) ;  /* 0x0000000c00487947 */ /* 0x000fec0003800000 */
.L_x_1460:
[----:B------:R-:W-:-:S13]  /*1660*/  ISETP.GT.AND P0, PT, R4, 0x6, PT ;  /* 0x000000060400780c */ /* 0x000fda0003f04270 */
[----:B------:R-:W-:Y:S05]  /*1670*/  @P0 BRA `(.L_x_1467) ;  /* 0x00000000002c0947 */ /* 0x000fea0003800000 */
[----:B------:R-:W-:-:S13]  /*1680*/  ISETP.NE.AND P0, PT, R4, 0x5, PT ;  /* 0x000000050400780c */ /* 0x000fda0003f05270 */
[----:B------:R-:W-:Y:S05]  /*1690*/  @!P0 BRA `(.L_x_1468) ;  /* 0x0000000000148947 */ /* 0x000fea0003800000 */
[----:B------:R-:W-:-:S13]  /*16a0*/  ISETP.NE.AND P0, PT, R4, 0x6, PT ;  /* 0x000000060400780c */ /* 0x000fda0003f05270 */
[----:B------:R-:W-:Y:S05]  /*16b0*/  @P0 BRA `(.L_x_1463) ;  /* 0x0000000800cc0947 */ /* 0x000fea0003800000 */
[----:B------:R-:W2:Y:S02]  /*16c0*/  LDG.E R2, desc[UR36][R2.64] ;  /* 0x0000002402027981 */ /* 0x000ea4000c1e1900 */
[----:B--2---:R-:W-:Y:S01]  /*16d0*/  F2FP.BF16.F32.PACK_AB R0, RZ, R2 ;  /* 0x00000002ff00723e */ /* 0x004fe200000010ff */
[----:B------:R-:W-:Y:S06]  /*16e0*/  BRA `(.L_x_1464) ;  /* 0x0000000c00247947 */ /* 0x000fec0003800000 */
.L_x_1468:
[----:B------:R-:W2:Y:S02]  /*16f0*/  LDG.E.U16 R0, desc[UR36][R2.64] ;  /* 0x0000002402007981 */ /* 0x000ea4000c1e1500 */
[----:B--2---:R-:W-:-:S05]  /*1700*/  HADD2.F32 R0, -RZ, R0.H0_H0 ;  /* 0x20000000ff007230 */ /* 0x004fca0000004100 */
[----:B------:R-:W-:Y:S01]  /*1710*/  F2FP.BF16.F32.PACK_AB R0, RZ, R0 ;  /* 0x00000000ff00723e */ /* 0x000fe200000010ff */
[----:B------:R-:W-:Y:S06]  /*1720*/  BRA `(.L_x_1464) ;  /* 0x0000000c00147947 */ /* 0x000fec0003800000 */
.L_x_1467:
[----:B------:R-:W-:-:S13]  /*1730*/  ISETP.NE.AND P0, PT, R4, 0x7, PT ;  /* 0x000000070400780c */ /* 0x000fda0003f05270 */
[----:B------:R-:W-:Y:S05]  /*1740*/  @!P0 BRA `(.L_x_1469) ;  /* 0x00000000002c8947 */ /* 0x000fea0003800000 */
[----:B------:R-:W-:-:S13]  /*1750*/  ISETP.NE.AND P0, PT, R4, 0x8, PT ;  /* 0x000000080400780c */ /* 0x000fda0003f05270 */
[----:B------:R-:W-:Y:S05]  /*1760*/  @!P0 BRA `(.L_x_1470) ;  /* 0x0000000000148947 */ /* 0x000fea0003800000 */
[----:B------:R-:W-:-:S13]  /*1770*/  ISETP.NE.AND P0, PT, R4, 0x9, PT ;  /* 0x000000090400780c */ /* 0x000fda0003f05270 */
[----:B------:R-:W-:Y:S05]  /*1780*/  @P0 BRA `(.L_x_1463) ;  /* 0x0000000800980947 */ /* 0x000fea0003800000 */
[----:B------:R-:W2:Y:S02]  /*1790*/  LDG.E R2, desc[UR36][R2.64] ;  /* 0x0000002402027981 */ /* 0x000ea4000c1e1900 */
[----:B--2---:R-:W-:Y:S01]  /*17a0*/  F2FP.BF16.F32.PACK_AB R0, RZ, R2 ;  /* 0x00000002ff00723e */ /* 0x004fe200000010ff */
[----:B------:R-:W-:Y:S06]  /*17b0*/  BRA `(.L_x_1464) ;  /* 0x0000000800f07947 */ /* 0x000fec0003800000 */
.L_x_1470:
[----:B------:R-:W2:Y:S02]  /*17c0*/  LDG.E.U16 R2, desc[UR36][R2.64] ;  /* 0x0000002402027981 */ /* 0x000ea4000c1e1500 */
[----:B--2---:R-:W-:-:S05]  /*17d0*/  HADD2.F32 R0, -RZ, R2.H0_H0 ;  /* 0x20000002ff007230 */ /* 0x004fca0000004100 */
[----:B------:R-:W-:Y:S01]  /*17e0*/  F2FP.BF16.F32.PACK_AB R0, RZ, R0 ;  /* 0x00000000ff00723e */ /* 0x000fe200000010ff */
[----:B------:R-:W-:Y:S06]  /*17f0*/  BRA `(.L_x_1464) ;  /* 0x0000000800e07947 */ /* 0x000fec0003800000 */
.L_x_1469:
[----:B------:R-:W2:Y:S01]  /*1800*/  LDG.E.64 R2, desc[UR36][R2.64] ;  /* 0x0000002402027981 */ /* 0x000ea2000c1e1b00 */
[----:B------:R-:W-:Y:S01]  /*1810*/  UMOV UR4, 0xf0000000 ;  /* 0xf000000000047882 */ /* 0x000fe20000000000 */
[----:B------:R-:W-:Y:S01]  /*1820*/  UMOV UR5, 0x380fffff ;  /* 0x380fffff00057882 */ /* 0x000fe20000000000 */
[----:B--2---:R-:W0:Y:S01]  /*1830*/  F2F.F32.F64 R0, R2 ;  /* 0x0000000200007310 */ /* 0x004e220000301000 */
[----:B------:R-:W-:-:S14]  /*1840*/  DSETP.GEU.AND P0, PT, |R2|, UR4, PT ;  /* 0x0000000402007e2a */ /* 0x000fdc000bf0e200 */
[----:B0-----:R-:W-:-:S05]  /*1850*/  @!P0 FMUL R0, R0, 1.175494350822287508e-38 ;  /* 0x0080000000008820 */ /* 0x001fca0000400000 */
[----:B------:R-:W-:Y:S01]  /*1860*/  F2FP.BF16.F32.PACK_AB R0, RZ, R0 ;  /* 0x00000000ff00723e */ /* 0x000fe200000010ff */
[----:B------:R-:W-:Y:S06]  /*1870*/  BRA `(.L_x_1464) ;  /* 0x0000000800c07947 */ /* 0x000fec0003800000 */
.L_x_1459:
        /* <DEDUP_REMOVED lines=10> */
[----:B------:R-:W-:-:S04]  /*1920*/  FSEL R0, RZ, 1, !P0 ;  /* 0x3f800000ff007808 */ /* 0x000fc80004000000 */
[----:B------:R-:W-:Y:S01]  /*1930*/  F2FP.BF16.F32.PACK_AB R0, RZ, R0 ;  /* 0x00000000ff00723e */ /* 0x000fe200000010ff */
[----:B------:R-:W-:Y:S06]  /*1940*/  BRA `(.L_x_1464) ;  /* 0x00000008008c7947 */ /* 0x000fec0003800000 */
.L_x_1473:
        /* <DEDUP_REMOVED lines=8> */
.L_x_1472:
        /* <DEDUP_REMOVED lines=25> */
[----:B------:R-:W-:-:S04]  /*1b60*/  F2FP.BF16.F32.PACK_AB R5, RZ, R5 ;  /* 0x00000005ff05723e */ /* 0x000fc800000010ff */
[----:B------:R-:W-:Y:S01]  /*1b70*/  PRMT R0, R5, 0x7610, R0 ;  /* 0x0000761005007816 */ /* 0x000fe20000000000 */
[----:B------:R-:W-:Y:S06]  /*1b80*/  BRA `(.L_x_1464) ;  /* 0x0000000400fc7947 */ /* 0x000fec0003800000 */
.L_x_1475:
        /* <DEDUP_REMOVED lines=12> */
[----:B------:R-:W-:-:S04]  /*1c50*/  F2FP.BF16.F32.PACK_AB R4, RZ, R4 ;  /* 0x00000004ff04723e */ /* 0x000fc800000010ff */
[----:B------:R-:W-:Y:S01]  /*1c60*/  PRMT R0, R4, 0x7610, R0 ;  /* 0x0000761004007816 */ /* 0x000fe20000000000 */
[----:B------:R-:W-:Y:S06]  /*1c70*/  BRA `(.L_x_1464) ;  /* 0x0000000400c07947 */ /* 0x000fec0003800000 */
.L_x_1474:
[----:B------:R0:W5:Y:S01]  /*1c80*/  LDG.E.U16 R0, desc[UR36][R2.64] ;  /* 0x0000002402007981 */ /* 0x000162000c1e1500 */
[----:B------:R-:W-:Y:S05]  /*1c90*/  BRA `(.L_x_1464) ;  /* 0x0000000400b87947 */ /* 0x000fea0003800000 */
.L_x_1471:
        /* <DEDUP_REMOVED lines=9> */
[----:B--2---:R-:W-:-:S04]  /*1d30*/  I2FP.F32.U32 R0, R0 ;  /* 0x0000000000007245 */ /* 0x004fc80000201000 */
[----:B------:R-:W-:Y:S01]  /*1d40*/  F2FP.BF16.F32.PACK_AB R0, RZ, R0 ;  /* 0x00000000ff00723e */ /* 0x000fe200000010ff */
[----:B------:R-:W-:Y:S06]  /*1d50*/  BRA `(.L_x_1464) ;  /* 0x0000000400887947 */ /* 0x000fec0003800000 */
.L_x_1478:
        /* <DEDUP_REMOVED lines=21> */
.L_x_1482:
[----:B------:R-:W-:Y:S05]  /*1eb0*/  BSYNC B1 ;  /* 0x0000000000017941 */ /* 0x000fea0003800000 */
.L_x_1481:
[----:B------:R-:W-:Y:S01]  /*1ec0*/  LEA R3, R0, 0x3b800000, 0x17 ;  /* 0x3b80000000037811 */ /* 0x000fe200078eb8ff */
[----:B------:R-:W-:-:S05]  /*1ed0*/  IMAD.SHL.U32 R0, R2, 0x100000, RZ ;  /* 0x0010000002007824 */ /* 0x000fca00078e00ff */
[----:B------:R-:W-:-:S07]  /*1ee0*/  LOP3.LUT R0, R3, R0, R4, 0xfe, !PT ;  /* 0x0000000003007212 */ /* 0x000fce00078efe04 */
.L_x_1480:
[----:B------:R-:W-:Y:S05]  /*1ef0*/  BSYNC B0 ;  /* 0x0000000000007941 */ /* 0x000fea0003800000 */
.L_x_1479:
[----:B------:R-:W-:Y:S01]  /*1f00*/  F2FP.BF16.F32.PACK_AB R0, RZ, R0 ;  /* 0x00000000ff00723e */ /* 0x000fe200000010ff */
[----:B------:R-:W-:Y:S06]  /*1f10*/  BRA `(.L_x_1464) ;  /* 0x0000000400187947 */ /* 0x000fec0003800000 */
.L_x_1477:
        /* <DEDUP_REMOVED lines=21> */
.L_x_1486:
[----:B------:R-:W-:Y:S05]  /*2070*/  BSYNC B1 ;  /* 0x0000000000017941 */ /* 0x000fea0003800000 */
.L_x_1485:
[----:B------:R-:W-:Y:S01]  /*2080*/  LEA R3, R0, 0x37800000, 0x17 ;  /* 0x3780000000037811 */ /* 0x000fe200078eb8ff */
[----:B------:R-:W-:-:S05]  /*2090*/  IMAD.SHL.U32 R0, R2, 0x200000, RZ ;  /* 0x0020000002007824 */ /* 0x000fca00078e00ff */
[----:B------:R-:W-:-:S07]  /*20a0*/  LOP3.LUT R0, R3, R0, R4, 0xfe, !PT ;  /* 0x0000000003007212 */ /* 0x000fce00078efe04 */
.L_x_1484:
[----:B------:R-:W-:Y:S05]  /*20b0*/  BSYNC B0 ;  /* 0x0000000000007941 */ /* 0x000fea0003800000 */
.L_x_1483:
[----:B------:R-:W-:Y:S01]  /*20c0*/  F2FP.BF16.F32.PACK_AB R0, RZ, R0 ;  /* 0x00000000ff00723e */ /* 0x000fe200000010ff */
[----:B------:R-:W-:Y:S06]  /*20d0*/  BRA `(.L_x_1464) ;  /* 0x0000000000a87947 */ /* 0x000fec0003800000 */
.L_x_1476:
        /* <DEDUP_REMOVED lines=14> */
.L_x_1490:
[----:B------:R-:W-:Y:S05]  /*21c0*/  BSYNC B0 ;  /* 0x0000000000007941 */ /* 0x000fea0003800000 */
.L_x_1489:
[----:B------:R-:W-:Y:S01]  /*21d0*/  F2FP.BF16.F32.PACK_AB R0, RZ, R0 ;  /* 0x00000000ff00723e */ /* 0x000fe200000010ff */
[----:B------:R-:W-:Y:S06]  /*21e0*/  BRA `(.L_x_1464) ;  /* 0x0000000000647947 */ /* 0x000fec0003800000 */
.L_x_1463:
        /* <DEDUP_REMOVED lines=16> */
.L_x_1491:
[----:B------:R-:W-:Y:S01]  /*22f0*/  PRMT R0, RZ, 0x7610, R0 ;  /* 0x00007610ff007816 */ /* 0x000fe20000000000 */
[----:B------:R-:W-:Y:S06]  /*2300*/  BRA `(.L_x_1464) ;  /* 0x00000000001c7947 */ /* 0x000fec0003800000 */
.L_x_1488:
[----:B------:R-:W2:Y:S02]  /*2310*/  LDG.E.64 R2, desc[UR36][R2.64] ;  /* 0x0000002402027981 */ /* 0x000ea4000c1e1b00 */
[----:B--2---:R-:W0:Y:S02]  /*2320*/  I2F.U64 R0, R2 ;  /* 0x0000000200007312 */ /* 0x004e240000301000 */
[----:B0-----:R-:W-:Y:S01]  /*2330*/  F2FP.BF16.F32.PACK_AB R0, RZ, R0 ;  /* 0x00000000ff00723e */ /* 0x001fe200000010ff */
[----:B------:R-:W-:Y:S06]  /*2340*/  BRA `(.L_x_1464) ;  /* 0x00000000000c7947 */ /* 0x000fec0003800000 */
.L_x_1487:
[----:B------:R-:W2:Y:S02]  /*2350*/  LDG.E R2, desc[UR36][R2.64] ;  /* 0x0000002402027981 */ /* 0x000ea4000c1e1900 */
[----:B--2---:R-:W-:-:S04]  /*2360*/  I2FP.F32.U32 R0, R2 ;  /* 0x0000000200007245 */ /* 0x004fc80000201000 */
[----:B------:R-:W-:-:S07]  /*2370*/  F2FP.BF16.F32.PACK_AB R0, RZ, R0 ;  /* 0x00000000ff00723e */ /* 0x000fce00000010ff */
.L_x_1464:
[----:B------:R-:W1:Y:S01]  /*2380*/  LDC.U8 R4, c[0x0][0x428] ;  /* 0x00010a00ff047b82 */ /* 0x000e620000000000 */
[----:B-----5:R-:W-:Y:S01]  /*2390*/  IMAD.U32 R0, R0, 0x10000, RZ ;  /* 0x0001000000007824 */ /* 0x020fe200078e00ff */
[----:B------:R-:W-:-:S03]  /*23a0*/  ULDC UR4, c[0x0][0x424] ;  /* 0x0001090000047ab9 */ /* 0x000fc60000000800 */
[----:B------:R-:W-:-:S04]  /*23b0*/  FMUL.FTZ R0, R0, UR4 ;  /* 0x0000000400007c20 */ /* 0x000fc80008410000 */
[----:B0-----:R0:W2:Y:S01]  /*23c0*/  F2F.BF16.F32 R3, R0 ;  /* 0x0000000000037304 */ /* 0x0010a20000202000 */
[----:B-1----:R-:W-:-:S04]  /*23d0*/  PRMT R2, R4, 0x9910, RZ ;  /* 0x0000991004027816 */ /* 0x002fc800000000ff */
[----:B------:R-:W-:-:S13]  /*23e0*/  ISETP.GT.AND P0, PT, R2, 0x9, PT ;  /* 0x000000090200780c */ /* 0x000fda0003f04270 */
[----:B0-2---:R-:W-:Y:S05]  /*23f0*/  @P0 BRA `(.L_x_1492) ;  /* 0x00000004000c0947 */ /* 0x005fea0003800000 */
        /* <DEDUP_REMOVED lines=8> */
[----:B------:R-:W-:-:S04]  /*2480*/  IMAD.U32 R0, R3, 0x10000, RZ ;  /* 0x0001000003007824 */ /* 0x000fc800078e00ff */
[----:B------:R-:W0:Y:S02]  /*2490*/  F2I.FTZ.TRUNC.NTZ R3, R0 ;  /* 0x0000000000037305 */ /* 0x000e24000021f100 */
[----:B0-----:R4:W-:Y:S01]  /*24a0*/  STG.E.U8 desc[UR36][R16.64], R3 ;  /* 0x0000000310007986 */ /* 0x0019e2000c101124 */
[----:B------:R-:W-:Y:S05]  /*24b0*/  BRA `(.L_x_1497) ;  /* 0x0000000c00947947 */ /* 0x000fea0003800000 */
.L_x_1495:
[----:B------:R-:W-:-:S06]  /*24c0*/  IMAD.U32 R3, R3, 0x10000, RZ ;  /* 0x0001000003037824 */ /* 0x000fcc00078e00ff */
[----:B------:R-:W0:Y:S02]  /*24d0*/  F2I.S64.TRUNC R2, R3 ;  /* 0x0000000300027311 */ /* 0x000e24000020d900 */
[----:B0-----:R3:W-:Y:S01]  /*24e0*/  STG.E.U8 desc[UR36][R16.64], R2 ;  /* 0x0000000210007986 */ /* 0x0017e2000c101124 */
[----:B------:R-:W-:Y:S05]  /*24f0*/  BRA `(.L_x_1497) ;  /* 0x0000000c00847947 */ /* 0x000fea0003800000 */
.L_x_1494:
[----:B------:R-:W-:-:S13]  /*2500*/  ISETP.NE.AND P0, PT, R2, 0x2, PT ;  /* 0x000000020200780c */ /* 0x000fda0003f05270 */
[----:B------:R-:W-:Y:S05]  /*2510*/  @!P0 BRA `(.L_x_1498) ;  /* 0x0000000000308947 */ /* 0x000fea0003800000 */
[----:B------:R-:W-:-:S13]  /*2520*/  ISETP.NE.AND P0, PT, R2, 0x3, PT ;  /* 0x000000030200780c */ /* 0x000fda0003f05270 */
[----:B------:R-:W-:Y:S05]  /*2530*/  @!P0 BRA `(.L_x_1499) ;  /* 0x0000000000188947 */ /* 0x000fea0003800000 */
[----:B------:R-:W-:-:S13]  /*2540*/  ISETP.NE.AND P0, PT, R2, 0x4, PT ;  /* 0x000000040200780c */ /* 0x000fda0003f05270 */
[----:B------:R-:W-:Y:S05]  /*2550*/  @P0 BRA `(.L_x_1496) ;  /* 0x0000000c000c0947 */ /* 0x000fea0003800000 */
[----:B------:R-:W-:-:S06]  /*2560*/  IMAD.U32 R3, R3, 0x10000, RZ ;  /* 0x0001000003037824 */ /* 0x000fcc00078e00ff */
[----:B------:R-:W0:Y:S02]  /*2570*/  F2I.S64.TRUNC R2, R3 ;  /* 0x0000000300027311 */ /* 0x000e24000020d900 */
[----:B0-----:R0:W-:Y:S01]  /*2580*/  STG.E.64 desc[UR36][R16.64], R2 ;  /* 0x0000000210007986 */ /* 0x0011e2000c101b24 */
[----:B------:R-:W-:Y:S05]  /*2590*/  BRA `(.L_x_1497) ;  /* 0x0000000c005c7947 */ /* 0x000fea0003800000 */
.L_x_1499:
[----:B------:R-:W-:-:S06]  /*25a0*/  IMAD.U32 R3, R3, 0x10000, RZ ;  /* 0x0001000003037824 */ /* 0x000fcc00078e00ff */
[----:B------:R-:W0:Y:S02]  /*25b0*/  F2I.FTZ.TRUNC.NTZ R3, R3 ;  /* 0x0000000300037305 */ /* 0x000e24000021f100 */
[----:B0-----:R1:W-:Y:S01]  /*25c0*/  STG.E desc[UR36][R16.64], R3 ;  /* 0x0000000310007986 */ /* 0x0013e2000c101924 */
[----:B------:R-:W-:Y:S05]  /*25d0*/  BRA `(.L_x_1497) ;  /* 0x0000000c004c7947 */ /* 0x000fea0003800000 */
.L_x_1498:
[----:B------:R-:W-:-:S06]  /*25e0*/  IMAD.U32 R3, R3, 0x10000, RZ ;  /* 0x0001000003037824 */ /* 0x000fcc00078e00ff */
[----:B------:R-:W0:Y:S02]  /*25f0*/  F2I.FTZ.TRUNC.NTZ R3, R3 ;  /* 0x0000000300037305 */ /* 0x000e24000021f100 */
[----:B0-----:R2:W-:Y:S01]  /*2600*/  STG.E.U16 desc[UR36][R16.64], R3 ;  /* 0x0000000310007986 */ /* 0x0015e2000c101524 */
[----:B------:R-:W-:Y:S05]  /*2610*/  BRA `(.L_x_1497) ;  /* 0x0000000c003c7947 */ /* 0x000fea0003800000 */
.L_x_1493:
[----:B------:R-:W-:-:S13]  /*2620*/  ISETP.GT.AND P0, PT, R2, 0x6, PT ;  /* 0x000000060200780c */ /* 0x000fda0003f04270 */
[----:B------:R-:W-:Y:S05]  /*2630*/  @P0 BRA `(.L_x_1500) ;  /* 0x00000000002c0947 */ /* 0x000fea0003800000 */
[----:B------:R-:W-:-:S13]  /*2640*/  ISETP.NE.AND P0, PT, R2, 0x5, PT ;  /* 0x000000050200780c */ /* 0x000fda0003f05270 */
[----:B------:R-:W-:Y:S05]  /*2650*/  @!P0 BRA `(.L_x_1501) ;  /* 0x0000000000148947 */ /* 0x000fea0003800000 */
[----:B------:R-:W-:-:S13]  /*2660*/  ISETP.NE.AND P0, PT, R2, 0x6, PT ;  /* 0x000000060200780c */ /* 0x000fda0003f05270 */
[----:B------:R-:W-:Y:S05]  /*2670*/  @P0 BRA `(.L_x_1496) ;  /* 0x0000000800c40947 */ /* 0x000fea0003800000 */
[----:B------:R-:W-:-:S05]  /*2680*/  IMAD.U32 R3, R3, 0x10000, RZ ;  /* 0x0001000003037824 */ /* 0x000fca00078e00ff */
[----:B------:R0:W-:Y:S01]  /*2690*/  STG.E desc[UR36][R16.64], R3 ;  /* 0x0000000310007986 */ /* 0x0001e2000c101924 */
[----:B------:R-:W-:Y:S05]  /*26a0*/  BRA `(.L_x_1497) ;  /* 0x0000000c00187947 */ /* 0x000fea0003800000 */
.L_x_1501:
[----:B------:R-:W-:-:S05]  /*26b0*/  IMAD.U32 R0, R3, 0x10000, RZ ;  /* 0x0001000003007824 */ /* 0x000fca00078e00ff */
[----:B------:R-:W-:-:S05]  /*26c0*/  F2FP.F16.F32.PACK_AB R0, RZ, R0 ;  /* 0x00000000ff00723e */ /* 0x000fca00000000ff */
[----:B------:R0:W-:Y:S01]  /*26d0*/  STG.E.U16 desc[UR36][R16.64], R0 ;  /* 0x0000000010007986 */ /* 0x0001e2000c101524 */
[----:B------:R-:W-:Y:S05]  /*26e0*/  BRA `(.L_x_1497) ;  /* 0x0000000c00087947 */ /* 0x000fea0003800000 */
.L_x_1500:
[----:B------:R-:W-:-:S13]  /*26f0*/  ISETP.NE.AND P0, PT, R2, 0x7, PT ;  /* 0x000000070200780c */ /* 0x000fda0003f05270 */
[----:B------:R-:W-:Y:S05]  /*2700*/  @!P0 BRA `(.L_x_1502) ;  /* 0x0000000000348947 */ /* 0x000fea0003800000 */
[----:B------:R-:W-:-:S13]  /*2710*/  ISETP.NE.AND P0, PT, R2, 0x8, PT ;  /* 0x000000080200780c */ /* 0x000fda0003f05270 */
[----:B------:R-:W-:Y:S05]  /*2720*/  @!P0 BRA `(.L_x_1503) ;  /* 0x0000000000188947 */ /* 0x000fea0003800000 */
[----:B------:R-:W-:-:S13]  /*2730*/  ISETP.NE.AND P0, PT, R2, 0x9, PT ;  /* 0x000000090200780c */ /* 0x000fda0003f05270 */
[----:B------:R-:W-:Y:S05]  /*2740*/  @P0 BRA `(.L_x_1496) ;  /* 0x0000000800900947 */ /* 0x000fea0003800000 */
[----:B------:R-:W-:Y:S02]  /*2750*/  IMAD.U32 R2, R3, 0x10000, RZ ;  /* 0x0001000003027824 */ /* 0x000fe400078e00ff */
[----:B------:R-:W-:-:S05]  /*2760*/  IMAD.MOV.U32 R3, RZ, RZ, RZ ;  /* 0x000000ffff037224 */ /* 0x000fca00078e00ff */
[----:B------:R0:W-:Y:S01]  /*2770*/  STG.E.64 desc[UR36][R16.64], R2 ;  /* 0x0000000210007986 */ /* 0x0001e2000c101b24 */
[----:B------:R-:W-:Y:S05]  /*2780*/  BRA `(.L_x_1497) ;  /* 0x0000000800e07947 */ /* 0x000fea0003800000 */
.L_x_1503:
[----:B------:R-:W-:-:S05]  /*2790*/  IMAD.U32 R3, R3, 0x10000, RZ ;  /* 0x0001000003037824 */ /* 0x000fca00078e00ff */
[----:B------:R-:W-:-:S04]  /*27a0*/  F2FP.F16.F32.PACK_AB R3, RZ, R3 ;  /* 0x00000003ff03723e */ /* 0x000fc800000000ff */
[----:B------:R-:W-:-:S05]  /*27b0*/  PRMT R3, R3, 0x5410, RZ ;  /* 0x0000541003037816 */ /* 0x000fca00000000ff */
[----:B------:R0:W-:Y:S01]  /*27c0*/  STG.E desc[UR36][R16.64], R3 ;  /* 0x0000000310007986 */ /* 0x0001e2000c101924 */
[----:B------:R-:W-:Y:S05]  /*27d0*/  BRA `(.L_x_1497) ;  /* 0x0000000800cc7947 */ /* 0x000fea0003800000 */
.L_x_1502:
[----:B------:R-:W-:-:S04]  /*27e0*/  IMAD.U32 R2, R3, 0x10000, RZ ;  /* 0x0001000003027824 */ /* 0x000fc800078e00ff */
[----:B------:R-:W-:-:S06]  /*27f0*/  FMUL.FTZ R2, R2, 1 ;  /* 0x3f80000002027820 */ /* 0x000fcc0000410000 */
[----:B------:R-:W0:Y:S02]  /*2800*/  F2F.F64.F32 R2, R2 ;  /* 0x0000000200027310 */ /* 0x000e240000201800 */
[----:B0-----:R0:W-:Y:S01]  /*2810*/  STG.E.64 desc[UR36][R16.64], R2 ;  /* 0x0000000210007986 */ /* 0x0011e2000c101b24 */
[----:B------:R-:W-:Y:S05]  /*2820*/  BRA `(.L_x_1497) ;  /* 0x0000000800b87947 */ /* 0x000fea0003800000 */
.L_x_1492:
        /* <DEDUP_REMOVED lines=8> */
[----:B------:R-:W-:-:S05]  /*28b0*/  IMAD.U32 R3, R3, 0x10000, RZ ;  /* 0x0001000003037824 */ /* 0x000fca00078e00ff */
[----:B------:R-:W-:-:S04]  /*28c0*/  FSETP.NEU.FTZ.AND P0, PT, R3, RZ, PT ;  /* 0x000000ff0300720b */ /* 0x000fc80003f1d000 */
[----:B------:R-:W-:-:S05]  /*28d0*/  SEL R3, RZ, 0x1, !P0 ;  /* 0x00000001ff037807 */ /* 0x000fca0004000000 */
[----:B------:R0:W-:Y:S01]  /*28e0*/  STG.E.U8 desc[UR36][R16.64], R3 ;  /* 0x0000000310007986 */ /* 0x0001e2000c101124 */
[----:B------:R-:W-:Y:S05]  /*28f0*/  BRA `(.L_x_1497) ;  /* 0x0000000800847947 */ /* 0x000fea0003800000 */
.L_x_1506:
[----:B------:R-:W-:Y:S01]  /*2900*/  IMAD.U32 R3, R3, 0x10000, RZ ;  /* 0x0001000003037824 */ /* 0x000fe200078e00ff */
[----:B------:R-:W-:-:S03]  /*2910*/  CS2R R6, SRZ ;  /* 0x0000000000067805 */ /* 0x000fc6000001ff00 */
[----:B------:R-:W-:-:S04]  /*2920*/  FMUL.FTZ R3, R3, 1 ;  /* 0x3f80000003037820 */ /* 0x000fc80000410000 */
[----:B------:R-:W0:Y:S02]  /*2930*/  F2F.F64.F32 R4, R3 ;  /* 0x0000000300047310 */ /* 0x000e240000201800 */
[----:B0-----:R0:W-:Y:S01]  /*2940*/  STG.E.128 desc[UR36][R16.64], R4 ;  /* 0x0000000410007986 */ /* 0x0011e2000c101d24 */
[----:B------:R-:W-:Y:S05]  /*2950*/  BRA `(.L_x_1497) ;  /* 0x00000008006c7947 */ /* 0x000fea0003800000 */
.L_x_1505:
[----:B------:R-:W-:-:S13]  /*2960*/  ISETP.NE.AND P0, PT, R2, 0xf, PT ;  /* 0x0000000f0200780c */ /* 0x000fda0003f05270 */
[----:B------:R-:W-:Y:S05]  /*2970*/  @!P0 BRA `(.L_x_1507) ;  /* 0x0000000000b48947 */ /* 0x000fea0003800000 */
[----:B------:R-:W-:-:S13]  /*2980*/  ISETP.NE.AND P0, PT, R2, 0x17, PT ;  /* 0x000000170200780c */ /* 0x000fda0003f05270 */
[----:B------:R-:W-:Y:S05]  /*2990*/  @!P0 BRA `(.L_x_1508) ;  /* 0x0000000000548947 */ /* 0x000fea0003800000 */
[----:B------:R-:W-:-:S13]  /*29a0*/  ISETP.NE.AND P0, PT, R2, 0x18, PT ;  /* 0x000000180200780c */ /* 0x000fda0003f05270 */
[----:B------:R-:W-:Y:S05]  /*29b0*/  @P0 BRA `(.L_x_1496) ;  /* 0x0000000400f40947 */ /* 0x000fea0003800000 */
[----:B------:R-:W-:Y:S01]  /*29c0*/  IMAD.U32 R5, R3, 0x10000, RZ ;  /* 0x0001000003057824 */ /* 0x000fe200078e00ff */
[----:B------:R-:W-:Y:S04]  /*29d0*/  BSSY B0, `(.L_x_1509) ;  /* 0x000000e000007945 */ /* 0x000fe80003800000 */
        /* <DEDUP_REMOVED lines=13> */
.L_x_1510:
[----:B------:R-:W-:Y:S05]  /*2ab0*/  BSYNC B0 ;  /* 0x0000000000007941 */ /* 0x000fea0003800000 */
.L_x_1509:
[----:B------:R-:W-:-:S05]  /*2ac0*/  LOP3.LUT R3, R0, R3, RZ, 0xfc, !PT ;  /* 0x0000000300037212 */ /* 0x000fca00078efcff */
[----:B------:R0:W-:Y:S01]  /*2ad0*/  STG.E.U8 desc[UR36][R16.64], R3 ;  /* 0x0000000310007986 */ /* 0x0001e2000c101124 */
[----:B------:R-:W-:Y:S05]  /*2ae0*/  BRA `(.L_x_1497) ;  /* 0x0000000800087947 */ /* 0x000fea0003800000 */
.L_x_1508:
[----:B------:R-:W-:Y:S01]  /*2af0*/  IMAD.U32 R3, R3, 0x10000, RZ ;  /* 0x0001000003037824 */ /* 0x000fe200078e00ff */
[----:B------:R-:W-:Y:S04]  /*2b00*/  BSSY B0, `(.L_x_1511) ;  /* 0x000000f000007945 */ /* 0x000fe80003800000 */
        /* <DEDUP_REMOVED lines=11> */
.L_x_1512:
[----:B------:R-:W-:Y:S01]  /*2bc0*/  IMAD.MOV.U32 R0, RZ, RZ, 0x7f ;  /* 0x0000007fff007424 */ /* 0x000fe200078e00ff */
[----:B------:R-:W-:-:S04]  /*2bd0*/  ISETP.GT.U32.AND P0, PT, R2, 0x7f800000, PT ;  /* 0x7f8000000200780c */ /* 0x000fc80003f04070 */
[----:B------:R-:W-:-:S09]  /*2be0*/  SEL R0, R0, 0x7c, P0 ;  /* 0x0000007c00007807 */ /* 0x000fd20000000000 */
.L_x_1513:
[----:B------:R-:W-:Y:S05]  /*2bf0*/  BSYNC B0 ;  /* 0x0000000000007941 */ /* 0x000fea0003800000 */
.L_x_1511:
[----:B------:R-:W-:-:S04]  /*2c00*/  LOP3.LUT R2, R3, 0x80000000, RZ, 0xc0, !PT ;  /* 0x8000000003027812 */ /* 0x000fc800078ec0ff */
[----:B------:R-:W-:-:S04]  /*2c10*/  SHF.R.U32.HI R3, RZ, 0x18, R2 ;  /* 0x00000018ff037819 */ /* 0x000fc80000011602 */
[----:B------:R-:W-:-:S05]  /*2c20*/  LOP3.LUT R3, R0, R3, RZ, 0xfc, !PT ;  /* 0x0000000300037212 */ /* 0x000fca00078efcff */
[----:B------:R0:W-:Y:S01]  /*2c30*/  STG.E.U8 desc[UR36][R16.64], R3 ;  /* 0x0000000310007986 */ /* 0x0001e2000c101124 */
[----:B------:R-:W-:Y:S05]  /*2c40*/  BRA `(.L_x_1497) ;  /* 0x0000000400b07947 */ /* 0x000fea0003800000 */
.L_x_1507:
[----:B------:R0:W-:Y:S01]  /*2c50*/  STG.E.U16 desc[UR36][R16.64], R3 ;  /* 0x0000000310007986 */ /* 0x0001e2000c101524 */
[----:B------:R-:W-:Y:S05]  /*2c60*/  BRA `(.L_x_1497) ;  /* 0x0000000400a87947 */ /* 0x000fea0003800000 */
.L_x_1504:
        /* <DEDUP_REMOVED lines=8> */
[----:B------:R-:W-:-:S06]  /*2cf0*/  IMAD.U32 R3, R3, 0x10000, RZ ;  /* 0x0001000003037824 */ /* 0x000fcc00078e00ff */
[----:B------:R-:W0:Y:S02]  /*2d00*/  F2I.FTZ.U32.TRUNC.NTZ R3, R3 ;  /* 0x0000000300037305 */ /* 0x000e24000021f000 */
[----:B0-----:R0:W-:Y:S01]  /*2d10*/  STG.E.U16 desc[UR36][R16.64], R3 ;  /* 0x0000000310007986 */ /* 0x0011e2000c101524 */
[----:B------:R-:W-:Y:S05]  /*2d20*/  BRA `(.L_x_1497) ;  /* 0x0000000400787947 */ /* 0x000fea0003800000 */
.L_x_1516:
[----:B------:R-:W-:Y:S01]  /*2d30*/  IMAD.U32 R3, R3, 0x10000, RZ ;  /* 0x0001000003037824 */ /* 0x000fe200078e00ff */
[----:B------:R-:W-:Y:S01]  /*2d40*/  BSSY B0, `(.L_x_1517) ;  /* 0x0000014000007945 */ /* 0x000fe20003800000 */
[----:B------:R-:W-:-:S03]  /*2d50*/  IMAD.MOV.U32 R8, RZ, RZ, 0x80 ;  /* 0x00000080ff087424 */ /* 0x000fc600078e00ff */
        /* <DEDUP_REMOVED lines=14> */
.L_x_1519:
[----:B------:R-:W-:-:S04]  /*2e40*/  LOP3.LUT R2, R3, 0x80000000, RZ, 0xc0, !PT ;  /* 0x8000000003027812 */ /* 0x000fc800078ec0ff */
[----:B------:R-:W-:-:S04]  /*2e50*/  SHF.R.U32.HI R3, RZ, 0x18, R2 ;  /* 0x00000018ff037819 */ /* 0x000fc80000011602 */
[----:B------:R-:W-:-:S04]  /*2e60*/  LOP3.LUT R0, R0, R3, RZ, 0xfc, !PT ;  /* 0x0000000300007212 */ /* 0x000fc800078efcff */
[----:B------:R-:W-:-:S07]  /*2e70*/  PRMT R8, R0, 0x7610, R8 ;  /* 0x0000761000087816 */ /* 0x000fce0000000008 */
.L_x_1518:
[----:B------:R-:W-:Y:S05]  /*2e80*/  BSYNC B0 ;  /* 0x0000000000007941 */ /* 0x000fea0003800000 */
.L_x_1517:
[----:B------:R0:W-:Y:S01]  /*2e90*/  STG.E.U8 desc[UR36][R16.64], R8 ;  /* 0x0000000810007986 */ /* 0x0001e2000c101124 */
[----:B------:R-:W-:Y:S05]  /*2ea0*/  BRA `(.L_x_1497) ;  /* 0x0000000400187947 */ /* 0x000fea0003800000 */
.L_x_1515:
        /* <DEDUP_REMOVED lines=17> */
.L_x_1522:
[----:B------:R-:W-:-:S04]  /*2fc0*/  LOP3.LUT R2, R3, 0x80000000, RZ, 0xc0, !PT ;  /* 0x8000000003027812 */ /* 0x000fc800078ec0ff */
[----:B------:R-:W-:-:S04]  /*2fd0*/  SHF.R.U32.HI R3, RZ, 0x18, R2 ;  /* 0x00000018ff037819 */ /* 0x000fc80000011602 */
[----:B------:R-:W-:-:S04]  /*2fe0*/  LOP3.LUT R0, R0, R3, RZ, 0xfc, !PT ;  /* 0x0000000300007212 */ /* 0x000fc800078efcff */
[----:B------:R-:W-:-:S07]  /*2ff0*/  PRMT R8, R0, 0x7610, R8 ;  /* 0x0000761000087816 */ /* 0x000fce0000000008 */
.L_x_1521:
[----:B------:R-:W-:Y:S05]  /*3000*/  BSYNC B0 ;  /* 0x0000000000007941 */ /* 0x000fea0003800000 */
.L_x_1520:
[----:B------:R0:W-:Y:S01]  /*3010*/  STG.E.U8 desc[UR36][R16.64], R8 ;  /* 0x0000000810007986 */ /* 0x0001e2000c101124 */
[----:B------:R-:W-:Y:S05]  /*3020*/  BRA `(.L_x_1497) ;  /* 0x0000000000b87947 */ /* 0x000fea0003800000 */
.L_x_1514:
[----:B------:R-:W-:-:S13]  /*3030*/  ISETP.NE.AND P0, PT, R2, 0x1c, PT ;  /* 0x0000001c0200780c */ /* 0x000fda0003f05270 */
[----:B------:R-:W-:Y:S05]  /*3040*/  @!P0 BRA `(.L_x_1523) ;  /* 0x0000000000a48947 */ /* 0x000fea0003800000 */
[----:B------:R-:W-:-:S13]  /*3050*/  ISETP.NE.AND P0, PT, R2, 0x1d, PT ;  /* 0x0000001d0200780c */ /* 0x000fda0003f05270 */
[----:B------:R-:W-:Y:S05]  /*3060*/  @!P0 BRA `(.L_x_1524) ;  /* 0x00000000008c8947 */ /* 0x000fea0003800000 */
[----:B------:R-:W-:-:S13]  /*3070*/  ISETP.NE.AND P0, PT, R2, 0x2c, PT ;  /* 0x0000002c0200780c */ /* 0x000fda0003f05270 */
[----:B------:R-:W-:Y:S05]  /*3080*/  @P0 BRA `(.L_x_1496) ;  /* 0x0000000000400947 */ /* 0x000fea0003800000 */
[----:B------:R-:W-:-:S05]  /*3090*/  IMAD.U32 R3, R3, 0x10000, RZ ;  /* 0x0001000003037824 */ /* 0x000fca00078e00ff */
        /* <DEDUP_REMOVED lines=15> */
.L_x_1496:
        /* <DEDUP_REMOVED lines=16> */
.L_x_1525:
[----:B------:R-:W-:Y:S05]  /*3290*/  BRA `(.L_x_1497) ;  /* 0x00000000001c7947 */ /* 0x000fea0003800000 */
.L_x_1524:
[----:B------:R-:W-:-:S06]  /*32a0*/  IMAD.U32 R3, R3, 0x10000, RZ ;  /* 0x0001000003037824 */ /* 0x000fcc00078e00ff */
[----:B------:R-:W0:Y:S02]  /*32b0*/  F2I.U64.TRUNC R2, R3 ;  /* 0x0000000300027311 */ /* 0x000e24000020d800 */
[----:B0-----:R0:W-:Y:S01]  /*32c0*/  STG.E.64 desc[UR36][R16.64], R2 ;  /* 0x0000000210007986 */ /* 0x0011e2000c101b24 */
[----:B------:R-:W-:Y:S05]  /*32d0*/  BRA `(.L_x_1497) ;  /* 0x00000000000c7947 */ /* 0x000fea0003800000 */
.L_x_1523:
[----:B------:R-:W-:-:S06]  /*32e0*/  IMAD.U32 R3, R3, 0x10000, RZ ;  /* 0x0001000003037824 */ /* 0x000fcc00078e00ff */
[----:B------:R-:W0:Y:S02]  /*32f0*/  F2I.FTZ.U32.TRUNC.NTZ R3, R3 ;  /* 0x0000000300037305 */ /* 0x000e24000021f000 */
[----:B0-----:R0:W-:Y:S02]  /*3300*/  STG.E desc[UR36][R16.64], R3 ;  /* 0x0000000310007986 */ /* 0x0011e4000c101924 */
.L_x_1497:
[----:B------:R-:W-:-:S04]  /*3310*/  IMAD R18, R23, 0x200, R18 ;  /* 0x0000020017127824 */ /* 0x000fc800078e0212 */
[----:B------:R-:W-:-:S07]  /*3320*/  VIADD R19, R18, 0x80 ;  /* 0x0000008012137836 */ /* 0x000fce0000000000 */
.L_x_1457:
[----:B------:R-:W-:Y:S05]  /*3330*/  BSYNC B6 ;  /* 0x0000000000067941 */ /* 0x000fea0003800000 */
.L_x_1456:
        /* <DEDUP_REMOVED lines=307> */
.L_x_1528:
        /* <DEDUP_REMOVED lines=22> */
.L_x_1532:
[----:B------:R-:W2:Y:S02]  /*47d0*/  LDG.E.U8 R2, desc[UR36][R2.64] ;  /* 0x0000002402027981 */ /* 0x000ea4000c1e1100 */
[----:B--2---:R-:W-:-:S04]  /*47e0*/  I2FP.F32.U32 R0, R2 ;  /* 0x0000000200007245 */ /* 0x004fc80000201000 */
[----:B------:R-:W-:Y:S01]  /*47f0*/  F2FP.BF16.F32.PACK_AB R0, RZ, R0 ;  /* 0x00000000ff00723e */ /* 0x000fe200000010ff */
[----:B------:R-:W-:Y:S06]  /*4800*/  BRA `(.L_x_1534) ;  /* 0x0000000c00907947 */ /* 0x000fec0003800000 */
.L_x_1531:
        /* <DEDUP_REMOVED lines=10> */
.L_x_1536:
[----:B------:R-:W2:Y:S02]  /*48b0*/  LDG.E R2, desc[UR36][R2.64] ;  /* 0x0000002402027981 */ /* 0x000ea4000c1e1900 */
[----:B--2---:R-:W-:-:S04]  /*48c0*/  I2FP.F32.S32 R0, R2 ;  /* 0x0000000200007245 */ /* 0x004fc80000201400 */
[----:B------:R-:W-:Y:S01]  /*48d0*/  F2FP.BF16.F32.PACK_AB R0, RZ, R0 ;  /* 0x00000000ff00723e */ /* 0x000fe200000010ff */
[----:B------:R-:W-:Y:S06]  /*48e0*/  BRA `(.L_x_1534) ;  /* 0x0000000c00587947 */ /* 0x000fec0003800000 */
.L_x_1535:
[----:B------:R-:W2:Y:S02]  /*48f0*/  LDG.E.U16 R2, desc[UR36][R2.64] ;  /* 0x0000002402027981 */ /* 0x000ea4000c1e1500 */
[----:B--2---:R-:W0:Y:S02]  /*4900*/  I2F.S16 R0, R2 ;  /* 0x0000000200007306 */ /* 0x004e240000101400 */
[----:B0-----:R-:W-:Y:S01]  /*4910*/  F2FP.BF16.F32.PACK_AB R0, RZ, R0 ;  /* 0x00000000ff00723e */ /* 0x001fe200000010ff */
[----:B------:R-:W-:Y:S06]  /*4920*/  BRA `(.L_x_1534) ;  /* 0x0000000c00487947 */ /* 0x000fec0003800000 */
.L_x_1530:
        /* <DEDUP_REMOVED lines=9> */
.L_x_1538:
[----:B------:R-:W2:Y:S02]  /*49c0*/  LDG.E.U16 R0, desc[UR36][R2.64] ;  /* 0x0000002402007981 */ /* 0x000ea4000c1e1500 */
[----:B--2---:R-:W-:-:S05]  /*49d0*/  HADD2.F32 R0, -RZ, R0.H0_H0 ;  /* 0x20000000ff007230 */ /* 0x004fca0000004100 */
[----:B------:R-:W-:Y:S01]  /*49e0*/  F2FP.BF16.F32.PACK_AB R0, RZ, R0 ;  /* 0x00000000ff00723e */ /* 0x000fe200000010ff */
[----:B------:R-:W-:Y:S06]  /*49f0*/  BRA `(.L_x_1534) ;  /* 0x0000000c00147947 */ /* 0x000fec0003800000 */
.L_x_1537:
        /* <DEDUP_REMOVED lines=9> */
.L_x_1540:
[----:B------:R-:W2:Y:S02]  /*4a90*/  LDG.E.U16 R2, desc[UR36][R2.64] ;  /* 0x0000002402027981 */ /* 0x000ea4000c1e1500 */
[----:B--2---:R-:W-:-:S05]  /*4aa0*/  HADD2.F32 R0, -RZ, R2.H0_H0 ;  /* 0x20000002ff007230 */ /* 0x004fca0000004100 */
[----:B------:R-:W-:Y:S01]  /*4ab0*/  F2FP.BF16.F32.PACK_AB R0, RZ, R0 ;  /* 0x00000000ff00723e */ /* 0x000fe200000010ff */
[----:B------:R-:W-:Y:S06]  /*4ac0*/  BRA `(.L_x_1534) ;  /* 0x0000000800e07947 */ /* 0x000fec0003800000 */
.L_x_1539:
        /* <DEDUP_REMOVED lines=8> */
.L_x_1529:
        /* <DEDUP_REMOVED lines=13> */
.L_x_1543:
        /* <DEDUP_REMOVED lines=8> */
.L_x_1542:
        /* <DEDUP_REMOVED lines=28> */
.L_x_1545:
        /* <DEDUP_REMOVED lines=15> */
.L_x_1544:
[----:B------:R0:W5:Y:S01]  /*4f50*/  LDG.E.U16 R0, desc[UR36][R2.64] ;  /* 0x0000002402007981 */ /* 0x000162000c1e1500 */
[----:B------:R-:W-:Y:S05]  /*4f60*/  BRA `(.L_x_1534) ;  /* 0x0000000400b87947 */ /* 0x000fea0003800000 */
.L_x_1541:
        /* <DEDUP_REMOVED lines=12> */
.L_x_1548:
        /* <DEDUP_REMOVED lines=21> */
.L_x_1552:
[----:B------:R-:W-:Y:S05]  /*5180*/  BSYNC B1 ;  /* 0x0000000000017941 */ /* 0x000fea0003800000 */
.L_x_1551:
[----:B------:R-:W-:Y:S01]  /*5190*/  LEA R3, R0, 0x3b800000, 0x17 ;  /* 0x3b80000000037811 */ /* 0x000fe200078eb8ff */
[----:B------:R-:W-:-:S05]  /*51a0*/  IMAD.SHL.U32 R0, R2, 0x100000, RZ ;  /* 0x0010000002007824 */ /* 0x000fca00078e00ff */
[----:B------:R-:W-:-:S07]  /*51b0*/  LOP3.LUT R0, R3, R0, R4, 0xfe, !PT ;  /* 0x0000000003007212 */ /* 0x000fce00078efe04 */
.L_x_1550:
[----:B------:R-:W-:Y:S05]  /*51c0*/  BSYNC B0 ;  /* 0x0000000000007941 */ /* 0x000fea0003800000 */
.L_x_1549:
[----:B------:R-:W-:Y:S01]  /*51d0*/  F2FP.BF16.F32.PACK_AB R0, RZ, R0 ;  /* 0x00000000ff00723e */ /* 0x000fe200000010ff */
[----:B------:R-:W-:Y:S06]  /*51e0*/  BRA `(.L_x_1534) ;  /* 0x0000000400187947 */ /* 0x000fec0003800000 */
.L_x_1547:
        /* <DEDUP_REMOVED lines=21> */
.L_x_1556:
[----:B------:R-:W-:Y:S05]  /*5340*/  BSYNC B1 ;  /* 0x0000000000017941 */ /* 0x000fea0003800000 */
.L_x_1555:
[----:B------:R-:W-:Y:S01]  /*5350*/  LEA R3, R0, 0x37800000, 0x17 ;  /* 0x3780000000037811 */ /* 0x000fe200078eb8ff */
[----:B------:R-:W-:-:S05]  /*5360*/  IMAD.SHL.U32 R0, R2, 0x200000, RZ ;  /* 0x0020000002007824 */ /* 0x000fca00078e00ff */
[----:B------:R-:W-:-:S07]  /*5370*/  LOP3.LUT R0, R3, R0, R4, 0xfe, !PT ;  /* 0x0000000003007212 */ /* 0x000fce00078efe04 */
.L_x_1554:
[----:B------:R-:W-:Y:S05]  /*5380*/  BSYNC B0 ;  /* 0x0000000000007941 */ /* 0x000fea0003800000 */
.L_x_1553:
[----:B------:R-:W-:Y:S01]  /*5390*/  F2FP.BF16.F32.PACK_AB R0, RZ, R0 ;  /* 0x00000000ff00723e */ /* 0x000fe200000010ff */
[----:B------:R-:W-:Y:S06]  /*53a0*/  BRA `(.L_x_1534) ;  /* 0x0000000000a87947 */ /* 0x000fec0003800000 */
.L_x_1546:
        /* <DEDUP_REMOVED lines=14> */
.L_x_1560:
[----:B------:R-:W-:Y:S05]  /*5490*/  BSYNC B0 ;  /* 0x0000000000007941 */ /* 0x000fea0003800000 */
.L_x_1559:
[----:B------:R-:W-:Y:S01]  /*54a0*/  F2FP.BF16.F32.PACK_AB R0, RZ, R0 ;  /* 0x00000000ff00723e */ /* 0x000fe200000010ff */
[----:B------:R-:W-:Y:S06]  /*54b0*/  BRA `(.L_x_1534) ;  /* 0x0000000000647947 */ /* 0x000fec0003800000 */
.L_x_1533:
        /* <DEDUP_REMOVED lines=16> */
.L_x_1561:
[----:B------:R-:W-:Y:S01]  /*55c0*/  PRMT R0, RZ, 0x7610, R0 ;  /* 0x00007610ff007816 */ /* 0x000fe20000000000 */
[----:B------:R-:W-:Y:S06]  /*55d0*/  BRA `(.L_x_1534) ;  /* 0x00000000001c7947 */ /* 0x000fec0003800000 */
.L_x_1558:
[----:B------:R-:W2:Y:S02]  /*55e0*/  LDG.E.64 R2, desc[UR36][R2.64] ;  /* 0x0000002402027981 */ /* 0x000ea4000c1e1b00 */
[----:B--2---:R-:W0:Y:S02]  /*55f0*/  I2F.U64 R0, R2 ;  /* 0x0000000200007312 */ /* 0x004e240000301000 */
[----:B0-----:R-:W-:Y:S01]  /*5600*/  F2FP.BF16.F32.PACK_AB R0, RZ, R0 ;  /* 0x00000000ff00723e */ /* 0x001fe200000010ff */
[----:B------:R-:W-:Y:S06]  /*5610*/  BRA `(.L_x_1534) ;  /* 0x00000000000c7947 */ /* 0x000fec0003800000 */
.L_x_1557:
[----:B------:R-:W2:Y:S02]  /*5620*/  LDG.E R2, desc[UR36][R2.64] ;  /* 0x0000002402027981 */ /* 0x000ea4000c1e1900 */
[----:B--2---:R-:W-:-:S04]  /*5630*/  I2FP.F32.U32 R0, R2 ;  /* 0x0000000200007245 */ /* 0x004fc80000201000 */
[----:B------:R-:W-:-:S07]  /*5640*/  F2FP.BF16.F32.PACK_AB R0, RZ, R0 ;  /* 0x00000000ff00723e */ /* 0x000fce00000010ff */
.L_x_1534:
        /* <DEDUP_REMOVED lines=20> */
.L_x_1565:
[----:B------:R-:W-:-:S06]  /*5790*/  IMAD.U32 R3, R3, 0x10000, RZ ;  /* 0x0001000003037824 */ /* 0x000fcc00078e00ff */
[----:B------:R-:W0:Y:S02]  /*57a0*/  F2I.S64.TRUNC R2, R3 ;  /* 0x0000000300027311 */ /* 0x000e24000020d900 */
[----:B0-----:R0:W-:Y:S01]  /*57b0*/  STG.E.U8 desc[UR36][R16.64], R2 ;  /* 0x0000000210007986 */ /* 0x0011e2000c101124 */
[----:B------:R-:W-:Y:S05]  /*57c0*/  BRA `(.L_x_1567) ;  /* 0x0000000c00847947 */ /* 0x000fea0003800000 */
.L_x_1564:
        /* <DEDUP_REMOVED lines=10> */
.L_x_1569:
[----:B------:R-:W-:-:S06]  /*5870*/  IMAD.U32 R3, R3, 0x10000, RZ ;  /* 0x0001000003037824 */ /* 0x000fcc00078e00ff */
[----:B------:R-:W0:Y:S02]  /*5880*/  F2I.FTZ.TRUNC.NTZ R3, R3 ;  /* 0x0000000300037305 */ /* 0x000e24000021f100 */
[----:B0-----:R0:W-:Y:S01]  /*5890*/  STG.E desc[UR36][R16.64], R3 ;  /* 0x0000000310007986 */ /* 0x0011e2000c101924 */
[----:B------:R-:W-:Y:S05]  /*58a0*/  BRA `(.L_x_1567) ;  /* 0x0000000c004c7947 */ /* 0x000fea0003800000 */
.L_x_1568:
[----:B------:R-:W-:-:S06]  /*58b0*/  IMAD.U32 R3, R3, 0x10000, RZ ;  /* 0x0001000003037824 */ /* 0x000fcc00078e00ff */
[----:B------:R-:W0:Y:S02]  /*58c0*/  F2I.FTZ.TRUNC.NTZ R3, R3 ;  /* 0x0000000300037305 */ /* 0x000e24000021f100 */
[----:B0-----:R0:W-:Y:S01]  /*58d0*/  STG.E.U16 desc[UR36][R16.64], R3 ;  /* 0x0000000310007986 */ /* 0x0011e2000c101524 */
[----:B------:R-:W-:Y:S05]  /*58e0*/  BRA `(.L_x_1567) ;  /* 0x0000000c003c7947 */ /* 0x000fea0003800000 */
.L_x_1563:
        /* <DEDUP_REMOVED lines=9> */
.L_x_1571:
[----:B------:R-:W-:-:S05]  /*5980*/  IMAD.U32 R0, R3, 0x10000, RZ ;  /* 0x0001000003007824 */ /* 0x000fca00078e00ff */
[----:B------:R-:W-:-:S05]  /*5990*/  F2FP.F16.F32.PACK_AB R0, RZ, R0 ;  /* 0x00000000ff00723e */ /* 0x000fca00000000ff */
[----:B------:R0:W-:Y:S01]  /*59a0*/  STG.E.U16 desc[UR36][R16.64], R0 ;  /* 0x0000000010007986 */ /* 0x0001e2000c101524 */
[----:B------:R-:W-:Y:S05]  /*59b0*/  BRA `(.L_x_1567) ;  /* 0x0000000c00087947 */ /* 0x000fea0003800000 */
.L_x_1570:
        /* <DEDUP_REMOVED lines=10> */
.L_x_1573:
[----:B------:R-:W-:-:S05]  /*5a60*/  IMAD.U32 R3, R3, 0x10000, RZ ;  /* 0x0001000003037824 */ /* 0x000fca00078e00ff */
[----:B------:R-:W-:-:S04]  /*5a70*/  F2FP.F16.F32.PACK_AB R3, RZ, R3 ;  /* 0x00000003ff03723e */ /* 0x000fc800000000ff */
[----:B------:R-:W-:-:S05]  /*5a80*/  PRMT R3, R3, 0x5410, RZ ;  /* 0x0000541003037816 */ /* 0x000fca00000000ff */
[----:B------:R0:W-:Y:S01]  /*5a90*/  STG.E desc[UR36][R16.64], R3 ;  /* 0x0000000310007986 */ /* 0x0001e2000c101924 */
[----:B------:R-:W-:Y:S05]  /*5aa0*/  BRA `(.L_x_1567) ;  /* 0x0000000800cc7947 */ /* 0x000fea0003800000 */
.L_x_1572:
[----:B------:R-:W-:-:S04]  /*5ab0*/  IMAD.U32 R2, R3, 0x10000, RZ ;  /* 0x0001000003027824 */ /* 0x000fc800078e00ff */
[----:B------:R-:W-:-:S06]  /*5ac0*/  FMUL.FTZ R2, R2, 1 ;  /* 0x3f80000002027820 */ /* 0x000fcc0000410000 */
[----:B------:R-:W0:Y:S02]  /*5ad0*/  F2F.F64.F32 R2, R2 ;  /* 0x0000000200027310 */ /* 0x000e240000201800 */
[----:B0-----:R0:W-:Y:S01]  /*5ae0*/  STG.E.64 desc[UR36][R16.64], R2 ;  /* 0x0000000210007986 */ /* 0x0011e2000c101b24 */
[----:B------:R-:W-:Y:S05]  /*5af0*/  BRA `(.L_x_1567) ;  /* 0x0000000800b87947 */ /* 0x000fea0003800000 */
.L_x_1562:
        /* <DEDUP_REMOVED lines=13> */
.L_x_1576:
[----:B------:R-:W-:Y:S01]  /*5bd0*/  IMAD.U32 R3, R3, 0x10000, RZ ;  /* 0x0001000003037824 */ /* 0x000fe200078e00ff */
[----:B------:R-:W-:-:S03]  /*5be0*/  CS2R R6, SRZ ;  /* 0x0000000000067805 */ /* 0x000fc6000001ff00 */
[----:B------:R-:W-:-:S04]  /*5bf0*/  FMUL.FTZ R3, R3, 1 ;  /* 0x3f80000003037820 */ /* 0x000fc80000410000 */
[----:B------:R-:W0:Y:S02]  /*5c00*/  F2F.F64.F32 R4, R3 ;  /* 0x0000000300047310 */ /* 0x000e240000201800 */
[----:B0-----:R0:W-:Y:S01]  /*5c10*/  STG.E.128 desc[UR36][R16.64], R4 ;  /* 0x0000000410007986 */ /* 0x0011e2000c101d24 */
[----:B------:R-:W-:Y:S05]  /*5c20*/  BRA `(.L_x_1567) ;  /* 0x00000008006c7947 */ /* 0x000fea0003800000 */
.L_x_1575:
        /* <DEDUP_REMOVED lines=21> */
.L_x_1580:
[----:B------:R-:W-:Y:S05]  /*5d80*/  BSYNC B0 ;  /* 0x0000000000007941 */ /* 0x000fea0003800000 */
.L_x_1579:
[----:B------:R-:W-:-:S05]  /*5d90*/  LOP3.LUT R3, R0, R3, RZ, 0xfc, !PT ;  /* 0x0000000300037212 */ /* 0x000fca00078efcff */
[----:B------:R0:W-:Y:S01]  /*5da0*/  STG.E.U8 desc[UR36][R16.64], R3 ;  /* 0x0000000310007986 */ /* 0x0001e2000c101124 */
[----:B------:R-:W-:Y:S05]  /*5db0*/  BRA `(.L_x_1567) ;  /* 0x0000000800087947 */ /* 0x000fea0003800000 */
.L_x_1578:
        /* <DEDUP_REMOVED lines=13> */
.L_x_1582:
[----:B------:R-:W-:Y:S01]  /*5e90*/  IMAD.MOV.U32 R0, RZ, RZ, 0x7f ;  /* 0x0000007fff007424 */ /* 0x000fe200078e00ff */
[----:B------:R-:W-:-:S04]  /*5ea0*/  ISETP.GT.U32.AND P0, PT, R2, 0x7f800000, PT ;  /* 0x7f8000000200780c */ /* 0x000fc80003f04070 */
[----:B------:R-:W-:-:S09]  /*5eb0*/  SEL R0, R0, 0x7c, P0 ;  /* 0x0000007c00007807 */ /* 0x000fd20000000000 */
.L_x_1583:
[----:B------:R-:W-:Y:S05]  /*5ec0*/  BSYNC B0 ;  /* 0x0000000000007941 */ /* 0x000fea0003800000 */
.L_x_1581:
[----:B------:R-:W-:-:S04]  /*5ed0*/  LOP3.LUT R2, R3, 0x80000000, RZ, 0xc0, !PT ;  /* 0x8000000003027812 */ /* 0x000fc800078ec0ff */
[----:B------:R-:W-:-:S04]  /*5ee0*/  SHF.R.U32.HI R3, RZ, 0x18, R2 ;  /* 0x00000018ff037819 */ /* 0x000fc80000011602 */
[----:B------:R-:W-:-:S05]  /*5ef0*/  LOP3.LUT R3, R0, R3, RZ, 0xfc, !PT ;  /* 0x0000000300037212 */ /* 0x000fca00078efcff */
[----:B------:R0:W-:Y:S01]  /*5f00*/  STG.E.U8 desc[UR36][R16.64], R3 ;  /* 0x0000000310007986 */ /* 0x0001e2000c101124 */
[----:B------:R-:W-:Y:S05]  /*5f10*/  BRA `(.L_x_1567) ;  /* 0x0000000400b07947 */ /* 0x000fea0003800000 */
.L_x_1577:
[----:B------:R0:W-:Y:S01]  /*5f20*/  STG.E.U16 desc[UR36][R16.64], R3 ;  /* 0x0000000310007986 */ /* 0x0001e2000c101524 */
[----:B------:R-:W-:Y:S05]  /*5f30*/  BRA `(.L_x_1567) ;  /* 0x0000000400a87947 */ /* 0x000fea0003800000 */
.L_x_1574:
        /* <DEDUP_REMOVED lines=12> */
.L_x_1586:
        /* <DEDUP_REMOVED lines=17> */
.L_x_1589:
[----:B------:R-:W-:-:S04]  /*6110*/  LOP3.LUT R2, R3, 0x80000000, RZ, 0xc0, !PT ;  /* 0x8000000003027812 */ /* 0x000fc800078ec0ff */
[----:B------:R-:W-:-:S04]  /*6120*/  SHF.R.U32.HI R3, RZ, 0x18, R2 ;  /* 0x00000018ff037819 */ /* 0x000fc80000011602 */
[----:B------:R-:W-:-:S04]  /*6130*/  LOP3.LUT R0, R0, R3, RZ, 0xfc, !PT ;  /* 0x0000000300007212 */ /* 0x000fc800078efcff */
[----:B------:R-:W-:-:S07]  /*6140*/  PRMT R8, R0, 0x7610, R8 ;  /* 0x0000761000087816 */ /* 0x000fce0000000008 */
.L_x_1588:
[----:B------:R-:W-:Y:S05]  /*6150*/  BSYNC B0 ;  /* 0x0000000000007941 */ /* 0x000fea0003800000 */
.L_x_1587:
[----:B------:R3:W-:Y:S01]  /*6160*/  STG.E.U8 desc[UR36][R16.64], R8 ;  /* 0x0000000810007986 */ /* 0x0007e2000c101124 */
[----:B------:R-:W-:Y:S05]  /*6170*/  BRA `(.L_x_1567) ;  /* 0x0000000400187947 */ /* 0x000fea0003800000 */
.L_x_1585:
        /* <DEDUP_REMOVED lines=17> */
.L_x_1592:
[----:B------:R-:W-:-:S04]  /*6290*/  LOP3.LUT R2, R3, 0x80000000, RZ, 0xc0, !PT ;  /* 0x8000000003027812 */ /* 0x000fc800078ec0ff */
[----:B------:R-:W-:-:S04]  /*62a0*/  SHF.R.U32.HI R3, RZ, 0x18, R2 ;  /* 0x00000018ff037819 */ /* 0x000fc80000011602 */
[----:B------:R-:W-:-:S04]  /*62b0*/  LOP3.LUT R0, R0, R3, RZ, 0xfc, !PT ;  /* 0x0000000300007212 */ /* 0x000fc800078efcff */
[----:B------:R-:W-:-:S07]  /*62c0*/  PRMT R8, R0, 0x7610, R8 ;  /* 0x0000761000087816 */ /* 0x000fce0000000008 */
.L_x_1591:
[----:B------:R-:W-:Y:S05]  /*62d0*/  BSYNC B0 ;  /* 0x0000000000007941 */ /* 0x000fea0003800000 */
.L_x_1590:
[----:B------:R0:W-:Y:S01]  /*62e0*/  STG.E.U8 desc[UR36][R16.64], R8 ;  /* 0x0000000810007986 */ /* 0x0001e2000c101124 */
[----:B------:R-:W-:Y:S05]  /*62f0*/  BRA `(.L_x_1567) ;  /* 0x0000000000b87947 */ /* 0x000fea0003800000 */
.L_x_1584:
        /* <DEDUP_REMOVED lines=22> */
.L_x_1566:
        /* <DEDUP_REMOVED lines=16> */
.L_x_1595:
[----:B------:R-:W-:Y:S05]  /*6560*/  BRA `(.L_x_1567) ;  /* 0x00000000001c7947 */ /* 0x000fea0003800000 */
.L_x_1594:
[----:B------:R-:W-:-:S06]  /*6570*/  IMAD.U32 R3, R3, 0x10000, RZ ;  /* 0x0001000003037824 */ /* 0x000fcc00078e00ff */
[----:B------:R-:W0:Y:S02]  /*6580*/  F2I.U64.TRUNC R2, R3 ;  /* 0x0000000300027311 */ /* 0x000e24000020d800 */
[----:B0-----:R2:W-:Y:S01]  /*6590*/  STG.E.64 desc[UR36][R16.64], R2 ;  /* 0x0000000210007986 */ /* 0x0015e2000c101b24 */
[----:B------:R-:W-:Y:S05]  /*65a0*/  BRA `(.L_x_1567) ;  /* 0x00000000000c7947 */ /* 0x000fea0003800000 */
.L_x_1593:
[----:B------:R-:W-:-:S06]  /*65b0*/  IMAD.U32 R3, R3, 0x10000, RZ ;  /* 0x0001000003037824 */ /* 0x000fcc00078e00ff */
[----:B------:R-:W0:Y:S02]  /*65c0*/  F2I.FTZ.U32.TRUNC.NTZ R3, R3 ;  /* 0x0000000300037305 */ /* 0x000e24000021f000 */
[----:B0-----:R0:W-:Y:S02]  /*65d0*/  STG.E desc[UR36][R16.64], R3 ;  /* 0x0000000310007986 */ /* 0x0011e4000c101924 */
.L_x_1567:
[----:B------:R-:W-:-:S07]  /*65e0*/  VIADD R19, R19, 0x80 ;  /* 0x0000008013137836 */ /* 0x000fce0000000000 */
.L_x_1527:
[----:B------:R-:W-:Y:S05]  /*65f0*/  BSYNC B6 ;  /* 0x0000000000067941 */ /* 0x000fea0003800000 */
.L_x_1526:
        /* <DEDUP_REMOVED lines=307> */
.L_x_1598:
        /* <DEDUP_REMOVED lines=22> */
.L_x_1602:
[----:B------:R-:W2:Y:S02]  /*7a90*/  LDG.E.U8 R2, desc[UR36][R2.64] ;  /* 0x0000002402027981 */ /* 0x000ea4000c1e1100 */
[----:B--2---:R-:W-:-:S04]  /*7aa0*/  I2FP.F32.U32 R0, R2 ;  /* 0x0000000200007245 */ /* 0x004fc80000201000 */
[----:B------:R-:W-:Y:S01]  /*7ab0*/  F2FP.BF16.F32.PACK_AB R0, RZ, R0 ;  /* 0x00000000ff00723e */ /* 0x000fe200000010ff */
[----:B------:R-:W-:Y:S06]  /*7ac0*/  BRA `(.L_x_1604) ;  /* 0x0000000c00907947 */ /* 0x000fec0003800000 */
.L_x_1601:
        /* <DEDUP_REMOVED lines=10> */
.L_x_1606:
[----:B------:R-:W2:Y:S02]  /*7b70*/  LDG.E R2, desc[UR36][R2.64] ;  /* 0x0000002402027981 */ /* 0x000ea4000c1e1900 */
[----:B--2---:R-:W-:-:S04]  /*7b80*/  I2FP.F32.S32 R0, R2 ;  /* 0x0000000200007245 */ /* 0x004fc80000201400 */
[----:B------:R-:W-:Y:S01]  /*7b90*/  F2FP.BF16.F32.PACK_AB R0, RZ, R0 ;  /* 0x00000000ff00723e */ /* 0x000fe200000010ff */
[----:B------:R-:W-:Y:S06]  /*7ba0*/  BRA `(.L_x_1604) ;  /* 0x0000000c00587947 */ /* 0x000fec0003800000 */
.L_x_1605:
[----:B------:R-:W2:Y:S02]  /*7bb0*/  LDG.E.U16 R2, desc[UR36][R2.64] ;  /* 0x0000002402027981 */ /* 0x000ea4000c1e1500 */
[----:B--2---:R-:W0:Y:S02]  /*7bc0*/  I2F.S16 R0, R2 ;  /* 0x0000000200007306 */ /* 0x004e240000101400 */
[----:B0-----:R-:W-:Y:S01]  /*7bd0*/  F2FP.BF16.F32.PACK_AB R0, RZ, R0 ;  /* 0x00000000ff00723e */ /* 0x001fe200000010ff */
[----:B------:R-:W-:Y:S06]  /*7be0*/  BRA `(.L_x_1604) ;  /* 0x0000000c00487947 */ /* 0x000fec0003800000 */
.L_x_1600:
        /* <DEDUP_REMOVED lines=9> */
.L_x_1608:
[----:B------:R-:W2:Y:S02]  /*7c80*/  LDG.E.U16 R0, desc[UR36][R2.64] ;  /* 0x0000002402007981 */ /* 0x000ea4000c1e1500 */
[----:B--2---:R-:W-:-:S05]  /*7c90*/  HADD2.F32 R0, -RZ, R0.H0_H0 ;  /* 0x20000000ff007230 */ /* 0x004fca0000004100 */
[----:B------:R-:W-:Y:S01]  /*7ca0*/  F2FP.BF16.F32.PACK_AB R0, RZ, R0 ;  /* 0x00000000ff00723e */ /* 0x000fe200000010ff */
[----:B------:R-:W-:Y:S06]  /*7cb0*/  BRA `(.L_x_1604) ;  /* 0x0000000c00147947 */ /* 0x000fec0003800000 */
.L_x_1607:
        /* <DEDUP_REMOVED lines=9> */
.L_x_1610:
[----:B------:R-:W2:Y:S02]  /*7d50*/  LDG.E.U16 R2, desc[UR36][R2.64] ;  /* 0x0000002402027981 */ /* 0x000ea4000c1e1500 */
[----:B--2---:R-:W-:-:S05]  /*7d60*/  HADD2.F32 R0, -RZ, R2.H0_H0 ;  /* 0x20000002ff007230 */ /* 0x004fca0000004100 */
[----:B------:R-:W-:Y:S01]  /*7d70*/  F2FP.BF16.F32.PACK_AB R0, RZ, R0 ;  /* 0x00000000ff00723e */ /* 0x000fe200000010ff */
[----:B------:R-:W-:Y:S06]  /*7d80*/  BRA `(.L_x_1604) ;  /* 0x0000000800e07947 */ /* 0x000fec0003800000 */
.L_x_1609:
        /* <DEDUP_REMOVED lines=8> */
.L_x_1599:
        /* <DEDUP_REMOVED lines=13> */
.L_x_1613:
        /* <DEDUP_REMOVED lines=8> */
.L_x_1612:
        /* <DEDUP_REMOVED lines=28> */
.L_x_1615:
        /* <DEDUP_REMOVED lines=15> */
.L_x_1614:
[----:B------:R0:W5:Y:S01]  /*8210*/  LDG.E.U16 R0, desc[UR36][R2.64] ;  /* 0x0000002402007981 */ /* 0x000162000c1e1500 */
[----:B------:R-:W-:Y:S05]  /*8220*/  BRA `(.L_x_1604) ;  /* 0x0000000400b87947 */ /* 0x000fea0003800000 */
.L_x_1611:
        /* <DEDUP_REMOVED lines=12> */
.L_x_1618:
        /* <DEDUP_REMOVED lines=21> */
.L_x_1622:
[----:B------:R-:W-:Y:S05]  /*8440*/  BSYNC B1 ;  /* 0x0000000000017941 */ /* 0x000fea0003800000 */
.L_x_1621:
[----:B------:R-:W-:Y:S01]  /*8450*/  LEA R3, R0, 0x3b800000, 0x17 ;  /* 0x3b80000000037811 */ /* 0x000fe200078eb8ff */
[----:B------:R-:W-:-:S05]  /*8460*/  IMAD.SHL.U32 R0, R2, 0x100000, RZ ;  /* 0x0010000002007824 */ /* 0x000fca00078e00ff */
[----:B------:R-:W-:-:S07]  /*8470*/  LOP3.LUT R0, R3, R0, R4, 0xfe, !PT ;  /* 0x0000000003007212 */ /* 0x000fce00078efe04 */
.L_x_1620:
[----:B------:R-:W-:Y:S05]  /*8480*/  BSYNC B0 ;  /* 0x0000000000007941 */ /* 0x000fea0003800000 */
.L_x_1619:
[----:B------:R-:W-:Y:S01]  /*8490*/  F2FP.BF16.F32.PACK_AB R0, RZ, R0 ;  /* 0x00000000ff00723e */ /* 0x000fe200000010ff */
[----:B------:R-:W-:Y:S06]  /*84a0*/  BRA `(.L_x_1604) ;  /* 0x0000000400187947 */ /* 0x000fec0003800000 */
.L_x_1617:
        /* <DEDUP_REMOVED lines=21> */
.L_x_1626:
[----:B------:R-:W-:Y:S05]  /*8600*/  BSYNC B1 ;  /* 0x0000000000017941 */ /* 0x000fea0003800000 */
.L_x_1625:
[----:B------:R-:W-:Y:S01]  /*8610*/  LEA R3, R0, 0x37800000, 0x17 ;  /* 0x3780000000037811 */ /* 0x000fe200078eb8ff */
[----:B------:R-:W-:-:S05]  /*8620*/  IMAD.SHL.U32 R0, R2, 0x200000, RZ ;  /* 0x0020000002007824 */ /* 0x000fca00078e00ff */
[----:B------:R-:W-:-:S07]  /*8630*/  LOP3.LUT R0, R3, R0, R4, 0xfe, !PT ;  /* 0x0000000003007212 */ /* 0x000fce00078efe04 */
.L_x_1624:
[----:B------:R-:W-:Y:S05]  /*8640*/  BSYNC B0 ;  /* 0x0000000000007941 */ /* 0x000fea0003800000 */
.L_x_1623:
[----:B------:R-:W-:Y:S01]  /*8650*/  F2FP.BF16.F32.PACK_AB R0, RZ, R0 ;  /* 0x00000000ff00723e */ /* 0x000fe200000010ff */
[----:B------:R-:W-:Y:S06]  /*8660*/  BRA `(.L_x_1604) ;  /* 0x0000000000a87947 */ /* 0x000fec0003800000 */
.L_x_1616:
        /* <DEDUP_REMOVED lines=14> */
.L_x_1630:
[----:B------:R-:W-:Y:S05]  /*8750*/  BSYNC B0 ;  /* 0x0000000000007941 */ /* 0x000fea0003800000 */
.L_x_1629:
[----:B------:R-:W-:Y:S01]  /*8760*/  F2FP.BF16.F32.PACK_AB R0, RZ, R0 ;  /* 0x00000000ff00723e */ /* 0x000fe200000010ff */
[----:B------:R-:W-:Y:S06]  /*8770*/  BRA `(.L_x_1604) ;  /* 0x0000000000647947 */ /* 0x000fec0003800000 */
.L_x_1603:
        /* <DEDUP_REMOVED lines=16> */
.L_x_1631:
[----:B------:R-:W-:Y:S01]  /*8880*/  PRMT R0, RZ, 0x7610, R0 ;  /* 0x00007610ff007816 */ /* 0x000fe20000000000 */
[----:B------:R-:W-:Y:S06]  /*8890*/  BRA `(.L_x_1604) ;  /* 0x00000000001c7947 */ /* 0x000fec0003800000 */
.L_x_1628:
[----:B------:R-:W2:Y:S02]  /*88a0*/  LDG.E.64 R2, desc[UR36][R2.64] ;  /* 0x0000002402027981 */ /* 0x000ea4000c1e1b00 */
[----:B--2---:R-:W0:Y:S02]  /*88b0*/  I2F.U64 R0, R2 ;  /* 0x0000000200007312 */ /* 0x004e240000301000 */
[----:B0-----:R-:W-:Y:S01]  /*88c0*/  F2FP.BF16.F32.PACK_AB R0, RZ, R0 ;  /* 0x00000000ff00723e */ /* 0x001fe200000010ff */
[----:B------:R-:W-:Y:S06]  /*88d0*/  BRA `(.L_x_1604) ;  /* 0x00000000000c7947 */ /* 0x000fec0003800000 */
.L_x_1627:
[----:B------:R-:W2:Y:S02]  /*88e0*/  LDG.E R2, desc[UR36][R2.64] ;  /* 0x0000002402027981 */ /* 0x000ea4000c1e1900 */
[----:B--2---:R-:W-:-:S04]  /*88f0*/  I2FP.F32.U32 R0, R2 ;  /* 0x0000000200007245 */ /* 0x004fc80000201000 */
[----:B------:R-:W-:-:S07]  /*8900*/  F2FP.BF16.F32.PACK_AB R0, RZ, R0 ;  /* 0x00000000ff00723e */ /* 0x000fce00000010ff */
.L_x_1604:
        /* <DEDUP_REMOVED lines=20> */
.L_x_1635:
[----:B------:R-:W-:-:S06]  /*8a50*/  IMAD.U32 R3, R3, 0x10000, RZ ;  /* 0x0001000003037824 */ /* 0x000fcc00078e00ff */
[----:B------:R-:W0:Y:S02]  /*8a60*/  F2I.S64.TRUNC R2, R3 ;  /* 0x0000000300027311 */ /* 0x000e24000020d900 */
[----:B0-----:R3:W-:Y:S01]  /*8a70*/  STG.E.U8 desc[UR36][R16.64], R2 ;  /* 0x0000000210007986 */ /* 0x0017e2000c101124 */
[----:B------:R-:W-:Y:S05]  /*8a80*/  BRA `(.L_x_1637) ;  /* 0x0000000c00847947 */ /* 0x000fea0003800000 */
.L_x_1634:
        /* <DEDUP_REMOVED lines=10> */
.L_x_1639:
[----:B------:R-:W-:-:S06]  /*8b30*/  IMAD.U32 R3, R3, 0x10000, RZ ;  /* 0x0001000003037824 */ /* 0x000fcc00078e00ff */
[----:B------:R-:W0:Y:S02]  /*8b40*/  F2I.FTZ.TRUNC.NTZ R3, R3 ;  /* 0x0000000300037305 */ /* 0x000e24000021f100 */
[----:B0-----:R2:W-:Y:S01]  /*8b50*/  STG.E desc[UR36][R16.64], R3 ;  /* 0x0000000310007986 */ /* 0x0015e2000c101924 */
[----:B------:R-:W-:Y:S05]  /*8b60*/  BRA `(.L_x_1637) ;  /* 0x0000000c004c7947 */ /* 0x000fea0003800000 */
.L_x_1638:
[----:B------:R-:W-:-:S06]  /*8b70*/  IMAD.U32 R3, R3, 0x10000, RZ ;  /* 0x0001000003037824 */ /* 0x000fcc00078e00ff */
[----:B------:R-:W0:Y:S02]  /*8b80*/  F2I.FTZ.TRUNC.NTZ R3, R3 ;  /* 0x0000000300037305 */ /* 0x000e24000021f100 */
[----:B0-----:R0:W-:Y:S01]  /*8b90*/  STG.E.U16 desc[UR36][R16.64], R3 ;  /* 0x0000000310007986 */ /* 0x0011e2000c101524 */
[----:B------:R-:W-:Y:S05]  /*8ba0*/  BRA `(.L_x_1637) ;  /* 0x0000000c003c7947 */ /* 0x000fea0003800000 */
.L_x_1633:
        /* <DEDUP_REMOVED lines=9> */
.L_x_1641:
[----:B------:R-:W-:-:S05]  /*8c40*/  IMAD.U32 R0, R3, 0x10000, RZ ;  /* 0x0001000003007824 */ /* 0x000fca00078e00ff */
[----:B------:R-:W-:-:S05]  /*8c50*/  F2FP.F16.F32.PACK_AB R0, RZ, R0 ;  /* 0x00000000ff00723e */ /* 0x000fca00000000ff */
[----:B------:R0:W-:Y:S01]  /*8c60*/  STG.E.U16 desc[UR36][R16.64], R0 ;  /* 0x0000000010007986 */ /* 0x0001e2000c101524 */
[----:B------:R-:W-:Y:S05]  /*8c70*/  BRA `(.L_x_1637) ;  /* 0x0000000c00087947 */ /* 0x000fea0003800000 */
.L_x_1640:
        /* <DEDUP_REMOVED lines=10> */
.L_x_1643:
[----:B------:R-:W-:-:S05]  /*8d20*/  IMAD.U32 R3, R3, 0x10000, RZ ;  /* 0x0001000003037824 */ /* 0x000fca00078e00ff */
[----:B------:R-:W-:-:S04]  /*8d30*/  F2FP.F16.F32.PACK_AB R3, RZ, R3 ;  /* 0x00000003ff03723e */ /* 0x000fc800000000ff */
[----:B------:R-:W-:-:S05]  /*8d40*/  PRMT R3, R3, 0x5410, RZ ;  /* 0x0000541003037816 */ /* 0x000fca00000000ff */
[----:B------:R0:W-:Y:S01]  /*8d50*/  STG.E desc[UR36][R16.64], R3 ;  /* 0x0000000310007986 */ /* 0x0001e2000c101924 */
[----:B------:R-:W-:Y:S05]  /*8d60*/  BRA `(.L_x_1637) ;  /* 0x0000000800cc7947 */ /* 0x000fea0003800000 */
.L_x_1642:
[----:B------:R-:W-:-:S04]  /*8d70*/  IMAD.U32 R2, R3, 0x10000, RZ ;  /* 0x0001000003027824 */ /* 0x000fc800078e00ff */
[----:B------:R-:W-:-:S06]  /*8d80*/  FMUL.FTZ R2, R2, 1 ;  /* 0x3f80000002027820 */ /* 0x000fcc0000410000 */
[----:B------:R-:W0:Y:S02]  /*8d90*/  F2F.F64.F32 R2, R2 ;  /* 0x0000000200027310 */ /* 0x000e240000201800 */
[----:B0-----:R0:W-:Y:S01]  /*8da0*/  STG.E.64 desc[UR36][R16.64], R2 ;  /* 0x0000000210007986 */ /* 0x0011e2000c101b24 */
[----:B------:R-:W-:Y:S05]  /*8db0*/  BRA `(.L_x_1637) ;  /* 0x0000000800b87947 */ /* 0x000fea0003800000 */
.L_x_1632:
        /* <DEDUP_REMOVED lines=13> */
.L_x_1646:
[----:B------:R-:W-:Y:S01]  /*8e90*/  IMAD.U32 R3, R3, 0x10000, RZ ;  /* 0x0001000003037824 */ /* 0x000fe200078e00ff */
[----:B------:R-:W-:-:S03]  /*8ea0*/  CS2R R6, SRZ ;  /* 0x0000000000067805 */ /* 0x000fc6000001ff00 */
[----:B------:R-:W-:-:S04]  /*8eb0*/  FMUL.FTZ R3, R3, 1 ;  /* 0x3f80000003037820 */ /* 0x000fc80000410000 */
[----:B------:R-:W0:Y:S02]  /*8ec0*/  F2F.F64.F32 R4, R3 ;  /* 0x0000000300047310 */ /* 0x000e240000201800 */
[----:B0-----:R0:W-:Y:S01]  /*8ed0*/  STG.E.128 desc[UR36][R16.64], R4 ;  /* 0x0000000410007986 */ /* 0x0011e2000c101d24 */
[----:B------:R-:W-:Y:S05]  /*8ee0*/  BRA `(.L_x_1637) ;  /* 0x00000008006c7947 */ /* 0x000fea0003800000 */
.L_x_1645:
        /* <DEDUP_REMOVED lines=21> */
.L_x_1650:
[----:B------:R-:W-:Y:S05]  /*9040*/  BSYNC B0 ;  /* 0x0000000000007941 */ /* 0x000fea0003800000 */
.L_x_1649:
[----:B------:R-:W-:-:S05]  /*9050*/  LOP3.LUT R3, R0, R3, RZ, 0xfc, !PT ;  /* 0x0000000300037212 */ /* 0x000fca00078efcff */
[----:B------:R0:W-:Y:S01]  /*9060*/  STG.E.U8 desc[UR36][R16.64], R3 ;  /* 0x0000000310007986 */ /* 0x0001e2000c101124 */
[----:B------:R-:W-:Y:S05]  /*9070*/  BRA `(.L_x_1637) ;  /* 0x0000000800087947 */ /* 0x000fea0003800000 */
.L_x_1648:
        /* <DEDUP_REMOVED lines=13> */
.L_x_1652:
[----:B------:R-:W-:Y:S01]  /*9150*/  IMAD.MOV.U32 R0, RZ, RZ, 0x7f ;  /* 0x0000007fff007424 */ /* 0x000fe200078e00ff */
[----:B------:R-:W-:-:S04]  /*9160*/  ISETP.GT.U32.AND P0, PT, R2, 0x7f800000, PT ;  /* 0x7f8000000200780c */ /* 0x000fc80003f04070 */
[----:B------:R-:W-:-:S09]  /*9170*/  SEL R0, R0, 0x7c, P0 ;  /* 0x0000007c00007807 */ /* 0x000fd20000000000 */
.L_x_1653:
[----:B------:R-:W-:Y:S05]  /*9180*/  BSYNC B0 ;  /* 0x0000000000007941 */ /* 0x000fea0003800000 */
.L_x_1651:
[----:B------:R-:W-:-:S04]  /*9190*/  LOP3.LUT R2, R3, 0x80000000, RZ, 0xc0, !PT ;  /* 0x8000000003027812 */ /* 0x000fc800078ec0ff */
[----:B------:R-:W-:-:S04]  /*91a0*/  SHF.R.U32.HI R3, RZ, 0x18, R2 ;  /* 0x00000018ff037819 */ /* 0x000fc80000011602 */
[----:B------:R-:W-:-:S05]  /*91b0*/  LOP3.LUT R3, R0, R3, RZ, 0xfc, !PT ;  /* 0x0000000300037212 */ /* 0x000fca00078efcff */
[----:B------:R0:W-:Y:S01]  /*91c0*/  STG.E.U8 desc[UR36][R16.64], R3 ;  /* 0x0000000310007986 */ /* 0x0001e2000c101124 */
[----:B------:R-:W-:Y:S05]  /*91d0*/  BRA `(.L_x_1637) ;  /* 0x0000000400b07947 */ /* 0x000fea0003800000 */
.L_x_1647:
[----:B------:R0:W-:Y:S01]  /*91e0*/  STG.E.U16 desc[UR36][R16.64], R3 ;  /* 0x0000000310007986 */ /* 0x0001e2000c101524 */
[----:B------:R-:W-:Y:S05]  /*91f0*/  BRA `(.L_x_1637) ;  /* 0x0000000400a87947 */ /* 0x000fea0003800000 */
.L_x_1644:
        /* <DEDUP_REMOVED lines=12> */
.L_x_1656:
        /* <DEDUP_REMOVED lines=17> */
.L_x_1659:
[----:B------:R-:W-:-:S04]  /*93d0*/  LOP3.LUT R2, R3, 0x80000000, RZ, 0xc0, !PT ;  /* 0x8000000003027812 */ /* 0x000fc800078ec0ff */
[----:B------:R-:W-:-:S04]  /*93e0*/  SHF.R.U32.HI R3, RZ, 0x18, R2 ;  /* 0x00000018ff037819 */ /* 0x000fc80000011602 */
[----:B------:R-:W-:-:S04]  /*93f0*/  LOP3.LUT R0, R0, R3, RZ, 0xfc, !PT ;  /* 0x0000000300007212 */ /* 0x000fc800078efcff */
[----:B------:R-:W-:-:S07]  /*9400*/  PRMT R8, R0, 0x7610, R8 ;  /* 0x0000761000087816 */ /* 0x000fce0000000008 */
.L_x_1658:
[----:B------:R-:W-:Y:S05]  /*9410*/  BSYNC B0 ;  /* 0x0000000000007941 */ /* 0x000fea0003800000 */
.L_x_1657:
[----:B------:R0:W-:Y:S01]  /*9420*/  STG.E.U8 desc[UR36][R16.64], R8 ;  /* 0x0000000810007986 */ /* 0x0001e2000c101124 */
[----:B------:R-:W-:Y:S05]  /*9430*/  BRA `(.L_x_1637) ;  /* 0x0000000400187947 */ /* 0x000fea0003800000 */
.L_x_1655:
        /* <DEDUP_REMOVED lines=17> */
.L_x_1662:
[----:B------:R-:W-:-:S04]  /*9550*/  LOP3.LUT R2, R3, 0x80000000, RZ, 0xc0, !PT ;  /* 0x8000000003027812 */ /* 0x000fc800078ec0ff */
[----:B------:R-:W-:-:S04]  /*9560*/  SHF.R.U32.HI R3, RZ, 0x18, R2 ;  /* 0x00000018ff037819 */ /* 0x000fc80000011602 */
[----:B------:R-:W-:-:S04]  /*9570*/  LOP3.LUT R0, R0, R3, RZ, 0xfc, !PT ;  /* 0x0000000300007212 */ /* 0x000fc800078efcff */
[----:B------:R-:W-:-:S07]  /*9580*/  PRMT R8, R0, 0x7610, R8 ;  /* 0x0000761000087816 */ /* 0x000fce0000000008 */
.L_x_1661:
[----:B------:R-:W-:Y:S05]  /*9590*/  BSYNC B0 ;  /* 0x0000000000007941 */ /* 0x000fea0003800000 */
.L_x_1660:
[----:B------:R0:W-:Y:S01]  /*95a0*/  STG.E.U8 desc[UR36][R16.64], R8 ;  /* 0x0000000810007986 */ /* 0x0001e2000c101124 */
[----:B------:R-:W-:Y:S05]  /*95b0*/  BRA `(.L_x_1637) ;  /* 0x0000000000b87947 */ /* 0x000fea0003800000 */
.L_x_1654:
        /* <DEDUP_REMOVED lines=22> */
.L_x_1636:
        /* <DEDUP_REMOVED lines=16> */
.L_x_1665:
[----:B------:R-:W-:Y:S05]  /*9820*/  BRA `(.L_x_1637) ;  /* 0x00000000001c7947 */ /* 0x000fea0003800000 */
.L_x_1664:
[----:B------:R-:W-:-:S06]  /*9830*/  IMAD.U32 R3, R3, 0x10000, RZ ;  /* 0x0001000003037824 */ /* 0x000fcc00078e00ff */
[----:B------:R-:W0:Y:S02]  /*9840*/  F2I.U64.TRUNC R2, R3 ;  /* 0x0000000300027311 */ /* 0x000e24000020d800 */
[----:B0-----:R0:W-:Y:S01]  /*9850*/  STG.E.64 desc[UR36][R16.64], R2 ;  /* 0x0000000210007986 */ /* 0x0011e2000c101b24 */
[----:B------:R-:W-:Y:S05]  /*9860*/  BRA `(.L_x_1637) ;  /* 0x00000000000c7947 */ /* 0x000fea0003800000 */
.L_x_1663:
[----:B------:R-:W-:-:S06]  /*9870*/  IMAD.U32 R3, R3, 0x10000, RZ ;  /* 0x0001000003037824 */ /* 0x000fcc00078e00ff */
[----:B------:R-:W0:Y:S02]  /*9880*/  F2I.FTZ.U32.TRUNC.NTZ R3, R3 ;  /* 0x0000000300037305 */ /* 0x000e24000021f000 */
[----:B0-----:R0:W-:Y:S02]  /*9890*/  STG.E desc[UR36][R16.64], R3 ;  /* 0x0000000310007986 */ /* 0x0011e4000c101924 */
.L_x_1637:
[----:B------:R-:W-:-:S07]  /*98a0*/  VIADD R19, R19, 0x80 ;  /* 0x0000008013137836 */ /* 0x000fce0000000000 */
.L_x_1597:
[----:B------:R-:W-:Y:S05]  /*98b0*/  BSYNC B6 ;  /* 0x0000000000067941 */ /* 0x000fea0003800000 */
.L_x_1596:
        /* <DEDUP_REMOVED lines=306> */
.L_x_1666:
        /* <DEDUP_REMOVED lines=22> */
.L_x_1670:
[----:B------:R-:W2:Y:S02]  /*ad40*/  LDG.E.U8 R2, desc[UR36][R2.64] ;  /* 0x0000002402027981 */ /* 0x000ea4000c1e1100 */
[----:B--2---:R-:W-:-:S04]  /*ad50*/  I2FP.F32.U32 R0, R2 ;  /* 0x0000000200007245 */ /* 0x004fc80000201000 */
[----:B------:R-:W-:Y:S01]  /*ad60*/  F2FP.BF16.F32.PACK_AB R0, RZ, R0 ;  /* 0x00000000ff00723e */ /* 0x000fe200000010ff */
[----:B------:R-:W-:Y:S06]  /*ad70*/  BRA `(.L_x_1672) ;  /* 0x0000000c00907947 */ /* 0x000fec0003800000 */
.L_x_1669:
        /* <DEDUP_REMOVED lines=10> */
.L_x_1674:
[----:B------:R-:W2:Y:S02]  /*ae20*/  LDG.E R2, desc[UR36][R2.64] ;  /* 0x0000002402027981 */ /* 0x000ea4000c1e1900 */
[----:B--2---:R-:W-:-:S04]  /*ae30*/  I2FP.F32.S32 R0, R2 ;  /* 0x0000000200007245 */ /* 0x004fc80000201400 */
[----:B------:R-:W-:Y:S01]  /*ae40*/  F2FP.BF16.F32.PACK_AB R0, RZ, R0 ;  /* 0x00000000ff00723e */ /* 0x000fe200000010ff */
[----:B------:R-:W-:Y:S06]  /*ae50*/  BRA `(.L_x_1672) ;  /* 0x0000000c00587947 */ /* 0x000fec0003800000 */
.L_x_1673:
[----:B------:R-:W2:Y:S02]  /*ae60*/  LDG.E.U16 R2, desc[UR36][R2.64] ;  /* 0x0000002402027981 */ /* 0x000ea4000c1e1500 */
[----:B--2---:R-:W0:Y:S02]  /*ae70*/  I2F.S16 R0, R2 ;  /* 0x0000000200007306 */ /* 0x004e240000101400 */
[----:B0-----:R-:W-:Y:S01]  /*ae80*/  F2FP.BF16.F32.PACK_AB R0, RZ, R0 ;  /* 0x00000000ff00723e */ /* 0x001fe200000010ff */
[----:B------:R-:W-:Y:S06]  /*ae90*/  BRA `(.L_x_1672) ;  /* 0x0000000c00487947 */ /* 0x000fec0003800000 */
.L_x_1668:
        /* <DEDUP_REMOVED lines=9> */
.L_x_1676:
[----:B------:R-:W2:Y:S02]  /*af30*/  LDG.E.U16 R0, desc[UR36][R2.64] ;  /* 0x0000002402007981 */ /* 0x000ea4000c1e1500 */
[----:B--2---:R-:W-:-:S05]  /*af40*/  HADD2.F32 R0, -RZ, R0.H0_H0 ;  /* 0x20000000ff007230 */ /* 0x004fca0000004100 */
[----:B------:R-:W-:Y:S01]  /*af50*/  F2FP.BF16.F32.PACK_AB R0, RZ, R0 ;  /* 0x00000000ff00723e */ /* 0x000fe200000010ff */
[----:B------:R-:W-:Y:S06]  /*af60*/  BRA `(.L_x_1672) ;  /* 0x0000000c00147947 */ /* 0x000fec0003800000 */
.L_x_1675:
        /* <DEDUP_REMOVED lines=9> */
.L_x_1678:
[----:B------:R-:W2:Y:S02]  /*b000*/  LDG.E.U16 R2, desc[UR36][R2.64] ;  /* 0x0000002402027981 */ /* 0x000ea4000c1e1500 */
[----:B--2---:R-:W-:-:S05]  /*b010*/  HADD2.F32 R0, -RZ, R2.H0_H0 ;  /* 0x20000002ff007230 */ /* 0x004fca0000004100 */
[----:B------:R-:W-:Y:S01]  /*b020*/  F2FP.BF16.F32.PACK_AB R0, RZ, R0 ;  /* 0x00000000ff00723e */ /* 0x000fe200000010ff */
[----:B------:R-:W-:Y:S06]  /*b030*/  BRA `(.L_x_1672) ;  /* 0x0000000800e07947 */ /* 0x000fec0003800000 */
.L_x_1677:
        /* <DEDUP_REMOVED lines=8> */
.L_x_1667:
        /* <DEDUP_REMOVED lines=13> */
.L_x_1681:
        /* <DEDUP_REMOVED lines=8> */
.L_x_1680:
        /* <DEDUP_REMOVED lines=28> */
.L_x_1683:
        /* <DEDUP_REMOVED lines=15> */
.L_x_1682:
[----:B------:R0:W5:Y:S01]  /*b4c0*/  LDG.E.U16 R0, desc[UR36][R2.64] ;  /* 0x0000002402007981 */ /* 0x000162000c1e1500 */
[----:B------:R-:W-:Y:S05]  /*b4d0*/  BRA `(.L_x_1672) ;  /* 0x0000000400b87947 */ /* 0x000fea0003800000 */
.L_x_1679:
        /* <DEDUP_REMOVED lines=12> */
.L_x_1686:
        /* <DEDUP_REMOVED lines=21> */
.L_x_1690:
[----:B------:R-:W-:Y:S05]  /*b6f0*/  BSYNC B1 ;  /* 0x0000000000017941 */ /* 0x000fea0003800000 */
.L_x_1689:
[----:B------:R-:W-:Y:S01]  /*b700*/  LEA R3, R0, 0x3b800000, 0x17 ;  /* 0x3b80000000037811 */ /* 0x000fe200078eb8ff */
[----:B------:R-:W-:-:S05]  /*b710*/  IMAD.SHL.U32 R0, R2, 0x100000, RZ ;  /* 0x0010000002007824 */ /* 0x000fca00078e00ff */
[----:B------:R-:W-:-:S07]  /*b720*/  LOP3.LUT R0, R3, R0, R4, 0xfe, !PT ;  /* 0x0000000003007212 */ /* 0x000fce00078efe04 */
.L_x_1688:
[----:B------:R-:W-:Y:S05]  /*b730*/  BSYNC B0 ;  /* 0x0000000000007941 */ /* 0x000fea0003800000 */
.L_x_1687:
[----:B------:R-:W-:Y:S01]  /*b740*/  F2FP.BF16.F32.PACK_AB R0, RZ, R0 ;  /* 0x00000000ff00723e */ /* 0x000fe200000010ff */
[----:B------:R-:W-:Y:S06]  /*b750*/  BRA `(.L_x_1672) ;  /* 0x0000000400187947 */ /* 0x000fec0003800000 */
.L_x_1685:
        /* <DEDUP_REMOVED lines=21> */
.L_x_1694:
[----:B------:R-:W-:Y:S05]  /*b8b0*/  BSYNC B1 ;  /* 0x0000000000017941 */ /* 0x000fea0003800000 */
.L_x_1693:
[----:B------:R-:W-:Y:S01]  /*b8c0*/  LEA R3, R0, 0x37800000, 0x17 ;  /* 0x3780000000037811 */ /* 0x000fe200078eb8ff */
[----:B------:R-:W-:-:S05]  /*b8d0*/  IMAD.SHL.U32 R0, R2, 0x200000, RZ ;  /* 0x0020000002007824 */ /* 0x000fca00078e00ff */
[----:B------:R-:W-:-:S07]  /*b8e0*/  LOP3.LUT R0, R3, R0, R4, 0xfe, !PT ;  /* 0x0000000003007212 */ /* 0x000fce00078efe04 */
.L_x_1692:
[----:B------:R-:W-:Y:S05]  /*b8f0*/  BSYNC B0 ;  /* 0x0000000000007941 */ /* 0x000fea0003800000 */
.L_x_1691:
[----:B------:R-:W-:Y:S01]  /*b900*/  F2FP.BF16.F32.PACK_AB R0, RZ, R0 ;  /* 0x00000000ff00723e */ /* 0x000fe200000010ff */
[----:B------:R-:W-:Y:S06]  /*b910*/  BRA `(.L_x_1672) ;  /* 0x0000000000a87947 */ /* 0x000fec0003800000 */
.L_x_1684:
        /* <DEDUP_REMOVED lines=14> */
.L_x_1698:
[----:B------:R-:W-:Y:S05]  /*ba00*/  BSYNC B0 ;  /* 0x0000000000007941 */ /* 0x000fea0003800000 */
.L_x_1697:
[----:B------:R-:W-:Y:S01]  /*ba10*/  F2FP.BF16.F32.PACK_AB R0, RZ, R0 ;  /* 0x00000000ff00723e */ /* 0x000fe200000010ff */
[----:B------:R-:W-:Y:S06]  /*ba20*/  BRA `(.L_x_1672) ;  /* 0x0000000000647947 */ /* 0x000fec0003800000 */
.L_x_1671:
        /* <DEDUP_REMOVED lines=16> */
.L_x_1699:
[----:B------:R-:W-:Y:S01]  /*bb30*/  PRMT R0, RZ, 0x7610, R0 ;  /* 0x00007610ff007816 */ /* 0x000fe20000000000 */
[----:B------:R-:W-:Y:S06]  /*bb40*/  BRA `(.L_x_1672) ;  /* 0x00000000001c7947 */ /* 0x000fec0003800000 */
.L_x_1696:
[----:B------:R-:W2:Y:S02]  /*bb50*/  LDG.E.64 R2, desc[UR36][R2.64] ;  /* 0x0000002402027981 */ /* 0x000ea4000c1e1b00 */
[----:B--2---:R-:W0:Y:S02]  /*bb60*/  I2F.U64 R0, R2 ;  /* 0x0000000200007312 */ /* 0x004e240000301000 */
[----:B0-----:R-:W-:Y:S01]  /*bb70*/  F2FP.BF16.F32.PACK_AB R0, RZ, R0 ;  /* 0x00000000ff00723e */ /* 0x001fe200000010ff */
[----:B------:R-:W-:Y:S06]  /*bb80*/  BRA `(.L_x_1672) ;  /* 0x00000000000c7947 */ /* 0x000fec0003800000 */
.L_x_1695:
[----:B------:R-:W2:Y:S02]  /*bb90*/  LDG.E R2, desc[UR36][R2.64] ;  /* 0x0000002402027981 */ /* 0x000ea4000c1e1900 */
[----:B--2---:R-:W-:-:S04]  /*bba0*/  I2FP.F32.U32 R0, R2 ;  /* 0x0000000200007245 */ /* 0x004fc80000201000 */
[----:B------:R-:W-:-:S07]  /*bbb0*/  F2FP.BF16.F32.PACK_AB R0, RZ, R0 ;  /* 0x00000000ff00723e */ /* 0x000fce00000010ff */
.L_x_1672:
        /* <DEDUP_REMOVED lines=18> */
[----:B0-----:R-:W-:Y:S01]  /*bce0*/  STG.E.U8 desc[UR36][R16.64], R3 ;  /* 0x0000000310007986 */ /* 0x001fe2000c101124 */
[----:B------:R-:W-:Y:S05]  /*bcf0*/  EXIT ;  /* 0x000000000000794d */ /* 0x000fea0003800000 */
.L_x_1703:
[----:B------:R-:W-:-:S06]  /*bd00*/  IMAD.U32 R3, R3, 0x10000, RZ ;  /* 0x0001000003037824 */ /* 0x000fcc00078e00ff */
[----:B------:R-:W0:Y:S02]  /*bd10*/  F2I.S64.TRUNC R2, R3 ;  /* 0x0000000300027311 */ /* 0x000e24000020d900 */
[----:B0-----:R-:W-:Y:S01]  /*bd20*/  STG.E.U8 desc[UR36][R16.64], R2 ;  /* 0x0000000210007986 */ /* 0x001fe2000c101124 */
[----:B------:R-:W-:Y:S05]  /*bd30*/  EXIT ;  /* 0x000000000000794d */ /* 0x000fea0003800000 */
.L_x_1702:
        /* <DEDUP_REMOVED lines=8> */
[----:B0-----:R-:W-:Y:S01]  /*bdc0*/  STG.E.64 desc[UR36][R16.64], R2 ;  /* 0x0000000210007986 */ /* 0x001fe2000c101b24 */
[----:B------:R-:W-:Y:S05]  /*bdd0*/  EXIT ;  /* 0x000000000000794d */ /* 0x000fea0003800000 */
.L_x_1706:
[----:B------:R-:W-:-:S06]  /*bde0*/  IMAD.U32 R3, R3, 0x10000, RZ ;  /* 0x0001000003037824 */ /* 0x000fcc00078e00ff */
[----:B------:R-:W0:Y:S02]  /*bdf0*/  F2I.FTZ.TRUNC.NTZ R3, R3 ;  /* 0x0000000300037305 */ /* 0x000e24000021f100 */
[----:B0-----:R-:W-:Y:S01]  /*be00*/  STG.E desc[UR36][R16.64], R3 ;  /* 0x0000000310007986 */ /* 0x001fe2000c101924 */
[----:B------:R-:W-:Y:S05]  /*be10*/  EXIT ;  /* 0x000000000000794d */ /* 0x000fea0003800000 */
.L_x_1705:
[----:B------:R-:W-:-:S06]  /*be20*/  IMAD.U32 R3, R3, 0x10000, RZ ;  /* 0x0001000003037824 */ /* 0x000fcc00078e00ff */
[----:B------:R-:W0:Y:S02]  /*be30*/  F2I.FTZ.TRUNC.NTZ R3, R3 ;  /* 0x0000000300037305 */ /* 0x000e24000021f100 */
[----:B0-----:R-:W-:Y:S01]  /*be40*/  STG.E.U16 desc[UR36][R16.64], R3 ;  /* 0x0000000310007986 */ /* 0x001fe2000c101524 */
[----:B------:R-:W-:Y:S05]  /*be50*/  EXIT ;  /* 0x000000000000794d */ /* 0x000fea0003800000 */
.L_x_1701:
[----:B------:R-:W-:-:S13]  /*be60*/  ISETP.GT.AND P0, PT, R2, 0x6, PT ;  /* 0x000000060200780c */ /* 0x000fda0003f04270 */
[----:B------:R-:W-:Y:S05]  /*be70*/  @P0 BRA `(.L_x_1707) ;  /* 0x00000000002c0947 */ /* 0x000fea0003800000 */
[----:B------:R-:W-:-:S13]  /*be80*/  ISETP.NE.AND P0, PT, R2, 0x5, PT ;  /* 0x000000050200780c */ /* 0x000fda0003f05270 */
[----:B------:R-:W-:Y:S05]  /*be90*/  @!P0 BRA `(.L_x_1708) ;  /* 0x0000000000148947 */ /* 0x000fea0003800000 */
[----:B------:R-:W-:-:S13]  /*bea0*/  ISETP.NE.AND P0, PT, R2, 0x6, PT ;  /* 0x000000060200780c */ /* 0x000fda0003f05270 */
[----:B------:R-:W-:Y:S05]  /*beb0*/  @P0 BRA `(.L_x_1704) ;  /* 0x0000000800c40947 */ /* 0x000fea0003800000 */
[----:B------:R-:W-:-:S05]  /*bec0*/  IMAD.U32 R3, R3, 0x10000, RZ ;  /* 0x0001000003037824 */ /* 0x000fca00078e00ff */
[----:B------:R-:W-:Y:S01]  /*bed0*/  STG.E desc[UR36][R16.64], R3 ;  /* 0x0000000310007986 */ /* 0x000fe2000c101924 */
[----:B------:R-:W-:Y:S05]  /*bee0*/  EXIT ;  /* 0x000000000000794d */ /* 0x000fea0003800000 */
.L_x_1708:
[----:B------:R-:W-:-:S05]  /*bef0*/  IMAD.U32 R0, R3, 0x10000, RZ ;  /* 0x0001000003007824 */ /* 0x000fca00078e00ff */
[----:B------:R-:W-:-:S05]  /*bf00*/  F2FP.F16.F32.PACK_AB R0, RZ, R0 ;  /* 0x00000000ff00723e */ /* 0x000fca00000000ff */
[----:B------:R-:W-:Y:S01]  /*bf10*/  STG.E.U16 desc[UR36][R16.64], R0 ;  /* 0x0000000010007986 */ /* 0x000fe2000c101524 */
[----:B------:R-:W-:Y:S05]  /*bf20*/  EXIT ;  /* 0x000000000000794d */ /* 0x000fea0003800000 */
.L_x_1707:
        /* <DEDUP_REMOVED lines=8> */
[----:B------:R-:W-:Y:S01]  /*bfb0*/  STG.E.64 desc[UR36][R16.64], R2 ;  /* 0x0000000210007986 */ /* 0x000fe2000c101b24 */
[----:B------:R-:W-:Y:S05]  /*bfc0*/  EXIT ;  /* 0x000000000000794d */ /* 0x000fea0003800000 */
.L_x_1710:
[----:B------:R-:W-:-:S05]  /*bfd0*/  IMAD.U32 R3, R3, 0x10000, RZ ;  /* 0x0001000003037824 */ /* 0x000fca00078e00ff */
[----:B------:R-:W-:-:S04]  /*bfe0*/  F2FP.F16.F32.PACK_AB R3, RZ, R3 ;  /* 0x00000003ff03723e */ /* 0x000fc800000000ff */
[----:B------:R-:W-:-:S05]  /*bff0*/  PRMT R3, R3, 0x5410, RZ ;  /* 0x0000541003037816 */ /* 0x000fca00000000ff */
[----:B------:R-:W-:Y:S01]  /*c000*/  STG.E desc[UR36][R16.64], R3 ;  /* 0x0000000310007986 */ /* 0x000fe2000c101924 */
[----:B------:R-:W-:Y:S05]  /*c010*/  EXIT ;  /* 0x000000000000794d */ /* 0x000fea0003800000 */
.L_x_1709:
[----:B------:R-:W-:-:S04]  /*c020*/  IMAD.U32 R2, R3, 0x10000, RZ ;  /* 0x0001000003027824 */ /* 0x000fc800078e00ff */
[----:B------:R-:W-:-:S06]  /*c030*/  FMUL.FTZ R2, R2, 1 ;  /* 0x3f80000002027820 */ /* 0x000fcc0000410000 */
[----:B------:R-:W0:Y:S02]  /*c040*/  F2F.F64.F32 R2, R2 ;  /* 0x0000000200027310 */ /* 0x000e240000201800 */
[----:B0-----:R-:W-:Y:S01]  /*c050*/  STG.E.64 desc[UR36][R16.64], R2 ;  /* 0x0000000210007986 */ /* 0x001fe2000c101b24 */
[----:B------:R-:W-:Y:S05]  /*c060*/  EXIT ;  /* 0x000000000000794d */ /* 0x000fea0003800000 */
.L_x_1700:
        /* <DEDUP_REMOVED lines=11> */
[----:B------:R-:W-:Y:S01]  /*c120*/  STG.E.U8 desc[UR36][R16.64], R3 ;  /* 0x0000000310007986 */ /* 0x000fe2000c101124 */
[----:B------:R-:W-:Y:S05]  /*c130*/  EXIT ;  /* 0x000000000000794d */ /* 0x000fea0003800000 */
.L_x_1713:
[----:B------:R-:W-:Y:S01]  /*c140*/  IMAD.U32 R3, R3, 0x10000, RZ ;  /* 0x0001000003037824 */ /* 0x000fe200078e00ff */
[----:B------:R-:W-:-:S03]  /*c150*/  CS2R R6, SRZ ;  /* 0x0000000000067805 */ /* 0x000fc6000001ff00 */
[----:B------:R-:W-:-:S04]  /*c160*/  FMUL.FTZ R3, R3, 1 ;  /* 0x3f80000003037820 */ /* 0x000fc80000410000 */
[----:B------:R-:W0:Y:S02]  /*c170*/  F2F.F64.F32 R4, R3 ;  /* 0x0000000300047310 */ /* 0x000e240000201800 */
[----:B0-----:R-:W-:Y:S01]  /*c180*/  STG.E.128 desc[UR36][R16.64], R4 ;  /* 0x0000000410007986 */ /* 0x001fe2000c101d24 */
[----:B------:R-:W-:Y:S05]  /*c190*/  EXIT ;  /* 0x000000000000794d */ /* 0x000fea0003800000 */
.L_x_1712:
        /* <DEDUP_REMOVED lines=21> */
.L_x_1717:
[----:B------:R-:W-:Y:S05]  /*c2f0*/  BSYNC B0 ;  /* 0x0000000000007941 */ /* 0x000fea0003800000 */
.L_x_1716:
[----:B------:R-:W-:-:S05]  /*c300*/  LOP3.LUT R3, R0, R3, RZ, 0xfc, !PT ;  /* 0x0000000300037212 */ /* 0x000fca00078efcff */
[----:B------:R-:W-:Y:S01]  /*c310*/  STG.E.U8 desc[UR36][R16.64], R3 ;  /* 0x0000000310007986 */ /* 0x000fe2000c101124 */
[----:B------:R-:W-:Y:S05]  /*c320*/  EXIT ;  /* 0x000000000000794d */ /* 0x000fea0003800000 */
.L_x_1715:
        /* <DEDUP_REMOVED lines=13> */
.L_x_1719:
[----:B------:R-:W-:Y:S01]  /*c400*/  IMAD.MOV.U32 R0, RZ, RZ, 0x7f ;  /* 0x0000007fff007424 */ /* 0x000fe200078e00ff */
[----:B------:R-:W-:-:S04]  /*c410*/  ISETP.GT.U32.AND P0, PT, R2, 0x7f800000, PT ;  /* 0x7f8000000200780c */ /* 0x000fc80003f04070 */
[----:B------:R-:W-:-:S09]  /*c420*/  SEL R0, R0, 0x7c, P0 ;  /* 0x0000007c00007807 */ /* 0x000fd20000000000 */
.L_x_1720:
[----:B------:R-:W-:Y:S05]  /*c430*/  BSYNC B0 ;  /* 0x0000000000007941 */ /* 0x000fea0003800000 */
.L_x_1718:
[----:B------:R-:W-:-:S04]  /*c440*/  LOP3.LUT R2, R3, 0x80000000, RZ, 0xc0, !PT ;  /* 0x8000000003027812 */ /* 0x000fc800078ec0ff */
[----:B------:R-:W-:-:S04]  /*c450*/  SHF.R.U32.HI R3, RZ, 0x18, R2 ;  /* 0x00000018ff037819 */ /* 0x000fc80000011602 */
[----:B------:R-:W-:-:S05]  /*c460*/  LOP3.LUT R3, R0, R3, RZ, 0xfc, !PT ;  /* 0x0000000300037212 */ /* 0x000fca00078efcff */
[----:B------:R-:W-:Y:S01]  /*c470*/  STG.E.U8 desc[UR36][R16.64], R3 ;  /* 0x0000000310007986 */ /* 0x000fe2000c101124 */
[----:B------:R-:W-:Y:S05]  /*c480*/  EXIT ;  /* 0x000000000000794d */ /* 0x000fea0003800000 */
.L_x_1714:
[----:B------:R-:W-:Y:S01]  /*c490*/  STG.E.U16 desc[UR36][R16.64], R3 ;  /* 0x0000000310007986 */ /* 0x000fe2000c101524 */
[----:B------:R-:W-:Y:S05]  /*c4a0*/  EXIT ;  /* 0x000000000000794d */ /* 0x000fea0003800000 */
.L_x_1711:
        /* <DEDUP_REMOVED lines=10> */
[----:B0-----:R-:W-:Y:S01]  /*c550*/  STG.E.U16 desc[UR36][R16.64], R3 ;  /* 0x0000000310007986 */ /* 0x001fe2000c101524 */
[----:B------:R-:W-:Y:S05]  /*c560*/  EXIT ;  /* 0x000000000000794d */ /* 0x000fea0003800000 */
.L_x_1723:
        /* <DEDUP_REMOVED lines=17> */
.L_x_1726:
[----:B------:R-:W-:-:S04]  /*c680*/  LOP3.LUT R2, R3, 0x80000000, RZ, 0xc0, !PT ;  /* 0x8000000003027812 */ /* 0x000fc800078ec0ff */
[----:B------:R-:W-:-:S04]  /*c690*/  SHF.R.U32.HI R3, RZ, 0x18, R2 ;  /* 0x00000018ff037819 */ /* 0x000fc80000011602 */
[----:B------:R-:W-:-:S04]  /*c6a0*/  LOP3.LUT R0, R0, R3, RZ, 0xfc, !PT ;  /* 0x0000000300007212 */ /* 0x000fc800078efcff */
[----:B------:R-:W-:-:S07]  /*c6b0*/  PRMT R8, R0, 0x7610, R8 ;  /* 0x0000761000087816 */ /* 0x000fce0000000008 */
.L_x_1725:
[----:B------:R-:W-:Y:S05]  /*c6c0*/  BSYNC B0 ;  /* 0x0000000000007941 */ /* 0x000fea0003800000 */
.L_x_1724:
[----:B------:R-:W-:Y:S01]  /*c6d0*/  STG.E.U8 desc[UR36][R16.64], R8 ;  /* 0x0000000810007986 */ /* 0x000fe2000c101124 */
[----:B------:R-:W-:Y:S05]  /*c6e0*/  EXIT ;  /* 0x000000000000794d */ /* 0x000fea0003800000 */
.L_x_1722:
        /* <DEDUP_REMOVED lines=17> */
.L_x_1729:
[----:B------:R-:W-:-:S04]  /*c800*/  LOP3.LUT R2, R3, 0x80000000, RZ, 0xc0, !PT ;  /* 0x8000000003027812 */ /* 0x000fc800078ec0ff */
[----:B------:R-:W-:-:S04]  /*c810*/  SHF.R.U32.HI R3, RZ, 0x18, R2 ;  /* 0x00000018ff037819 */ /* 0x000fc80000011602 */
[----:B------:R-:W-:-:S04]  /*c820*/  LOP3.LUT R0, R0, R3, RZ, 0xfc, !PT ;  /* 0x0000000300007212 */ /* 0x000fc800078efcff */
[----:B------:R-:W-:-:S07]  /*c830*/  PRMT R8, R0, 0x7610, R8 ;  /* 0x0000761000087816 */ /* 0x000fce0000000008 */
.L_x_1728:
[----:B------:R-:W-:Y:S05]  /*c840*/  BSYNC B0 ;  /* 0x0000000000007941 */ /* 0x000fea0003800000 */
.L_x_1727:
[----:B------:R-:W-:Y:S01]  /*c850*/  STG.E.U8 desc[UR36][R16.64], R8 ;  /* 0x0000000810007986 */ /* 0x000fe2000c101124 */
[----:B------:R-:W-:Y:S05]  /*c860*/  EXIT ;  /* 0x000000000000794d */ /* 0x000fea0003800000 */
.L_x_1721:
        /* <DEDUP_REMOVED lines=22> */
.L_x_1704:
        /* <DEDUP_REMOVED lines=16> */
.L_x_1732:
[----:B------:R-:W-:Y:S05]  /*cad0*/  EXIT ;  /* 0x000000000000794d */ /* 0x000fea0003800000 */
.L_x_1731:
[----:B------:R-:W-:-:S06]  /*cae0*/  IMAD.U32 R3, R3, 0x10000, RZ ;  /* 0x0001000003037824 */ /* 0x000fcc00078e00ff */
[----:B------:R-:W0:Y:S02]  /*caf0*/  F2I.U64.TRUNC R2, R3 ;  /* 0x0000000300027311 */ /* 0x000e24000020d800 */
[----:B0-----:R-:W-:Y:S01]  /*cb00*/  STG.E.64 desc[UR36][R16.64], R2 ;  /* 0x0000000210007986 */ /* 0x001fe2000c101b24 */
[----:B------:R-:W-:Y:S05]  /*cb10*/  EXIT ;  /* 0x000000000000794d */ /* 0x000fea0003800000 */
.L_x_1730:
[----:B------:R-:W-:-:S06]  /*cb20*/  IMAD.U32 R3, R3, 0x10000, RZ ;  /* 0x0001000003037824 */ /* 0x000fcc00078e00ff */
[----:B------:R-:W0:Y:S02]  /*cb30*/  F2I.FTZ.U32.TRUNC.NTZ R3, R3 ;  /* 0x0000000300037305 */ /* 0x000e24000021f000 */
[----:B0-----:R-:W-:Y:S01]  /*cb40*/  STG.E desc[UR36][R16.64], R3 ;  /* 0x0000000310007986 */ /* 0x001fe2000c101924 */
[----:B------:R-:W-:Y:S05]  /*cb50*/  EXIT ;  /* 0x000000000000794d */ /* 0x000fea0003800000 */
.L_x_1733:
        /* <DEDUP_REMOVED lines=10> */
.L_x_17220:


//--------------------- .text._ZN2at6native27unrolled_elementwise_kernelINS0_13AUnaryFunctorIN3c108BFloat16ES4_S4_NS0_15binary_internal10MulFunctorIfEEEESt5arrayIPcLm2EELi4E23TrivialOffsetCalculatorILi1EjESD_NS0_6memory12LoadWithCastILi1EEENSE_13StoreWithCastILi1EEEEEviT_T0_T2_T3_T4_T5_ --------------------------
	.section	.text._ZN2at6native27unrolled_elementwise_kernelINS0_13AUnaryFunctorIN3c108BFloat16ES4_S4_NS0_15binary_internal10MulFunctorIfEEEESt5arrayIPcLm2EELi4E23TrivialOffsetCalculatorILi1EjESD_NS0_6memory12LoadWithCastILi1EEENSE_13StoreWithCastILi1EEEEEviT_T0_T2_T3_T4_T5_,"ax",@progbits
	.align	128
        .global         _ZN2at6native27unrolled_elementwise_kernelINS0_13AUnaryFunctorIN3c108BFloat16ES4_S4_NS0_15binary_internal10MulFunctorIfEEEESt5arrayIPcLm2EELi4E23TrivialOffsetCalculatorILi1EjESD_NS0_6memory12LoadWithCastILi1EEENSE_13StoreWithCastILi1EEEEEviT_T0_T2_T3_T4_T5_
        .type           _ZN2at6native27unrolled_elementwise_kernelINS0_13AUnaryFunctorIN3c108BFloat16ES4_S4_NS0_15binary_internal10MulFunctorIfEEEESt5arrayIPcLm2EELi4E23TrivialOffsetCalculatorILi1EjESD_NS0_6memory12LoadWithCastILi1EEENSE_13StoreWithCastILi1EEEEEviT_T0_T2_T3_T4_T5_,@function
        .size           _ZN2at6native27unrolled_elementwise_kernelINS0_13AUnaryFunctorIN3c108BFloat16ES4_S4_NS0_15binary_internal10MulFunctorIfEEEESt5arrayIPcLm2EELi4E23TrivialOffsetCalculatorILi1EjESD_NS0_6memory12LoadWithCastILi1EEENSE_13StoreWithCastILi1EEEEEviT_T0_T2_T3_T4_T5_,(.L_x_17221 - _ZN2at6native27unrolled_elementwise_kernelINS0_13AUnaryFunctorIN3c108BFloat16ES4_S4_NS0_15binary_internal10MulFunctorIfEEEESt5arrayIPcLm2EELi4E23TrivialOffsetCalculatorILi1EjESD_NS0_6memory12LoadWithCastILi1EEENSE_13StoreWithCastILi1EEEEEviT_T0_T2_T3_T4_T5_)
        .other          _ZN2at6native27unrolled_elementwise_kernelINS0_13AUnaryFunctorIN3c108BFloat16ES4_S4_NS0_15binary_internal10MulFunctorIfEEEESt5arrayIPcLm2EELi4E23TrivialOffsetCalculatorILi1EjESD_NS0_6memory12LoadWithCastILi1EEENSE_13StoreWithCastILi1EEEEEviT_T0_T2_T3_T4_T5_,@"STO_CUDA_ENTRY STV_DEFAULT"
_ZN2at6native27unrolled_elementwise_kernelINS0_13AUnaryFunctorIN3c108BFloat16ES4_S4_NS0_15binary_internal10MulFunctorIfEEEESt5arrayIPcLm2EELi4E23TrivialOffsetCalculatorILi1EjESD_NS0_6memory12LoadWithCastILi1EEENSE_13StoreWithCastILi1EEEEEviT_T0_T2_T3_T4_T5_:
.text._ZN2at6native27unrolled_elementwise_kernelINS0_13AUnaryFunctorIN3c108BFloat16ES4_S4_NS0_15binary_internal10MulFunctorIfEEEESt5arrayIPcLm2EELi4E23TrivialOffsetCalculatorILi1EjESD_NS0_6memory12LoadWithCastILi1EEENSE_13StoreWithCastILi1EEEEEviT_T0_T2_T3_T4_T5_:
        /* <DEDUP_REMOVED lines=31> */
[----:B0-----:R-:W-:-:S04]  /*01f0*/  F2FP.BF16.F32.PACK_AB R0, RZ, R0 ;  /* 0x00000000ff00723e */ /* 0x001fc800000010ff */
[----:B------:R-:W-:Y:S01]  /*0200*/  PRMT R17, R0, 0x7610, R17 ;  /* 0x0000761000117816 */ /* 0x000fe20000000011 */
[----:B------:R-:W-:Y:S06]  /*0210*/  BRA `(.L_x_1741) ;  /* 0x0000000c00e07947 */ /* 0x000fec0003800000 */
.L_x_1739:
[----:B------:R-:W2:Y:S02]  /*0220*/  LDG.E.U8 R4, desc[UR36][R4.64] ;  /* 0x0000002404047981 */ /* 0x000ea4000c1e1100 */
[----:B--2---:R-:W-:-:S04]  /*0230*/  I2FP.F32.U32 R0, R4 ;  /* 0x0000000400007245 */ /* 0x004fc80000201000 */
[----:B------:R-:W-:-:S04]  /*0240*/  F2FP.BF16.F32.PACK_AB R0, RZ, R0 ;  /* 0x00000000ff00723e */ /* 0x000fc800000010ff */
[----:B------:R-:W-:Y:S01]  /*0250*/  PRMT R17, R0, 0x7610, R17 ;  /* 0x0000761000117816 */ /* 0x000fe20000000011 */
[----:B------:R-:W-:Y:S06]  /*0260*/  BRA `(.L_x_1741) ;  /* 0x0000000c00cc7947 */ /* 0x000fec0003800000 */
.L_x_1738:
        /* <DEDUP_REMOVED lines=8> */
[----:B0-----:R-:W-:-:S04]  /*02f0*/  F2FP.BF16.F32.PACK_AB R0, RZ, R0 ;  /* 0x00000000ff00723e */ /* 0x001fc800000010ff */
[----:B------:R-:W-:Y:S01]  /*0300*/  PRMT R17, R0, 0x7610, R17 ;  /* 0x0000761000117816 */ /* 0x000fe20000000011 */
[----:B------:R-:W-:Y:S06]  /*0310*/  BRA `(.L_x_1741) ;  /* 0x0000000c00a07947 */ /* 0x000fec0003800000 */
.L_x_1743:
[----:B------:R-:W2:Y:S02]  /*0320*/  LDG.E R4, desc[UR36][R4.64] ;  /* 0x0000002404047981 */ /* 0x000ea4000c1e1900 */
[----:B--2---:R-:W-:-:S04]  /*0330*/  I2FP.F32.S32 R0, R4 ;  /* 0x0000000400007245 */ /* 0x004fc80000201400 */
[----:B------:R-:W-:-:S04]  /*0340*/  F2FP.BF16.F32.PACK_AB R0, RZ, R0 ;  /* 0x00000000ff00723e */ /* 0x000fc800000010ff */
[----:B------:R-:W-:Y:S01]  /*0350*/  PRMT R17, R0, 0x7610, R17 ;  /* 0x0000761000117816 */ /* 0x000fe20000000011 */
[----:B------:R-:W-:Y:S06]  /*0360*/  BRA `(.L_x_1741) ;  /* 0x0000000c008c7947 */ /* 0x000fec0003800000 */
.L_x_1742:
[----:B------:R-:W2:Y:S02]  /*0370*/  LDG.E.U16 R4, desc[UR36][R4.64] ;  /* 0x0000002404047981 */ /* 0x000ea4000c1e1500 */
[----:B--2---:R-:W0:Y:S02]  /*0380*/  I2F.S16 R0, R4 ;  /* 0x0000000400007306 */ /* 0x004e240000101400 */
[----:B0-----:R-:W-:-:S04]  /*0390*/  F2FP.BF16.F32.PACK_AB R0, RZ, R0 ;  /* 0x00000000ff00723e */ /* 0x001fc800000010ff */
[----:B------:R-:W-:Y:S01]  /*03a0*/  PRMT R17, R0, 0x7610, R17 ;  /* 0x0000761000117816 */ /* 0x000fe20000000011 */
[----:B------:R-:W-:Y:S06]  /*03b0*/  BRA `(.L_x_1741) ;  /* 0x0000000c00787947 */ /* 0x000fec0003800000 */
.L_x_1737:
        /* <DEDUP_REMOVED lines=9> */
.L_x_1745:
[----:B------:R-:W2:Y:S02]  /*0450*/  LDG.E.U16 R0, desc[UR36][R4.64] ;  /* 0x0000002404007981 */ /* 0x000ea4000c1e1500 */
[----:B--2---:R-:W-:-:S05]  /*0460*/  HADD2.F32 R0, -RZ, R0.H0_H0 ;  /* 0x20000000ff007230 */ /* 0x004fca0000004100 */
[----:B------:R-:W-:-:S04]  /*0470*/  F2FP.BF16.F32.PACK_AB R0, RZ, R0 ;  /* 0x00000000ff00723e */ /* 0x000fc800000010ff */
[----:B------:R-:W-:Y:S01]  /*0480*/  PRMT R17, R0, 0x7610, R17 ;  /* 0x0000761000117816 */ /* 0x000fe20000000011 */
[----:B------:R-:W-:Y:S06]  /*0490*/  BRA `(.L_x_1741) ;  /* 0x0000000c00407947 */ /* 0x000fec0003800000 */
.L_x_1744:
        /* <DEDUP_REMOVED lines=9> */
.L_x_1747:
[----:B------:R-:W2:Y:S02]  /*0530*/  LDG.E.U16 R4, desc[UR36][R4.64] ;  /* 0x0000002404047981 */ /* 0x000ea4000c1e1500 */
[----:B--2---:R-:W-:-:S05]  /*0540*/  HADD2.F32 R0, -RZ, R4.H0_H0 ;  /* 0x20000004ff007230 */ /* 0x004fca0000004100 */
[----:B------:R-:W-:-:S04]  /*0550*/  F2FP.BF16.F32.PACK_AB R0, RZ, R0 ;  /* 0x00000000ff00723e */ /* 0x000fc800000010ff */
[----:B------:R-:W-:Y:S01]  /*0560*/  PRMT R17, R0, 0x7610, R17 ;  /* 0x0000761000117816 */ /* 0x000fe20000000011 */
[----:B------:R-:W-:Y:S06]  /*0570*/  BRA `(.L_x_1741) ;  /* 0x0000000c00087947 */ /* 0x000fec0003800000 */
.L_x_1746:
[----:B------:R-:W2:Y:S01]  /*0580*/  LDG.E.64 R4, desc[UR36][R4.64] ;  /* 0x0000002404047981 */ /* 0x000ea2000c1e1b00 */
[----:B------:R-:W-:Y:S01]  /*0590*/  UMOV UR4, 0xf0000000 ;  /* 0xf000000000047882 */ /* 0x000fe20000000000 */
[----:B------:R-:W-:Y:S01]  /*05a0*/  UMOV UR5, 0x380fffff ;  /* 0x380fffff00057882 */ /* 0x000fe20000000000 */
[----:B--2---:R-:W0:Y:S01]  /*05b0*/  F2F.F32.F64 R0, R4 ;  /* 0x0000000400007310 */ /* 0x004e220000301000 */
[----:B------:R-:W-:-:S14]  /*05c0*/  DSETP.GEU.AND P0, PT, |R4|, UR4, PT ;  /* 0x0000000404007e2a */ /* 0x000fdc000bf0e200 */
[----:B0-----:R-:W-:-:S05]  /*05d0*/  @!P0 FMUL R0, R0, 1.175494350822287508e-38 ;  /* 0x0080000000008820 */ /* 0x001fca0000400000 */
[----:B------:R-:W-:-:S04]  /*05e0*/  F2FP.BF16.F32.PACK_AB R0, RZ, R0 ;  /* 0x00000000ff00723e */ /* 0x000fc800000010ff */
[----:B------:R-:W-:Y:S01]  /*05f0*/  PRMT R17, R0, 0x7610, R17 ;  /* 0x0000761000117816 */ /* 0x000fe20000000011 */
[----:B------:R-:W-:Y:S06]  /*0600*/  BRA `(.L_x_1741) ;  /* 0x0000000800e47947 */ /* 0x000fec0003800000 */
.L_x_1736:
        /* <DEDUP_REMOVED lines=11> */
[----:B------:R-:W-:-:S04]  /*06c0*/  F2FP.BF16.F32.PACK_AB R0, RZ, R0 ;  /* 0x00000000ff00723e */ /* 0x000fc800000010ff */
[----:B------:R-:W-:Y:S01]  /*06d0*/  PRMT R17, R0, 0x7610, R17 ;  /* 0x0000761000117816 */ /* 0x000fe20000000011 */
[----:B------:R-:W-:Y:S06]  /*06e0*/  BRA `(.L_x_1741) ;  /* 0x0000000800ac7947 */ /* 0x000fec0003800000 */
.L_x_1750:
        /* <DEDUP_REMOVED lines=9> */
.L_x_1749:
        /* <DEDUP_REMOVED lines=28> */
.L_x_1752:
        /* <DEDUP_REMOVED lines=13> */
[----:B------:R-:W-:-:S04]  /*0a10*/  F2FP.BF16.F32.PACK_AB R0, RZ, R0 ;  /* 0x00000000ff00723e */ /* 0x000fc800000010ff */
[----:B------:R-:W-:Y:S01]  /*0a20*/  PRMT R17, R0, 0x7610, R17 ;  /* 0x0000761000117816 */ /* 0x000fe20000000011 */
[----:B------:R-:W-:Y:S06]  /*0a30*/  BRA `(.L_x_1741) ;  /* 0x0000000400d87947 */ /* 0x000fec0003800000 */
.L_x_1751:
[----:B------:R0:W5:Y:S01]  /*0a40*/  LDG.E.U16 R17, desc[UR36][R4.64] ;  /* 0x0000002404117981 */ /* 0x000162000c1e1500 */
[----:B------:R-:W-:Y:S05]  /*0a50*/  BRA `(.L_x_1741) ;  /* 0x0000000400d07947 */ /* 0x000fea0003800000 */
.L_x_1748:
        /* <DEDUP_REMOVED lines=10> */
[----:B------:R-:W-:-:S04]  /*0b00*/  F2FP.BF16.F32.PACK_AB R0, RZ, R0 ;  /* 0x00000000ff00723e */ /* 0x000fc800000010ff */
[----:B------:R-:W-:Y:S01]  /*0b10*/  PRMT R17, R0, 0x7610, R17 ;  /* 0x0000761000117816 */ /* 0x000fe20000000011 */
[----:B------:R-:W-:Y:S06]  /*0b20*/  BRA `(.L_x_1741) ;  /* 0x00000004009c7947 */ /* 0x000fec0003800000 */
.L_x_1755:
        /* <DEDUP_REMOVED lines=21> */
.L_x_1759:
[----:B------:R-:W-:Y:S05]  /*0c80*/  BSYNC B1 ;  /* 0x0000000000017941 */ /* 0x000fea0003800000 */
.L_x_1758:
[----:B------:R-:W-:Y:S01]  /*0c90*/  LEA R5, R0, 0x3b800000, 0x17 ;  /* 0x3b80000000057811 */ /* 0x000fe200078eb8ff */
[----:B------:R-:W-:-:S05]  /*0ca0*/  IMAD.SHL.U32 R0, R3, 0x100000, RZ ;  /* 0x0010000003007824 */ /* 0x000fca00078e00ff */
[----:B------:R-:W-:-:S07]  /*0cb0*/  LOP3.LUT R0, R5, R0, R6, 0xfe, !PT ;  /* 0x0000000005007212 */ /* 0x000fce00078efe06 */
.L_x_1757:
[----:B------:R-:W-:Y:S05]  /*0cc0*/  BSYNC B0 ;  /* 0x0000000000007941 */ /* 0x000fea0003800000 */
.L_x_1756:
[----:B------:R-:W-:-:S04]  /*0cd0*/  F2FP.BF16.F32.PACK_AB R0, RZ, R0 ;  /* 0x00000000ff00723e */ /* 0x000fc800000010ff */
[----:B------:R-:W-:Y:S01]  /*0ce0*/  PRMT R17, R0, 0x7610, R17 ;  /* 0x0000761000117816 */ /* 0x000fe20000000011 */
[----:B------:R-:W-:Y:S06]  /*0cf0*/  BRA `(.L_x_1741) ;  /* 0x0000000400287947 */ /* 0x000fec0003800000 */
.L_x_1754:
        /* <DEDUP_REMOVED lines=21> */
.L_x_1763:
[----:B------:R-:W-:Y:S05]  /*0e50*/  BSYNC B1 ;  /* 0x0000000000017941 */ /* 0x000fea0003800000 */
.L_x_1762:
[----:B------:R-:W-:Y:S01]  /*0e60*/  LEA R5, R0, 0x37800000, 0x17 ;  /* 0x3780000000057811 */ /* 0x000fe200078eb8ff */
[----:B------:R-:W-:-:S05]  /*0e70*/  IMAD.SHL.U32 R0, R3, 0x200000, RZ ;  /* 0x0020000003007824 */ /* 0x000fca00078e00ff */
[----:B------:R-:W-:-:S07]  /*0e80*/  LOP3.LUT R0, R5, R0, R6, 0xfe, !PT ;  /* 0x0000000005007212 */ /* 0x000fce00078efe06 */
.L_x_1761:
[----:B------:R-:W-:Y:S05]  /*0e90*/  BSYNC B0 ;  /* 0x0000000000007941 */ /* 0x000fea0003800000 */
.L_x_1760:
[----:B------:R-:W-:-:S04]  /*0ea0*/  F2FP.BF16.F32.PACK_AB R0, RZ, R0 ;  /* 0x00000000ff00723e */ /* 0x000fc800000010ff */
[----:B------:R-:W-:Y:S01]  /*0eb0*/  PRMT R17, R0, 0x7610, R17 ;  /* 0x0000761000117816 */ /* 0x000fe20000000011 */
[----:B------:R-:W-:Y:S06]  /*0ec0*/  BRA `(.L_x_1741) ;  /* 0x0000000000b47947 */ /* 0x000fec0003800000 */
.L_x_1753:
        /* <DEDUP_REMOVED lines=14> */
.L_x_1767:
[----:B------:R-:W-:Y:S05]  /*0fb0*/  BSYNC B0 ;  /* 0x0000000000007941 */ /* 0x000fea0003800000 */
.L_x_1766:
[----:B------:R-:W-:-:S04]  /*0fc0*/  F2FP.BF16.F32.PACK_AB R0, RZ, R0 ;  /* 0x00000000ff00723e */ /* 0x000fc800000010ff */
[----:B------:R-:W-:Y:S01]  /*0fd0*/  PRMT R17, R0, 0x7610, R17 ;  /* 0x0000761000117816 */ /* 0x000fe20000000011 */
[----:B------:R-:W-:Y:S06]  /*0fe0*/  BRA `(.L_x_1741) ;  /* 0x00000000006c7947 */ /* 0x000fec0003800000 */
.L_x_1740:
        /* <DEDUP_REMOVED lines=16> */
.L_x_1768:
[----:B------:R-:W-:Y:S01]  /*10f0*/  PRMT R17, RZ, 0x7610, R17 ;  /* 0x00007610ff117816 */ /* 0x000fe20000000011 */
[----:B------:R-:W-:Y:S06]  /*1100*/  BRA `(.L_x_1741) ;  /* 0x0000000000247947 */ /* 0x000fec0003800000 */
.L_x_1765:
[----:B------:R-:W2:Y:S02]  /*1110*/  LDG.E.64 R4, desc[UR36][R4.64] ;  /* 0x0000002404047981 */ /* 0x000ea4000c1e1b00 */
[----:B--2---:R-:W0:Y:S02]  /*1120*/  I2F.U64 R0, R4 ;  /* 0x0000000400007312 */ /* 0x004e240000301000 */
[----:B0-----:R-:W-:-:S04]  /*1130*/  F2FP.BF16.F32.PACK_AB R0, RZ, R0 ;  /* 0x00000000ff00723e */ /* 0x001fc800000010ff */
[----:B------:R-:W-:Y:S01]  /*1140*/  PRMT R17, R0, 0x7610, R17 ;  /* 0x0000761000117816 */ /* 0x000fe20000000011 */
[----:B------:R-:W-:Y:S06]  /*1150*/  BRA `(.L_x_1741) ;  /* 0x0000000000107947 */ /* 0x000fec0003800000 */
.L_x_1764:
[----:B------:R-:W2:Y:S02]  /*1160*/  LDG.E R4, desc[UR36][R4.64] ;  /* 0x0000002404047981 */ /* 0x000ea4000c1e1900 */
[----:B--2---:R-:W-:-:S04]  /*1170*/  I2FP.F32.U32 R0, R4 ;  /* 0x0000000400007245 */ /* 0x004fc80000201000 */
[----:B------:R-:W-:-:S04]  /*1180*/  F2FP.BF16.F32.PACK_AB R0, RZ, R0 ;  /* 0x00000000ff00723e */ /* 0x000fc800000010ff */
[----:B------:R-:W-:-:S07]  /*1190*/  PRMT R17, R0, 0x7610, R17 ;  /* 0x0000761000117816 */ /* 0x000fce0000000011 */
.L_x_1741:
[----:B------:R-:W1:Y:S02]  /*11a0*/  S2R R23, SR_TID.X ;  /* 0x0000000000177919 */ /* 0x000e640000002100 */
[----:B-1----:R-:W-:-:S07]  /*11b0*/  VIADD R23, R23, 0x80 ;  /* 0x0000008017177836 */ /* 0x002fce0000000000 */
.L_x_1735:
[----:B------:R-:W-:Y:S05]  /*11c0*/  BSYNC B6 ;  /* 0x0000000000067941 */ /* 0x000fea0003800000 */
.L_x_1734:
[----:B------:R-:W-:Y:S01]  /*11d0*/  ISETP.GE.AND P0, PT, R23, R16, PT ;  /* 0x000000101700720c */ /* 0x000fe20003f06270 */
[----:B------:R-:W-:-:S12]  /*11e0*/  BSSY B6, `(.L_x_1769) ;  /* 0x0000111000067945 */ /* 0x000fd80003800000 */
[----:B------:R-:W-:Y:S05]  /*11f0*/  @P0 BRA `(.L_x_1770) ;  /* 0x00000010003c0947 */ /* 0x000fea0003800000 */
[----:B0-----:R-:W0:Y:S01]  /*1200*/  LDC.64 R4, c[0x0][0x228] ;  /* 0x00008a00ff047b82 */ /* 0x001e220000000a00 */
        /* <DEDUP_REMOVED lines=22> */
.L_x_1774:
[----:B------:R-:W2:Y:S02]  /*1370*/  LDG.E.U8 R4, desc[UR36][R4.64] ;  /* 0x0000002404047981 */ /* 0x000ea4000c1e1100 */
[----:B--2---:R-:W-:-:S04]  /*1380*/  I2FP.F32.U32 R0, R4 ;  /* 0x0000000400007245 */ /* 0x004fc80000201000 */
[----:B------:R-:W-:-:S04]  /*1390*/  F2FP.BF16.F32.PACK_AB R0, RZ, R0 ;  /* 0x00000000ff00723e */ /* 0x000fc800000010ff */
[----:B------:R-:W-:Y:S01]  /*13a0*/  PRMT R19, R0, 0x7610, R19 ;  /* 0x0000761000137816 */ /* 0x000fe20000000013 */
[----:B------:R-:W-:Y:S06]  /*13b0*/  BRA `(.L_x_1776) ;  /* 0x0000000c00c87947 */ /* 0x000fec0003800000 */
.L_x_1773:
        /* <DEDUP_REMOVED lines=11> */
.L_x_1778:
[----:B------:R-:W2:Y:S02]  /*1470*/  LDG.E R4, desc[UR36][R4.64] ;  /* 0x0000002404047981 */ /* 0x000ea4000c1e1900 */
[----:B--2---:R-:W-:-:S04]  /*1480*/  I2FP.F32.S32 R0, R4 ;  /* 0x0000000400007245 */ /* 0x004fc80000201400 */
[----:B------:R-:W-:-:S04]  /*1490*/  F2FP.BF16.F32.PACK_AB R0, RZ, R0 ;  /* 0x00000000ff00723e */ /* 0x000fc800000010ff */
[----:B------:R-:W-:Y:S01]  /*14a0*/  PRMT R19, R0, 0x7610, R19 ;  /* 0x0000761000137816 */ /* 0x000fe20000000013 */
[----:B------:R-:W-:Y:S06]  /*14b0*/  BRA `(.L_x_1776) ;  /* 0x0000000c00887947 */ /* 0x000fec0003800000 */
.L_x_1777:
[----:B------:R-:W2:Y:S02]  /*14c0*/  LDG.E.U16 R4, desc[UR36][R4.64] ;  /* 0x0000002404047981 */ /* 0x000ea4000c1e1500 */
[----:B--2---:R-:W0:Y:S02]  /*14d0*/  I2F.S16 R0, R4 ;  /* 0x0000000400007306 */ /* 0x004e240000101400 */
[----:B0-----:R-:W-:-:S04]  /*14e0*/  F2FP.BF16.F32.PACK_AB R0, RZ, R0 ;  /* 0x00000000ff00723e */ /* 0x001fc800000010ff */
[----:B------:R-:W-:Y:S01]  /*14f0*/  PRMT R19, R0, 0x7610, R19 ;  /* 0x0000761000137816 */ /* 0x000fe20000000013 */
[----:B------:R-:W-:Y:S06]  /*1500*/  BRA `(.L_x_1776) ;  /* 0x0000000c00747947 */ /* 0x000fec0003800000 */
.L_x_1772:
        /* <DEDUP_REMOVED lines=9> */
.L_x_1780:
[----:B------:R-:W2:Y:S02]  /*15a0*/  LDG.E.U16 R0, desc[UR36][R4.64] ;  /* 0x0000002404007981 */ /* 0x000ea4000c1e1500 */
[----:B--2---:R-:W-:-:S05]  /*15b0*/  HADD2.F32 R0, -RZ, R0.H0_H0 ;  /* 0x20000000ff007230 */ /* 0x004fca0000004100 */
[----:B------:R-:W-:-:S04]  /*15c0*/  F2FP.BF16.F32.PACK_AB R0, RZ, R0 ;  /* 0x00000000ff00723e */ /* 0x000fc800000010ff */
[----:B------:R-:W-:Y:S01]  /*15d0*/  PRMT R19, R0, 0x7610, R19 ;  /* 0x0000761000137816 */ /* 0x000fe20000000013 */
[----:B------:R-:W-:Y:S06]  /*15e0*/  BRA `(.L_x_1776) ;  /* 0x0000000c003c7947 */ /* 0x000fec0003800000 */
.L_x_1779:
        /* <DEDUP_REMOVED lines=9> */
.L_x_1782:
[----:B------:R-:W2:Y:S02]  /*1680*/  LDG.E.U16 R4, desc[UR36][R4.64] ;  /* 0x0000002404047981 */ /* 0x000ea4000c1e1500 */
[----:B--2---:R-:W-:-:S05]  /*1690*/  HADD2.F32 R0, -RZ, R4.H0_H0 ;  /* 0x20000004ff007230 */ /* 0x004fca0000004100 */
[----:B------:R-:W-:-:S04]  /*16a0*/  F2FP.BF16.F32.PACK_AB R0, RZ, R0 ;  /* 0x00000000ff00723e */ /* 0x000fc800000010ff */
[----:B------:R-:W-:Y:S01]  /*16b0*/  PRMT R19, R0, 0x7610, R19 ;  /* 0x0000761000137816 */ /* 0x000fe20000000013 */
[----:B------:R-:W-:Y:S06]  /*16c0*/  BRA `(.L_x_1776) ;  /* 0x0000000c00047947 */ /* 0x000fec0003800000 */
.L_x_1781:
        /* <DEDUP_REMOVED lines=9> */
.L_x_1771:
        /* <DEDUP_REMOVED lines=14> */
.L_x_1785:
        /* <DEDUP_REMOVED lines=9> */
.L_x_1784:
        /* <DEDUP_REMOVED lines=28> */
.L_x_1787:
        /* <DEDUP_REMOVED lines=15> */
.L_x_1786:
[----:B------:R0:W5:Y:S01]  /*1b80*/  LDG.E.U16 R19, desc[UR36][R4.64] ;  /* 0x0000002404137981 */ /* 0x000162000c1e1500 */
[----:B------:R-:W-:Y:S05]  /*1b90*/  BRA `(.L_x_1776) ;  /* 0x0000000400d07947 */ /* 0x000fea0003800000 */
.L_x_1783:
        /* <DEDUP_REMOVED lines=13> */
.L_x_1790:
        /* <DEDUP_REMOVED lines=21> */
.L_x_1794:
[----:B------:R-:W-:Y:S05]  /*1dc0*/  BSYNC B1 ;  /* 0x0000000000017941 */ /* 0x000fea0003800000 */
.L_x_1793:
[----:B------:R-:W-:Y:S01]  /*1dd0*/  LEA R5, R0, 0x3b800000, 0x17 ;  /* 0x3b80000000057811 */ /* 0x000fe200078eb8ff */
[----:B------:R-:W-:-:S05]  /*1de0*/  IMAD.SHL.U32 R0, R3, 0x100000, RZ ;  /* 0x0010000003007824 */ /* 0x000fca00078e00ff */
[----:B------:R-:W-:-:S07]  /*1df0*/  LOP3.LUT R0, R5, R0, R6, 0xfe, !PT ;  /* 0x0000000005007212 */ /* 0x000fce00078efe06 */
.L_x_1792:
[----:B------:R-:W-:Y:S05]  /*1e00*/  BSYNC B0 ;  /* 0x0000000000007941 */ /* 0x000fea0003800000 */
.L_x_1791:
[----:B------:R-:W-:-:S04]  /*1e10*/  F2FP.BF16.F32.PACK_AB R0, RZ, R0 ;  /* 0x00000000ff00723e */ /* 0x000fc800000010ff */
[----:B------:R-:W-:Y:S01]  /*1e20*/  PRMT R19, R0, 0x7610, R19 ;  /* 0x0000761000137816 */ /* 0x000fe20000000013 */
[----:B------:R-:W-:Y:S06]  /*1e30*/  BRA `(.L_x_1776) ;  /* 0x0000000400287947 */ /* 0x000fec0003800000 */
.L_x_1789:
        /* <DEDUP_REMOVED lines=21> */
.L_x_1798:
[----:B------:R-:W-:Y:S05]  /*1f90*/  BSYNC B1 ;  /* 0x0000000000017941 */ /* 0x000fea0003800000 */
.L_x_1797:
[----:B------:R-:W-:Y:S01]  /*1fa0*/  LEA R5, R0, 0x37800000, 0x17 ;  /* 0x3780000000057811 */ /* 0x000fe200078eb8ff */
[----:B------:R-:W-:-:S05]  /*1fb0*/  IMAD.SHL.U32 R0, R3, 0x200000, RZ ;  /* 0x0020000003007824 */ /* 0x000fca00078e00ff */
[----:B------:R-:W-:-:S07]  /*1fc0*/  LOP3.LUT R0, R5, R0, R6, 0xfe, !PT ;  /* 0x0000000005007212 */ /* 0x000fce00078efe06 */
.L_x_1796:
[----:B------:R-:W-:Y:S05]  /*1fd0*/  BSYNC B0 ;  /* 0x0000000000007941 */ /* 0x000fea0003800000 */
.L_x_1795:
[----:B------:R-:W-:-:S04]  /*1fe0*/  F2FP.BF16.F32.PACK_AB R0, RZ, R0 ;  /* 0x00000000ff00723e */ /* 0x000fc800000010ff */
[----:B------:R-:W-:Y:S01]  /*1ff0*/  PRMT R19, R0, 0x7610, R19 ;  /* 0x0000761000137816 */ /* 0x000fe20000000013 */
[----:B------:R-:W-:Y:S06]  /*2000*/  BRA `(.L_x_1776) ;  /* 0x0000000000b47947 */ /* 0x000fec0003800000 */
.L_x_1788:
        /* <DEDUP_REMOVED lines=14> */
.L_x_1802:
[----:B------:R-:W-:Y:S05]  /*20f0*/  BSYNC B0 ;  /* 0x0000000000007941 */ /* 0x000fea0003800000 */
.L_x_1801:
[----:B------:R-:W-:-:S04]  /*2100*/  F2FP.BF16.F32.PACK_AB R0, RZ, R0 ;  /* 0x00000000ff00723e */ /* 0x000fc800000010ff */
[----:B------:R-:W-:Y:S01]  /*2110*/  PRMT R19, R0, 0x7610, R19 ;  /* 0x0000761000137816 */ /* 0x000fe20000000013 */
[----:B------:R-:W-:Y:S06]  /*2120*/  BRA `(.L_x_1776) ;  /* 0x00000000006c7947 */ /* 0x000fec0003800000 */
.L_x_1775:
        /* <DEDUP_REMOVED lines=15> */
[----:B0----5:R-:W-:Y:S05]  /*2220*/  CALL.ABS.NOINC R14 ;  /* 0x000000000e007343 */ /* 0x021fea0003c00000 */
.L_x_1803:
[----:B------:R-:W-:Y:S01]  /*2230*/  PRMT R19, RZ, 0x7610, R19 ;  /* 0x00007610ff137816 */ /* 0x000fe20000000013 */
[----:B------:R-:W-:Y:S06]  /*2240*/  BRA `(.L_x_1776) ;  /* 0x0000000000247947 */ /* 0x000fec0003800000 */
.L_x_1800:
[----:B------:R-:W2:Y:S02]  /*2250*/  LDG.E.64 R4, desc[UR36][R4.64] ;  /* 0x0000002404047981 */ /* 0x000ea4000c1e1b00 */
[----:B--2---:R-:W0:Y:S02]  /*2260*/  I2F.U64 R0, R4 ;  /* 0x0000000400007312 */ /* 0x004e240000301000 */
[----:B0-----:R-:W-:-:S04]  /*2270*/  F2FP.BF16.F32.PACK_AB R0, RZ, R0 ;  /* 0x00000000ff00723e */ /* 0x001fc800000010ff */
[----:B------:R-:W-:Y:S01]  /*2280*/  PRMT R19, R0, 0x7610, R19 ;  /* 0x0000761000137816 */ /* 0x000fe20000000013 */
[----:B------:R-:W-:Y:S06]  /*2290*/  BRA `(.L_x_1776) ;  /* 0x0000000000107947 */ /* 0x000fec0003800000 */
.L_x_1799:
[----:B------:R-:W2:Y:S02]  /*22a0*/  LDG.E R4, desc[UR36][R4.64] ;  /* 0x0000002404047981 */ /* 0x000ea4000c1e1900 */
[----:B--2---:R-:W-:-:S04]  /*22b0*/  I2FP.F32.U32 R0, R4 ;  /* 0x0000000400007245 */ /* 0x004fc80000201000 */
[----:B------:R-:W-:-:S04]  /*22c0*/  F2FP.BF16.F32.PACK_AB R0, RZ, R0 ;  /* 0x00000000ff00723e */ /* 0x000fc800000010ff */
[----:B------:R-:W-:-:S07]  /*22d0*/  PRMT R19, R0, 0x7610, R19 ;  /* 0x0000761000137816 */ /* 0x000fce0000000013 */
.L_x_1776:
[----:B------:R-:W-:-:S07]  /*22e0*/  VIADD R23, R23, 0x80 ;  /* 0x0000008017177836 */ /* 0x000fce0000000000 */
.L_x_1770:
[----:B------:R-:W-:Y:S05]  /*22f0*/  BSYNC B6 ;  /* 0x0000000000067941 */ /* 0x000fea0003800000 */
.L_x_1769:
[----:B------:R-:W-:Y:S01]  /*2300*/  ISETP.GE.AND P0, PT, R23, R16, PT ;  /* 0x000000101700720c */ /* 0x000fe20003f06270 */
[----:B------:R-:W-:Y:S01]  /*2310*/  BSSY B6, `(.L_x_1804) ;  /* 0x0000113000067945 */ /* 0x000fe20003800000 */
[----:B------:R-:W-:Y:S02]  /*2320*/  PRMT R18, RZ, 0x7610, R18 ;  /* 0x00007610ff127816 */ /* 0x000fe40000000012 */
[----:B------:R-:W-:-:S09]  /*2330*/  PRMT R24, RZ, 0x7610, R24 ;  /* 0x00007610ff187816 */ /* 0x000fd20000000018 */
        /* <DEDUP_REMOVED lines=24> */
.L_x_1809:
[----:B------:R-:W2:Y:S02]  /*24c0*/  LDG.E.U8 R4, desc[UR36][R4.64] ;  /* 0x0000002404047981 */ /* 0x000ea4000c1e1100 */
[----:B--2---:R-:W-:-:S04]  /*24d0*/  I2FP.F32.U32 R0, R4 ;  /* 0x0000000400007245 */ /* 0x004fc80000201000 */
[----:B------:R-:W-:-:S04]  /*24e0*/  F2FP.BF16.F32.PACK_AB R0, RZ, R0 ;  /* 0x00000000ff00723e */ /* 0x000fc800000010ff */
[----:B------:R-:W-:Y:S01]  /*24f0*/  PRMT R24, R0, 0x7610, R24 ;  /* 0x0000761000187816 */ /* 0x000fe20000000018 */
[----:B------:R-:W-:Y:S06]  /*2500*/  BRA `(.L_x_1811) ;  /* 0x0000000c00c87947 */ /* 0x000fec0003800000 */
.L_x_1808:
        /* <DEDUP_REMOVED lines=11> */
.L_x_1813:
[----:B------:R-:W2:Y:S02]  /*25c0*/  LDG.E R4, desc[UR36][R4.64] ;  /* 0x0000002404047981 */ /* 0x000ea4000c1e1900 */
[----:B--2---:R-:W-:-:S04]  /*25d0*/  I2FP.F32.S32 R0, R4 ;  /* 0x0000000400007245 */ /* 0x004fc80000201400 */
[----:B------:R-:W-:-:S04]  /*25e0*/  F2FP.BF16.F32.PACK_AB R0, RZ, R0 ;  /* 0x00000000ff00723e */ /* 0x000fc800000010ff */
[----:B------:R-:W-:Y:S01]  /*25f0*/  PRMT R24, R0, 0x7610, R24 ;  /* 0x0000761000187816 */ /* 0x000fe20000000018 */
[----:B------:R-:W-:Y:S06]  /*2600*/  BRA `(.L_x_1811) ;  /* 0x0000000c00887947 */ /* 0x000fec0003800000 */
.L_x_1812:
[----:B------:R-:W2:Y:S02]  /*2610*/  LDG.E.U16 R4, desc[UR36][R4.64] ;  /* 0x0000002404047981 */ /* 0x000ea4000c1e1500 */
[----:B--2---:R-:W0:Y:S02]  /*2620*/  I2F.S16 R0, R4 ;  /* 0x0000000400007306 */ /* 0x004e240000101400 */
[----:B0-----:R-:W-:-:S04]  /*2630*/  F2FP.BF16.F32.PACK_AB R0, RZ, R0 ;  /* 0x00000000ff00723e */ /* 0x001fc800000010ff */
[----:B------:R-:W-:Y:S01]  /*2640*/  PRMT R24, R0, 0x7610, R24 ;  /* 0x0000761000187816 */ /* 0x000fe20000000018 */
[----:B------:R-:W-:Y:S06]  /*2650*/  BRA `(.L_x_1811) ;  /* 0x0000000c00747947 */ /* 0x000fec0003800000 */
.L_x_1807:
        /* <DEDUP_REMOVED lines=9> */
.L_x_1815:
[----:B------:R-:W2:Y:S02]  /*26f0*/  LDG.E.U16 R0, desc[UR36][R4.64] ;  /* 0x0000002404007981 */ /* 0x000ea4000c1e1500 */
[----:B--2---:R-:W-:-:S05]  /*2700*/  HADD2.F32 R0, -RZ, R0.H0_H0 ;  /* 0x20000000ff007230 */ /* 0x004fca0000004100 */
[----:B------:R-:W-:-:S04]  /*2710*/  F2FP.BF16.F32.PACK_AB R0, RZ, R0 ;  /* 0x00000000ff00723e */ /* 0x000fc800000010ff */
[----:B------:R-:W-:Y:S01]  /*2720*/  PRMT R24, R0, 0x7610, R24 ;  /* 0x0000761000187816 */ /* 0x000fe20000000018 */
[----:B------:R-:W-:Y:S06]  /*2730*/  BRA `(.L_x_1811) ;  /* 0x0000000c003c7947 */ /* 0x000fec0003800000 */
.L_x_1814:
        /* <DEDUP_REMOVED lines=9> */
.L_x_1817:
[----:B------:R-:W2:Y:S02]  /*27d0*/  LDG.E.U16 R4, desc[UR36][R4.64] ;  /* 0x0000002404047981 */ /* 0x000ea4000c1e1500 */
[----:B--2---:R-:W-:-:S05]  /*27e0*/  HADD2.F32 R0, -RZ, R4.H0_H0 ;  /* 0x20000004ff007230 */ /* 0x004fca0000004100 */
[----:B------:R-:W-:-:S04]  /*27f0*/  F2FP.BF16.F32.PACK_AB R0, RZ, R0 ;  /* 0x00000000ff00723e */ /* 0x000fc800000010ff */
[----:B------:R-:W-:Y:S01]  /*2800*/  PRMT R24, R0, 0x7610, R24 ;  /* 0x0000761000187816 */ /* 0x000fe20000000018 */
[----:B------:R-:W-:Y:S06]  /*2810*/  BRA `(.L_x_1811) ;  /* 0x0000000c00047947 */ /* 0x000fec0003800000 */
.L_x_1816:
        /* <DEDUP_REMOVED lines=9> */
.L_x_1806:
        /* <DEDUP_REMOVED lines=14> */
.L_x_1820:
        /* <DEDUP_REMOVED lines=9> */
.L_x_1819:
        /* <DEDUP_REMOVED lines=28> */
.L_x_1822:
        /* <DEDUP_REMOVED lines=15> */
.L_x_1821:
[----:B------:R0:W5:Y:S01]  /*2cd0*/  LDG.E.U16 R24, desc[UR36][R4.64] ;  /* 0x0000002404187981 */ /* 0x000162000c1e1500 */
[----:B------:R-:W-:Y:S05]  /*2ce0*/  BRA `(.L_x_1811) ;  /* 0x0000000400d07947 */ /* 0x000fea0003800000 */
.L_x_1818:
        /* <DEDUP_REMOVED lines=13> */
.L_x_1825:
        /* <DEDUP_REMOVED lines=21> */
.L_x_1829:
[----:B------:R-:W-:Y:S05]  /*2f10*/  BSYNC B1 ;  /* 0x0000000000017941 */ /* 0x000fea0003800000 */
.L_x_1828:
[----:B------:R-:W-:Y:S01]  /*2f20*/  LEA R5, R0, 0x3b800000, 0x17 ;  /* 0x3b80000000057811 */ /* 0x000fe200078eb8ff */
[----:B------:R-:W-:-:S05]  /*2f30*/  IMAD.SHL.U32 R0, R3, 0x100000, RZ ;  /* 0x0010000003007824 */ /* 0x000fca00078e00ff */
[----:B------:R-:W-:-:S07]  /*2f40*/  LOP3.LUT R0, R5, R0, R6, 0xfe, !PT ;  /* 0x0000000005007212 */ /* 0x000fce00078efe06 */
.L_x_1827:
[----:B------:R-:W-:Y:S05]  /*2f50*/  BSYNC B0 ;  /* 0x0000000000007941 */ /* 0x000fea0003800000 */
.L_x_1826:
[----:B------:R-:W-:-:S04]  /*2f60*/  F2FP.BF16.F32.PACK_AB R0, RZ, R0 ;  /* 0x00000000ff00723e */ /* 0x000fc800000010ff */
[----:B------:R-:W-:Y:S01]  /*2f70*/  PRMT R24, R0, 0x7610, R24 ;  /* 0x0000761000187816 */ /* 0x000fe20000000018 */
[----:B------:R-:W-:Y:S06]  /*2f80*/  BRA `(.L_x_1811) ;  /* 0x0000000400287947 */ /* 0x000fec0003800000 */
.L_x_1824:
        /* <DEDUP_REMOVED lines=21> */
.L_x_1833:
[----:B------:R-:W-:Y:S05]  /*30e0*/  BSYNC B1 ;  /* 0x0000000000017941 */ /* 0x000fea0003800000 */
.L_x_1832:
[----:B------:R-:W-:Y:S01]  /*30f0*/  LEA R5, R0, 0x37800000, 0x17 ;  /* 0x3780000000057811 */ /* 0x000fe200078eb8ff */
[----:B------:R-:W-:-:S05]  /*3100*/  IMAD.SHL.U32 R0, R3, 0x200000, RZ ;  /* 0x0020000003007824 */ /* 0x000fca00078e00ff */
[----:B------:R-:W-:-:S07]  /*3110*/  LOP3.LUT R0, R5, R0, R6, 0xfe, !PT ;  /* 0x0000000005007212 */ /* 0x000fce00078efe06 */
.L_x_1831:
[----:B------:R-:W-:Y:S05]  /*3120*/  BSYNC B0 ;  /* 0x0000000000007941 */ /* 0x000fea0003800000 */
.L_x_1830:
[----:B------:R-:W-:-:S04]  /*3130*/  F2FP.BF16.F32.PACK_AB R0, RZ, R0 ;  /* 0x00000000ff00723e */ /* 0x000fc800000010ff */
[----:B------:R-:W-:Y:S01]  /*3140*/  PRMT R24, R0, 0x7610, R24 ;  /* 0x0000761000187816 */ /* 0x000fe20000000018 */
[----:B------:R-:W-:Y:S06]  /*3150*/  BRA `(.L_x_1811) ;  /* 0x0000000000b47947 */ /* 0x000fec0003800000 */
.L_x_1823:
        /* <DEDUP_REMOVED lines=14> */
.L_x_1837:
[----:B------:R-:W-:Y:S05]  /*3240*/  BSYNC B0 ;  /* 0x0000000000007941 */ /* 0x000fea0003800000 */
.L_x_1836:
[----:B------:R-:W-:-:S04]  /*3250*/  F2FP.BF16.F32.PACK_AB R0, RZ, R0 ;  /* 0x00000000ff00723e */ /* 0x000fc800000010ff */
[----:B------:R-:W-:Y:S01]  /*3260*/  PRMT R24, R0, 0x7610, R24 ;  /* 0x0000761000187816 */ /* 0x000fe20000000018 */
[----:B------:R-:W-:Y:S06]  /*3270*/  BRA `(.L_x_1811) ;  /* 0x00000000006c7947 */ /* 0x000fec0003800000 */
.L_x_1810:
        /* <DEDUP_REMOVED lines=16> */
.L_x_1838:
[----:B------:R-:W-:Y:S01]  /*3380*/  PRMT R24, RZ, 0x7610, R24 ;  /* 0x00007610ff187816 */ /* 0x000fe20000000018 */
[----:B------:R-:W-:Y:S06]  /*3390*/  BRA `(.L_x_1811) ;  /* 0x0000000000247947 */ /* 0x000fec0003800000 */
.L_x_1835:
[----:B------:R-:W2:Y:S02]  /*33a0*/  LDG.E.64 R4, desc[UR36][R4.64] ;  /* 0x0000002404047981 */ /* 0x000ea4000c1e1b00 */
[----:B--2---:R-:W0:Y:S02]  /*33b0*/  I2F.U64 R0, R4 ;  /* 0x0000000400007312 */ /* 0x004e240000301000 */
[----:B0-----:R-:W-:-:S04]  /*33c0*/  F2FP.BF16.F32.PACK_AB R0, RZ, R0 ;  /* 0x00000000ff00723e */ /* 0x001fc800000010ff */
[----:B------:R-:W-:Y:S01]  /*33d0*/  PRMT R24, R0, 0x7610, R24 ;  /* 0x0000761000187816 */ /* 0x000fe20000000018 */
[----:B------:R-:W-:Y:S06]  /*33e0*/  BRA `(.L_x_1811) ;  /* 0x0000000000107947 */ /* 0x000fec0003800000 */
.L_x_1834:
[----:B------:R-:W2:Y:S02]  /*33f0*/  LDG.E R4, desc[UR36][R4.64] ;  /* 0x0000002404047981 */ /* 0x000ea4000c1e1900 */
[----:B--2---:R-:W-:-:S04]  /*3400*/  I2FP.F32.U32 R0, R4 ;  /* 0x0000000400007245 */ /* 0x004fc80000201000 */
[----:B------:R-:W-:-:S04]  /*3410*/  F2FP.BF16.F32.PACK_AB R0, RZ, R0 ;  /* 0x00000000ff00723e */ /* 0x000fc800000010ff */
[----:B------:R-:W-:-:S07]  /*3420*/  PRMT R24, R0, 0x7610, R24 ;  /* 0x0000761000187816 */ /* 0x000fce0000000018 */
.L_x_1811:
[----:B------:R-:W-:-:S07]  /*3430*/  VIADD R23, R23, 0x80 ;  /* 0x0000008017177836 */ /* 0x000fce0000000000 */
.L_x_1805:
[----:B------:R-:W-:Y:S05]  /*3440*/  BSYNC B6 ;  /* 0x0000000000067941 */ /* 0x000fea0003800000 */
.L_x_1804:
[----:B------:R-:W-:Y:S01]  /*3450*/  ISETP.GE.AND P0, PT, R23, R16, PT ;  /* 0x000000101700720c */ /* 0x000fe20003f06270 */
[----:B------:R-:W-:-:S12]  /*3460*/  BSSY B6, `(.L_x_1839) ;  /* 0x000010f000067945 */ /* 0x000fd80003800000 */
[----:B------:R-:W-:Y:S05]  /*3470*/  @P0 BRA `(.L_x_1840) ;  /* 0x0000001000340947 */ /* 0x000fea0003800000 */
[----:B0-----:R-:W0:Y:S01]  /*3480*/  LDC.64 R4, c[0x0][0x228] ;  /* 0x00008a00ff047b82 */ /* 0x001e220000000a00 */
        /* <DEDUP_REMOVED lines=21> */
.L_x_1844:
[----:B------:R-:W2:Y:S02]  /*35e0*/  LDG.E.U8 R4, desc[UR36][R4.64] ;  /* 0x0000002404047981 */ /* 0x000ea4000c1e1100 */
[----:B--2---:R-:W-:-:S04]  /*35f0*/  I2FP.F32.U32 R0, R4 ;  /* 0x0000000400007245 */ /* 0x004fc80000201000 */
[----:B------:R-:W-:-:S04]  /*3600*/  F2FP.BF16.F32.PACK_AB R0, RZ, R0 ;  /* 0x00000000ff00723e */ /* 0x000fc800000010ff */
[----:B------:R-:W-:Y:S01]  /*3610*/  PRMT R18, R0, 0x7610, R18 ;  /* 0x0000761000127816 */ /* 0x000fe20000000012 */
[----:B------:R-:W-:Y:S06]  /*3620*/  BRA `(.L_x_1840) ;  /* 0x0000000c00c87947 */ /* 0x000fec0003800000 */
.L_x_1843:
        /* <DEDUP_REMOVED lines=11> */
.L_x_1847:
[----:B------:R-:W2:Y:S02]  /*36e0*/  LDG.E R4, desc[UR36][R4.64] ;  /* 0x0000002404047981 */ /* 0x000ea4000c1e1900 */
[----:B--2---:R-:W-:-:S04]  /*36f0*/  I2FP.F32.S32 R0, R4 ;  /* 0x0000000400007245 */ /* 0x004fc80000201400 */
[----:B------:R-:W-:-:S04]  /*3700*/  F2FP.BF16.F32.PACK_AB R0, RZ, R0 ;  /* 0x00000000ff00723e */ /* 0x000fc800000010ff */
[----:B------:R-:W-:Y:S01]  /*3710*/  PRMT R18, R0, 0x7610, R18 ;  /* 0x0000761000127816 */ /* 0x000fe20000000012 */
[----:B------:R-:W-:Y:S06]  /*3720*/  BRA `(.L_x_1840) ;  /* 0x0000000c00887947 */ /* 0x000fec0003800000 */
.L_x_1846:
[----:B------:R-:W2:Y:S02]  /*3730*/  LDG.E.U16 R4, desc[UR36][R4.64] ;  /* 0x0000002404047981 */ /* 0x000ea4000c1e1500 */
[----:B--2---:R-:W0:Y:S02]  /*3740*/  I2F.S16 R0, R4 ;  /* 0x0000000400007306 */ /* 0x004e240000101400 */
[----:B0-----:R-:W-:-:S04]  /*3750*/  F2FP.BF16.F32.PACK_AB R0, RZ, R0 ;  /* 0x00000000ff00723e */ /* 0x001fc800000010ff */
[----:B------:R-:W-:Y:S01]  /*3760*/  PRMT R18, R0, 0x7610, R18 ;  /* 0x0000761000127816 */ /* 0x000fe20000000012 */
[----:B------:R-:W-:Y:S06]  /*3770*/  BRA `(.L_x_1840) ;  /* 0x0000000c00747947 */ /* 0x000fec0003800000 */
.L_x_1842:
        /* <DEDUP_REMOVED lines=9> */
.L_x_1849:
[----:B------:R-:W2:Y:S02]  /*3810*/  LDG.E.U16 R0, desc[UR36][R4.64] ;  /* 0x0000002404007981 */ /* 0x000ea4000c1e1500 */
[----:B--2---:R-:W-:-:S05]  /*3820*/  HADD2.F32 R0, -RZ, R0.H0_H0 ;  /* 0x20000000ff007230 */ /* 0x004fca0000004100 */
[----:B------:R-:W-:-:S04]  /*3830*/  F2FP.BF16.F32.PACK_AB R0, RZ, R0 ;  /* 0x00000000ff00723e */ /* 0x000fc800000010ff */
[----:B------:R-:W-:Y:S01]  /*3840*/  PRMT R18, R0, 0x7610, R18 ;  /* 0x0000761000127816 */ /* 0x000fe20000000012 */
[----:B------:R-:W-:Y:S06]  /*3850*/  BRA `(.L_x_1840) ;  /* 0x0000000c003c7947 */ /* 0x000fec0003800000 */
.L_x_1848:
        /* <DEDUP_REMOVED lines=9> */
.L_x_1851:
[----:B------:R-:W2:Y:S02]  /*38f0*/  LDG.E.U16 R4, desc[UR36][R4.64] ;  /* 0x0000002404047981 */ /* 0x000ea4000c1e1500 */
[----:B--2---:R-:W-:-:S05]  /*3900*/  HADD2.F32 R0, -RZ, R4.H0_H0 ;  /* 0x20000004ff007230 */ /* 0x004fca0000004100 */
[----:B------:R-:W-:-:S04]  /*3910*/  F2FP.BF16.F32.PACK_AB R0, RZ, R0 ;  /* 0x00000000ff00723e */ /* 0x000fc800000010ff */
[----:B------:R-:W-:Y:S01]  /*3920*/  PRMT R18, R0, 0x7610, R18 ;  /* 0x0000761000127816 */ /* 0x000fe20000000012 */
[----:B------:R-:W-:Y:S06]  /*3930*/  BRA `(.L_x_1840) ;  /* 0x0000000c00047947 */ /* 0x000fec0003800000 */
.L_x_1850:
        /* <DEDUP_REMOVED lines=9> */
.L_x_1841:
        /* <DEDUP_REMOVED lines=14> */
.L_x_1854:
        /* <DEDUP_REMOVED lines=9> */
.L_x_1853:
        /* <DEDUP_REMOVED lines=28> */
.L_x_1856:
        /* <DEDUP_REMOVED lines=15> */
.L_x_1855:
[----:B------:R1:W5:Y:S01]  /*3df0*/  LDG.E.U16 R18, desc[UR36][R4.64] ;  /* 0x0000002404127981 */ /* 0x000362000c1e1500 */
[----:B------:R-:W-:Y:S05]  /*3e00*/  BRA `(.L_x_1840) ;  /* 0x0000000400d07947 */ /* 0x000fea0003800000 */
.L_x_1852:
        /* <DEDUP_REMOVED lines=13> */
.L_x_1859:
        /* <DEDUP_REMOVED lines=21> */
.L_x_1863:
[----:B------:R-:W-:Y:S05]  /*4030*/  BSYNC B1 ;  /* 0x0000000000017941 */ /* 0x000fea0003800000 */
.L_x_1862:
[----:B------:R-:W-:Y:S01]  /*4040*/  LEA R5, R0, 0x3b800000, 0x17 ;  /* 0x3b80000000057811 */ /* 0x000fe200078eb8ff */
[----:B------:R-:W-:-:S05]  /*4050*/  IMAD.SHL.U32 R0, R3, 0x100000, RZ ;  /* 0x0010000003007824 */ /* 0x000fca00078e00ff */
[----:B------:R-:W-:-:S07]  /*4060*/  LOP3.LUT R0, R5, R0, R6, 0xfe, !PT ;  /* 0x0000000005007212 */ /* 0x000fce00078efe06 */
.L_x_1861:
[----:B------:R-:W-:Y:S05]  /*4070*/  BSYNC B0 ;  /* 0x0000000000007941 */ /* 0x000fea0003800000 */
.L_x_1860:
[----:B------:R-:W-:-:S04]  /*4080*/  F2FP.BF16.F32.PACK_AB R0, RZ, R0 ;  /* 0x00000000ff00723e */ /* 0x000fc800000010ff */
[----:B------:R-:W-:Y:S01]  /*4090*/  PRMT R18, R0, 0x7610, R18 ;  /* 0x0000761000127816 */ /* 0x000fe20000000012 */
[----:B------:R-:W-:Y:S06]  /*40a0*/  BRA `(.L_x_1840) ;  /* 0x0000000400287947 */ /* 0x000fec0003800000 */
.L_x_1858:
        /* <DEDUP_REMOVED lines=21> */
.L_x_1867:
[----:B------:R-:W-:Y:S05]  /*4200*/  BSYNC B1 ;  /* 0x0000000000017941 */ /* 0x000fea0003800000 */
.L_x_1866:
[----:B------:R-:W-:Y:S01]  /*4210*/  LEA R5, R0, 0x37800000, 0x17 ;  /* 0x3780000000057811 */ /* 0x000fe200078eb8ff */
[----:B------:R-:W-:-:S05]  /*4220*/  IMAD.SHL.U32 R0, R3, 0x200000, RZ ;  /* 0x0020000003007824 */ /* 0x000fca00078e00ff */
[----:B------:R-:W-:-:S07]  /*4230*/  LOP3.LUT R0, R5, R0, R6, 0xfe, !PT ;  /* 0x0000000005007212 */ /* 0x000fce00078efe06 */
.L_x_1865:
[----:B------:R-:W-:Y:S05]  /*4240*/  BSYNC B0 ;  /* 0x0000000000007941 */ /* 0x000fea0003800000 */
.L_x_1864:
[----:B------:R-:W-:-:S04]  /*4250*/  F2FP.BF16.F32.PACK_AB R0, RZ, R0 ;  /* 0x00000000ff00723e */ /* 0x000fc800000010ff */
[----:B------:R-:W-:Y:S01]  /*4260*/  PRMT R18, R0, 0x7610, R18 ;  /* 0x0000761000127816 */ /* 0x000fe20000000012 */
[----:B------:R-:W-:Y:S06]  /*4270*/  BRA `(.L_x_1840) ;  /* 0x0000000000b47947 */ /* 0x000fec0003800000 */
.L_x_1857:
        /* <DEDUP_REMOVED lines=14> */
.L_x_1871:
[----:B------:R-:W-:Y:S05]  /*4360*/  BSYNC B0 ;  /* 0x0000000000007941 */ /* 0x000fea0003800000 */
.L_x_1870:
[----:B------:R-:W-:-:S04]  /*4370*/  F2FP.BF16.F32.PACK_AB R0, RZ, R0 ;  /* 0x00000000ff00723e */ /* 0x000fc800000010ff */
[----:B------:R-:W-:Y:S01]  /*4380*/  PRMT R18, R0, 0x7610, R18 ;  /* 0x0000761000127816 */ /* 0x000fe20000000012 */
[----:B------:R-:W-:Y:S06]  /*4390*/  BRA `(.L_x_1840) ;  /* 0x00000000006c7947 */ /* 0x000fec0003800000 */
.L_x_1845:
        /* <DEDUP_REMOVED lines=16> */
.L_x_1872:
[----:B------:R-:W-:Y:S01]  /*44a0*/  PRMT R18, RZ, 0x7610, R18 ;  /* 0x00007610ff127816 */ /* 0x000fe20000000012 */
[----:B------:R-:W-:Y:S06]  /*44b0*/  BRA `(.L_x_1840) ;  /* 0x0000000000247947 */ /* 0x000fec0003800000 */
.L_x_1869:
[----:B------:R-:W2:Y:S02]  /*44c0*/  LDG.E.64 R4, desc[UR36][R4.64] ;  /* 0x0000002404047981 */ /* 0x000ea4000c1e1b00 */
[----:B--2---:R-:W0:Y:S02]  /*44d0*/  I2F.U64 R0, R4 ;  /* 0x0000000400007312 */ /* 0x004e240000301000 */
[----:B0-----:R-:W-:-:S04]  /*44e0*/  F2FP.BF16.F32.PACK_AB R0, RZ, R0 ;  /* 0x00000000ff00723e */ /* 0x001fc800000010ff */
[----:B------:R-:W-:Y:S01]  /*44f0*/  PRMT R18, R0, 0x7610, R18 ;  /* 0x0000761000127816 */ /* 0x000fe20000000012 */
[----:B------:R-:W-:Y:S06]  /*4500*/  BRA `(.L_x_1840) ;  /* 0x0000000000107947 */ /* 0x000fec0003800000 */
.L_x_1868:
[----:B------:R-:W2:Y:S02]  /*4510*/  LDG.E R4, desc[UR36][R4.64] ;  /* 0x0000002404047981 */ /* 0x000ea4000c1e1900 */
[----:B--2---:R-:W-:-:S04]  /*4520*/  I2FP.F32.U32 R0, R4 ;  /* 0x0000000400007245 */ /* 0x004fc80000201000 */
[----:B------:R-:W-:-:S04]  /*4530*/  F2FP.BF16.F32.PACK_AB R0, RZ, R0 ;  /* 0x00000000ff00723e */ /* 0x000fc800000010ff */
[----:B------:R-:W-:-:S07]  /*4540*/  PRMT R18, R0, 0x7610, R18 ;  /* 0x0000761000127816 */ /* 0x000fce0000000012 */
.L_x_1840:
[----:B------:R-:W-:Y:S05]  /*4550*/  BSYNC B6 ;  /* 0x0000000000067941 */ /* 0x000fea0003800000 */
.L_x_1839:
[----:B------:R-:W0:Y:S01]  /*4560*/  S2R R25, SR_TID.X ;  /* 0x0000000000197919 */ /* 0x000e220000002100 */
[----:B------:R-:W-:Y:S01]  /*4570*/  BSSY B6, `(.L_x_1873) ;  /* 0x000012b000067945 */ /* 0x000fe20003800000 */
[C---:B01----:R-:W-:Y:S01]  /*4580*/  VIADD R5, R25.reuse, 0x100 ;  /* 0x0000010019057836 */ /* 0x043fe20000000000 */
[C---:B------:R-:W-:Y:S01]  /*4590*/  ISETP.GE.AND P3, PT, R25.reuse, R16, PT ;  /* 0x000000101900720c */ /* 0x040fe20003f66270 */
[----:B------:R-:W-:-:S03]  /*45a0*/  VIADD R23, R25, 0x80 ;  /* 0x0000008019177836 */ /* 0x000fc60000000000 */
[-C--:B------:R-:W-:Y:S01]  /*45b0*/  ISETP.GE.AND P1, PT, R5, R16.reuse, PT ;  /* 0x000000100500720c */ /* 0x080fe20003f26270 */
[----:B------:R-:W-:Y:S01]  /*45c0*/  VIADD R5, R25, 0x180 ;  /* 0x0000018019057836 */ /* 0x000fe20000000000 */
[----:B------:R-:W-:-:S04]  /*45d0*/  ISETP.GE.AND P0, PT, R23, R16, PT ;  /* 0x000000101700720c */ /* 0x000fc80003f06270 */
[----:B------:R-:W-:-:S03]  /*45e0*/  ISETP.GE.AND P2, PT, R5, R16, PT ;  /* 0x000000100500720c */ /* 0x000fc60003f46270 */
[----:B------:R-:W0:Y:S01]  /*45f0*/  @!P3 LDC R5, c[0x0][0x218] ;  /* 0x00008600ff05bb82 */ /* 0x000e220000000800 */
[----:B-----5:R-:W-:-:S03]  /*4600*/  @!P3 IMAD.U32 R0, R17, 0x10000, RZ ;  /* 0x000100001100b824 */ /* 0x020fc600078e00ff */
[----:B------:R-:W-:Y:S02]  /*4610*/  @!P1 IMAD.U32 R24, R24, 0x10000, RZ ;  /* 0x0001000018189824 */ /* 0x000fe400078e00ff */
[----:B------:R-:W-:Y:S02]  /*4620*/  @!P0 IMAD.U32 R4, R19, 0x10000, RZ ;  /* 0x0001000013048824 */ /* 0x000fe400078e00ff */
[----:B------:R-:W1:Y:S02]  /*4630*/  @!P1 LDC R9, c[0x0][0x218] ;  /* 0x00008600ff099b82 */ /* 0x000e640000000800 */
[----:B------:R-:W-:-:S06]  /*4640*/  @!P2 IMAD.U32 R18, R18, 0x10000, RZ ;  /* 0x000100001212a824 */ /* 0x000fcc00078e00ff */
[----:B------:R-:W2:Y:S08]  /*4650*/  @!P2 LDC R11, c[0x0][0x218] ;  /* 0x00008600ff0bab82 */ /* 0x000eb00000000800 */
[----:B------:R-:W3:Y:S01]  /*4660*/  @!P0 LDC R7, c[0x0][0x218] ;  /* 0x00008600ff078b82 */ /* 0x000ee20000000800 */
[----:B0-----:R-:W-:-:S04]  /*4670*/  @!P3 FMUL.FTZ R0, R0, R5 ;  /* 0x000000050000b220 */ /* 0x001fc80000410000 */
[----:B------:R0:W4:Y:S01]  /*4680*/  @!P3 F2F.BF16.F32 R3, R0 ;  /* 0x000000000003b304 */ /* 0x0001220000202000 */
[----:B-1----:R-:W-:-:S07]  /*4690*/  @!P1 FMUL.FTZ R24, R24, R9 ;  /* 0x0000000918189220 */ /* 0x002fce0000410000 */
[----:B------:R0:W1:Y:S01]  /*46a0*/  @!P1 F2F.BF16.F32 R17, R24 ;  /* 0x0000001800119304 */ /* 0x0000620000202000 */
[----:B--2---:R-:W-:Y:S02]  /*46b0*/  @!P2 FMUL.FTZ R5, R18, R11 ;  /* 0x0000000b1205a220 */ /* 0x004fe40000410000 */
[----:B------:R-:W2:Y:S05]  /*46c0*/  LDC.U8 R18, c[0x0][0x23c] ;  /* 0x00008f00ff127b82 */ /* 0x000eaa0000000000 */
[----:B------:R0:W0:Y:S01]  /*46d0*/  @!P2 F2F.BF16.F32 R19, R5 ;  /* 0x000000050013a304 */ /* 0x0000220000202000 */
[----:B---3--:R-:W-:-:S07]  /*46e0*/  @!P0 FMUL.FTZ R4, R4, R7 ;  /* 0x0000000704048220 */ /* 0x008fce0000410000 */
[----:B------:R3:W0:Y:S01]  /*46f0*/  @!P0 F2F.BF16.F32 R22, R4 ;  /* 0x0000000400168304 */ /* 0x0006220000202000 */
[----:B-1--4-:R-:W-:Y:S05]  /*4700*/  @P3 BRA `(.L_x_1874) ;  /* 0x0000001000443947 */ /* 0x012fea0003800000 */
[----:B------:R-:W1:Y:S01]  /*4710*/  LDC.64 R8, c[0x0][0x220] ;  /* 0x00008800ff087b82 */ /* 0x000e620000000a00 */
[----:B0-----:R-:W-:Y:S01]  /*4720*/  IMAD R0, R2, 0x200, R25 ;  /* 0x0000020002007824 */ /* 0x001fe200078e0219 */
[----:B--23--:R-:W-:Y:S01]  /*4730*/  PRMT R4, R18, 0x9910, RZ ;  /* 0x0000991012047816 */ /* 0x00cfe200000000ff */
[----:B------:R-:W-:Y:S02]  /*4740*/  ULDC UR4, c[0x0][0x240] ;  /* 0x0000900000047ab9 */ /* 0x000fe40000000800 */
[----:B------:R-:W-:Y:S02]  /*4750*/  IMAD R5, R0, UR4, RZ ;  /* 0x0000000400057c24 */ /* 0x000fe4000f8e02ff */
[----:B------:R-:W-:-:S05]  /*4760*/  IMAD.MOV.U32 R0, RZ, RZ, R4 ;  /* 0x000000ffff007224 */ /* 0x000fca00078e0004 */
        /* <DEDUP_REMOVED lines=12> */
[----:B------:R-:W-:Y:S02]  /*4830*/  IMAD.U32 R3, R3, 0x10000, RZ ;  /* 0x0001000003037824 */ /* 0x000fe400078e00ff */
[----:B------:R-:W-:-:S04]  /*4840*/  IMAD.MOV.U32 R25, RZ, RZ, R23 ;  /* 0x000000ffff197224 */ /* 0x000fc800078e0017 */
[----:B------:R-:W0:Y:S02]  /*4850*/  F2I.FTZ.TRUNC.NTZ R3, R3 ;  /* 0x0000000300037305 */ /* 0x000e24000021f100 */
[----:B0-----:R0:W-:Y:S01]  /*4860*/  STG.E.U8 desc[UR36][R8.64], R3 ;  /* 0x0000000308007986 */ /* 0x0011e2000c101124 */
[----:B------:R-:W-:Y:S05]  /*4870*/  BRA `(.L_x_1874) ;  /* 0x0000000c00e87947 */ /* 0x000fea0003800000 */
.L_x_1878:
[----:B------:R-:W-:Y:S02]  /*4880*/  IMAD.U32 R5, R3, 0x10000, RZ ;  /* 0x0001000003057824 */ /* 0x000fe400078e00ff */
[----:B------:R-:W-:-:S04]  /*4890*/  IMAD.MOV.U32 R25, RZ, RZ, R23 ;  /* 0x000000ffff197224 */ /* 0x000fc800078e0017 */
[----:B------:R-:W0:Y:S02]  /*48a0*/  F2I.S64.TRUNC R4, R5 ;  /* 0x0000000500047311 */ /* 0x000e24000020d900 */
[----:B0-----:R0:W-:Y:S01]  /*48b0*/  STG.E.U8 desc[UR36][R8.64], R4 ;  /* 0x0000000408007986 */ /* 0x0011e2000c101124 */
[----:B------:R-:W-:Y:S05]  /*48c0*/  BRA `(.L_x_1874) ;  /* 0x0000000c00d47947 */ /* 0x000fea0003800000 */
.L_x_1877:
[----:B------:R-:W-:-:S13]  /*48d0*/  ISETP.NE.AND P0, PT, R0, 0x2, PT ;  /* 0x000000020000780c */ /* 0x000fda0003f05270 */
[----:B------:R-:W-:Y:S05]  /*48e0*/  @!P0 BRA `(.L_x_1880) ;  /* 0x0000000000388947 */ /* 0x000fea0003800000 */
[----:B------:R-:W-:-:S13]  /*48f0*/  ISETP.NE.AND P0, PT, R0, 0x3, PT ;  /* 0x000000030000780c */ /* 0x000fda0003f05270 */
[----:B------:R-:W-:Y:S05]  /*4900*/  @!P0 BRA `(.L_x_1881) ;  /* 0x00000000001c8947 */ /* 0x000fea0003800000 */
[----:B------:R-:W-:-:S13]  /*4910*/  ISETP.NE.AND P0, PT, R0, 0x4, PT ;  /* 0x000000040000780c */ /* 0x000fda0003f05270 */
[----:B------:R-:W-:Y:S05]  /*4920*/  @P0 BRA `(.L_x_1879) ;  /* 0x0000000c00500947 */ /* 0x000fea0003800000 */
[----:B------:R-:W-:Y:S02]  /*4930*/  IMAD.U32 R4, R3, 0x10000, RZ ;  /* 0x0001000003047824 */ /* 0x000fe400078e00ff */
[----:B------:R-:W-:-:S04]  /*4940*/  IMAD.MOV.U32 R25, RZ, RZ, R23 ;  /* 0x000000ffff197224 */ /* 0x000fc800078e0017 */
[----:B------:R-:W0:Y:S02]  /*4950*/  F2I.S64.TRUNC R4, R4 ;  /* 0x0000000400047311 */ /* 0x000e24000020d900 */
[----:B0-----:R0:W-:Y:S01]  /*4960*/  STG.E.64 desc[UR36][R8.64], R4 ;  /* 0x0000000408007986 */ /* 0x0011e2000c101b24 */
[----:B------:R-:W-:Y:S05]  /*4970*/  BRA `(.L_x_1874) ;  /* 0x0000000c00a87947 */ /* 0x000fea0003800000 */
.L_x_1881:
[----:B------:R-:W-:Y:S02]  /*4980*/  IMAD.U32 R3, R3, 0x10000, RZ ;  /* 0x0001000003037824 */ /* 0x000fe400078e00ff */
[----:B------:R-:W-:-:S04]  /*4990*/  IMAD.MOV.U32 R25, RZ, RZ, R23 ;  /* 0x000000ffff197224 */ /* 0x000fc800078e0017 */
[----:B------:R-:W0:Y:S02]  /*49a0*/  F2I.FTZ.TRUNC.NTZ R3, R3 ;  /* 0x0000000300037305 */ /* 0x000e24000021f100 */
[----:B0-----:R0:W-:Y:S01]  /*49b0*/  STG.E desc[UR36][R8.64], R3 ;  /* 0x0000000308007986 */ /* 0x0011e2000c101924 */
[----:B------:R-:W-:Y:S05]  /*49c0*/  BRA `(.L_x_1874) ;  /* 0x0000000c00947947 */ /* 0x000fea0003800000 */
.L_x_1880:
[----:B------:R-:W-:Y:S02]  /*49d0*/  IMAD.U32 R3, R3, 0x10000, RZ ;  /* 0x0001000003037824 */ /* 0x000fe400078e00ff */
[----:B------:R-:W-:-:S04]  /*49e0*/  IMAD.MOV.U32 R25, RZ, RZ, R23 ;  /* 0x000000ffff197224 */ /* 0x000fc800078e0017 */
[----:B------:R-:W0:Y:S02]  /*49f0*/  F2I.FTZ.TRUNC.NTZ R3, R3 ;  /* 0x0000000300037305 */ /* 0x000e24000021f100 */
[----:B0-----:R0:W-:Y:S01]  /*4a00*/  STG.E.U16 desc[UR36][R8.64], R3 ;  /* 0x0000000308007986 */ /* 0x0011e2000c101524 */
[----:B------:R-:W-:Y:S05]  /*4a10*/  BRA `(.L_x_1874) ;  /* 0x0000000c00807947 */ /* 0x000fea0003800000 */
.L_x_1876:
[----:B------:R-:W-:-:S13]  /*4a20*/  ISETP.GT.AND P0, PT, R0, 0x6, PT ;  /* 0x000000060000780c */ /* 0x000fda0003f04270 */
[----:B------:R-:W-:Y:S05]  /*4a30*/  @P0 BRA `(.L_x_1882) ;  /* 0x0000000000340947 */ /* 0x000fea0003800000 */
[----:B------:R-:W-:-:S13]  /*4a40*/  ISETP.NE.AND P0, PT, R0, 0x5, PT ;  /* 0x000000050000780c */ /* 0x000fda0003f05270 */
[----:B------:R-:W-:Y:S05]  /*4a50*/  @!P0 BRA `(.L_x_1883) ;  /* 0x0000000000188947 */ /* 0x000fea0003800000 */
[----:B------:R-:W-:-:S13]  /*4a60*/  ISETP.NE.AND P0, PT, R0, 0x6, PT ;  /* 0x000000060000780c */ /* 0x000fda0003f05270 */
[----:B------:R-:W-:Y:S05]  /*4a70*/  @P0 BRA `(.L_x_1879) ;  /* 0x0000000800fc0947 */ /* 0x000fea0003800000 */
[----:B------:R-:W-:Y:S02]  /*4a80*/  IMAD.U32 R3, R3, 0x10000, RZ ;  /* 0x0001000003037824 */ /* 0x000fe400078e00ff */
[----:B------:R-:W-:-:S03]  /*4a90*/  IMAD.MOV.U32 R25, RZ, RZ, R23 ;  /* 0x000000ffff197224 */ /* 0x000fc600078e0017 */
[----:B------:R0:W-:Y:S01]  /*4aa0*/  STG.E desc[UR36][R8.64], R3 ;  /* 0x0000000308007986 */ /* 0x0001e2000c101924 */
[----:B------:R-:W-:Y:S05]  /*4ab0*/  BRA `(.L_x_1874) ;  /* 0x0000000c00587947 */ /* 0x000fea0003800000 */
.L_x_1883:
[----:B------:R-:W-:Y:S02]  /*4ac0*/  IMAD.U32 R0, R3, 0x10000, RZ ;  /* 0x0001000003007824 */ /* 0x000fe400078e00ff */
[----:B------:R-:W-:-:S03]  /*4ad0*/  IMAD.MOV.U32 R25, RZ, RZ, R23 ;  /* 0x000000ffff197224 */ /* 0x000fc600078e0017 */
[----:B------:R-:W-:-:S05]  /*4ae0*/  F2FP.F16.F32.PACK_AB R0, RZ, R0 ;  /* 0x00000000ff00723e */ /* 0x000fca00000000ff */
[----:B------:R0:W-:Y:S01]  /*4af0*/  STG.E.U16 desc[UR36][R8.64], R0 ;  /* 0x0000000008007986 */ /* 0x0001e2000c101524 */
[----:B------:R-:W-:Y:S05]  /*4b00*/  BRA `(.L_x_1874) ;  /* 0x0000000c00447947 */ /* 0x000fea0003800000 */
.L_x_1882:
[----:B------:R-:W-:-:S13]  /*4b10*/  ISETP.NE.AND P0, PT, R0, 0x7, PT ;  /* 0x000000070000780c */ /* 0x000fda0003f05270 */
[----:B------:R-:W-:Y:S05]  /*4b20*/  @!P0 BRA `(.L_x_1884) ;  /* 0x00000000003c8947 */ /* 0x000fea0003800000 */
[----:B------:R-:W-:-:S13]  /*4b30*/  ISETP.NE.AND P0, PT, R0, 0x8, PT ;  /* 0x000000080000780c */ /* 0x000fda0003f05270 */
[----:B------:R-:W-:Y:S05]  /*4b40*/  @!P0 BRA `(.L_x_1885) ;  /* 0x00000000001c8947 */ /* 0x000fea0003800000 */
[----:B------:R-:W-:-:S13]  /*4b50*/  ISETP.NE.AND P0, PT, R0, 0x9, PT ;  /* 0x000000090000780c */ /* 0x000fda0003f05270 */
[----:B------:R-:W-:Y:S05]  /*4b60*/  @P0 BRA `(.L_x_1879) ;  /* 0x0000000800c00947 */ /* 0x000fea0003800000 */
[----:B------:R-:W-:Y:S02]  /*4b70*/  IMAD.U32 R4, R3, 0x10000, RZ ;  /* 0x0001000003047824 */ /* 0x000fe400078e00ff */
[----:B------:R-:W-:Y:S02]  /*4b80*/  IMAD.MOV.U32 R5, RZ, RZ, RZ ;  /* 0x000000ffff057224 */ /* 0x000fe400078e00ff */
[----:B------:R-:W-:-:S03]  /*4b90*/  IMAD.MOV.U32 R25, RZ, RZ, R23 ;  /* 0x000000ffff197224 */ /* 0x000fc600078e0017 */
[----:B------:R0:W-:Y:S01]  /*4ba0*/  STG.E.64 desc[UR36][R8.64], R4 ;  /* 0x0000000408007986 */ /* 0x0001e2000c101b24 */
[----:B------:R-:W-:Y:S05]  /*4bb0*/  BRA `(.L_x_1874) ;  /* 0x0000000c00187947 */ /* 0x000fea0003800000 */
.L_x_1885:
[----:B------:R-:W-:Y:S02]  /*4bc0*/  IMAD.U32 R3, R3, 0x10000, RZ ;  /* 0x0001000003037824 */ /* 0x000fe400078e00ff */
[----:B------:R-:W-:-:S03]  /*4bd0*/  IMAD.MOV.U32 R25, RZ, RZ, R23 ;  /* 0x000000ffff197224 */ /* 0x000fc600078e0017 */
[----:B------:R-:W-:-:S04]  /*4be0*/  F2FP.F16.F32.PACK_AB R3, RZ, R3 ;  /* 0x00000003ff03723e */ /* 0x000fc800000000ff */
[----:B------:R-:W-:-:S05]  /*4bf0*/  PRMT R3, R3, 0x5410, RZ ;  /* 0x0000541003037816 */ /* 0x000fca00000000ff */
[----:B------:R0:W-:Y:S01]  /*4c00*/  STG.E desc[UR36][R8.64], R3 ;  /* 0x0000000308007986 */ /* 0x0001e2000c101924 */
[----:B------:R-:W-:Y:S05]  /*4c10*/  BRA `(.L_x_1874) ;  /* 0x0000000c00007947 */ /* 0x000fea0003800000 */
.L_x_1884:
[----:B------:R-:W-:Y:S02]  /*4c20*/  IMAD.U32 R4, R3, 0x10000, RZ ;  /* 0x0001000003047824 */ /* 0x000fe400078e00ff */
[----:B------:R-:W-:Y:S02]  /*4c30*/  IMAD.MOV.U32 R25, RZ, RZ, R23 ;  /* 0x000000ffff197224 */ /* 0x000fe400078e0017 */
[----:B------:R-:W-:-:S06]  /*4c40*/  FMUL.FTZ R4, R4, 1 ;  /* 0x3f80000004047820 */ /* 0x000fcc0000410000 */
[----:B------:R-:W0:Y:S02]  /*4c50*/  F2F.F64.F32 R4, R4 ;  /* 0x0000000400047310 */ /* 0x000e240000201800 */
[----:B0-----:R0:W-:Y:S01]  /*4c60*/  STG.E.64 desc[UR36][R8.64], R4 ;  /* 0x0000000408007986 */ /* 0x0011e2000c101b24 */
[----:B------:R-:W-:Y:S05]  /*4c70*/  BRA `(.L_x_1874) ;  /* 0x0000000800e87947 */ /* 0x000fea0003800000 */
.L_x_1875:
        /* <DEDUP_REMOVED lines=10> */
[----:B------:R-:W-:-:S04]  /*4d20*/  FSETP.NEU.FTZ.AND P0, PT, R3, RZ, PT ;  /* 0x000000ff0300720b */ /* 0x000fc80003f1d000 */
[----:B------:R-:W-:-:S05]  /*4d30*/  SEL R3, RZ, 0x1, !P0 ;  /* 0x00000001ff037807 */ /* 0x000fca0004000000 */
[----:B------:R0:W-:Y:S01]  /*4d40*/  STG.E.U8 desc[UR36][R8.64], R3 ;  /* 0x0000000308007986 */ /* 0x0001e2000c101124 */
[----:B------:R-:W-:Y:S05]  /*4d50*/  BRA `(.L_x_1874) ;  /* 0x0000000800b07947 */ /* 0x000fea0003800000 */
.L_x_1888:
[----:B------:R-:W-:Y:S01]  /*4d60*/  IMAD.U32 R3, R3, 0x10000, RZ ;  /* 0x0001000003037824 */ /* 0x000fe200078e00ff */
[----:B------:R-:W-:Y:S01]  /*4d70*/  CS2R R6, SRZ ;  /* 0x0000000000067805 */ /* 0x000fe2000001ff00 */
[----:B------:R-:W-:Y:S02]  /*4d80*/  IMAD.MOV.U32 R25, RZ, RZ, R23 ;  /* 0x000000ffff197224 */ /* 0x000fe400078e0017 */
[----:B------:R-:W-:-:S04]  /*4d90*/  FMUL.FTZ R3, R3, 1 ;  /* 0x3f80000003037820 */ /* 0x000fc80000410000 */
[----:B------:R-:W0:Y:S02]  /*4da0*/  F2F.F64.F32 R4, R3 ;  /* 0x0000000300047310 */ /* 0x000e240000201800 */
[----:B0-----:R0:W-:Y:S01]  /*4db0*/  STG.E.128 desc[UR36][R8.64], R4 ;  /* 0x0000000408007986 */ /* 0x0011e2000c101d24 */
[----:B------:R-:W-:Y:S05]  /*4dc0*/  BRA `(.L_x_1874) ;  /* 0x0000000800947947 */ /* 0x000fea0003800000 */
.L_x_1887:
        /* <DEDUP_REMOVED lines=21> */
.L_x_1892:
[----:B------:R-:W-:Y:S05]  /*4f20*/  BSYNC B0 ;  /* 0x0000000000007941 */ /* 0x000fea0003800000 */
.L_x_1891:
[----:B------:R-:W-:Y:S01]  /*4f30*/  LOP3.LUT R5, R0, R5, RZ, 0xfc, !PT ;  /* 0x0000000500057212 */ /* 0x000fe200078efcff */
[----:B------:R-:W-:-:S04]  /*4f40*/  IMAD.MOV.U32 R25, RZ, RZ, R23 ;  /* 0x000000ffff197224 */ /* 0x000fc800078e0017 */
[----:B------:R0:W-:Y:S01]  /*4f50*/  STG.E.U8 desc[UR36][R8.64], R5 ;  /* 0x0000000508007986 */ /* 0x0001e2000c101124 */
[----:B------:R-:W-:Y:S05]  /*4f60*/  BRA `(.L_x_1874) ;  /* 0x00000008002c7947 */ /* 0x000fea0003800000 */
.L_x_1890:
        /* <DEDUP_REMOVED lines=13> */
.L_x_1894:
[----:B------:R-:W-:Y:S01]  /*5040*/  IMAD.MOV.U32 R0, RZ, RZ, 0x7f ;  /* 0x0000007fff007424 */ /* 0x000fe200078e00ff */
[----:B------:R-:W-:-:S04]  /*5050*/  ISETP.GT.U32.AND P0, PT, R3, 0x7f800000, PT ;  /* 0x7f8000000300780c */ /* 0x000fc80003f04070 */
[----:B------:R-:W-:-:S09]  /*5060*/  SEL R0, R0, 0x7c, P0 ;  /* 0x0000007c00007807 */ /* 0x000fd20000000000 */
.L_x_1895:
[----:B------:R-:W-:Y:S05]  /*5070*/  BSYNC B0 ;  /* 0x0000000000007941 */ /* 0x000fea0003800000 */
.L_x_1893:
[----:B------:R-:W-:Y:S01]  /*5080*/  LOP3.LUT R3, R5, 0x80000000, RZ, 0xc0, !PT ;  /* 0x8000000005037812 */ /* 0x000fe200078ec0ff */
[----:B------:R-:W-:-:S03]  /*5090*/  IMAD.MOV.U32 R25, RZ, RZ, R23 ;  /* 0x000000ffff197224 */ /* 0x000fc600078e0017 */
[----:B------:R-:W-:-:S04]  /*50a0*/  SHF.R.U32.HI R3, RZ, 0x18, R3 ;  /* 0x00000018ff037819 */ /* 0x000fc80000011603 */
[----:B------:R-:W-:-:S05]  /*50b0*/  LOP3.LUT R3, R0, R3, RZ, 0xfc, !PT ;  /* 0x0000000300037212 */ /* 0x000fca00078efcff */
[----:B------:R0:W-:Y:S01]  /*50c0*/  STG.E.U8 desc[UR36][R8.64], R3 ;  /* 0x0000000308007986 */ /* 0x0001e2000c101124 */
[----:B------:R-:W-:Y:S05]  /*50d0*/  BRA `(.L_x_1874) ;  /* 0x0000000400d07947 */ /* 0x000fea0003800000 */
.L_x_1889:
[----:B------:R0:W-:Y:S01]  /*50e0*/  STG.E.U16 desc[UR36][R8.64], R3 ;  /* 0x0000000308007986 */ /* 0x0001e2000c101524 */
[----:B------:R-:W-:Y:S01]  /*50f0*/  IMAD.MOV.U32 R25, RZ, RZ, R23 ;  /* 0x000000ffff197224 */ /* 0x000fe200078e0017 */
[----:B------:R-:W-:Y:S06]  /*5100*/  BRA `(.L_x_1874) ;  /* 0x0000000400c47947 */ /* 0x000fec0003800000 */
.L_x_1886:
        /* <DEDUP_REMOVED lines=10> */
[----:B------:R-:W0:Y:S02]  /*51b0*/  F2I.FTZ.U32.TRUNC.NTZ R3, R3 ;  /* 0x0000000300037305 */ /* 0x000e24000021f000 */
[----:B0-----:R0:W-:Y:S01]  /*51c0*/  STG.E.U16 desc[UR36][R8.64], R3 ;  /* 0x0000000308007986 */ /* 0x0011e2000c101524 */
[----:B------:R-:W-:Y:S05]  /*51d0*/  BRA `(.L_x_1874) ;  /* 0x0000000400907947 */ /* 0x000fea0003800000 */
.L_x_1898:
        /* <DEDUP_REMOVED lines=17> */
.L_x_1901:
[----:B------:R-:W-:-:S04]  /*52f0*/  LOP3.LUT R3, R5, 0x80000000, RZ, 0xc0, !PT ;  /* 0x8000000005037812 */ /* 0x000fc800078ec0ff */
[----:B------:R-:W-:-:S04]  /*5300*/  SHF.R.U32.HI R3, RZ, 0x18, R3 ;  /* 0x00000018ff037819 */ /* 0x000fc80000011603 */
[----:B------:R-:W-:-:S04]  /*5310*/  LOP3.LUT R0, R0, R3, RZ, 0xfc, !PT ;  /* 0x0000000300007212 */ /* 0x000fc800078efcff */
[----:B------:R-:W-:-:S07]  /*5320*/  PRMT R4, R0, 0x7610, R4 ;  /* 0x0000761000047816 */ /* 0x000fce0000000004 */
.L_x_1900:
[----:B------:R-:W-:Y:S05]  /*5330*/  BSYNC B0 ;  /* 0x0000000000007941 */ /* 0x000fea0003800000 */
.L_x_1899:
[----:B------:R0:W-:Y:S01]  /*5340*/  STG.E.U8 desc[UR36][R8.64], R4 ;  /* 0x0000000408007986 */ /* 0x0001e2000c101124 */
[----:B------:R-:W-:Y:S01]  /*5350*/  IMAD.MOV.U32 R25, RZ, RZ, R23 ;  /* 0x000000ffff197224 */ /* 0x000fe200078e0017 */
[----:B------:R-:W-:Y:S06]  /*5360*/  BRA `(.L_x_1874) ;  /* 0x00000004002c7947 */ /* 0x000fec0003800000 */
.L_x_1897:
        /* <DEDUP_REMOVED lines=17> */
.L_x_1904:
[----:B------:R-:W-:-:S04]  /*5480*/  LOP3.LUT R3, R5, 0x80000000, RZ, 0xc0, !PT ;  /* 0x8000000005037812 */ /* 0x000fc800078ec0ff */
[----:B------:R-:W-:-:S04]  /*5490*/  SHF.R.U32.HI R3, RZ, 0x18, R3 ;  /* 0x00000018ff037819 */ /* 0x000fc80000011603 */
[----:B------:R-:W-:-:S04]  /*54a0*/  LOP3.LUT R0, R0, R3, RZ, 0xfc, !PT ;  /* 0x0000000300007212 */ /* 0x000fc800078efcff */
[----:B------:R-:W-:-:S07]  /*54b0*/  PRMT R4, R0, 0x7610, R4 ;  /* 0x0000761000047816 */ /* 0x000fce0000000004 */
.L_x_1903:
[----:B------:R-:W-:Y:S05]  /*54c0*/  BSYNC B0 ;  /* 0x0000000000007941 */ /* 0x000fea0003800000 */
.L_x_1902:
[----:B------:R0:W-:Y:S01]  /*54d0*/  STG.E.U8 desc[UR36][R8.64], R4 ;  /* 0x0000000408007986 */ /* 0x0001e2000c101124 */
[----:B------:R-:W-:Y:S01]  /*54e0*/  IMAD.MOV.U32 R25, RZ, RZ, R23 ;  /* 0x000000ffff197224 */ /* 0x000fe200078e0017 */
[----:B------:R-:W-:Y:S06]  /*54f0*/  BRA `(.L_x_1874) ;  /* 0x0000000000c87947 */ /* 0x000fec0003800000 */
.L_x_1896:
[----:B------:R-:W-:-:S13]  /*5500*/  ISETP.NE.AND P0, PT, R0, 0x1c, PT ;  /* 0x0000001c0000780c */ /* 0x000fda0003f05270 */
[----:B------:R-:W-:Y:S05]  /*5510*/  @!P0 BRA `(.L_x_1905) ;  /* 0x0000000000b08947 */ /* 0x000fea0003800000 */
[----:B------:R-:W-:-:S13]  /*5520*/  ISETP.NE.AND P0, PT, R0, 0x1d, PT ;  /* 0x0000001d0000780c */ /* 0x000fda0003f05270 */
[----:B------:R-:W-:Y:S05]  /*5530*/  @!P0 BRA `(.L_x_1906) ;  /* 0x0000000000948947 */ /* 0x000fea0003800000 */
[----:B------:R-:W-:-:S13]  /*5540*/  ISETP.NE.AND P0, PT, R0, 0x2c, PT ;  /* 0x0000002c0000780c */ /* 0x000fda0003f05270 */
[----:B------:R-:W-:Y:S05]  /*5550*/  @P0 BRA `(.L_x_1879) ;  /* 0x0000000000440947 */ /* 0x000fea0003800000 */
[----:B------:R-:W-:Y:S02]  /*5560*/  IMAD.U32 R4, R3, 0x10000, RZ ;  /* 0x0001000003047824 */ /* 0x000fe400078e00ff */
[----:B------:R-:W-:-:S03]  /*5570*/  IMAD.MOV.U32 R25, RZ, RZ, R23 ;  /* 0x000000ffff197224 */ /* 0x000fc600078e0017 */
        /* <DEDUP_REMOVED lines=15> */
.L_x_1879:
        /* <DEDUP_REMOVED lines=16> */
.L_x_1907:
[----:B------:R-:W-:Y:S01]  /*5770*/  IMAD.MOV.U32 R25, RZ, RZ, R23 ;  /* 0x000000ffff197224 */ /* 0x000fe200078e0017 */
[----:B------:R-:W-:Y:S06]  /*5780*/  BRA `(.L_x_1874) ;  /* 0x0000000000247947 */ /* 0x000fec0003800000 */
.L_x_1906:
[----:B------:R-:W-:Y:S02]  /*5790*/  IMAD.U32 R4, R3, 0x10000, RZ ;  /* 0x0001000003047824 */ /* 0x000fe400078e00ff */
[----:B------:R-:W-:-:S04]  /*57a0*/  IMAD.MOV.U32 R25, RZ, RZ, R23 ;  /* 0x000000ffff197224 */ /* 0x000fc800078e0017 */
[----:B------:R-:W0:Y:S02]  /*57b0*/  F2I.U64.TRUNC R4, R4 ;  /* 0x0000000400047311 */ /* 0x000e24000020d800 */
[----:B0-----:R0:W-:Y:S01]  /*57c0*/  STG.E.64 desc[UR36][R8.64], R4 ;  /* 0x0000000408007986 */ /* 0x0011e2000c101b24 */
[----:B------:R-:W-:Y:S05]  /*57d0*/  BRA `(.L_x_1874) ;  /* 0x0000000000107947 */ /* 0x000fea0003800000 */
.L_x_1905:
[----:B------:R-:W-:Y:S02]  /*57e0*/  IMAD.U32 R3, R3, 0x10000, RZ ;  /* 0x0001000003037824 */ /* 0x000fe400078e00ff */
[----:B------:R-:W-:-:S04]  /*57f0*/  IMAD.MOV.U32 R25, RZ, RZ, R23 ;  /* 0x000000ffff197224 */ /* 0x000fc800078e0017 */
[----:B------:R-:W0:Y:S02]  /*5800*/  F2I.FTZ.U32.TRUNC.NTZ R3, R3 ;  /* 0x0000000300037305 */ /* 0x000e24000021f000 */
[----:B0-----:R1:W-:Y:S02]  /*5810*/  STG.E desc[UR36][R8.64], R3 ;  /* 0x0000000308007986 */ /* 0x0013e4000c101924 */
.L_x_1874:
[----:B------:R-:W-:Y:S05]  /*5820*/  BSYNC B6 ;  /* 0x0000000000067941 */ /* 0x000fea0003800000 */
.L_x_1873:
[----:B------:R-:W-:Y:S01]  /*5830*/  ISETP.GE.AND P0, PT, R25, R16, PT ;  /* 0x000000101900720c */ /* 0x000fe20003f06270 */
[----:B------:R-:W-:-:S12]  /*5840*/  BSSY B6, `(.L_x_1908) ;  /* 0x00001fc000067945 */ /* 0x000fd80003800000 */
[----:B------:R-:W-:Y:S05]  /*5850*/  @P0 BRA `(.L_x_1909) ;  /* 0x0000001c00e80947 */ /* 0x000fea0003800000 */
[----:B01--4-:R-:W0:Y:S01]  /*5860*/  LDC.64 R8, c[0x0][0x220] ;  /* 0x00008800ff087b82 */ /* 0x013e220000000a00 */
[----:B------:R-:W-:Y:S01]  /*5870*/  IMAD R0, R2, 0x200, R25 ;  /* 0x0000020002007824 */ /* 0x000fe200078e0219 */
[----:B--23--:R-:W-:Y:S01]  /*5880*/  PRMT R4, R18, 0x9910, RZ ;  /* 0x0000991012047816 */ /* 0x00cfe200000000ff */
        /* <DEDUP_REMOVED lines=19> */
.L_x_1913:
[----:B------:R-:W-:-:S06]  /*59c0*/  IMAD.U32 R5, R22, 0x10000, RZ ;  /* 0x0001000016057824 */ /* 0x000fcc00078e00ff */
[----:B------:R-:W0:Y:S02]  /*59d0*/  F2I.S64.TRUNC R4, R5 ;  /* 0x0000000500047311 */ /* 0x000e24000020d900 */
[----:B0-----:R0:W-:Y:S01]  /*59e0*/  STG.E.U8 desc[UR36][R8.64], R4 ;  /* 0x0000000408007986 */ /* 0x0011e2000c101124 */
[----:B------:R-:W-:Y:S05]  /*59f0*/  BRA `(.L_x_1915) ;  /* 0x0000000c00847947 */ /* 0x000fea0003800000 */
.L_x_1912:
        /* <DEDUP_REMOVED lines=10> */
.L_x_1917:
[----:B------:R-:W-:-:S04]  /*5aa0*/  IMAD.U32 R22, R22, 0x10000, RZ ;  /* 0x0001000016167824 */ /* 0x000fc800078e00ff */
[----:B------:R-:W0:Y:S02]  /*5ab0*/  F2I.FTZ.TRUNC.NTZ R3, R22 ;  /* 0x0000001600037305 */ /* 0x000e24000021f100 */
[----:B0-----:R0:W-:Y:S01]  /*5ac0*/  STG.E desc[UR36][R8.64], R3 ;  /* 0x0000000308007986 */ /* 0x0011e2000c101924 */
[----:B------:R-:W-:Y:S05]  /*5ad0*/  BRA `(.L_x_1915) ;  /* 0x0000000c004c7947 */ /* 0x000fea0003800000 */
.L_x_1916:
[----:B------:R-:W-:-:S04]  /*5ae0*/  IMAD.U32 R22, R22, 0x10000, RZ ;  /* 0x0001000016167824 */ /* 0x000fc800078e00ff */
[----:B------:R-:W0:Y:S02]  /*5af0*/  F2I.FTZ.TRUNC.NTZ R3, R22 ;  /* 0x0000001600037305 */ /* 0x000e24000021f100 */
[----:B0-----:R0:W-:Y:S01]  /*5b00*/  STG.E.U16 desc[UR36][R8.64], R3 ;  /* 0x0000000308007986 */ /* 0x0011e2000c101524 */
[----:B------:R-:W-:Y:S05]  /*5b10*/  BRA `(.L_x_1915) ;  /* 0x0000000c003c7947 */ /* 0x000fea0003800000 */
.L_x_1911:
        /* <DEDUP_REMOVED lines=9> */
.L_x_1919:
[----:B------:R-:W-:-:S05]  /*5bb0*/  IMAD.U32 R0, R22, 0x10000, RZ ;  /* 0x0001000016007824 */ /* 0x000fca00078e00ff */
[----:B------:R-:W-:-:S05]  /*5bc0*/  F2FP.F16.F32.PACK_AB R0, RZ, R0 ;  /* 0x00000000ff00723e */ /* 0x000fca00000000ff */
[----:B------:R0:W-:Y:S01]  /*5bd0*/  STG.E.U16 desc[UR36][R8.64], R0 ;  /* 0x0000000008007986 */ /* 0x0001e2000c101524 */
[----:B------:R-:W-:Y:S05]  /*5be0*/  BRA `(.L_x_1915) ;  /* 0x0000000c00087947 */ /* 0x000fea0003800000 */
.L_x_1918:
        /* <DEDUP_REMOVED lines=10> */
.L_x_1921:
[----:B------:R-:W-:-:S05]  /*5c90*/  IMAD.U32 R22, R22, 0x10000, RZ ;  /* 0x0001000016167824 */ /* 0x000fca00078e00ff */
[----:B------:R-:W-:-:S04]  /*5ca0*/  F2FP.F16.F32.PACK_AB R3, RZ, R22 ;  /* 0x00000016ff03723e */ /* 0x000fc800000000ff */
[----:B------:R-:W-:-:S05]  /*5cb0*/  PRMT R3, R3, 0x5410, RZ ;  /* 0x0000541003037816 */ /* 0x000fca00000000ff */
[----:B------:R0:W-:Y:S01]  /*5cc0*/  STG.E desc[UR36][R8.64], R3 ;  /* 0x0000000308007986 */ /* 0x0001e2000c101924 */
[----:B------:R-:W-:Y:S05]  /*5cd0*/  BRA `(.L_x_1915) ;  /* 0x0000000800cc7947 */ /* 0x000fea0003800000 */
.L_x_1920:
[----:B------:R-:W-:-:S04]  /*5ce0*/  IMAD.U32 R4, R22, 0x10000, RZ ;  /* 0x0001000016047824 */ /* 0x000fc800078e00ff */
[----:B------:R-:W-:-:S06]  /*5cf0*/  FMUL.FTZ R4, R4, 1 ;  /* 0x3f80000004047820 */ /* 0x000fcc0000410000 */
[----:B------:R-:W0:Y:S02]  /*5d00*/  F2F.F64.F32 R4, R4 ;  /* 0x0000000400047310 */ /* 0x000e240000201800 */
[----:B0-----:R0:W-:Y:S01]  /*5d10*/  STG.E.64 desc[UR36][R8.64], R4 ;  /* 0x0000000408007986 */ /* 0x0011e2000c101b24 */
[----:B------:R-:W-:Y:S05]  /*5d20*/  BRA `(.L_x_1915) ;  /* 0x0000000800b87947 */ /* 0x000fea0003800000 */
.L_x_1910:
        /* <DEDUP_REMOVED lines=13> */
.L_x_1924:
[----:B------:R-:W-:Y:S01]  /*5e00*/  IMAD.U32 R22, R22, 0x10000, RZ ;  /* 0x0001000016167824 */ /* 0x000fe200078e00ff */
[----:B------:R-:W-:-:S03]  /*5e10*/  CS2R R6, SRZ ;  /* 0x0000000000067805 */ /* 0x000fc6000001ff00 */
[----:B------:R-:W-:-:S06]  /*5e20*/  FMUL.FTZ R4, R22, 1 ;  /* 0x3f80000016047820 */ /* 0x000fcc0000410000 */
[----:B------:R-:W0:Y:S02]  /*5e30*/  F2F.F64.F32 R4, R4 ;  /* 0x0000000400047310 */ /* 0x000e240000201800 */
[----:B0-----:R0:W-:Y:S01]  /*5e40*/  STG.E.128 desc[UR36][R8.64], R4 ;  /* 0x0000000408007986 */ /* 0x0011e2000c101d24 */
[----:B------:R-:W-:Y:S05]  /*5e50*/  BRA `(.L_x_1915) ;  /* 0x00000008006c7947 */ /* 0x000fea0003800000 */
.L_x_1923:
        /* <DEDUP_REMOVED lines=21> */
.L_x_1928:
[----:B------:R-:W-:Y:S05]  /*5fb0*/  BSYNC B0 ;  /* 0x0000000000007941 */ /* 0x000fea0003800000 */
.L_x_1927:
[----:B------:R-:W-:-:S05]  /*5fc0*/  LOP3.LUT R5, R0, R5, RZ, 0xfc, !PT ;  /* 0x0000000500057212 */ /* 0x000fca00078efcff */
[----:B------:R0:W-:Y:S01]  /*5fd0*/  STG.E.U8 desc[UR36][R8.64], R5 ;  /* 0x0000000508007986 */ /* 0x0001e2000c101124 */
[----:B------:R-:W-:Y:S05]  /*5fe0*/  BRA `(.L_x_1915) ;  /* 0x0000000800087947 */ /* 0x000fea0003800000 */
.L_x_1926:
        /* <DEDUP_REMOVED lines=13> */
.L_x_1930:
[----:B------:R-:W-:Y:S01]  /*60c0*/  IMAD.MOV.U32 R0, RZ, RZ, 0x7f ;  /* 0x0000007fff007424 */ /* 0x000fe200078e00ff */
[----:B------:R-:W-:-:S04]  /*60d0*/  ISETP.GT.U32.AND P0, PT, R3, 0x7f800000, PT ;  /* 0x7f8000000300780c */ /* 0x000fc80003f04070 */
[----:B------:R-:W-:-:S09]  /*60e0*/  SEL R0, R0, 0x7c, P0 ;  /* 0x0000007c00007807 */ /* 0x000fd20000000000 */
.L_x_1931:
[----:B------:R-:W-:Y:S05]  /*60f0*/  BSYNC B0 ;  /* 0x0000000000007941 */ /* 0x000fea0003800000 */
.L_x_1929:
[----:B------:R-:W-:-:S04]  /*6100*/  LOP3.LUT R3, R5, 0x80000000, RZ, 0xc0, !PT ;  /* 0x8000000005037812 */ /* 0x000fc800078ec0ff */
[----:B------:R-:W-:-:S04]  /*6110*/  SHF.R.U32.HI R3, RZ, 0x18, R3 ;  /* 0x00000018ff037819 */ /* 0x000fc80000011603 */
[----:B------:R-:W-:-:S05]  /*6120*/  LOP3.LUT R3, R0, R3, RZ, 0xfc, !PT ;  /* 0x0000000300037212 */ /* 0x000fca00078efcff */
[----:B------:R0:W-:Y:S01]  /*6130*/  STG.E.U8 desc[UR36][R8.64], R3 ;  /* 0x0000000308007986 */ /* 0x0001e2000c101124 */
[----:B------:R-:W-:Y:S05]  /*6140*/  BRA `(.L_x_1915) ;  /* 0x0000000400b07947 */ /* 0x000fea0003800000 */
.L_x_1925:
[----:B------:R0:W-:Y:S01]  /*6150*/  STG.E.U16 desc[UR36][R8.64], R22 ;  /* 0x0000001608007986 */ /* 0x0001e2000c101524 */
[----:B------:R-:W-:Y:S05]  /*6160*/  BRA `(.L_x_1915) ;  /* 0x0000000400a87947 */ /* 0x000fea0003800000 */
.L_x_1922:
        /* <DEDUP_REMOVED lines=12> */
.L_x_1934:
        /* <DEDUP_REMOVED lines=17> */
.L_x_1937:
[----:B------:R-:W-:-:S04]  /*6340*/  LOP3.LUT R3, R5, 0x80000000, RZ, 0xc0, !PT ;  /* 0x8000000005037812 */ /* 0x000fc800078ec0ff */
[----:B------:R-:W-:-:S04]  /*6350*/  SHF.R.U32.HI R3, RZ, 0x18, R3 ;  /* 0x00000018ff037819 */ /* 0x000fc80000011603 */
[----:B------:R-:W-:-:S04]  /*6360*/  LOP3.LUT R0, R0, R3, RZ, 0xfc, !PT ;  /* 0x0000000300007212 */ /* 0x000fc800078efcff */
[----:B------:R-:W-:-:S07]  /*6370*/  PRMT R4, R0, 0x7610, R4 ;  /* 0x0000761000047816 */ /* 0x000fce0000000004 */
.L_x_1936:
[----:B------:R-:W-:Y:S05]  /*6380*/  BSYNC B0 ;  /* 0x0000000000007941 */ /* 0x000fea0003800000 */
.L_x_1935:
[----:B------:R3:W-:Y:S01]  /*6390*/  STG.E.U8 desc[UR36][R8.64], R4 ;  /* 0x0000000408007986 */ /* 0x0007e2000c101124 */
[----:B------:R-:W-:Y:S05]  /*63a0*/  BRA `(.L_x_1915) ;  /* 0x0000000400187947 */ /* 0x000fea0003800000 */
.L_x_1933:
        /* <DEDUP_REMOVED lines=17> */
.L_x_1940:
[----:B------:R-:W-:-:S04]  /*64c0*/  LOP3.LUT R3, R5, 0x80000000, RZ, 0xc0, !PT ;  /* 0x8000000005037812 */ /* 0x000fc800078ec0ff */
[----:B------:R-:W-:-:S04]  /*64d0*/  SHF.R.U32.HI R3, RZ, 0x18, R3 ;  /* 0x00000018ff037819 */ /* 0x000fc80000011603 */
[----:B------:R-:W-:-:S04]  /*64e0*/  LOP3.LUT R0, R0, R3, RZ, 0xfc, !PT ;  /* 0x0000000300007212 */ /* 0x000fc800078efcff */
[----:B------:R-:W-:-:S07]  /*64f0*/  PRMT R4, R0, 0x7610, R4 ;  /* 0x0000761000047816 */ /* 0x000fce0000000004 */
.L_x_1939:
[----:B------:R-:W-:Y:S05]  /*6500*/  BSYNC B0 ;  /* 0x0000000000007941 */ /* 0x000fea0003800000 */
.L_x_1938:
[----:B------:R0:W-:Y:S01]  /*6510*/  STG.E.U8 desc[UR36][R8.64], R4 ;  /* 0x0000000408007986 */ /* 0x0001e2000c101124 */
[----:B------:R-:W-:Y:S05]  /*6520*/  BRA `(.L_x_1915) ;  /* 0x0000000000b87947 */ /* 0x000fea0003800000 */
.L_x_1932:
        /* <DEDUP_REMOVED lines=22> */
.L_x_1914:
        /* <DEDUP_REMOVED lines=16> */
.L_x_1943:
[----:B------:R-:W-:Y:S05]  /*6790*/  BRA `(.L_x_1915) ;  /* 0x00000000001c7947 */ /* 0x000fea0003800000 */
.L_x_1942:
[----:B------:R-:W-:-:S06]  /*67a0*/  IMAD.U32 R4, R22, 0x10000, RZ ;  /* 0x0001000016047824 */ /* 0x000fcc00078e00ff */
[----:B------:R-:W0:Y:S02]  /*67b0*/  F2I.U64.TRUNC R4, R4 ;  /* 0x0000000400047311 */ /* 0x000e24000020d800 */
[----:B0-----:R2:W-:Y:S01]  /*67c0*/  STG.E.64 desc[UR36][R8.64], R4 ;  /* 0x0000000408007986 */ /* 0x0015e2000c101b24 */
[----:B------:R-:W-:Y:S05]  /*67d0*/  BRA `(.L_x_1915) ;  /* 0x00000000000c7947 */ /* 0x000fea0003800000 */
.L_x_1941:
[----:B------:R-:W-:-:S04]  /*67e0*/  IMAD.U32 R22, R22, 0x10000, RZ ;  /* 0x0001000016167824 */ /* 0x000fc800078e00ff */
[----:B------:R-:W0:Y:S02]  /*67f0*/  F2I.FTZ.U32.TRUNC.NTZ R3, R22 ;  /* 0x0000001600037305 */ /* 0x000e24000021f000 */
[----:B0-----:R0:W-:Y:S02]  /*6800*/  STG.E desc[UR36][R8.64], R3 ;  /* 0x0000000308007986 */ /* 0x0011e4000c101924 */
.L_x_1915:
        /* <DEDUP_REMOVED lines=21> */
[----:B------:R-:W-:-:S06]  /*6960*/  IMAD.U32 R17, R17, 0x10000, RZ ;  /* 0x0001000011117824 */ /* 0x000fcc00078e00ff */
[----:B------:R-:W0:Y:S02]  /*6970*/  F2I.FTZ.TRUNC.NTZ R17, R17 ;  /* 0x0000001100117305 */ /* 0x000e24000021f100 */
[----:B0-----:R4:W-:Y:S01]  /*6980*/  STG.E.U8 desc[UR36][R8.64], R17 ;  /* 0x0000001108007986 */ /* 0x0019e2000c101124 */
[----:B------:R-:W-:Y:S05]  /*6990*/  BRA `(.L_x_1949) ;  /* 0x0000000c00947947 */ /* 0x000fea0003800000 */
.L_x_1947:
[----:B------:R-:W-:-:S06]  /*69a0*/  IMAD.U32 R5, R17, 0x10000, RZ ;  /* 0x0001000011057824 */ /* 0x000fcc00078e00ff */
[----:B------:R-:W0:Y:S02]  /*69b0*/  F2I.S64.TRUNC R4, R5 ;  /* 0x0000000500047311 */ /* 0x000e24000020d900 */
[----:B0-----:R3:W-:Y:S01]  /*69c0*/  STG.E.U8 desc[UR36][R8.64], R4 ;  /* 0x0000000408007986 */ /* 0x0017e2000c101124 */
[----:B------:R-:W-:Y:S05]  /*69d0*/  BRA `(.L_x_1949) ;  /* 0x0000000c00847947 */ /* 0x000fea0003800000 */
.L_x_1946:
        /* <DEDUP_REMOVED lines=10> */
.L_x_1951:
[----:B------:R-:W-:-:S06]  /*6a80*/  IMAD.U32 R17, R17, 0x10000, RZ ;  /* 0x0001000011117824 */ /* 0x000fcc00078e00ff */
[----:B------:R-:W0:Y:S02]  /*6a90*/  F2I.FTZ.TRUNC.NTZ R17, R17 ;  /* 0x0000001100117305 */ /* 0x000e24000021f100 */
[----:B0-----:R2:W-:Y:S01]  /*6aa0*/  STG.E desc[UR36][R8.64], R17 ;  /* 0x0000001108007986 */ /* 0x0015e2000c101924 */
[----:B------:R-:W-:Y:S05]  /*6ab0*/  BRA `(.L_x_1949) ;  /* 0x0000000c004c7947 */ /* 0x000fea0003800000 */
.L_x_1950:
[----:B------:R-:W-:-:S06]  /*6ac0*/  IMAD.U32 R17, R17, 0x10000, RZ ;  /* 0x0001000011117824 */ /* 0x000fcc00078e00ff */
[----:B------:R-:W0:Y:S02]  /*6ad0*/  F2I.FTZ.TRUNC.NTZ R17, R17 ;  /* 0x0000001100117305 */ /* 0x000e24000021f100 */
[----:B0-----:R0:W-:Y:S01]  /*6ae0*/  STG.E.U16 desc[UR36][R8.64], R17 ;  /* 0x0000001108007986 */ /* 0x0011e2000c101524 */
[----:B------:R-:W-:Y:S05]  /*6af0*/  BRA `(.L_x_1949) ;  /* 0x0000000c003c7947 */ /* 0x000fea0003800000 */
.L_x_1945:
        /* <DEDUP_REMOVED lines=9> */
.L_x_1953:
[----:B------:R-:W-:-:S05]  /*6b90*/  IMAD.U32 R0, R17, 0x10000, RZ ;  /* 0x0001000011007824 */ /* 0x000fca00078e00ff */
[----:B------:R-:W-:-:S05]  /*6ba0*/  F2FP.F16.F32.PACK_AB R0, RZ, R0 ;  /* 0x00000000ff00723e */ /* 0x000fca00000000ff */
[----:B------:R0:W-:Y:S01]  /*6bb0*/  STG.E.U16 desc[UR36][R8.64], R0 ;  /* 0x0000000008007986 */ /* 0x0001e2000c101524 */
[----:B------:R-:W-:Y:S05]  /*6bc0*/  BRA `(.L_x_1949) ;  /* 0x0000000c00087947 */ /* 0x000fea0003800000 */
.L_x_1952:
        /* <DEDUP_REMOVED lines=10> */
.L_x_1955:
[----:B------:R-:W-:-:S05]  /*6c70*/  IMAD.U32 R17, R17, 0x10000, RZ ;  /* 0x0001000011117824 */ /* 0x000fca00078e00ff */
[----:B------:R-:W-:-:S04]  /*6c80*/  F2FP.F16.F32.PACK_AB R3, RZ, R17 ;  /* 0x00000011ff03723e */ /* 0x000fc800000000ff */
[----:B------:R-:W-:-:S05]  /*6c90*/  PRMT R3, R3, 0x5410, RZ ;  /* 0x0000541003037816 */ /* 0x000fca00000000ff */
[----:B------:R0:W-:Y:S01]  /*6ca0*/  STG.E desc[UR36][R8.64], R3 ;  /* 0x0000000308007986 */ /* 0x0001e2000c101924 */
[----:B------:R-:W-:Y:S05]  /*6cb0*/  BRA `(.L_x_1949) ;  /* 0x0000000800cc7947 */ /* 0x000fea0003800000 */
.L_x_1954:
[----:B------:R-:W-:-:S04]  /*6cc0*/  IMAD.U32 R4, R17, 0x10000, RZ ;  /* 0x0001000011047824 */ /* 0x000fc800078e00ff */
[----:B------:R-:W-:-:S06]  /*6cd0*/  FMUL.FTZ R4, R4, 1 ;  /* 0x3f80000004047820 */ /* 0x000fcc0000410000 */
[----:B------:R-:W0:Y:S02]  /*6ce0*/  F2F.F64.F32 R4, R4 ;  /* 0x0000000400047310 */ /* 0x000e240000201800 */
[----:B0-----:R0:W-:Y:S01]  /*6cf0*/  STG.E.64 desc[UR36][R8.64], R4 ;  /* 0x0000000408007986 */ /* 0x0011e2000c101b24 */
[----:B------:R-:W-:Y:S05]  /*6d00*/  BRA `(.L_x_1949) ;  /* 0x0000000800b87947 */ /* 0x000fea0003800000 */
.L_x_1944:
        /* <DEDUP_REMOVED lines=13> */
.L_x_1958:
[----:B------:R-:W-:Y:S01]  /*6de0*/  IMAD.U32 R17, R17, 0x10000, RZ ;  /* 0x0001000011117824 */ /* 0x000fe200078e00ff */
[----:B------:R-:W-:-:S03]  /*6df0*/  CS2R R6, SRZ ;  /* 0x0000000000067805 */ /* 0x000fc6000001ff00 */
[----:B------:R-:W-:-:S06]  /*6e00*/  FMUL.FTZ R4, R17, 1 ;  /* 0x3f80000011047820 */ /* 0x000fcc0000410000 */
[----:B------:R-:W0:Y:S02]  /*6e10*/  F2F.F64.F32 R4, R4 ;  /* 0x0000000400047310 */ /* 0x000e240000201800 */
[----:B0-----:R0:W-:Y:S01]  /*6e20*/  STG.E.128 desc[UR36][R8.64], R4 ;  /* 0x0000000408007986 */ /* 0x0011e2000c101d24 */
[----:B------:R-:W-:Y:S05]  /*6e30*/  BRA `(.L_x_1949) ;  /* 0x00000008006c7947 */ /* 0x000fea0003800000 */
.L_x_1957:
        /* <DEDUP_REMOVED lines=21> */
.L_x_1962:
[----:B------:R-:W-:Y:S05]  /*6f90*/  BSYNC B0 ;  /* 0x0000000000007941 */ /* 0x000fea0003800000 */
.L_x_1961:
[----:B------:R-:W-:-:S05]  /*6fa0*/  LOP3.LUT R5, R0, R5, RZ, 0xfc, !PT ;  /* 0x0000000500057212 */ /* 0x000fca00078efcff */
[----:B------:R0:W-:Y:S01]  /*6fb0*/  STG.E.U8 desc[UR36][R8.64], R5 ;  /* 0x0000000508007986 */ /* 0x0001e2000c101124 */
[----:B------:R-:W-:Y:S05]  /*6fc0*/  BRA `(.L_x_1949) ;  /* 0x0000000800087947 */ /* 0x000fea0003800000 */
.L_x_1960:
        /* <DEDUP_REMOVED lines=13> */
.L_x_1964:
[----:B------:R-:W-:Y:S01]  /*70a0*/  IMAD.MOV.U32 R0, RZ, RZ, 0x7f ;  /* 0x0000007fff007424 */ /* 0x000fe200078e00ff */
[----:B------:R-:W-:-:S04]  /*70b0*/  ISETP.GT.U32.AND P0, PT, R3, 0x7f800000, PT ;  /* 0x7f8000000300780c */ /* 0x000fc80003f04070 */
[----:B------:R-:W-:-:S09]  /*70c0*/  SEL R0, R0, 0x7c, P0 ;  /* 0x0000007c00007807 */ /* 0x000fd20000000000 */
.L_x_1965:
[----:B------:R-:W-:Y:S05]  /*70d0*/  BSYNC B0 ;  /* 0x0000000000007941 */ /* 0x000fea0003800000 */
.L_x_1963:
[----:B------:R-:W-:-:S04]  /*70e0*/  LOP3.LUT R3, R17, 0x80000000, RZ, 0xc0, !PT ;  /* 0x8000000011037812 */ /* 0x000fc800078ec0ff */
[----:B------:R-:W-:-:S04]  /*70f0*/  SHF.R.U32.HI R3, RZ, 0x18, R3 ;  /* 0x00000018ff037819 */ /* 0x000fc80000011603 */
[----:B------:R-:W-:-:S05]  /*7100*/  LOP3.LUT R3, R0, R3, RZ, 0xfc, !PT ;  /* 0x0000000300037212 */ /* 0x000fca00078efcff */
[----:B------:R0:W-:Y:S01]  /*7110*/  STG.E.U8 desc[UR36][R8.64], R3 ;  /* 0x0000000308007986 */ /* 0x0001e2000c101124 */
[----:B------:R-:W-:Y:S05]  /*7120*/  BRA `(.L_x_1949) ;  /* 0x0000000400b07947 */ /* 0x000fea0003800000 */
.L_x_1959:
[----:B------:R0:W-:Y:S01]  /*7130*/  STG.E.U16 desc[UR36][R8.64], R17 ;  /* 0x0000001108007986 */ /* 0x0001e2000c101524 */
[----:B------:R-:W-:Y:S05]  /*7140*/  BRA `(.L_x_1949) ;  /* 0x0000000400a87947 */ /* 0x000fea0003800000 */
.L_x_1956:
        /* <DEDUP_REMOVED lines=12> */
.L_x_1968:
        /* <DEDUP_REMOVED lines=17> */
.L_x_1971:
[----:B------:R-:W-:-:S04]  /*7320*/  LOP3.LUT R3, R17, 0x80000000, RZ, 0xc0, !PT ;  /* 0x8000000011037812 */ /* 0x000fc800078ec0ff */
[----:B------:R-:W-:-:S04]  /*7330*/  SHF.R.U32.HI R3, RZ, 0x18, R3 ;  /* 0x00000018ff037819 */ /* 0x000fc80000011603 */
[----:B------:R-:W-:-:S04]  /*7340*/  LOP3.LUT R0, R0, R3, RZ, 0xfc, !PT ;  /* 0x0000000300007212 */ /* 0x000fc800078efcff */
[----:B------:R-:W-:-:S07]  /*7350*/  PRMT R4, R0, 0x7610, R4 ;  /* 0x0000761000047816 */ /* 0x000fce0000000004 */
.L_x_1970:
[----:B------:R-:W-:Y:S05]  /*7360*/  BSYNC B0 ;  /* 0x0000000000007941 */ /* 0x000fea0003800000 */
.L_x_1969:
[----:B------:R0:W-:Y:S01]  /*7370*/  STG.E.U8 desc[UR36][R8.64], R4 ;  /* 0x0000000408007986 */ /* 0x0001e2000c101124 */
[----:B------:R-:W-:Y:S05]  /*7380*/  BRA `(.L_x_1949) ;  /* 0x0000000400187947 */ /* 0x000fea0003800000 */
.L_x_1967:
        /* <DEDUP_REMOVED lines=17> */
.L_x_1974:
[----:B------:R-:W-:-:S04]  /*74a0*/  LOP3.LUT R3, R17, 0x80000000, RZ, 0xc0, !PT ;  /* 0x8000000011037812 */ /* 0x000fc800078ec0ff */
[----:B------:R-:W-:-:S04]  /*74b0*/  SHF.R.U32.HI R3, RZ, 0x18, R3 ;  /* 0x00000018ff037819 */ /* 0x000fc80000011603 */
[----:B------:R-:W-:-:S04]  /*74c0*/  LOP3.LUT R0, R0, R3, RZ, 0xfc, !PT ;  /* 0x0000000300007212 */ /* 0x000fc800078efcff */
[----:B------:R-:W-:-:S07]  /*74d0*/  PRMT R4, R0, 0x7610, R4 ;  /* 0x0000761000047816 */ /* 0x000fce0000000004 */
.L_x_1973:
[----:B------:R-:W-:Y:S05]  /*74e0*/  BSYNC B0 ;  /* 0x0000000000007941 */ /* 0x000fea0003800000 */
.L_x_1972:
[----:B------:R0:W-:Y:S01]  /*74f0*/  STG.E.U8 desc[UR36][R8.64], R4 ;  /* 0x0000000408007986 */ /* 0x0001e2000c101124 */
[----:B------:R-:W-:Y:S05]  /*7500*/  BRA `(.L_x_1949) ;  /* 0x0000000000b87947 */ /* 0x000fea0003800000 */
.L_x_1966:
        /* <DEDUP_REMOVED lines=22> */
.L_x_1948:
        /* <DEDUP_REMOVED lines=16> */
.L_x_1977:
[----:B------:R-:W-:Y:S05]  /*7770*/  BRA `(.L_x_1949) ;  /* 0x00000000001c7947 */ /* 0x000fea0003800000 */
.L_x_1976:
[----:B------:R-:W-:-:S06]  /*7780*/  IMAD.U32 R4, R17, 0x10000, RZ ;  /* 0x0001000011047824 */ /* 0x000fcc00078e00ff */
[----:B------:R-:W0:Y:S02]  /*7790*/  F2I.U64.TRUNC R4, R4 ;  /* 0x0000000400047311 */ /* 0x000e24000020d800 */
[----:B0-----:R0:W-:Y:S01]  /*77a0*/  STG.E.64 desc[UR36][R8.64], R4 ;  /* 0x0000000408007986 */ /* 0x0011e2000c101b24 */
[----:B------:R-:W-:Y:S05]  /*77b0*/  BRA `(.L_x_1949) ;  /* 0x00000000000c7947 */ /* 0x000fea0003800000 */
.L_x_1975:
[----:B------:R-:W-:-:S06]  /*77c0*/  IMAD.U32 R17, R17, 0x10000, RZ ;  /* 0x0001000011117824 */ /* 0x000fcc00078e00ff */
[----:B------:R-:W0:Y:S02]  /*77d0*/  F2I.FTZ.U32.TRUNC.NTZ R17, R17 ;  /* 0x0000001100117305 */ /* 0x000e24000021f000 */
[----:B0-----:R0:W-:Y:S02]  /*77e0*/  STG.E desc[UR36][R8.64], R17 ;  /* 0x0000001108007986 */ /* 0x0011e4000c101924 */
.L_x_1949:
[----:B------:R-:W-:-:S07]  /*77f0*/  VIADD R25, R25, 0x80 ;  /* 0x0000008019197836 */ /* 0x000fce0000000000 */
.L_x_1909:
[----:B------:R-:W-:Y:S05]  /*7800*/  BSYNC B6 ;  /* 0x0000000000067941 */ /* 0x000fea0003800000 */
.L_x_1908:
[----:B------:R-:W-:-:S13]  /*7810*/  ISETP.GE.AND P0, PT, R25, R16, PT ;  /* 0x000000101900720c */ /* 0x000fda0003f06270 */
[----:B------:R-:W-:Y:S05]  /*7820*/  @P0 EXIT ;  /* 0x000000000000094d */ /* 0x000fea0003800000 */
[----:B0123--:R-:W0:Y:S01]  /*7830*/  LDC.64 R4, c[0x0][0x220] ;  /* 0x00008800ff047b82 */ /* 0x00fe220000000a00 */
[----:B------:R-:W-:Y:S01]  /*7840*/  PRMT R0, R18, 0x9910, RZ ;  /* 0x0000991012007816 */ /* 0x000fe200000000ff */
[----:B------:R-:W-:Y:S01]  /*7850*/  IMAD R2, R2, 0x200, R25 ;  /* 0x0000020002027824 */ /* 0x000fe200078e0219 */
[----:B------:R-:W-:Y:S02]  /*7860*/  ULDC UR4, c[0x0][0x240] ;  /* 0x0000900000047ab9 */ /* 0x000fe40000000800 */
[----:B------:R-:W-:Y:S01]  /*7870*/  ISETP.GT.AND P1, PT, R0, 0x9, PT ;  /* 0x000000090000780c */ /* 0x000fe20003f24270 */
[----:B----4-:R-:W-:-:S05]  /*7880*/  IMAD R3, R2, UR4, RZ ;  /* 0x0000000402037c24 */ /* 0x010fca000f8e02ff */
        /* <DEDUP_REMOVED lines=13> */
[----:B0-----:R-:W-:Y:S01]  /*7960*/  STG.E.U8 desc[UR36][R2.64], R19 ;  /* 0x0000001302007986 */ /* 0x001fe2000c101124 */
[----:B------:R-:W-:Y:S05]  /*7970*/  EXIT ;  /* 0x000000000000794d */ /* 0x000fea0003800000 */
.L_x_1981:
[----:B------:R-:W-:-:S06]  /*7980*/  IMAD.U32 R5, R19, 0x10000, RZ ;  /* 0x0001000013057824 */ /* 0x000fcc00078e00ff */
[----:B------:R-:W0:Y:S02]  /*7990*/  F2I.S64.TRUNC R4, R5 ;  /* 0x0000000500047311 */ /* 0x000e24000020d900 */
[----:B0-----:R-:W-:Y:S01]  /*79a0*/  STG.E.U8 desc[UR36][R2.64], R4 ;  /* 0x0000000402007986 */ /* 0x001fe2000c101124 */
[----:B------:R-:W-:Y:S05]  /*79b0*/  EXIT ;  /* 0x000000000000794d */ /* 0x000fea0003800000 */
.L_x_1980:
        /* <DEDUP_REMOVED lines=10> */
.L_x_1984:
[----:B------:R-:W-:-:S06]  /*7a60*/  IMAD.U32 R19, R19, 0x10000, RZ ;  /* 0x0001000013137824 */ /* 0x000fcc00078e00ff */
[----:B------:R-:W0:Y:S02]  /*7a70*/  F2I.FTZ.TRUNC.NTZ R19, R19 ;  /* 0x0000001300137305 */ /* 0x000e24000021f100 */
[----:B0-----:R-:W-:Y:S01]  /*7a80*/  STG.E desc[UR36][R2.64], R19 ;  /* 0x0000001302007986 */ /* 0x001fe2000c101924 */
[----:B------:R-:W-:Y:S05]  /*7a90*/  EXIT ;  /* 0x000000000000794d */ /* 0x000fea0003800000 */
.L_x_1983:
[----:B------:R-:W-:-:S06]  /*7aa0*/  IMAD.U32 R19, R19, 0x10000, RZ ;  /* 0x0001000013137824 */ /* 0x000fcc00078e00ff */
[----:B------:R-:W0:Y:S02]  /*7ab0*/  F2I.FTZ.TRUNC.NTZ R19, R19 ;  /* 0x0000001300137305 */ /* 0x000e24000021f100 */
[----:B0-----:R-:W-:Y:S01]  /*7ac0*/  STG.E.U16 desc[UR36][R2.64], R19 ;  /* 0x0000001302007986 */ /* 0x001fe2000c101524 */
[----:B------:R-:W-:Y:S05]  /*7ad0*/  EXIT ;  /* 0x000000000000794d */ /* 0x000fea0003800000 */
.L_x_1979:
        /* <DEDUP_REMOVED lines=9> */
.L_x_1986:
[----:B------:R-:W-:-:S05]  /*7b70*/  IMAD.U32 R0, R19, 0x10000, RZ ;  /* 0x0001000013007824 */ /* 0x000fca00078e00ff */
[----:B------:R-:W-:-:S05]  /*7b80*/  F2FP.F16.F32.PACK_AB R0, RZ, R0 ;  /* 0x00000000ff00723e */ /* 0x000fca00000000ff */
[----:B------:R-:W-:Y:S01]  /*7b90*/  STG.E.U16 desc[UR36][R2.64], R0 ;  /* 0x0000000002007986 */ /* 0x000fe2000c101524 */
[----:B------:R-:W-:Y:S05]  /*7ba0*/  EXIT ;  /* 0x000000000000794d */ /* 0x000fea0003800000 */
.L_x_1985:
        /* <DEDUP_REMOVED lines=10> */
.L_x_1988:
[----:B------:R-:W-:-:S05]  /*7c50*/  IMAD.U32 R19, R19, 0x10000, RZ ;  /* 0x0001000013137824 */ /* 0x000fca00078e00ff */
[----:B------:R-:W-:-:S04]  /*7c60*/  F2FP.F16.F32.PACK_AB R5, RZ, R19 ;  /* 0x00000013ff05723e */ /* 0x000fc800000000ff */
[----:B------:R-:W-:-:S05]  /*7c70*/  PRMT R5, R5, 0x5410, RZ ;  /* 0x0000541005057816 */ /* 0x000fca00000000ff */
[----:B------:R-:W-:Y:S01]  /*7c80*/  STG.E desc[UR36][R2.64], R5 ;  /* 0x0000000502007986 */ /* 0x000fe2000c101924 */
[----:B------:R-:W-:Y:S05]  /*7c90*/  EXIT ;  /* 0x000000000000794d */ /* 0x000fea0003800000 */
.L_x_1987:
[----:B------:R-:W-:-:S04]  /*7ca0*/  IMAD.U32 R4, R19, 0x10000, RZ ;  /* 0x0001000013047824 */ /* 0x000fc800078e00ff */
[----:B------:R-:W-:-:S06]  /*7cb0*/  FMUL.FTZ R4, R4, 1 ;  /* 0x3f80000004047820 */ /* 0x000fcc0000410000 */
[----:B------:R-:W0:Y:S02]  /*7cc0*/  F2F.F64.F32 R4, R4 ;  /* 0x0000000400047310 */ /* 0x000e240000201800 */
[----:B0-----:R-:W-:Y:S01]  /*7cd0*/  STG.E.64 desc[UR36][R2.64], R4 ;  /* 0x0000000402007986 */ /* 0x001fe2000c101b24 */
[----:B------:R-:W-:Y:S05]  /*7ce0*/  EXIT ;  /* 0x000000000000794d */ /* 0x000fea0003800000 */
.L_x_1978:
        /* <DEDUP_REMOVED lines=13> */
.L_x_1991:
[----:B------:R-:W-:Y:S01]  /*7dc0*/  IMAD.U32 R19, R19, 0x10000, RZ ;  /* 0x0001000013137824 */ /* 0x000fe200078e00ff */
[----:B------:R-:W-:-:S03]  /*7dd0*/  CS2R R6, SRZ ;  /* 0x0000000000067805 */ /* 0x000fc6000001ff00 */
[----:B------:R-:W-:-:S06]  /*7de0*/  FMUL.FTZ R4, R19, 1 ;  /* 0x3f80000013047820 */ /* 0x000fcc0000410000 */
[----:B------:R-:W0:Y:S02]  /*7df0*/  F2F.F64.F32 R4, R4 ;  /* 0x0000000400047310 */ /* 0x000e240000201800 */
[----:B0-----:R-:W-:Y:S01]  /*7e00*/  STG.E.128 desc[UR36][R2.64], R4 ;  /* 0x0000000402007986 */ /* 0x001fe2000c101d24 */
[----:B------:R-:W-:Y:S05]  /*7e10*/  EXIT ;  /* 0x000000000000794d */ /* 0x000fea0003800000 */
.L_x_1990:
        /* <DEDUP_REMOVED lines=21> */
.L_x_1995:
[----:B------:R-:W-:Y:S05]  /*7f70*/  BSYNC B0 ;  /* 0x0000000000007941 */ /* 0x000fea0003800000 */
.L_x_1994:
[----:B------:R-:W-:-:S05]  /*7f80*/  LOP3.LUT R5, R0, R5, RZ, 0xfc, !PT ;  /* 0x0000000500057212 */ /* 0x000fca00078efcff */
[----:B------:R-:W-:Y:S01]  /*7f90*/  STG.E.U8 desc[UR36][R2.64], R5 ;  /* 0x0000000502007986 */ /* 0x000fe2000c101124 */
[----:B------:R-:W-:Y:S05]  /*7fa0*/  EXIT ;  /* 0x000000000000794d */ /* 0x000fea0003800000 */
.L_x_1993:
        /* <DEDUP_REMOVED lines=13> */
.L_x_1997:
[----:B------:R-:W-:Y:S01]  /*8080*/  IMAD.MOV.U32 R0, RZ, RZ, 0x7f ;  /* 0x0000007fff007424 */ /* 0x000fe200078e00ff */
[----:B------:R-:W-:-:S04]  /*8090*/  ISETP.GT.U32.AND P0, PT, R4, 0x7f800000, PT ;  /* 0x7f8000000400780c */ /* 0x000fc80003f04070 */
[----:B------:R-:W-:-:S09]  /*80a0*/  SEL R0, R0, 0x7c, P0 ;  /* 0x0000007c00007807 */ /* 0x000fd20000000000 */
.L_x_1998:
[----:B------:R-:W-:Y:S05]  /*80b0*/  BSYNC B0 ;  /* 0x0000000000007941 */ /* 0x000fea0003800000 */
.L_x_1996:
[----:B------:R-:W-:-:S04]  /*80c0*/  LOP3.LUT R4, R19, 0x80000000, RZ, 0xc0, !PT ;  /* 0x8000000013047812 */ /* 0x000fc800078ec0ff */
[----:B------:R-:W-:-:S04]  /*80d0*/  SHF.R.U32.HI R5, RZ, 0x18, R4 ;  /* 0x00000018ff057819 */ /* 0x000fc80000011604 */
[----:B------:R-:W-:-:S05]  /*80e0*/  LOP3.LUT R5, R0, R5, RZ, 0xfc, !PT ;  /* 0x0000000500057212 */ /* 0x000fca00078efcff */
[----:B------:R-:W-:Y:S01]  /*80f0*/  STG.E.U8 desc[UR36][R2.64], R5 ;  /* 0x0000000502007986 */ /* 0x000fe2000c101124 */
[----:B------:R-:W-:Y:S05]  /*8100*/  EXIT ;  /* 0x000000000000794d */ /* 0x000fea0003800000 */
.L_x_1992:
[----:B------:R-:W-:Y:S01]  /*8110*/  STG.E.U16 desc[UR36][R2.64], R19 ;  /* 0x0000001302007986 */ /* 0x000fe2000c101524 */
[----:B------:R-:W-:Y:S05]  /*8120*/  EXIT ;  /* 0x000000000000794d */ /* 0x000fea0003800000 */
.L_x_1989:
        /* <DEDUP_REMOVED lines=12> */
.L_x_2001:
        /* <DEDUP_REMOVED lines=17> */
.L_x_2004:
[----:B------:R-:W-:-:S04]  /*8300*/  LOP3.LUT R0, R19, 0x80000000, RZ, 0xc0, !PT ;  /* 0x8000000013007812 */ /* 0x000fc800078ec0ff */
[----:B------:R-:W-:-:S04]  /*8310*/  SHF.R.U32.HI R5, RZ, 0x18, R0 ;  /* 0x00000018ff057819 */ /* 0x000fc80000011600 */
[----:B------:R-:W-:-:S04]  /*8320*/  LOP3.LUT R4, R4, R5, RZ, 0xfc, !PT ;  /* 0x0000000504047212 */ /* 0x000fc800078efcff */
[----:B------:R-:W-:-:S07]  /*8330*/  PRMT R0, R4, 0x7610, R0 ;  /* 0x0000761004007816 */ /* 0x000fce0000000000 */
.L_x_2003:
[----:B------:R-:W-:Y:S05]  /*8340*/  BSYNC B0 ;  /* 0x0000000000007941 */ /* 0x000fea0003800000 */
.L_x_2002:
[----:B------:R-:W-:Y:S01]  /*8350*/  STG.E.U8 desc[UR36][R2.64], R0 ;  /* 0x0000000002007986 */ /* 0x000fe2000c101124 */
[----:B------:R-:W-:Y:S05]  /*8360*/  EXIT ;  /* 0x000000000000794d */ /* 0x000fea0003800000 */
.L_x_2000:
        /* <DEDUP_REMOVED lines=17> */
.L_x_2007:
[----:B------:R-:W-:-:S04]  /*8480*/  LOP3.LUT R0, R19, 0x80000000, RZ, 0xc0, !PT ;  /* 0x8000000013007812 */ /* 0x000fc800078ec0ff */
[----:B------:R-:W-:-:S04]  /*8490*/  SHF.R.U32.HI R5, RZ, 0x18, R0 ;  /* 0x00000018ff057819 */ /* 0x000fc80000011600 */
[----:B------:R-:W-:-:S04]  /*84a0*/  LOP3.LUT R4, R4, R5, RZ, 0xfc, !PT ;  /* 0x0000000504047212 */ /* 0x000fc800078efcff */
[----:B------:R-:W-:-:S07]  /*84b0*/  PRMT R0, R4, 0x7610, R0 ;  /* 0x0000761004007816 */ /* 0x000fce0000000000 */
.L_x_2006:
[----:B------:R-:W-:Y:S05]  /*84c0*/  BSYNC B0 ;  /* 0x0000000000007941 */ /* 0x000fea0003800000 */
.L_x_2005:
[----:B------:R-:W-:Y:S01]  /*84d0*/  STG.E.U8 desc[UR36][R2.64], R0 ;  /* 0x0000000002007986 */ /* 0x000fe2000c101124 */
[----:B------:R-:W-:Y:S05]  /*84e0*/  EXIT ;  /* 0x000000000000794d */ /* 0x000fea0003800000 */
.L_x_1999:
[----:B------:R-:W-:-:S13]  /*84f0*/  ISETP.NE.AND P0, PT, R0, 0x1c, PT ;  /* 0x0000001c0000780c */ /* 0x000fda0003f05270 */
[----:B------:R-:W-:Y:S05]  /*8500*/  @!P0 BRA `(.L_x_2008) ;  /* 0x0000000000a48947 */ /* 0x000fea0003800000 */
[----:B------:R-:W-:-:S13]  /*8510*/  ISETP.NE.AND P0, PT, R0, 0x1d, PT ;  /* 0x0000001d0000780c */ /* 0x000fda0003f05270 */
[----:B------:R-:W-:Y:S05]  /*8520*/  @!P0 BRA `(.L_x_2009) ;  /* 0x00000000008c8947 */ /* 0x000fea0003800000 */
[----:B------:R-:W-:-:S13]  /*8530*/  ISETP.NE.AND P0, PT, R0, 0x2c, PT ;  /* 0x0000002c0000780c */ /* 0x000fda0003f05270 */
[----:B------:R-:W-:Y:S05]  /*8540*/  @P0 BRA `(.L_x_1982) ;  /* 0x0000000000400947 */ /* 0x000fea0003800000 */
[----:B------:R-:W-:Y:S02]  /*8550*/  IMAD.U32 R19, R19, 0x10000, RZ ;  /* 0x0001000013137824 */ /* 0x000fe400078e00ff */
[----:B------:R-:W-:-:S03]  /*8560*/  IMAD.MOV.U32 R5, RZ, RZ, 0xff ;  /* 0x000000ffff057424 */ /* 0x000fc600078e00ff */
[----:B------:R-:W-:-:S04]  /*8570*/  SHF.R.U32.HI R6, RZ, 0x17, R19 ;  /* 0x00000017ff067819 */ /* 0x000fc80000011613 */
[----:B------:R-:W-:-:S04]  /*8580*/  LOP3.LUT R4, R6, 0xff, RZ, 0xc0, !PT ;  /* 0x000000ff06047812 */ /* 0x000fc800078ec0ff */
[----:B------:R-:W-:-:S13]  /*8590*/  ISETP.NE.AND P2, PT, R4, 0xff, PT ;  /* 0x000000ff0400780c */ /* 0x000fda0003f45270 */
[--C-:B------:R-:W-:Y:S02]  /*85a0*/  @P2 SHF.R.U32.HI R0, RZ, 0x16, R19.reuse ;  /* 0x00000016ff002819 */ /* 0x100fe40000011613 */
[----:B------:R-:W-:Y:S02]  /*85b0*/  @P2 LOP3.LUT P0, RZ, R4, 0x3fffff, R19, 0xf8, !PT ;  /* 0x003fffff04ff2812 */ /* 0x000fe4000780f813 */
        /* <DEDUP_REMOVED lines=9> */
.L_x_1982:
        /* <DEDUP_REMOVED lines=16> */
.L_x_2010:
[----:B------:R-:W-:Y:S05]  /*8750*/  EXIT ;  /* 0x000000000000794d */ /* 0x000fea0003800000 */
.L_x_2009:
[----:B------:R-:W-:-:S06]  /*8760*/  IMAD.U32 R4, R19, 0x10000, RZ ;  /* 0x0001000013047824 */ /* 0x000fcc00078e00ff */
[----:B------:R-:W0:Y:S02]  /*8770*/  F2I.U64.TRUNC R4, R4 ;  /* 0x0000000400047311 */ /* 0x000e24000020d800 */
[----:B0-----:R-:W-:Y:S01]  /*8780*/  STG.E.64 desc[UR36][R2.64], R4 ;  /* 0x0000000402007986 */ /* 0x001fe2000c101b24 */
[----:B------:R-:W-:Y:S05]  /*8790*/  EXIT ;  /* 0x000000000000794d */ /* 0x000fea0003800000 */
.L_x_2008:
[----:B------:R-:W-:-:S06]  /*87a0*/  IMAD.U32 R19, R19, 0x10000, RZ ;  /* 0x0001000013137824 */ /* 0x000fcc00078e00ff */
[----:B------:R-:W0:Y:S02]  /*87b0*/  F2I.FTZ.U32.TRUNC.NTZ R19, R19 ;  /* 0x0000001300137305 */ /* 0x000e24000021f000 */
[----:B0-----:R-:W-:Y:S01]  /*87c0*/  STG.E desc[UR36][R2.64], R19 ;  /* 0x0000001302007986 */ /* 0x001fe2000c101924 */
[----:B------:R-:W-:Y:S05]  /*87d0*/  EXIT ;  /* 0x000000000000794d */ /* 0x000fea0003800000 */
.L_x_2011:
        /* <DEDUP_REMOVED lines=10> */
.L_x_17221:


//--------------------- .text._ZN2at6native18elementwise_kernelILi128ELi4EZNS0_22gpu_kernel_impl_nocastINS0_13AUnaryFunctorIN3c108BFloat16ES5_S5_NS0_15binary_internal10MulFunctorIfEEEEEEvRNS_18TensorIteratorBaseERKT_EUliE_EEviT1_ --------------------------
	.section	.text._ZN2at6native18elementwise_kernelILi128ELi4EZNS0_22gpu_kernel_impl_nocastINS0_13AUnaryFunctorIN3c108BFloat16ES5_S5_NS0_15binary_internal10MulFunctorIfEEEEEEvRNS_18TensorIteratorBaseERKT_EUliE_EEviT1_,"ax",@progbits
	.align	128
        .global         _ZN2at6native18elementwise_kernelILi128ELi4EZNS0_22gpu_kernel_impl_nocastINS0_13AUnaryFunctorIN3c108BFloat16ES5_S5_NS0_15binary_internal10MulFunctorIfEEEEEEvRNS_18TensorIteratorBaseERKT_EUliE_EEviT1_
        .type           _ZN2at6native18elementwise_kernelILi128ELi4EZNS0_22gpu_kernel_impl_nocastINS0_13AUnaryFunctorIN3c108BFloat16ES5_S5_NS0_15binary_internal10MulFunctorIfEEEEEEvRNS_18TensorIteratorBaseERKT_EUliE_EEviT1_,@function
        .size           _ZN2at6native18elementwise_kernelILi128ELi4EZNS0_22gpu_kernel_impl_nocastINS0_13AUnaryFunctorIN3c108BFloat16ES5_S5_NS0_15binary_internal10MulFunctorIfEEEEEEvRNS_18TensorIteratorBaseERKT_EUliE_EEviT1_,(.L_x_17222 - _ZN2at6native18elementwise_kernelILi128ELi4EZNS0_22gpu_kernel_impl_nocastINS0_13AUnaryFunctorIN3c108BFloat16ES5_S5_NS0_15binary_internal10MulFunctorIfEEEEEEvRNS_18TensorIteratorBaseERKT_EUliE_EEviT1_)
        .other          _ZN2at6native18elementwise_kernelILi128ELi4EZNS0_22gpu_kernel_impl_nocastINS0_13AUnaryFunctorIN3c108BFloat16ES5_S5_NS0_15binary_internal10MulFunctorIfEEEEEEvRNS_18TensorIteratorBaseERKT_EUliE_EEviT1_,@"STO_CUDA_ENTRY STV_DEFAULT"
_ZN2at6native18elementwise_kernelILi128ELi4EZNS0_22gpu_kernel_impl_nocastINS0_13AUnaryFunctorIN3c108BFloat16ES5_S5_NS0_15binary_internal10MulFunctorIfEEEEEEvRNS_18TensorIteratorBaseERKT_EUliE_EEviT1_:
.text._ZN2at6native18elementwise_kernelILi128ELi4EZNS0_22gpu_kernel_impl_nocastINS0_13AUnaryFunctorIN3c108BFloat16ES5_S5_NS0_15binary_internal10MulFunctorIfEEEEEEvRNS_18TensorIteratorBaseERKT_EUliE_EEviT1_:
        /* <DEDUP_REMOVED lines=16> */
[----:B------:R-:W-:Y:S01]  /*0100*/  ISETP.NE.AND P0, PT, R8, 0x1, PT ;  /* 0x000000010800780c */ /* 0x000fe20003f05270 */
[----:B------:R-:W-:-:S06]  /*0110*/  ULDC UR7, c[0x0][0x21c] ;  /* 0x0000870000077ab9 */ /* 0x000fcc0000000800 */
        /* <DEDUP_REMOVED lines=181> */
[----:B------:R-:W-:-:S05]  /*0c70*/  SHF.R.U32.HI R7, RZ, UR7, R6 ;  /* 0x00000007ff077c19 */ /* 0x000fca0008011606 */
[----:B------:R-:W-:-:S04]  /*0c80*/  IMAD.MOV R4, RZ, RZ, -R7 ;  /* 0x000000ffff047224 */ /* 0x000fc800078e0a07 */
        /* <DEDUP_REMOVED lines=98> */
[----:B------:R-:W1:Y:S08]  /*12b0*/  @P0 LDC R15, c[0x0][0x33c] ;  /* 0x0000cf00ff0f0b82 */ /* 0x000e700000000800 */
[----:B------:R-:W2:Y:S01]  /*12c0*/  @P0 LDC.64 R6, c[0x0][0x408] ;  /* 0x00010200ff060b82 */ /* 0x000ea20000000a00 */
[----:B0-----:R-:W-:-:S05]  /*12d0*/  @P0 IMAD.HI.U32 R4, R9, R12, R8 ;  /* 0x0000000c09040227 */ /* 0x001fca00078e0008 */
[----:B------:R-:W-:Y:S01]  /*12e0*/  @P0 SHF.R.U32.HI R8, RZ, R13, R4 ;  /* 0x0000000dff080219 */ /* 0x000fe20000011604 */
[----:B------:R-:W-:Y:S01]  /*12f0*/  IMAD R4, R11, UR8, R5 ;  /* 0x000000080b047c24 */ /* 0x000fe2000f8e0205 */
[----:B------:R-:W-:Y:S02]  /*1300*/  ULDC.64 UR8, c[0x0][0x400] ;  /* 0x0001000000087ab9 */ /* 0x000fe40000000a00 */
[----:B------:R-:W-:Y:S01]  /*1310*/  @P0 IADD3 R8, -R8, RZ, RZ ;  /* 0x000000ff08080210 */ /* 0x000fe20007ffe1ff */
[C---:B------:R-:W-:Y:S02]  /*1320*/  IMAD R3, R4.reuse, UR8, R3 ;  /* 0x0000000804037c24 */ /* 0x040fe4000f8e0203 */
[----:B------:R-:W-:Y:S02]  /*1330*/  IMAD R2, R4, UR9, R2 ;  /* 0x0000000904027c24 */ /* 0x000fe4000f8e0202 */
[----:B-1----:R-:W-:-:S04]  /*1340*/  @P0 IMAD R8, R8, R15, R9 ;  /* 0x0000000f08080224 */ /* 0x002fc800078e0209 */
[C---:B--2---:R-:W-:Y:S02]  /*1350*/  @P0 IMAD R3, R8.reuse, R6, R3 ;  /* 0x0000000608030224 */ /* 0x044fe400078e0203 */
[----:B------:R-:W-:-:S07]  /*1360*/  @P0 IMAD R2, R8, R7, R2 ;  /* 0x0000000708020224 */ /* 0x000fce00078e0202 */
.L_x_2014:
[----:B------:R-:W-:Y:S01]  /*1370*/  ULDC.64 UR8, c[0x0][0x418] ;  /* 0x0001060000087ab9 */ /* 0x000fe20000000a00 */
[----:B------:R-:W-:Y:S01]  /*1380*/  ULDC UR7, c[0x0][0x424] ;  /* 0x0001090000077ab9 */ /* 0x000fe20000000800 */
[----:B------:R-:W-:-:S04]  /*1390*/  IADD3 R4, P0, R2, UR8, RZ ;  /* 0x0000000802047c10 */ /* 0x000fc8000ff1e0ff */
[----:B------:R-:W-:Y:S01]  /*13a0*/  IADD3.X R5, RZ, UR9, RZ, P0, !PT ;  /* 0x00000009ff057c10 */ /* 0x000fe200087fe4ff */
[----:B------:R-:W-:-:S04]  /*13b0*/  ULDC.64 UR8, c[0x0][0x410] ;  /* 0x0001040000087ab9 */ /* 0x000fc80000000a00 */
[----:B------:R-:W2:Y:S01]  /*13c0*/  LDG.E.U16 R4, desc[UR4][R4.64] ;  /* 0x0000000404047981 */ /* 0x000ea2000c1e1500 */
[----:B------:R-:W-:Y:S01]  /*13d0*/  VIADD R0, R0, 0x80 ;  /* 0x0000008000007836 */ /* 0x000fe20000000000 */
[----:B--2---:R-:W-:-:S05]  /*13e0*/  SHF.L.U32 R2, R4, 0x10, RZ ;  /* 0x0000001004027819 */ /* 0x004fca00000006ff */
[----:B------:R-:W-:Y:S01]  /*13f0*/  FMUL.FTZ R6, R2, UR7 ;  /* 0x0000000702067c20 */ /* 0x000fe20008410000 */
[----:B------:R-:W-:-:S04]  /*1400*/  IADD3 R2, P0, R3, UR8, RZ ;  /* 0x0000000803027c10 */ /* 0x000fc8000ff1e0ff */
[----:B------:R-:W-:Y:S02]  /*1410*/  F2FP.BF16.F32.PACK_AB R6, RZ, R6 ;  /* 0x00000006ff06723e */ /* 0x000fe400000010ff */
[----:B------:R-:W-:-:S05]  /*1420*/  IADD3.X R3, RZ, UR9, RZ, P0, !PT ;  /* 0x00000009ff037c10 */ /* 0x000fca00087fe4ff */
[----:B------:R0:W-:Y:S02]  /*1430*/  STG.E.U16 desc[UR4][R2.64], R6 ;  /* 0x0000000602007986 */ /* 0x0001e4000c101504 */
.L_x_2013:
[----:B------:R-:W-:Y:S05]  /*1440*/  BSYNC B0 ;  /* 0x0000000000007941 */ /* 0x000fea0003800000 */
.L_x_2012:
[----:B------:R-:W-:Y:S01]  /*1450*/  ISETP.GE.AND P0, PT, R0, UR6, PT ;  /* 0x0000000600007c0c */ /* 0x000fe2000bf06270 */
[----:B------:R-:W-:-:S12]  /*1460*/  BSSY B0, `(.L_x_2015) ;  /* 0x000027a000007945 */ /* 0x000fd80003800000 */
[----:B------:R-:W-:Y:S05]  /*1470*/  @P0 BRA `(.L_x_2016) ;  /* 0x0000002400e00947 */ /* 0x000fea0003800000 */
[----:B------:R-:W1:Y:S01]  /*1480*/  LDC R8, c[0x0][0x218] ;  /* 0x00008600ff087b82 */ /* 0x000e620000000800 */
[----:B0-----:R-:W-:Y:S02]  /*1490*/  CS2R R2, SRZ ;  /* 0x0000000000027805 */ /* 0x001fe4000001ff00 */
[----:B-1----:R-:W-:-:S13]  /*14a0*/  ISETP.NE.AND P0, PT, R8, RZ, PT ;  /* 0x000000ff0800720c */ /* 0x002fda0003f05270 */
        /* <DEDUP_REMOVED lines=284> */
[----:B------:R-:W-:Y:S02]  /*2670*/  SHF.R.U32.HI R9, RZ, UR7, R8 ;  /* 0x00000007ff097c19 */ /* 0x000fe40008011608 */
[----:B------:R-:W-:Y:S02]  /*2680*/  @P0 MOV R8, RZ ;  /* 0x000000ff00080202 */ /* 0x000fe40000000f00 */
[C---:B------:R-:W-:Y:S01]  /*2690*/  IADD3 R11, -R9.reuse, RZ, RZ ;  /* 0x000000ff090b7210 */ /* 0x040fe20007ffe1ff */
        /* <DEDUP_REMOVED lines=12> */
.L_x_2017:
[----:B------:R-:W-:Y:S01]  /*2760*/  ULDC.64 UR8, c[0x0][0x418] ;  /* 0x0001060000087ab9 */ /* 0x000fe20000000a00 */
[----:B------:R-:W-:Y:S01]  /*2770*/  ULDC UR7, c[0x0][0x424] ;  /* 0x0001090000077ab9 */ /* 0x000fe20000000800 */
[----:B------:R-:W-:-:S04]  /*2780*/  IADD3 R4, P0, R2, UR8, RZ ;  /* 0x0000000802047c10 */ /* 0x000fc8000ff1e0ff */
[----:B------:R-:W-:Y:S01]  /*2790*/  IADD3.X R5, RZ, UR9, RZ, P0, !PT ;  /* 0x00000009ff057c10 */ /* 0x000fe200087fe4ff */
[----:B------:R-:W-:-:S04]  /*27a0*/  ULDC.64 UR8, c[0x0][0x410] ;  /* 0x0001040000087ab9 */ /* 0x000fc80000000a00 */
[----:B------:R-:W2:Y:S01]  /*27b0*/  LDG.E.U16 R4, desc[UR4][R4.64] ;  /* 0x0000000404047981 */ /* 0x000ea2000c1e1500 */
[----:B------:R-:W-:Y:S02]  /*27c0*/  IADD3 R0, R0, 0x80, RZ ;  /* 0x0000008000007810 */ /* 0x000fe40007ffe0ff */
[----:B--2---:R-:W-:-:S05]  /*27d0*/  SHF.L.U32 R2, R4, 0x10, RZ ;  /* 0x0000001004027819 */ /* 0x004fca00000006ff */
[----:B------:R-:W-:Y:S01]  /*27e0*/  FMUL.FTZ R6, R2, UR7 ;  /* 0x0000000702067c20 */ /* 0x000fe20008410000 */
[----:B------:R-:W-:-:S04]  /*27f0*/  IADD3 R2, P0, R3, UR8, RZ ;  /* 0x0000000803027c10 */ /* 0x000fc8000ff1e0ff */
[----:B------:R-:W-:Y:S02]  /*2800*/  F2FP.BF16.F32.PACK_AB R6, RZ, R6 ;  /* 0x00000006ff06723e */ /* 0x000fe400000010ff */
[----:B------:R-:W-:Y:S02]  /*2810*/  IADD3.X R3, RZ, UR9, RZ, P0, !PT ;  /* 0x00000009ff037c10 */ /* 0x000fe400087fe4ff */
[----:B------:R-:W-:-:S03]  /*2820*/  ISETP.GE.AND P0, PT, R0, UR6, PT ;  /* 0x0000000600007c0c */ /* 0x000fc6000bf06270 */
[----:B------:R1:W-:Y:S10]  /*2830*/  STG.E.U16 desc[UR4][R2.64], R6 ;  /* 0x0000000602007986 */ /* 0x0003f4000c101504 */
[----:B------:R-:W-:Y:S05]  /*2840*/  @P0 BRA `(.L_x_2016) ;  /* 0x0000001000ec0947 */ /* 0x000fea0003800000 */
[----:B------:R-:W0:Y:S01]  /*2850*/  LDC R8, c[0x0][0x218] ;  /* 0x00008600ff087b82 */ /* 0x000e220000000800 */
[----:B-1----:R-:W-:Y:S02]  /*2860*/  CS2R R2, SRZ ;  /* 0x0000000000027805 */ /* 0x002fe4000001ff00 */
[----:B0-----:R-:W-:-:S13]  /*2870*/  ISETP.NE.AND P0, PT, R8, RZ, PT ;  /* 0x000000ff0800720c */ /* 0x001fda0003f05270 */
[----:B------:R-:W-:Y:S05]  /*2880*/  @!P0 BRA `(.L_x_2018) ;  /* 0x0000001000a88947 */ /* 0x000fea0003800000 */
[----:B------:R-:W-:Y:S01]  /*2890*/  HFMA2.MMA R2, -RZ, RZ, 0, 0 ;  /* 0x00000000ff027435 */ /* 0x000fe200000001ff */
[----:B------:R-:W-:Y:S01]  /*28a0*/  IMAD.MOV.U32 R3, RZ, RZ, R0 ;  /* 0x000000ffff037224 */ /* 0x000fe200078e0000 */
        /* <DEDUP_REMOVED lines=282> */
[----:B------:R-:W-:-:S03]  /*3a50*/  @P0 MOV R8, RZ ;  /* 0x000000ff00080202 */ /* 0x000fc60000000f00 */
[----:B------:R-:W1:Y:S01]  /*3a60*/  @P0 LDC R15, c[0x0][0x33c] ;  /* 0x0000cf00ff0f0b82 */ /* 0x000e620000000800 */
[----:B------:R-:W-:-:S07]  /*3a70*/  IMAD.MOV R11, RZ, RZ, -R9 ;  /* 0x000000ffff0b7224 */ /* 0x000fce00078e0a09 */
        /* <DEDUP_REMOVED lines=11> */
.L_x_2018:
        /* <DEDUP_REMOVED lines=11> */
[----:B------:R-:W-:-:S05]  /*3be0*/  IADD3.X R3, RZ, UR9, RZ, P0, !PT ;  /* 0x00000009ff037c10 */ /* 0x000fca00087fe4ff */
[----:B------:R2:W-:Y:S02]  /*3bf0*/  STG.E.U16 desc[UR4][R2.64], R6 ;  /* 0x0000000602007986 */ /* 0x0005e4000c101504 */
.L_x_2016:
[----:B------:R-:W-:Y:S05]  /*3c00*/  BSYNC B0 ;  /* 0x0000000000007941 */ /* 0x000fea0003800000 */
.L_x_2015:
[----:B------:R-:W-:-:S13]  /*3c10*/  ISETP.GE.AND P0, PT, R0, UR6, PT ;  /* 0x0000000600007c0c */ /* 0x000fda000bf06270 */
[----:B------:R-:W-:Y:S05]  /*3c20*/  @P0 EXIT ;  /* 0x000000000000094d */ /* 0x000fea0003800000 */
[----:B------:R-:W3:Y:S01]  /*3c30*/  LDC R8, c[0x0][0x218] ;  /* 0x00008600ff087b82 */ /* 0x000ee20000000800 */
[----:B012---:R-:W-:Y:S02]  /*3c40*/  CS2R R2, SRZ ;  /* 0x0000000000027805 */ /* 0x007fe4000001ff00 */
[----:B---3--:R-:W-:-:S13]  /*3c50*/  ISETP.NE.AND P0, PT, R8, RZ, PT ;  /* 0x000000ff0800720c */ /* 0x008fda0003f05270 */
        /* <DEDUP_REMOVED lines=287> */
[----:B------:R-:W-:Y:S01]  /*4e50*/  IADD3 R4, -R7, RZ, RZ ;  /* 0x000000ff07047210 */ /* 0x000fe20007ffe1ff */
[----:B------:R-:W1:Y:S04]  /*4e60*/  @P0 LDC R11, c[0x0][0x33c] ;  /* 0x0000cf00ff0b0b82 */ /* 0x000e680000000800 */
[----:B------:R-:W-:-:S04]  /*4e70*/  IMAD R4, R4, UR8, R5 ;  /* 0x0000000804047c24 */ /* 0x000fc8000f8e0205 */
[----:B------:R-:W2:Y:S01]  /*4e80*/  @P0 LDC.64 R12, c[0x0][0x408] ;  /* 0x00010200ff0c0b82 */ /* 0x000ea20000000a00 */
[C---:B------:R-:W-:Y:S02]  /*4e90*/  IMAD R3, R4.reuse, UR6, R3 ;  /* 0x0000000604037c24 */ /* 0x040fe4000f8e0203 */
[----:B------:R-:W-:Y:S02]  /*4ea0*/  IMAD R2, R4, UR7, R2 ;  /* 0x0000000704027c24 */ /* 0x000fe4000f8e0202 */
[----:B0-----:R-:W-:-:S05]  /*4eb0*/  @P0 IMAD.HI.U32 R0, R7, R8, R6 ;  /* 0x0000000807000227 */ /* 0x001fca00078e0006 */
[----:B------:R-:W-:-:S04]  /*4ec0*/  @P0 SHF.R.U32.HI R0, RZ, R9, R0 ;  /* 0x00000009ff000219 */ /* 0x000fc80000011600 */
[----:B------:R-:W-:-:S05]  /*4ed0*/  @P0 IADD3 R6, -R0, RZ, RZ ;  /* 0x000000ff00060210 */ /* 0x000fca0007ffe1ff */
[----:B-1----:R-:W-:-:S04]  /*4ee0*/  @P0 IMAD R6, R11, R6, R7 ;  /* 0x000000060b060224 */ /* 0x002fc800078e0207 */
[C---:B--2---:R-:W-:Y:S02]  /*4ef0*/  @P0 IMAD R3, R6.reuse, R12, R3 ;  /* 0x0000000c06030224 */ /* 0x044fe400078e0203 */
[----:B------:R-:W-:-:S07]  /*4f00*/  @P0 IMAD R2, R6, R13, R2 ;  /* 0x0000000d06020224 */ /* 0x000fce00078e0202 */
.L_x_2019:
[----:B------:R-:W-:Y:S02]  /*4f10*/  ULDC.64 UR6, c[0x0][0x418] ;  /* 0x0001060000067ab9 */ /* 0x000fe40000000a00 */
[----:B------:R-:W-:Y:S01]  /*4f20*/  IADD3 R4, P0, R2, UR6, RZ ;  /* 0x0000000602047c10 */ /* 0x000fe2000ff1e0ff */
[----:B------:R-:W-:-:S03]  /*4f30*/  ULDC UR6, c[0x0][0x424] ;  /* 0x0001090000067ab9 */ /* 0x000fc60000000800 */
[----:B------:R-:W-:-:S05]  /*4f40*/  IADD3.X R5, RZ, UR7, RZ, P0, !PT ;  /* 0x00000007ff057c10 */ /* 0x000fca00087fe4ff */
[----:B------:R-:W2:Y:S02]  /*4f50*/  LDG.E.U16 R4, desc[UR4][R4.64] ;  /* 0x0000000404047981 */ /* 0x000ea4000c1e1500 */
[----:B--2---:R-:W-:-:S05]  /*4f60*/  SHF.L.U32 R0, R4, 0x10, RZ ;  /* 0x0000001004007819 */ /* 0x004fca00000006ff */
[----:B------:R-:W-:Y:S01]  /*4f70*/  FMUL.FTZ R0, R0, UR6 ;  /* 0x0000000600007c20 */ /* 0x000fe20008410000 */
[----:B------:R-:W-:Y:S02]  /*4f80*/  ULDC.64 UR6, c[0x0][0x410] ;  /* 0x0001040000067ab9 */ /* 0x000fe40000000a00 */
[----:B------:R-:W-:Y:S02]  /*4f90*/  IADD3 R2, P0, R3, UR6, RZ ;  /* 0x0000000603027c10 */ /* 0x000fe4000ff1e0ff */
[----:B------:R-:W-:Y:S02]  /*4fa0*/  F2FP.BF16.F32.PACK_AB R0, RZ, R0 ;  /* 0x00000000ff00723e */ /* 0x000fe400000010ff */
[----:B------:R-:W-:-:S05]  /*4fb0*/  IADD3.X R3, RZ, UR7, RZ, P0, !PT ;  /* 0x00000007ff037c10 */ /* 0x000fca00087fe4ff */
[----:B------:R-:W-:Y:S01]  /*4fc0*/  STG.E.U16 desc[UR4][R2.64], R0 ;  /* 0x0000000002007986 */ /* 0x000fe2000c101504 */
[----:B------:R-:W-:Y:S05]  /*4fd0*/  EXIT ;  /* 0x000000000000794d */ /* 0x000fea0003800000 */
.L_x_2020:
        /* <DEDUP_REMOVED lines=10> */
.L_x_17222:


//--------------------- .text._ZN2at6native27unrolled_elementwise_kernelINS0_13AUnaryFunctorIN3c108BFloat16ES4_S4_NS0_15binary_internal10MulFunctorIfEEEESt5arrayIPcLm2EELi4E23TrivialOffsetCalculatorILi1EjESD_NS0_6memory15LoadWithoutCastENSE_16StoreWithoutCastEEEviT_T0_T2_T3_T4_T5_ --------------------------
	.section	.text._ZN2at6native27unrolled_elementwise_kernelINS0_13AUnaryFunctorIN3c108BFloat16ES4_S4_NS0_15binary_internal10MulFunctorIfEEEESt5arrayIPcLm2EELi4E23TrivialOffsetCalculatorILi1EjESD_NS0_6memory15LoadWithoutCastENSE_16StoreWithoutCastEEEviT_T0_T2_T3_T4_T5_,"ax",@progbits
	.align	128
        .global         _ZN2at6native27unrolled_elementwise_kernelINS0_13AUnaryFunctorIN3c108BFloat16ES4_S4_NS0_15binary_internal10MulFunctorIfEEEESt5arrayIPcLm2EELi4E23TrivialOffsetCalculatorILi1EjESD_NS0_6memory15LoadWithoutCastENSE_16StoreWithoutCastEEEviT_T0_T2_T3_T4_T5_
        .type           _ZN2at6native27unrolled_elementwise_kernelINS0_13AUnaryFunctorIN3c108BFloat16ES4_S4_NS0_15binary_internal10MulFunctorIfEEEESt5arrayIPcLm2EELi4E23TrivialOffsetCalculatorILi1EjESD_NS0_6memory15LoadWithoutCastENSE_16StoreWithoutCastEEEviT_T0_T2_T3_T4_T5_,@function
        .size           _ZN2at6native27unrolled_elementwise_kernelINS0_13AUnaryFunctorIN3c108BFloat16ES4_S4_NS0_15binary_internal10MulFunctorIfEEEESt5arrayIPcLm2EELi4E23TrivialOffsetCalculatorILi1EjESD_NS0_6memory15LoadWithoutCastENSE_16StoreWithoutCastEEEviT_T0_T2_T3_T4_T5_,(.L_x_17223 - _ZN2at6native27unrolled_elementwise_kernelINS0_13AUnaryFunctorIN3c108BFloat16ES4_S4_NS0_15binary_internal10MulFunctorIfEEEESt5arrayIPcLm2EELi4E23TrivialOffsetCalculatorILi1EjESD_NS0_6memory15LoadWithoutCastENSE_16StoreWithoutCastEEEviT_T0_T2_T3_T4_T5_)
        .other          _ZN2at6native27unrolled_elementwise_kernelINS0_13AUnaryFunctorIN3c108BFloat16ES4_S4_NS0_15binary_internal10MulFunctorIfEEEESt5arrayIPcLm2EELi4E23TrivialOffsetCalculatorILi1EjESD_NS0_6memory15LoadWithoutCastENSE_16StoreWithoutCastEEEviT_T0_T2_T3_T4_T5_,@"STO_CUDA_ENTRY STV_DEFAULT"
_ZN2at6native27unrolled_elementwise_kernelINS0_13AUnaryFunctorIN3c108BFloat16ES4_S4_NS0_15binary_internal10MulFunctorIfEEEESt5arrayIPcLm2EELi4E23TrivialOffsetCalculatorILi1EjESD_NS0_6memory15LoadWithoutCastENSE_16StoreWithoutCastEEEviT_T0_T2_T3_T4_T5_:
.text._ZN2at6native27unrolled_elementwise_kernelINS0_13AUnaryFunctorIN3c108BFloat16ES4_S4_NS0_15binary_internal10MulFunctorIfEEEESt5arrayIPcLm2EELi4E23TrivialOffsetCalculatorILi1EjESD_NS0_6memory15LoadWithoutCastENSE_16StoreWithoutCastEEEviT_T0_T2_T3_T4_T5_:
[----:B------:R-:W-:Y:S01]  /*0000*/  LDC R1, c[0x0][0x28] ;  /* 0x00000a00ff017b82 */ /* 0x000fe20000000800 */
[----:B------:R-:W0:Y:S07]  /*0010*/  S2R R0, SR_CTAID.X ;  /* 0x0000000000007919 */ /* 0x000e2e0000002500 */
[----:B------:R-:W0:Y:S01]  /*0020*/  LDC R9, c[0x0][0x210] ;  /* 0x00008400ff097b82 */ /* 0x000e220000000800 */
[----:B------:R-:W-:Y:S01]  /*0030*/  PRMT R6, RZ, 0x7610, R6 ;  /* 0x00007610ff067816 */ /* 0x000fe20000000006 */
[----:B------:R-:W-:Y:S01]  /*0040*/  ULDC.64 UR4, c[0x0][0x208] ;  /* 0x0000820000047ab9 */ /* 0x000fe20000000a00 */
[----:B------:R-:W1:Y:S01]  /*0050*/  S2R R7, SR_TID.X ;  /* 0x0000000000077919 */ /* 0x000e620000002100 */
[----:B0-----:R-:W-:-:S02]  /*0060*/  IMAD R2, R0, -0x200, R9 ;  /* 0xfffffe0000027824 */ /* 0x001fc400078e0209 */
[----:B-1----:R-:W-:-:S03]  /*0070*/  IMAD.MOV.U32 R13, RZ, RZ, R7 ;  /* 0x000000ffff0d7224 */ /* 0x002fc600078e0007 */
[----:B------:R-:W-:-:S13]  /*0080*/  ISETP.GE.AND P0, PT, R7, R2, PT ;  /* 0x000000020700720c */ /* 0x000fda0003f06270 */
[----:B------:R-:W-:Y:S01]  /*0090*/  @!P0 IMAD R17, R0, 0x200, R13 ;  /* 0x0000020000118824 */ /* 0x000fe200078e020d */
[----:B------:R-:W-:Y:S01]  /*00a0*/  @!P0 IADD3 R13, R13, 0x80, RZ ;  /* 0x000000800d0d8810 */ /* 0x000fe20007ffe0ff */
[----:B------:R-:W0:Y:S03]  /*00b0*/  @!P0 LDC.64 R14, c[0x0][0x228] ;  /* 0x00008a00ff0e8b82 */ /* 0x000e260000000a00 */
[----:B------:R-:W-:-:S13]  /*00c0*/  ISETP.GE.AND P1, PT, R13, R2, PT ;  /* 0x000000020d00720c */ /* 0x000fda0003f26270 */
[----:B------:R-:W-:Y:S01]  /*00d0*/  @!P1 IMAD R19, R0, 0x200, R13 ;  /* 0x0000020000139824 */ /* 0x000fe200078e020d */
[----:B------:R-:W1:Y:S01]  /*00e0*/  @!P1 LDC.64 R10, c[0x0][0x228] ;  /* 0x00008a00ff0a9b82 */ /* 0x000e620000000a00 */
[----:B------:R-:W-:-:S05]  /*00f0*/  @!P1 VIADD R13, R13, 0x80 ;  /* 0x000000800d0d9836 */ /* 0x000fca0000000000 */
[----:B------:R-:W-:Y:S01]  /*0100*/  ISETP.GE.AND P3, PT, R13, R2, PT ;  /* 0x000000020d00720c */ /* 0x000fe20003f66270 */
[----:B0-----:R-:W-:-:S05]  /*0110*/  @!P0 IMAD.WIDE.U32 R14, R17, 0x2, R14 ;  /* 0x00000002110e8825 */ /* 0x001fca00078e000e */
[----:B------:R-:W2:Y:S07]  /*0120*/  @!P0 LDG.E.U16 R6, desc[UR4][R14.64] ;  /* 0x000000040e068981 */ /* 0x000eae000c1e1500 */
[----:B------:R-:W0:Y:S01]  /*0130*/  @!P3 LDC.64 R8, c[0x0][0x228] ;  /* 0x00008a00ff08bb82 */ /* 0x000e220000000a00 */
[----:B------:R-:W-:Y:S02]  /*0140*/  @!P3 LEA R21, R0, R13, 0x9 ;  /* 0x0000000d0015b211 */ /* 0x000fe400078e48ff */
[----:B------:R-:W-:Y:S01]  /*0150*/  PRMT R12, RZ, 0x7610, R12 ;  /* 0x00007610ff0c7816 */ /* 0x000fe2000000000c */
[----:B-1----:R-:W-:Y:S01]  /*0160*/  @!P1 IMAD.WIDE.U32 R16, R19, 0x2, R10 ;  /* 0x0000000213109825 */ /* 0x002fe200078e000a */
[----:B------:R-:W-:-:S04]  /*0170*/  PRMT R11, RZ, 0x7610, R11 ;  /* 0x00007610ff0b7816 */ /* 0x000fc8000000000b */
[----:B------:R1:W3:Y:S01]  /*0180*/  @!P1 LDG.E.U16 R12, desc[UR4][R16.64] ;  /* 0x00000004100c9981 */ /* 0x0002e2000c1e1500 */
[----:B0-----:R-:W-:Y:S01]  /*0190*/  @!P3 IMAD.WIDE.U32 R8, R21, 0x2, R8 ;  /* 0x000000021508b825 */ /* 0x001fe200078e0008 */
[----:B-1----:R-:W0:Y:S04]  /*01a0*/  @!P0 LDC R17, c[0x0][0x218] ;  /* 0x00008600ff118b82 */ /* 0x002e280000000800 */
[----:B------:R1:W4:Y:S01]  /*01b0*/  @!P3 LDG.E.U16 R11, desc[UR4][R8.64] ;  /* 0x00000004080bb981 */ /* 0x000322000c1e1500 */
[----:B------:R-:W-:-:S05]  /*01c0*/  @!P3 VIADD R13, R13, 0x80 ;  /* 0x000000800d0db836 */ /* 0x000fca0000000000 */
[----:B------:R-:W-:Y:S02]  /*01d0*/  ISETP.GE.AND P2, PT, R13, R2, PT ;  /* 0x000000020d00720c */ /* 0x000fe40003f46270 */
[----:B------:R-:W-:Y:S01]  /*01e0*/  PRMT R10, RZ, 0x7610, R10 ;  /* 0x00007610ff0a7816 */ /* 0x000fe2000000000a */
[----:B-1----:R-:W1:Y:S10]  /*01f0*/  @!P0 LDC.64 R8, c[0x0][0x220] ;  /* 0x00008800ff088b82 */ /* 0x002e740000000a00 */
[----:B------:R-:W0:Y:S01]  /*0200*/  @!P2 LDC.64 R18, c[0x0][0x228] ;  /* 0x00008a00ff12ab82 */ /* 0x000e220000000a00 */
[----:B------:R-:W-:-:S04]  /*0210*/  @!P2 IMAD R13, R0, 0x200, R13 ;  /* 0x00000200000da824 */ /* 0x000fc800078e020d */
[----:B0-----:R-:W-:Y:S01]  /*0220*/  @!P2 IMAD.WIDE.U32 R14, R13, 0x2, R18 ;  /* 0x000000020d0ea825 */ /* 0x001fe200078e0012 */
[----:B------:R-:W-:-:S03]  /*0230*/  IADD3 R13, R7, 0x80, RZ ;  /* 0x00000080070d7810 */ /* 0x000fc60007ffe0ff */
[----:B------:R-:W-:Y:S01]  /*0240*/  VIADD R19, R7, 0x100 ;  /* 0x0000010007137836 */ /* 0x000fe20000000000 */
[----:B------:R0:W5:Y:S01]  /*0250*/  @!P2 LDG.E.U16 R10, desc[UR4][R14.64] ;  /* 0x000000040e0aa981 */ /* 0x000162000c1e1500 */
[----:B------:R-:W-:-:S03]  /*0260*/  ISETP.GE.AND P2, PT, R13, R2, PT ;  /* 0x000000020d00720c */ /* 0x000fc60003f46270 */
[----:B------:R-:W-:Y:S02]  /*0270*/  ISETP.GE.AND P3, PT, R19, R2, PT ;  /* 0x000000021300720c */ /* 0x000fe40003f66270 */
[----:B------:R-:W-:-:S04]  /*0280*/  IADD3 R13, R7, 0x180, RZ ;  /* 0x00000180070d7810 */ /* 0x000fc80007ffe0ff */
[----:B------:R-:W-:Y:S01]  /*0290*/  ISETP.GE.AND P1, PT, R13, R2, PT ;  /* 0x000000020d00720c */ /* 0x000fe20003f26270 */
[----:B------:R-:W-:-:S03]  /*02a0*/  @!P0 IMAD R13, R0, 0x200, R7 ;  /* 0x00000200000d8824 */ /* 0x000fc600078e0207 */
[----:B------:R-:W0:Y:S01]  /*02b0*/  @!P2 LDC R19, c[0x0][0x218] ;  /* 0x00008600ff13ab82 */ /* 0x000e220000000800 */
[----:B-1----:R-:W-:-:S07]  /*02c0*/  @!P0 IMAD.WIDE.U32 R8, R13, 0x2, R8 ;  /* 0x000000020d088825 */ /* 0x002fce00078e0008 */
[----:B------:R-:W1:Y:S01]  /*02d0*/  @!P3 LDC R16, c[0x0][0x218] ;  /* 0x00008600ff10bb82 */ /* 0x000e620000000800 */
[----:B------:R-:W-:-:S04]  /*02e0*/  @!P0 IADD3 R7, R7, 0x80, RZ ;  /* 0x0000008007078810 */ /* 0x000fc80007ffe0ff */
[----:B------:R-:W-:Y:S01]  /*02f0*/  ISETP.GE.AND P4, PT, R7, R2, PT ;  /* 0x000000020700720c */ /* 0x000fe20003f86270 */
[----:B------:R-:W-:Y:S01]  /*0300*/  BSSY B0, `(.L_x_2021) ;  /* 0x0000017000007945 */ /* 0x000fe20003800000 */
[----:B--2---:R-:W-:-:S04]  /*0310*/  @!P0 IMAD.U32 R6, R6, 0x10000, RZ ;  /* 0x0001000006068824 */ /* 0x004fc800078e00ff */
[----:B------:R-:W-:-:S05]  /*0320*/  @!P0 FMUL.FTZ R6, R6, R17 ;  /* 0x0000001106068220 */ /* 0x000fca0000410000 */
[----:B------:R-:W-:-:S05]  /*0330*/  @!P0 F2FP.BF16.F32.PACK_AB R5, RZ, R6 ;  /* 0x00000006ff05823e */ /* 0x000fca00000010ff */
[----:B------:R2:W-:Y:S01]  /*0340*/  @!P0 STG.E.U16 desc[UR4][R8.64], R5 ;  /* 0x0000000508008986 */ /* 0x0005e2000c101504 */
[----:B---3--:R-:W-:-:S04]  /*0350*/  @!P2 IMAD.U32 R12, R12, 0x10000, RZ ;  /* 0x000100000c0ca824 */ /* 0x008fc800078e00ff */
[----:B0-----:R-:W-:-:S05]  /*0360*/  @!P2 FMUL.FTZ R12, R12, R19 ;  /* 0x000000130c0ca220 */ /* 0x001fca0000410000 */
[----:B------:R-:W-:Y:S02]  /*0370*/  @!P2 F2FP.BF16.F32.PACK_AB R4, RZ, R12 ;  /* 0x0000000cff04a23e */ /* 0x000fe400000010ff */
[----:B----4-:R-:W-:-:S05]  /*0380*/  @!P3 SHF.L.U32 R11, R11, 0x10, RZ ;  /* 0x000000100b0bb819 */ /* 0x010fca00000006ff */
[----:B-1----:R-:W-:-:S05]  /*0390*/  @!P3 FMUL.FTZ R11, R11, R16 ;  /* 0x000000100b0bb220 */ /* 0x002fca0000410000 */
[----:B------:R-:W-:Y:S01]  /*03a0*/  @!P3 F2FP.BF16.F32.PACK_AB R3, RZ, R11 ;  /* 0x0000000bff03b23e */ /* 0x000fe200000010ff */
[----:B--2---:R-:W-:Y:S06]  /*03b0*/  @P4 BRA `(.L_x_2022) ;  /* 0x00000000002c4947 */ /* 0x004fec0003800000 */
[----:B------:R-:W0:Y:S01]  /*03c0*/  LDC.64 R8, c[0x0][0x220] ;  /* 0x00008800ff087b82 */ /* 0x000e220000000a00 */
[----:B------:R-:W-:Y:S01]  /*03d0*/  IMAD R5, R0, 0x200, R7 ;  /* 0x0000020000057824 */ /* 0x000fe200078e0207 */
[----:B------:R-:W-:Y:S02]  /*03e0*/  IADD3 R7, R7, 0x80, RZ ;  /* 0x0000008007077810 */ /* 0x000fe40007ffe0ff */
[----:B------:R-:W-:Y:S02]  /*03f0*/  PRMT R6, R4, 0x7610, R6 ;  /* 0x0000761004067816 */ /* 0x000fe40000000006 */
[----:B------:R-:W-:-:S13]  /*0400*/  ISETP.GE.AND P0, PT, R7, R2, PT ;  /* 0x000000020700720c */ /* 0x000fda0003f06270 */
[----:B------:R-:W-:Y:S01]  /*0410*/  @!P0 IMAD R11, R0, 0x200, R7 ;  /* 0x00000200000b8824 */ /* 0x000fe200078e0207 */
[----:B------:R-:W-:Y:S01]  /*0420*/  @!P0 IADD3 R7, R7, 0x80, RZ ;  /* 0x0000008007078810 */ /* 0x000fe20007ffe0ff */
[----:B0-----:R-:W-:-:S04]  /*0430*/  IMAD.WIDE.U32 R4, R5, 0x2, R8 ;  /* 0x0000000205047825 */ /* 0x001fc800078e0008 */
[----:B------:R-:W-:Y:S01]  /*0440*/  @!P0 IMAD.WIDE.U32 R8, R11, 0x2, R8 ;  /* 0x000000020b088825 */ /* 0x000fe200078e0008 */
[----:B------:R0:W-:Y:S04]  /*0450*/  STG.E.U16 desc[UR4][R4.64], R6 ;  /* 0x0000000604007986 */ /* 0x0001e8000c101504 */
[----:B------:R0:W-:Y:S02]  /*0460*/  @!P0 STG.E.U16 desc[UR4][R8.64], R3 ;  /* 0x0000000308008986 */ /* 0x0001e4000c101504 */
.L_x_2022:
[----:B------:R-:W-:Y:S05]  /*0470*/  BSYNC B0 ;  /* 0x0000000000007941 */ /* 0x000fea0003800000 */
.L_x_2021:
[----:B0-----:R-:W0:Y:S01]  /*0480*/  @!P1 LDC R5, c[0x0][0x218] ;  /* 0x00008600ff059b82 */ /* 0x001e220000000800 */
[----:B------:R-:W-:-:S13]  /*0490*/  ISETP.GE.AND P0, PT, R7, R2, PT ;  /* 0x000000020700720c */ /* 0x000fda0003f06270 */
[----:B------:R-:W-:Y:S05]  /*04a0*/  @P0 EXIT ;  /* 0x000000000000094d */ /* 0x000fea0003800000 */
[----:B------:R-:W1:Y:S01]  /*04b0*/  LDC.64 R2, c[0x0][0x220] ;  /* 0x00008800ff027b82 */ /* 0x000e620000000a00 */
[----:B-----5:R-:W-:Y:S01]  /*04c0*/  @!P1 IMAD.U32 R10, R10, 0x10000, RZ ;  /* 0x000100000a0a9824 */ /* 0x020fe200078e00ff */
[----:B------:R-:W-:-:S03]  /*04d0*/  LEA R7, R0, R7, 0x9 ;  /* 0x0000000700077211 */ /* 0x000fc600078e48ff */
[----:B0-----:R-:W-:-:S05]  /*04e0*/  @!P1 FMUL.FTZ R10, R10, R5 ;  /* 0x000000050a0a9220 */ /* 0x001fca0000410000 */
[----:B------:R-:W-:Y:S01]  /*04f0*/  @!P1 F2FP.BF16.F32.PACK_AB R4, RZ, R10 ;  /* 0x0000000aff04923e */ /* 0x000fe200000010ff */
[----:B-1----:R-:W-:-:S05]  /*0500*/  IMAD.WIDE.U32 R2, R7, 0x2, R2 ;  /* 0x0000000207027825 */ /* 0x002fca00078e0002 */
[----:B------:R-:W-:Y:S01]  /*0510*/  STG.E.U16 desc[UR4][R2.64], R4 ;  /* 0x0000000402007986 */ /* 0x000fe2000c101504 */
[----:B------:R-:W-:Y:S05]  /*0520*/  EXIT ;  /* 0x000000000000794d */ /* 0x000fea0003800000 */
.L_x_2023:
        /* <DEDUP_REMOVED lines=13> */
.L_x_17223:


//--------------------- .text._ZN2at6native29vectorized_elementwise_kernelILi2ENS0_13AUnaryFunctorIN3c108BFloat16ES4_S4_NS0_15binary_internal10MulFunctorIfEEEESt5arrayIPcLm2EEEEviT0_T1_ --------------------------
	.section	.text._ZN2at6native29vectorized_elementwise_kernelILi2ENS0_13AUnaryFunctorIN3c108BFloat16ES4_S4_NS0_15binary_internal10MulFunctorIfEEEESt5arrayIPcLm2EEEEviT0_T1_,"ax",@progbits
	.align	128
        .global         _ZN2at6native29vectorized_elementwise_kernelILi2ENS0_13AUnaryFunctorIN3c108BFloat16ES4_S4_NS0_15binary_internal10MulFunctorIfEEEESt5arrayIPcLm2EEEEviT0_T1_
        .type           _ZN2at6native29vectorized_elementwise_kernelILi2ENS0_13AUnaryFunctorIN3c108BFloat16ES4_S4_NS0_15binary_internal10MulFunctorIfEEEESt5arrayIPcLm2EEEEviT0_T1_,@function
        .size           _ZN2at6native29vectorized_elementwise_kernelILi2ENS0_13AUnaryFunctorIN3c108BFloat16ES4_S4_NS0_15binary_internal10MulFunctorIfEEEESt5arrayIPcLm2EEEEviT0_T1_,(.L_x_17224 - _ZN2at6native29vectorized_elementwise_kernelILi2ENS0_13AUnaryFunctorIN3c108BFloat16ES4_S4_NS0_15binary_internal10MulFunctorIfEEEESt5arrayIPcLm2EEEEviT0_T1_)
        .other          _ZN2at6native29vectorized_elementwise_kernelILi2ENS0_13AUnaryFunctorIN3c108BFloat16ES4_S4_NS0_15binary_internal10MulFunctorIfEEEESt5arrayIPcLm2EEEEviT0_T1_,@"STO_CUDA_ENTRY STV_DEFAULT"
_ZN2at6native29vectorized_elementwise_kernelILi2ENS0_13AUnaryFunctorIN3c108BFloat16ES4_S4_NS0_15binary_internal10MulFunctorIfEEEESt5arrayIPcLm2EEEEviT0_T1_:
.text._ZN2at6native29vectorized_elementwise_kernelILi2ENS0_13AUnaryFunctorIN3c108BFloat16ES4_S4_NS0_15binary_internal10MulFunctorIfEEEESt5arrayIPcLm2EEEEviT0_T1_:
[----:B------:R-:W-:Y:S01]  /*0000*/  LDC R1, c[0x0][0x28] ;  /* 0x00000a00ff017b82 */ /* 0x000fe20000000800 */
[----:B------:R-:W0:Y:S01]  /*0010*/  S2R R0, SR_CTAID.X ;  /* 0x0000000000007919 */ /* 0x000e220000002500 */
[----:B------:R-:W-:Y:S01]  /*0020*/  ULDC UR4, c[0x0][0x210] ;  /* 0x0000840000047ab9 */ /* 0x000fe20000000800 */
[----:B0-----:R-:W-:-:S05]  /*0030*/  IMAD.SHL.U32 R0, R0, 0x400, RZ ;  /* 0x0000040000007824 */ /* 0x001fca00078e00ff */
[----:B------:R-:W-:Y:S01]  /*0040*/  IADD3 R2, -R0, UR4, RZ ;  /* 0x0000000400027c10 */ /* 0x000fe2000fffe1ff */
[----:B------:R-:W-:-:S03]  /*0050*/  ULDC.64 UR4, c[0x0][0x208] ;  /* 0x0000820000047ab9 */ /* 0x000fc60000000a00 */
[----:B------:R-:W-:-:S13]  /*0060*/  ISETP.GE.U32.AND P0, PT, R2, 0x400, PT ;  /* 0x000004000200780c */ /* 0x000fda0003f06070 */
[----:B------:R-:W-:Y:S05]  /*0070*/  @!P0 BRA `(.L_x_2024) ;  /* 0x0000000000a48947 */ /* 0x000fea0003800000 */
[----:B------:R-:W0:Y:S01]  /*0080*/  S2R R5, SR_TID.X ;  /* 0x0000000000057919 */ /* 0x000e220000002100 */
[----:B------:R-:W1:Y:S01]  /*0090*/  LDC.64 R2, c[0x0][0x228] ;  /* 0x00008a00ff027b82 */ /* 0x000e620000000a00 */
[----:B------:R-:W-:Y:S01]  /*00a0*/  ULDC UR6, c[0x0][0x218] ;  /* 0x0000860000067ab9 */ /* 0x000fe20000000800 */
[----:B-1----:R-:W-:-:S04]  /*00b0*/  IMAD.WIDE R2, R0, 0x2, R2 ;  /* 0x0000000200027825 */ /* 0x002fc800078e0202 */
[----:B0-----:R-:W-:Y:S02]  /*00c0*/  IMAD.WIDE.U32 R6, R5, 0x4, R2 ;  /* 0x0000000405067825 */ /* 0x001fe400078e0002 */
[----:B------:R-:W0:Y:S03]  /*00d0*/  LDC.64 R2, c[0x0][0x220] ;  /* 0x00008800ff027b82 */ /* 0x000e260000000a00 */
[----:B------:R-:W2:Y:S04]  /*00e0*/  LDG.E R10, desc[UR4][R6.64] ;  /* 0x00000004060a7981 */ /* 0x000ea8000c1e1900 */
[----:B------:R-:W3:Y:S04]  /*00f0*/  LDG.E R11, desc[UR4][R6.64+0x200] ;  /* 0x00020004060b7981 */ /* 0x000ee8000c1e1900 */
[----:B------:R-:W4:Y:S04]  /*0100*/  LDG.E R12, desc[UR4][R6.64+0x400] ;  /* 0x00040004060c7981 */ /* 0x000f28000c1e1900 */
[----:B------:R-:W5:Y:S01]  /*0110*/  LDG.E R13, desc[UR4][R6.64+0x600] ;  /* 0x00060004060d7981 */ /* 0x000f62000c1e1900 */
[----:B0-----:R-:W-:-:S04]  /*0120*/  IMAD.WIDE.U32 R2, R0, 0x2, R2 ;  /* 0x0000000200027825 */ /* 0x001fc800078e0002 */
[----:B------:R-:W-:Y:S01]  /*0130*/  IMAD.WIDE R2, R5, 0x4, R2 ;  /* 0x0000000405027825 */ /* 0x000fe200078e0202 */
[----:B--2---:R-:W-:-:S03]  /*0140*/  PRMT R0, R10, 0x7632, R0 ;  /* 0x000076320a007816 */ /* 0x004fc60000000000 */
[----:B------:R-:W-:Y:S01]  /*0150*/  IMAD.U32 R10, R10, 0x10000, RZ ;  /* 0x000100000a0a7824 */ /* 0x000fe200078e00ff */
[----:B---3--:R-:W-:-:S03]  /*0160*/  PRMT R4, R11, 0x7632, R4 ;  /* 0x000076320b047816 */ /* 0x008fc60000000004 */
[----:B------:R-:W-:Y:S01]  /*0170*/  FMUL.FTZ R10, R10, UR6 ;  /* 0x000000060a0a7c20 */ /* 0x000fe20008410000 */
[----:B------:R-:W-:Y:S02]  /*0180*/  SHF.L.U32 R11, R11, 0x10, RZ ;  /* 0x000000100b0b7819 */ /* 0x000fe400000006ff */
[C---:B----4-:R-:W-:Y:S01]  /*0190*/  PRMT R8, R12.reuse, 0x7632, R8 ;  /* 0x000076320c087816 */ /* 0x050fe20000000008 */
[----:B------:R-:W-:Y:S01]  /*01a0*/  IMAD.U32 R12, R12, 0x10000, RZ ;  /* 0x000100000c0c7824 */ /* 0x000fe200078e00ff */
[----:B------:R-:W-:Y:S01]  /*01b0*/  SHF.L.U32 R0, R0, 0x10, RZ ;  /* 0x0000001000007819 */ /* 0x000fe200000006ff */
[----:B------:R-:W-:Y:S01]  /*01c0*/  IMAD.U32 R4, R4, 0x10000, RZ ;  /* 0x0001000004047824 */ /* 0x000fe200078e00ff */
[C---:B-----5:R-:W-:Y:S01]  /*01d0*/  PRMT R9, R13.reuse, 0x7632, R9 ;  /* 0x000076320d097816 */ /* 0x060fe20000000009 */
[----:B------:R-:W-:Y:S02]  /*01e0*/  IMAD.U32 R6, R13, 0x10000, RZ ;  /* 0x000100000d067824 */ /* 0x000fe400078e00ff */
[----:B------:R-:W-:Y:S01]  /*01f0*/  FMUL.FTZ R11, R11, UR6 ;  /* 0x000000060b0b7c20 */ /* 0x000fe20008410000 */
[----:B------:R-:W-:Y:S01]  /*0200*/  IMAD.U32 R8, R8, 0x10000, RZ ;  /* 0x0001000008087824 */ /* 0x000fe200078e00ff */
[----:B------:R-:W-:Y:S01]  /*0210*/  SHF.L.U32 R13, R9, 0x10, RZ ;  /* 0x00000010090d7819 */ /* 0x000fe200000006ff */
[----:B------:R-:W-:Y:S01]  /*0220*/  FMUL.FTZ R12, R12, UR6 ;  /* 0x000000060c0c7c20 */ /* 0x000fe20008410000 */
[----:B------:R-:W-:Y:S01]  /*0230*/  FMUL.FTZ R6, R6, UR6 ;  /* 0x0000000606067c20 */ /* 0x000fe20008410000 */
[----:B------:R-:W-:Y:S01]  /*0240*/  FMUL.FTZ R7, R0, UR6 ;  /* 0x0000000600077c20 */ /* 0x000fe20008410000 */
[----:B------:R-:W-:Y:S01]  /*0250*/  FMUL.FTZ R4, R4, UR6 ;  /* 0x0000000604047c20 */ /* 0x000fe20008410000 */
[----:B------:R-:W-:Y:S01]  /*0260*/  FMUL.FTZ R9, R8, UR6 ;  /* 0x0000000608097c20 */ /* 0x000fe20008410000 */
[----:B------:R-:W-:-:S02]  /*0270*/  FMUL.FTZ R13, R13, UR6 ;  /* 0x000000060d0d7c20 */ /* 0x000fc40008410000 */
[----:B------:R-:W-:Y:S02]  /*0280*/  F2FP.BF16.F32.PACK_AB R7, R7, R10 ;  /* 0x0000000a0707723e */ /* 0x000fe400000010ff */
[----:B------:R-:W-:Y:S02]  /*0290*/  F2FP.BF16.F32.PACK_AB R11, R4, R11 ;  /* 0x0000000b040b723e */ /* 0x000fe400000010ff */
[----:B------:R-:W-:Y:S01]  /*02a0*/  F2FP.BF16.F32.PACK_AB R9, R9, R12 ;  /* 0x0000000c0909723e */ /* 0x000fe200000010ff */
[----:B------:R-:W-:Y:S01]  /*02b0*/  STG.E desc[UR4][R2.64], R7 ;  /* 0x0000000702007986 */ /* 0x000fe2000c101904 */
[----:B------:R-:W-:-:S03]  /*02c0*/  F2FP.BF16.F32.PACK_AB R13, R13, R6 ;  /* 0x000000060d0d723e */ /* 0x000fc600000010ff */
[----:B------:R-:W-:Y:S04]  /*02d0*/  STG.E desc[UR4][R2.64+0x200], R11 ;  /* 0x0002000b02007986 */ /* 0x000fe8000c101904 */
[----:B------:R-:W-:Y:S04]  /*02e0*/  STG.E desc[UR4][R2.64+0x400], R9 ;  /* 0x0004000902007986 */ /* 0x000fe8000c101904 */
[----:B------:R-:W-:Y:S01]  /*02f0*/  STG.E desc[UR4][R2.64+0x600], R13 ;  /* 0x0006000d02007986 */ /* 0x000fe2000c101904 */
[----:B------:R-:W-:Y:S05]  /*0300*/  EXIT ;  /* 0x000000000000794d */ /* 0x000fea0003800000 */
.L_x_2024:
[----:B------:R-:W0:Y:S02]  /*0310*/  S2R R27, SR_TID.X ;  /* 0x00000000001b7919 */ /* 0x000e240000002100 */
[----:B0-----:R-:W-:Y:S01]  /*0320*/  ISETP.GE.AND P0, PT, R27, R2, PT ;  /* 0x000000021b00720c */ /* 0x001fe20003f06270 */
[----:B------:R-:W-:-:S12]  /*0330*/  IMAD.MOV.U32 R3, RZ, RZ, R27 ;  /* 0x000000ffff037224 */ /* 0x000fd800078e001b */
[----:B------:R-:W-:Y:S01]  /*0340*/  @!P0 IMAD.IADD R11, R0, 0x1, R3 ;  /* 0x00000001000b8824 */ /* 0x000fe200078e0203 */
[----:B------:R-:W-:Y:S01]  /*0350*/  @!P0 IADD3 R3, R3, 0x80, RZ ;  /* 0x0000008003038810 */ /* 0x000fe20007ffe0ff */
[----:B------:R-:W0:Y:S03]  /*0360*/  @!P0 LDC.64 R12, c[0x0][0x228] ;  /* 0x00008a00ff0c8b82 */ /* 0x000e260000000a00 */
[----:B------:R-:W-:-:S13]  /*0370*/  ISETP.GE.AND P6, PT, R3, R2, PT ;  /* 0x000000020300720c */ /* 0x000fda0003fc6270 */
[----:B------:R-:W-:Y:S01]  /*0380*/  @!P6 IMAD.IADD R21, R0, 0x1, R3 ;  /* 0x000000010015e824 */ /* 0x000fe200078e0203 */
[----:B------:R-:W1:Y:S01]  /*0390*/  @!P6 LDC.64 R16, c[0x0][0x228] ;  /* 0x00008a00ff10eb82 */ /* 0x000e620000000a00 */
[----:B------:R-:W-:-:S05]  /*03a0*/  @!P6 VIADD R3, R3, 0x80 ;  /* 0x000000800303e836 */ /* 0x000fca0000000000 */
[----:B------:R-:W-:Y:S01]  /*03b0*/  ISETP.GE.AND P5, PT, R3, R2, PT ;  /* 0x000000020300720c */ /* 0x000fe20003fa6270 */
[----:B0-----:R-:W-:-:S12]  /*03c0*/  @!P0 IMAD.WIDE.U32 R12, R11, 0x2, R12 ;  /* 0x000000020b0c8825 */ /* 0x001fd800078e000c */
[----:B------:R-:W-:Y:S01]  /*03d0*/  @!P5 IADD3 R15, R0, R3, RZ ;  /* 0x00000003000fd210 */ /* 0x000fe20007ffe0ff */
[----:B------:R-:W-:Y:S01]  /*03e0*/  @!P5 VIADD R3, R3, 0x80 ;  /* 0x000000800303d836 */ /* 0x000fe20000000000 */
[----:B------:R-:W0:Y:S01]  /*03f0*/  @!P5 LDC.64 R18, c[0x0][0x228] ;  /* 0x00008a00ff12db82 */ /* 0x000e220000000a00 */
[----:B-1----:R-:W-:-:S03]  /*0400*/  @!P6 IMAD.WIDE.U32 R16, R21, 0x2, R16 ;  /* 0x000000021510e825 */ /* 0x002fc600078e0010 */
[----:B------:R-:W-:Y:S02]  /*0410*/  ISETP.GE.AND P4, PT, R3, R2, PT ;  /* 0x000000020300720c */ /* 0x000fe40003f86270 */
[----:B------:R-:W-:-:S06]  /*0420*/  PRMT R21, RZ, 0x7610, R21 ;  /* 0x00007610ff157816 */ /* 0x000fcc0000000015 */
[----:B------:R1:W2:Y:S05]  /*0430*/  @!P6 LDG.E.U16 R21, desc[UR4][R16.64] ;  /* 0x000000041015e981 */ /* 0x0002aa000c1e1500 */
[----:B------:R-:W-:Y:S01]  /*0440*/  @!P4 IMAD.IADD R25, R0, 0x1, R3 ;  /* 0x000000010019c824 */ /* 0x000fe200078e0203 */
[----:B------:R-:W-:Y:S01]  /*0450*/  @!P4 IADD3 R3, R3, 0x80, RZ ;  /* 0x000000800303c810 */ /* 0x000fe20007ffe0ff */
[----:B------:R-:W3:Y:S03]  /*0460*/  @!P4 LDC.64 R10, c[0x0][0x228] ;  /* 0x00008a00ff0acb82 */ /* 0x000ee60000000a00 */
[----:B------:R-:W-:-:S13]  /*0470*/  ISETP.GE.AND P3, PT, R3, R2, PT ;  /* 0x000000020300720c */ /* 0x000fda0003f66270 */
[----:B------:R-:W-:Y:S02]  /*0480*/  @!P3 IMAD.IADD R24, R0, 0x1, R3 ;  /* 0x000000010018b824 */ /* 0x000fe400078e0203 */
[----:B------:R-:W-:-:S05]  /*0490*/  @!P3 VIADD R3, R3, 0x80 ;  /* 0x000000800303b836 */ /* 0x000fca0000000000 */
[----:B------:R-:W-:-:S13]  /*04a0*/  ISETP.GE.AND P2, PT, R3, R2, PT ;  /* 0x000000020300720c */ /* 0x000fda0003f46270 */
[----:B------:R-:W-:Y:S01]  /*04b0*/  @!P2 IADD3 R29, R0, R3, RZ ;  /* 0x00000003001da210 */ /* 0x000fe20007ffe0ff */
[----:B------:R-:W-:-:S05]  /*04c0*/  @!P2 VIADD R3, R3, 0x80 ;  /* 0x000000800303a836 */ /* 0x000fca0000000000 */
[-C--:B------:R-:W-:Y:S02]  /*04d0*/  ISETP.GE.AND P1, PT, R3, R2.reuse, PT ;  /* 0x000000020300720c */ /* 0x080fe40003f26270 */
[----:B------:R-:W-:Y:S01]  /*04e0*/  PRMT R26, RZ, 0x7610, R26 ;  /* 0x00007610ff1a7816 */ /* 0x000fe2000000001a */
[----:B0-----:R-:W-:Y:S01]  /*04f0*/  @!P5 IMAD.WIDE.U32 R18, R15, 0x2, R18 ;  /* 0x000000020f12d825 */ /* 0x001fe200078e0012 */
[----:B------:R-:W-:Y:S01]  /*0500*/  PRMT R28, RZ, 0x7610, R28 ;  /* 0x00007610ff1c7816 */ /* 0x000fe2000000001c */
[----:B------:R-:W0:Y:S03]  /*0510*/  @!P2 LDC.64 R14, c[0x0][0x228] ;  /* 0x00008a00ff0eab82 */ /* 0x000e260000000a00 */
[----:B------:R4:W5:Y:S04]  /*0520*/  @!P0 LDG.E.U16 R26, desc[UR4][R12.64] ;  /* 0x000000040c1a8981 */ /* 0x000968000c1e1500 */
[----:B------:R3:W5:Y:S01]  /*0530*/  @!P5 LDG.E.U16 R28, desc[UR4][R18.64] ;  /* 0x00000004121cd981 */ /* 0x000762000c1e1500 */
[----:B------:R-:W-:Y:S01]  /*0540*/  @!P1 IMAD.IADD R23, R0, 0x1, R3 ;  /* 0x0000000100179824 */ /* 0x000fe200078e0203 */
[----:B------:R-:W-:Y:S01]  /*0550*/  @!P1 IADD3 R3, R3, 0x80, RZ ;  /* 0x0000008003039810 */ /* 0x000fe20007ffe0ff */
[----:B-1----:R-:W1:Y:S03]  /*0560*/  @!P1 LDC.64 R16, c[0x0][0x228] ;  /* 0x00008a00ff109b82 */ /* 0x002e660000000a00 */
[----:B------:R-:W-:-:S05]  /*0570*/  ISETP.GE.AND P6, PT, R3, R2, PT ;  /* 0x000000020300720c */ /* 0x000fca0003fc6270 */
[----:B----4-:R-:W4:Y:S08]  /*0580*/  @!P3 LDC.64 R12, c[0x0][0x228] ;  /* 0x00008a00ff0cbb82 */ /* 0x010f300000000a00 */
[----:B---3--:R-:W3:Y:S01]  /*0590*/  @!P6 LDC.64 R18, c[0x0][0x228] ;  /* 0x00008a00ff12eb82 */ /* 0x008ee20000000a00 */
[----:B------:R-:W-:Y:S01]  /*05a0*/  @!P4 IMAD.WIDE.U32 R10, R25, 0x2, R10 ;  /* 0x00000002190ac825 */ /* 0x000fe200078e000a */
[----:B------:R-:W-:-:S03]  /*05b0*/  PRMT R25, RZ, 0x7610, R25 ;  /* 0x00007610ff197816 */ /* 0x000fc60000000019 */
[----:B------:R-:W-:Y:S02]  /*05c0*/  @!P6 IMAD.IADD R3, R0, 0x1, R3 ;  /* 0x000000010003e824 */ /* 0x000fe400078e0203 */
[----:B0-----:R-:W-:Y:S01]  /*05d0*/  @!P2 IMAD.WIDE.U32 R14, R29, 0x2, R14 ;  /* 0x000000021d0ea825 */ /* 0x001fe200078e000e */
[----:B------:R-:W-:Y:S01]  /*05e0*/  PRMT R29, RZ, 0x7610, R29 ;  /* 0x00007610ff1d7816 */ /* 0x000fe2000000001d */
[----:B------:R0:W5:Y:S02]  /*05f0*/  @!P4 LDG.E.U16 R25, desc[UR4][R10.64] ;  /* 0x000000040a19c981 */ /* 0x000164000c1e1500 */
[----:B-1----:R-:W-:Y:S01]  /*0600*/  @!P1 IMAD.WIDE.U32 R16, R23, 0x2, R16 ;  /* 0x0000000217109825 */ /* 0x002fe200078e0010 */
[----:B------:R-:W-:-:S03]  /*0610*/  PRMT R23, RZ, 0x7610, R23 ;  /* 0x00007610ff177816 */ /* 0x000fc60000000017 */
[----:B----4-:R-:W-:Y:S01]  /*0620*/  @!P3 IMAD.WIDE.U32 R12, R24, 0x2, R12 ;  /* 0x00000002180cb825 */ /* 0x010fe200078e000c */
[----:B------:R-:W-:Y:S01]  /*0630*/  PRMT R24, RZ, 0x7610, R24 ;  /* 0x00007610ff187816 */ /* 0x000fe20000000018 */
[----:B------:R-:W4:Y:S04]  /*0640*/  @!P1 LDG.E.U16 R29, desc[UR4][R16.64] ;  /* 0x00000004101d9981 */ /* 0x000f28000c1e1500 */
[----:B------:R1:W4:Y:S01]  /*0650*/  @!P2 LDG.E.U16 R23, desc[UR4][R14.64] ;  /* 0x000000040e17a981 */ /* 0x000322000c1e1500 */
[----:B---3--:R-:W-:Y:S01]  /*0660*/  @!P6 IMAD.WIDE.U32 R18, R3, 0x2, R18 ;  /* 0x000000020312e825 */ /* 0x008fe200078e0012 */
[----:B------:R-:W-:Y:S02]  /*0670*/  PRMT R3, RZ, 0x7610, R3 ;  /* 0x00007610ff037816 */ /* 0x000fe40000000003 */
[----:B------:R3:W4:Y:S04]  /*0680*/  @!P3 LDG.E.U16 R24, desc[UR4][R12.64] ;  /* 0x000000040c18b981 */ /* 0x000728000c1e1500 */
[----:B------:R3:W4:Y:S01]  /*0690*/  @!P6 LDG.E.U16 R3, desc[UR4][R18.64] ;  /* 0x000000041203e981 */ /* 0x000722000c1e1500 */
[----:B0-----:R-:W-:Y:S01]  /*06a0*/  VIADD R11, R27, 0x80 ;  /* 0x000000801b0b7836 */ /* 0x001fe20000000000 */
[----:B-1----:R-:W0:Y:S04]  /*06b0*/  @!P0 LDC R15, c[0x0][0x218] ;  /* 0x00008600ff0f8b82 */ /* 0x002e280000000800 */
[----:B------:R-:W-:-:S13]  /*06c0*/  ISETP.GE.AND P5, PT, R11, R2, PT ;  /* 0x000000020b00720c */ /* 0x000fda0003fa6270 */
[----:B------:R-:W1:Y:S01]  /*06d0*/  @!P5 LDC R10, c[0x0][0x218] ;  /* 0x00008600ff0adb82 */ /* 0x000e620000000800 */
[C---:B---3--:R-:W-:Y:S01]  /*06e0*/  VIADD R13, R27.reuse, 0x180 ;  /* 0x000001801b0d7836 */ /* 0x048fe20000000000 */
[----:B------:R-:W-:-:S04]  /*06f0*/  IADD3 R11, R27, 0x100, RZ ;  /* 0x000001001b0b7810 */ /* 0x000fc80007ffe0ff */
[-C--:B------:R-:W-:Y:S01]  /*0700*/  ISETP.GE.AND P2, PT, R13, R2.reuse, PT ;  /* 0x000000020d00720c */ /* 0x080fe20003f46270 */
[----:B------:R-:W-:Y:S01]  /*0710*/  VIADD R13, R27, 0x280 ;  /* 0x000002801b0d7836 */ /* 0x000fe20000000000 */
[-C--:B------:R-:W-:Y:S02]  /*0720*/  ISETP.GE.AND P1, PT, R11, R2.reuse, PT ;  /* 0x000000020b00720c */ /* 0x080fe40003f26270 */
[C---:B------:R-:W-:Y:S01]  /*0730*/  IADD3 R11, R27.reuse, 0x200, RZ ;  /* 0x000002001b0b7810 */ /* 0x040fe20007ffe0ff */
[----:B------:R-:W-:Y:S01]  /*0740*/  VIADD R17, R27, 0x300 ;  /* 0x000003001b117836 */ /* 0x000fe20000000000 */
[-C--:B------:R-:W-:Y:S02]  /*0750*/  ISETP.GE.AND P4, PT, R13, R2.reuse, PT ;  /* 0x000000020d00720c */ /* 0x080fe40003f86270 */
[----:B------:R-:W-:Y:S02]  /*0760*/  ISETP.GE.AND P3, PT, R11, R2, PT ;  /* 0x000000020b00720c */ /* 0x000fe40003f66270 */
[----:B------:R-:W-:-:S02]  /*0770*/  IADD3 R13, R27, 0x380, RZ ;  /* 0x000003801b0d7810 */ /* 0x000fc40007ffe0ff */
[----:B------:R-:W-:-:S03]  /*0780*/  ISETP.GE.AND P6, PT, R17, R2, PT ;  /* 0x000000021100720c */ /* 0x000fc60003fc6270 */
[----:B------:R-:W3:Y:S01]  /*0790*/  @!P1 LDC R12, c[0x0][0x218] ;  /* 0x00008600ff0c9b82 */ /* 0x000ee20000000800 */
[----:B------:R-:W-:-:S07]  /*07a0*/  @!P0 IADD3 R19, R0, R27, RZ ;  /* 0x0000001b00138210 */ /* 0x000fce0007ffe0ff */
[----:B------:R-:W3:Y:S08]  /*07b0*/  @!P3 LDC R14, c[0x0][0x218] ;  /* 0x00008600ff0ebb82 */ /* 0x000ef00000000800 */
[----:B------:R-:W3:Y:S01]  /*07c0*/  @!P4 LDC R16, c[0x0][0x218] ;  /* 0x00008600ff10cb82 */ /* 0x000ee20000000800 */
[----:B------:R-:W-:Y:S01]  /*07d0*/  @!P0 IADD3 R27, R27, 0x80, RZ ;  /* 0x000000801b1b8810 */ /* 0x000fe20007ffe0ff */
[----:B------:R-:W-:Y:S04]  /*07e0*/  BSSY B0, `(.L_x_2025) ;  /* 0x000004d000007945 */ /* 0x000fe80003800000 */
[----:B------:R-:W-:Y:S01]  /*07f0*/  BSSY B1, `(.L_x_2026) ;  /* 0x0000045000017945 */ /* 0x000fe20003800000 */
[----:B--2---:R-:W-:-:S04]  /*0800*/  @!P5 IMAD.U32 R21, R21, 0x10000, RZ ;  /* 0x000100001515d824 */ /* 0x004fc800078e00ff */
[----:B-1----:R-:W-:Y:S02]  /*0810*/  @!P5 FMUL.FTZ R21, R21, R10 ;  /* 0x0000000a1515d220 */ /* 0x002fe40000410000 */
[----:B------:R-:W1:Y:S03]  /*0820*/  @!P0 LDC.64 R10, c[0x0][0x220] ;  /* 0x00008800ff0a8b82 */ /* 0x000e660000000a00 */
[----:B------:R-:W-:Y:S02]  /*0830*/  @!P5 F2FP.BF16.F32.PACK_AB R4, RZ, R21 ;  /* 0x00000015ff04d23e */ /* 0x000fe400000010ff */
[----:B------:R-:W-:-:S03]  /*0840*/  ISETP.GE.AND P5, PT, R13, R2, PT ;  /* 0x000000020d00720c */ /* 0x000fc60003fa6270 */
[----:B------:R-:W2:Y:S10]  /*0850*/  @!P2 LDC R13, c[0x0][0x218] ;  /* 0x00008600ff0dab82 */ /* 0x000eb40000000800 */
[----:B------:R-:W3:Y:S01]  /*0860*/  @!P5 LDC R17, c[0x0][0x218] ;  /* 0x00008600ff11db82 */ /* 0x000ee20000000800 */
[----:B-1----:R-:W-:-:S04]  /*0870*/  @!P0 IMAD.WIDE.U32 R10, R19, 0x2, R10 ;  /* 0x00000002130a8825 */ /* 0x002fc800078e000a */
[----:B-----5:R-:W-:-:S04]  /*0880*/  @!P0 IMAD.U32 R26, R26, 0x10000, RZ ;  /* 0x000100001a1a8824 */ /* 0x020fc800078e00ff */
[----:B0-----:R-:W-:Y:S02]  /*0890*/  @!P0 FMUL.FTZ R26, R26, R15 ;  /* 0x0000000f1a1a8220 */ /* 0x001fe40000410000 */
[----:B------:R-:W0:Y:S03]  /*08a0*/  @!P6 LDC R15, c[0x0][0x218] ;  /* 0x00008600ff0feb82 */ /* 0x000e260000000800 */
[----:B------:R-:W-:-:S04]  /*08b0*/  @!P0 F2FP.BF16.F32.PACK_AB R22, RZ, R26 ;  /* 0x0000001aff16823e */ /* 0x000fc800000010ff */
[----:B------:R-:W-:-:S05]  /*08c0*/  PRMT R26, R22, 0x7610, R26 ;  /* 0x00007610161a7816 */ /* 0x000fca000000001a */
[----:B------:R1:W-:Y:S01]  /*08d0*/  @!P0 STG.E.U16 desc[UR4][R10.64], R26 ;  /* 0x0000001a0a008986 */ /* 0x0003e2000c101504 */
[----:B------:R-:W-:Y:S01]  /*08e0*/  ISETP.GE.AND P0, PT, R27, R2, PT ;  /* 0x000000021b00720c */ /* 0x000fe20003f06270 */
[----:B------:R-:W-:Y:S02]  /*08f0*/  @!P1 IMAD.U32 R19, R28, 0x10000, RZ ;  /* 0x000100001c139824 */ /* 0x000fe400078e00ff */
[----:B------:R-:W-:-:S04]  /*0900*/  @!P2 IMAD.U32 R18, R25, 0x10000, RZ ;  /* 0x000100001912a824 */ /* 0x000fc800078e00ff */
[----:B--2---:R-:W-:Y:S01]  /*0910*/  @!P2 FMUL.FTZ R13, R18, R13 ;  /* 0x0000000d120da220 */ /* 0x004fe20000410000 */
[----:B----4-:R-:W-:Y:S01]  /*0920*/  @!P6 SHF.L.U32 R22, R29, 0x10, RZ ;  /* 0x000000101d16e819 */ /* 0x010fe200000006ff */
[----:B------:R-:W-:Y:S01]  /*0930*/  @!P4 IMAD.U32 R23, R23, 0x10000, RZ ;  /* 0x000100001717c824 */ /* 0x000fe200078e00ff */
[----:B------:R-:W-:Y:S01]  /*0940*/  @!P3 SHF.L.U32 R21, R24, 0x10, RZ ;  /* 0x000000101815b819 */ /* 0x000fe200000006ff */
[----:B---3--:R-:W-:Y:S01]  /*0950*/  @!P1 FMUL.FTZ R12, R19, R12 ;  /* 0x0000000c130c9220 */ /* 0x008fe20000410000 */
[----:B------:R-:W-:-:S03]  /*0960*/  @!P5 IMAD.U32 R18, R3, 0x10000, RZ ;  /* 0x000100000312d824 */ /* 0x000fc600078e00ff */
[----:B------:R-:W-:Y:S01]  /*0970*/  @!P3 FMUL.FTZ R14, R21, R14 ;  /* 0x0000000e150eb220 */ /* 0x000fe20000410000 */
[----:B------:R-:W-:Y:S01]  /*0980*/  @!P4 FMUL.FTZ R16, R23, R16 ;  /* 0x000000101710c220 */ /* 0x000fe20000410000 */
[----:B0-----:R-:W-:Y:S01]  /*0990*/  @!P6 FMUL.FTZ R15, R22, R15 ;  /* 0x0000000f160fe220 */ /* 0x001fe20000410000 */
[----:B------:R-:W-:Y:S01]  /*09a0*/  @!P5 FMUL.FTZ R17, R18, R17 ;  /* 0x000000111211d220 */ /* 0x000fe20000410000 */
[----:B------:R-:W-:Y:S02]  /*09b0*/  @!P1 F2FP.BF16.F32.PACK_AB R5, RZ, R12 ;  /* 0x0000000cff05923e */ /* 0x000fe400000010ff */
[----:B------:R-:W-:Y:S02]  /*09c0*/  @!P2 F2FP.BF16.F32.PACK_AB R6, RZ, R13 ;  /* 0x0000000dff06a23e */ /* 0x000fe400000010ff */
[----:B------:R-:W-:Y:S02]  /*09d0*/  @!P3 F2FP.BF16.F32.PACK_AB R7, RZ, R14 ;  /* 0x0000000eff07b23e */ /* 0x000fe400000010ff */
[----:B------:R-:W-:-:S02]  /*09e0*/  @!P4 F2FP.BF16.F32.PACK_AB R8, RZ, R16 ;  /* 0x00000010ff08c23e */ /* 0x000fc400000010ff */
[----:B------:R-:W-:Y:S02]  /*09f0*/  @!P6 F2FP.BF16.F32.PACK_AB R9, RZ, R15 ;  /* 0x0000000fff09e23e */ /* 0x000fe400000010ff */
[----:B------:R-:W-:Y:S01]  /*0a00*/  @!P5 F2FP.BF16.F32.PACK_AB R20, RZ, R17 ;  /* 0x00000011ff14d23e */ /* 0x000fe200000010ff */
[----:B-1----:R-:W-:Y:S06]  /*0a10*/  @P0 BRA `(.L_x_2027) ;  /* 0x0000000000300947 */ /* 0x002fec0003800000 */
[----:B------:R-:W0:Y:S01]  /*0a20*/  LDC.64 R10, c[0x0][0x220] ;  /* 0x00008800ff0a7b82 */ /* 0x000e220000000a00 */
[----:B------:R-:W-:Y:S01]  /*0a30*/  IADD3 R3, R0, R27, RZ ;  /* 0x0000001b00037210 */ /* 0x000fe20007ffe0ff */
[----:B------:R-:W-:-:S05]  /*0a40*/  VIADD R27, R27, 0x80 ;  /* 0x000000801b1b7836 */ /* 0x000fca0000000000 */
[----:B------:R-:W-:Y:S01]  /*0a50*/  ISETP.GE.AND P0, PT, R27, R2, PT ;  /* 0x000000021b00720c */ /* 0x000fe20003f06270 */
[----:B0-----:R-:W-:-:S05]  /*0a60*/  IMAD.WIDE.U32 R10, R3, 0x2, R10 ;  /* 0x00000002030a7825 */ /* 0x001fca00078e000a */
[----:B------:R0:W-:Y:S07]  /*0a70*/  STG.E.U16 desc[UR4][R10.64], R4 ;  /* 0x000000040a007986 */ /* 0x0001ee000c101504 */
[----:B------:R-:W-:Y:S05]  /*0a80*/  @P0 BRA `(.L_x_2028) ;  /* 0x0000000000300947 */ /* 0x000fea0003800000 */
[----:B0-----:R-:W0:Y:S01]  /*0a90*/  LDC.64 R10, c[0x0][0x220] ;  /* 0x00008800ff0a7b82 */ /* 0x001e220000000a00 */
[----:B------:R-:W-:Y:S01]  /*0aa0*/  IADD3 R3, R0, R27, RZ ;  /* 0x0000001b00037210 */ /* 0x000fe20007ffe0ff */
[----:B------:R-:W-:-:S04]  /*0ab0*/  VIADD R27, R27, 0x80 ;  /* 0x000000801b1b7836 */ /* 0x000fc80000000000 */
[----:B0-----:R-:W-:-:S05]  /*0ac0*/  IMAD.WIDE.U32 R10, R3, 0x2, R10 ;  /* 0x00000002030a7825 */ /* 0x001fca00078e000a */
[----:B------:R0:W-:Y:S02]  /*0ad0*/  STG.E.U16 desc[UR4][R10.64], R5 ;  /* 0x000000050a007986 */ /* 0x0001e4000c101504 */
.L_x_2027:
[----:B------:R-:W-:-:S13]  /*0ae0*/  ISETP.GE.AND P0, PT, R27, R2, PT ;  /* 0x000000021b00720c */ /* 0x000fda0003f06270 */
[----:B------:R-:W-:Y:S05]  /*0af0*/  @P0 BRA `(.L_x_2029) ;  /* 0x0000000000300947 */ /* 0x000fea0003800000 */
[----:B0-----:R-:W0:Y:S01]  /*0b00*/  LDC.64 R4, c[0x0][0x220] ;  /* 0x00008800ff047b82 */ /* 0x001e220000000a00 */
[----:B------:R-:W-:Y:S01]  /*0b10*/  IADD3 R3, R0, R27, RZ ;  /* 0x0000001b00037210 */ /* 0x000fe20007ffe0ff */
[----:B------:R-:W-:-:S04]  /*0b20*/  VIADD R27, R27, 0x80 ;  /* 0x000000801b1b7836 */ /* 0x000fc80000000000 */
[----:B0-----:R-:W-:-:S05]  /*0b30*/  IMAD.WIDE.U32 R4, R3, 0x2, R4 ;  /* 0x0000000203047825 */ /* 0x001fca00078e0004 */
[----:B------:R1:W-:Y:S02]  /*0b40*/  STG.E.U16 desc[UR4][R4.64], R6 ;  /* 0x0000000604007986 */ /* 0x0003e4000c101504 */
.L_x_2028:
[----:B------:R-:W-:-:S13]  /*0b50*/  ISETP.GE.AND P0, PT, R27, R2, PT ;  /* 0x000000021b00720c */ /* 0x000fda0003f06270 */
[----:B------:R-:W-:Y:S05]  /*0b60*/  @P0 BRA `(.L_x_2030) ;  /* 0x0000000000340947 */ /* 0x000fea0003800000 */
[----:B01----:R-:W0:Y:S01]  /*0b70*/  LDC.64 R4, c[0x0][0x220] ;  /* 0x00008800ff047b82 */ /* 0x003e220000000a00 */
[----:B------:R-:W-:Y:S01]  /*0b80*/  IADD3 R3, R0, R27, RZ ;  /* 0x0000001b00037210 */ /* 0x000fe20007ffe0ff */
[----:B------:R-:W-:-:S04]  /*0b90*/  VIADD R27, R27, 0x80 ;  /* 0x000000801b1b7836 */ /* 0x000fc80000000000 */
[----:B0-----:R-:W-:-:S05]  /*0ba0*/  IMAD.WIDE.U32 R4, R3, 0x2, R4 ;  /* 0x0000000203047825 */ /* 0x001fca00078e0004 */
[----:B------:R1:W-:Y:S02]  /*0bb0*/  STG.E.U16 desc[UR4][R4.64], R7 ;  /* 0x0000000704007986 */ /* 0x0003e4000c101504 */
.L_x_2029:
[----:B------:R-:W-:-:S13]  /*0bc0*/  ISETP.GE.AND P0, PT, R27, R2, PT ;  /* 0x000000021b00720c */ /* 0x000fda0003f06270 */
[----:B------:R-:W-:Y:S05]  /*0bd0*/  @P0 BREAK B1 ;  /* 0x0000000000010942 */ /* 0x000fea0003800000 */
[----:B------:R-:W-:Y:S05]  /*0be0*/  @P0 BRA `(.L_x_2031) ;  /* 0x0000000000300947 */ /* 0x000fea0003800000 */
[----:B01----:R-:W0:Y:S01]  /*0bf0*/  LDC.64 R4, c[0x0][0x220] ;  /* 0x00008800ff047b82 */ /* 0x003e220000000a00 */
[----:B------:R-:W-:Y:S01]  /*0c00*/  IADD3 R3, R0, R27, RZ ;  /* 0x0000001b00037210 */ /* 0x000fe20007ffe0ff */
[----:B------:R-:W-:-:S04]  /*0c10*/  VIADD R27, R27, 0x80 ;  /* 0x000000801b1b7836 */ /* 0x000fc80000000000 */
[----:B0-----:R-:W-:-:S05]  /*0c20*/  IMAD.WIDE.U32 R4, R3, 0x2, R4 ;  /* 0x0000000203047825 */ /* 0x001fca00078e0004 */
[----:B------:R2:W-:Y:S02]  /*0c30*/  STG.E.U16 desc[UR4][R4.64], R8 ;  /* 0x0000000804007986 */ /* 0x0005e4000c101504 */
.L_x_2030:
[----:B------:R-:W-:Y:S05]  /*0c40*/  BSYNC B1 ;  /* 0x0000000000017941 */ /* 0x000fea0003800000 */
.L_x_2026:
[----:B------:R-:W-:-:S13]  /*0c50*/  ISETP.GE.AND P0, PT, R27, R2, PT ;  /* 0x000000021b00720c */ /* 0x000fda0003f06270 */
[----:B012---:R-:W0:Y:S01]  /*0c60*/  @!P0 LDC.64 R4, c[0x0][0x220] ;  /* 0x00008800ff048b82 */ /* 0x007e220000000a00 */
[----:B------:R-:W-:Y:S01]  /*0c70*/  @!P0 IADD3 R3, R0, R27, RZ ;  /* 0x0000001b00038210 */ /* 0x000fe20007ffe0ff */
[----:B------:R-:W-:-:S04]  /*0c80*/  @!P0 VIADD R27, R27, 0x80 ;  /* 0x000000801b1b8836 */ /* 0x000fc80000000000 */
[----:B0-----:R-:W-:-:S05]  /*0c90*/  @!P0 IMAD.WIDE.U32 R4, R3, 0x2, R4 ;  /* 0x0000000203048825 */ /* 0x001fca00078e0004 */
[----:B------:R2:W-:Y:S02]  /*0ca0*/  @!P0 STG.E.U16 desc[UR4][R4.64], R9 ;  /* 0x0000000904008986 */ /* 0x0005e4000c101504 */
.L_x_2031:
[----:B------:R-:W-:Y:S05]  /*0cb0*/  BSYNC B0 ;  /* 0x0000000000007941 */ /* 0x000fea0003800000 */
.L_x_2025:
[----:B------:R-:W-:Y:S05]  /*0cc0*/  WARPSYNC.ALL ;  /* 0x0000000000007948 */ /* 0x000fea0003800000 */
[----:B------:R-:W-:-:S13]  /*0cd0*/  ISETP.GE.AND P0, PT, R27, R2, PT ;  /* 0x000000021b00720c */ /* 0x000fda0003f06270 */
[----:B------:R-:W-:Y:S05]  /*0ce0*/  @P0 EXIT ;  /* 0x000000000000094d */ /* 0x000fea0003800000 */
[----:B------:R-:W3:Y:S01]  /*0cf0*/  LDC.64 R2, c[0x0][0x220] ;  /* 0x00008800ff027b82 */ /* 0x000ee20000000a00 */
[----:B------:R-:W-:-:S05]  /*0d00*/  IADD3 R27, R0, R27, RZ ;  /* 0x0000001b001b7210 */ /* 0x000fca0007ffe0ff */
[----:B---3--:R-:W-:-:S05]  /*0d10*/  IMAD.WIDE.U32 R2, R27, 0x2, R2 ;  /* 0x000000021b027825 */ /* 0x008fca00078e0002 */
[----:B------:R-:W-:Y:S01]  /*0d20*/  STG.E.U16 desc[UR4][R2.64], R20 ;  /* 0x0000001402007986 */ /* 0x000fe2000c101504 */
[----:B------:R-:W-:Y:S05]  /*0d30*/  EXIT ;  /* 0x000000000000794d */ /* 0x000fea0003800000 */
.L_x_2032:
        /* <DEDUP_REMOVED lines=12> */
.L_x_17224:


//--------------------- .text._ZN2at6native29vectorized_elementwise_kernelILi4ENS0_13AUnaryFunctorIN3c108BFloat16ES4_S4_NS0_15binary_internal10MulFunctorIfEEEESt5arrayIPcLm2EEEEviT0_T1_ --------------------------
	.section	.text._ZN2at6native29vectorized_elementwise_kernelILi4ENS0_13AUnaryFunctorIN3c108BFloat16ES4_S4_NS0_15binary_internal10MulFunctorIfEEEESt5arrayIPcLm2EEEEviT0_T1_,"ax",@progbits
	.align	128
        .global         _ZN2at6native29vectorized_elementwise_kernelILi4ENS0_13AUnaryFunctorIN3c108BFloat16ES4_S4_NS0_15binary_internal10MulFunctorIfEEEESt5arrayIPcLm2EEEEviT0_T1_
        .type           _ZN2at6native29vectorized_elementwise_kernelILi4ENS0_13AUnaryFunctorIN3c108BFloat16ES4_S4_NS0_15binary_internal10MulFunctorIfEEEESt5arrayIPcLm2EEEEviT0_T1_,@function
        .size           _ZN2at6native29vectorized_elementwise_kernelILi4ENS0_13AUnaryFunctorIN3c108BFloat16ES4_S4_NS0_15binary_internal10MulFunctorIfEEEESt5arrayIPcLm2EEEEviT0_T1_,(.L_x_17225 - _ZN2at6native29vectorized_elementwise_kernelILi4ENS0_13AUnaryFunctorIN3c108BFloat16ES4_S4_NS0_15binary_internal10MulFunctorIfEEEESt5arrayIPcLm2EEEEviT0_T1_)
        .other          _ZN2at6native29vectorized_elementwise_kernelILi4ENS0_13AUnaryFunctorIN3c108BFloat16ES4_S4_NS0_15binary_internal10MulFunctorIfEEEESt5arrayIPcLm2EEEEviT0_T1_,@"STO_CUDA_ENTRY STV_DEFAULT"
_ZN2at6native29vectorized_elementwise_kernelILi4ENS0_13AUnaryFunctorIN3c108BFloat16ES4_S4_NS0_15binary_internal10MulFunctorIfEEEESt5arrayIPcLm2EEEEviT0_T1_:
.text._ZN2at6native29vectorized_elementwise_kernelILi4ENS0_13AUnaryFunctorIN3c108BFloat16ES4_S4_NS0_15binary_internal10MulFunctorIfEEEESt5arrayIPcLm2EEEEviT0_T1_:
        /* <DEDUP_REMOVED lines=14> */
[----:B------:R-:W2:Y:S04]  /*00e0*/  LDG.E.64 R10, desc[UR4][R6.64] ;  /* 0x00000004060a7981 */ /* 0x000ea8000c1e1b00 */
[----:B------:R-:W3:Y:S01]  /*00f0*/  LDG.E.64 R12, desc[UR4][R6.64+0x400] ;  /* 0x00040004060c7981 */ /* 0x000ee2000c1e1b00 */
[----:B0-----:R-:W-:-:S04]  /*0100*/  IMAD.WIDE.U32 R2, R0, 0x2, R2 ;  /* 0x0000000200027825 */ /* 0x001fc800078e0002 */
[----:B------:R-:W-:Y:S01]  /*0110*/  IMAD.WIDE R2, R5, 0x8, R2 ;  /* 0x0000000805027825 */ /* 0x000fe200078e0202 */
[----:B--2---:R-:W-:-:S03]  /*0120*/  PRMT R0, R10, 0x7632, R0 ;  /* 0x000076320a007816 */ /* 0x004fc60000000000 */
[----:B------:R-:W-:Y:S01]  /*0130*/  IMAD.U32 R10, R10, 0x10000, RZ ;  /* 0x000100000a0a7824 */ /* 0x000fe200078e00ff */
[----:B------:R-:W-:Y:S02]  /*0140*/  PRMT R4, R11, 0x7632, R4 ;  /* 0x000076320b047816 */ /* 0x000fe40000000004 */
[C---:B---3--:R-:W-:Y:S01]  /*0150*/  PRMT R8, R12.reuse, 0x7632, R8 ;  /* 0x000076320c087816 */ /* 0x048fe20000000008 */
[C---:B------:R-:W-:Y:S01]  /*0160*/  IMAD.U32 R6, R13.reuse, 0x10000, RZ ;  /* 0x000100000d067824 */ /* 0x040fe200078e00ff */
[----:B------:R-:W-:Y:S01]  /*0170*/  PRMT R9, R13, 0x7632, R9 ;  /* 0x000076320d097816 */ /* 0x000fe20000000009 */
[----:B------:R-:W-:Y:S01]  /*0180*/  IMAD.U32 R12, R12, 0x10000, RZ ;  /* 0x000100000c0c7824 */ /* 0x000fe200078e00ff */
[----:B------:R-:W-:Y:S01]  /*0190*/  SHF.L.U32 R11, R11, 0x10, RZ ;  /* 0x000000100b0b7819 */ /* 0x000fe200000006ff */
[----:B------:R-:W-:Y:S01]  /*01a0*/  IMAD.U32 R4, R4, 0x10000, RZ ;  /* 0x0001000004047824 */ /* 0x000fe200078e00ff */
[----:B------:R-:W-:Y:S01]  /*01b0*/  SHF.L.U32 R0, R0, 0x10, RZ ;  /* 0x0000001000007819 */ /* 0x000fe200000006ff */
[----:B------:R-:W-:Y:S01]  /*01c0*/  IMAD.U32 R8, R8, 0x10000, RZ ;  /* 0x0001000008087824 */ /* 0x000fe200078e00ff */
[----:B------:R-:W-:Y:S01]  /*01d0*/  SHF.L.U32 R13, R9, 0x10, RZ ;  /* 0x00000010090d7819 */ /* 0x000fe200000006ff */
[----:B------:R-:W-:Y:S01]  /*01e0*/  FMUL.FTZ R10, R10, UR6 ;  /* 0x000000060a0a7c20 */ /* 0x000fe20008410000 */
[----:B------:R-:W-:Y:S01]  /*01f0*/  FMUL.FTZ R11, R11, UR6 ;  /* 0x000000060b0b7c20 */ /* 0x000fe20008410000 */
        /* <DEDUP_REMOVED lines=8> */
[----:B------:R-:W-:Y:S02]  /*0280*/  F2FP.BF16.F32.PACK_AB R12, R9, R12 ;  /* 0x0000000c090c723e */ /* 0x000fe400000010ff */
[----:B------:R-:W-:Y:S01]  /*0290*/  F2FP.BF16.F32.PACK_AB R13, R13, R6 ;  /* 0x000000060d0d723e */ /* 0x000fe200000010ff */
[----:B------:R-:W-:Y:S04]  /*02a0*/  STG.E.64 desc[UR4][R2.64], R10 ;  /* 0x0000000a02007986 */ /* 0x000fe8000c101b04 */
[----:B------:R-:W-:Y:S01]  /*02b0*/  STG.E.64 desc[UR4][R2.64+0x400], R12 ;  /* 0x0004000c02007986 */ /* 0x000fe2000c101b04 */
[----:B------:R-:W-:Y:S05]  /*02c0*/  EXIT ;  /* 0x000000000000794d */ /* 0x000fea0003800000 */
.L_x_2033:
        /* <DEDUP_REMOVED lines=125> */
.L_x_2036:
[----:B------:R-:W-:-:S13]  /*0aa0*/  ISETP.GE.AND P0, PT, R27, R2, PT ;  /* 0x000000021b00720c */ /* 0x000fda0003f06270 */
[----:B------:R-:W-:Y:S05]  /*0ab0*/  @P0 BRA `(.L_x_2038) ;  /* 0x0000000000300947 */ /* 0x000fea0003800000 */
[----:B0-----:R-:W0:Y:S01]  /*0ac0*/  LDC.64 R4, c[0x0][0x220] ;  /* 0x00008800ff047b82 */ /* 0x001e220000000a00 */
[----:B------:R-:W-:Y:S01]  /*0ad0*/  IADD3 R3, R0, R27, RZ ;  /* 0x0000001b00037210 */ /* 0x000fe20007ffe0ff */
[----:B------:R-:W-:-:S04]  /*0ae0*/  VIADD R27, R27, 0x80 ;  /* 0x000000801b1b7836 */ /* 0x000fc80000000000 */
[----:B0-----:R-:W-:-:S05]  /*0af0*/  IMAD.WIDE.U32 R4, R3, 0x2, R4 ;  /* 0x0000000203047825 */ /* 0x001fca00078e0004 */
[----:B------:R1:W-:Y:S02]  /*0b00*/  STG.E.U16 desc[UR4][R4.64], R6 ;  /* 0x0000000604007986 */ /* 0x0003e4000c101504 */
.L_x_2037:
[----:B------:R-:W-:-:S13]  /*0b10*/  ISETP.GE.AND P0, PT, R27, R2, PT ;  /* 0x000000021b00720c */ /* 0x000fda0003f06270 */
[----:B------:R-:W-:Y:S05]  /*0b20*/  @P0 BRA `(.L_x_2039) ;  /* 0x0000000000340947 */ /* 0x000fea0003800000 */
[----:B01----:R-:W0:Y:S01]  /*0b30*/  LDC.64 R4, c[0x0][0x220] ;  /* 0x00008800ff047b82 */ /* 0x003e220000000a00 */
[----:B------:R-:W-:Y:S01]  /*0b40*/  IADD3 R3, R0, R27, RZ ;  /* 0x0000001b00037210 */ /* 0x000fe20007ffe0ff */
[----:B------:R-:W-:-:S04]  /*0b50*/  VIADD R27, R27, 0x80 ;  /* 0x000000801b1b7836 */ /* 0x000fc80000000000 */
[----:B0-----:R-:W-:-:S05]  /*0b60*/  IMAD.WIDE.U32 R4, R3, 0x2, R4 ;  /* 0x0000000203047825 */ /* 0x001fca00078e0004 */
[----:B------:R1:W-:Y:S02]  /*0b70*/  STG.E.U16 desc[UR4][R4.64], R7 ;  /* 0x0000000704007986 */ /* 0x0003e4000c101504 */
.L_x_2038:
        /* <DEDUP_REMOVED lines=8> */
.L_x_2039:
[----:B------:R-:W-:Y:S05]  /*0c00*/  BSYNC B1 ;  /* 0x0000000000017941 */ /* 0x000fea0003800000 */
.L_x_2035:
[----:B------:R-:W-:-:S13]  /*0c10*/  ISETP.GE.AND P0, PT, R27, R2, PT ;  /* 0x000000021b00720c */ /* 0x000fda0003f06270 */
[----:B012---:R-:W0:Y:S01]  /*0c20*/  @!P0 LDC.64 R4, c[0x0][0x220] ;  /* 0x00008800ff048b82 */ /* 0x007e220000000a00 */
[----:B------:R-:W-:Y:S01]  /*0c30*/  @!P0 IADD3 R3, R0, R27, RZ ;  /* 0x0000001b00038210 */ /* 0x000fe20007ffe0ff */
[----:B------:R-:W-:-:S04]  /*0c40*/  @!P0 VIADD R27, R27, 0x80 ;  /* 0x000000801b1b8836 */ /* 0x000fc80000000000 */
[----:B0-----:R-:W-:-:S05]  /*0c50*/  @!P0 IMAD.WIDE.U32 R4, R3, 0x2, R4 ;  /* 0x0000000203048825 */ /* 0x001fca00078e0004 */
[----:B------:R2:W-:Y:S02]  /*0c60*/  @!P0 STG.E.U16 desc[UR4][R4.64], R9 ;  /* 0x0000000904008986 */ /* 0x0005e4000c101504 */
.L_x_2040:
[----:B------:R-:W-:Y:S05]  /*0c70*/  BSYNC B0 ;  /* 0x0000000000007941 */ /* 0x000fea0003800000 */
.L_x_2034:
        /* <DEDUP_REMOVED lines=8> */
.L_x_2041:
        /* <DEDUP_REMOVED lines=16> */
.L_x_17225:


//--------------------- .text._ZN2at6native29vectorized_elementwise_kernelILi8ENS0_13AUnaryFunctorIN3c108BFloat16ES4_S4_NS0_15binary_internal10MulFunctorIfEEEESt5arrayIPcLm2EEEEviT0_T1_ --------------------------
	.section	.text._ZN2at6native29vectorized_elementwise_kernelILi8ENS0_13AUnaryFunctorIN3c108BFloat16ES4_S4_NS0_15binary_internal10MulFunctorIfEEEESt5arrayIPcLm2EEEEviT0_T1_,"ax",@progbits
	.align	128
        .global         _ZN2at6native29vectorized_elementwise_kernelILi8ENS0_13AUnaryFunctorIN3c108BFloat16ES4_S4_NS0_15binary_internal10MulFunctorIfEEEESt5arrayIPcLm2EEEEviT0_T1_
        .type           _ZN2at6native29vectorized_elementwise_kernelILi8ENS0_13AUnaryFunctorIN3c108BFloat16ES4_S4_NS0_15binary_internal10MulFunctorIfEEEESt5arrayIPcLm2EEEEviT0_T1_,@function
        .size           _ZN2at6native29vectorized_elementwise_kernelILi8ENS0_13AUnaryFunctorIN3c108BFloat16ES4_S4_NS0_15binary_internal10MulFunctorIfEEEESt5arrayIPcLm2EEEEviT0_T1_,(.L_x_17226 - _ZN2at6native29vectorized_elementwise_kernelILi8ENS0_13AUnaryFunctorIN3c108BFloat16ES4_S4_NS0_15binary_internal10MulFunctorIfEEEESt5arrayIPcLm2EEEEviT0_T1_)
        .other          _ZN2at6native29vectorized_elementwise_kernelILi8ENS0_13AUnaryFunctorIN3c108BFloat16ES4_S4_NS0_15binary_internal10MulFunctorIfEEEESt5arrayIPcLm2EEEEviT0_T1_,@"STO_CUDA_ENTRY STV_DEFAULT"
_ZN2at6native29vectorized_elementwise_kernelILi8ENS0_13AUnaryFunctorIN3c108BFloat16ES4_S4_NS0_15binary_internal10MulFunctorIfEEEESt5arrayIPcLm2EEEEviT0_T1_:
.text._ZN2at6native29vectorized_elementwise_kernelILi8ENS0_13AUnaryFunctorIN3c108BFloat16ES4_S4_NS0_15binary_internal10MulFunctorIfEEEESt5arrayIPcLm2EEEEviT0_T1_:
        /* <DEDUP_REMOVED lines=13> */
[----:B------:R-:W0:Y:S04]  /*00d0*/  LDC.64 R2, c[0x0][0x220] ;  /* 0x00008800ff027b82 */ /* 0x000e280000000a00 */
[----:B------:R-:W2:Y:S01]  /*00e0*/  LDG.E.128 R4, desc[UR4][R4.64] ;  /* 0x0000000404047981 */ /* 0x000ea2000c1e1d00 */
[----:B0-----:R-:W-:-:S04]  /*00f0*/  IMAD.WIDE.U32 R2, R0, 0x2, R2 ;  /* 0x0000000200027825 */ /* 0x001fc800078e0002 */
[----:B------:R-:W-:Y:S01]  /*0100*/  IMAD.WIDE R2, R9, 0x10, R2 ;  /* 0x0000001009027825 */ /* 0x000fe200078e0202 */
[----:B--2---:R-:W-:-:S03]  /*0110*/  PRMT R0, R4, 0x7632, R0 ;  /* 0x0000763204007816 */ /* 0x004fc60000000000 */
[----:B------:R-:W-:Y:S01]  /*0120*/  IMAD.U32 R13, R6, 0x10000, RZ ;  /* 0x00010000060d7824 */ /* 0x000fe200078e00ff */
[----:B------:R-:W-:Y:S01]  /*0130*/  PRMT R8, R5, 0x7632, R8 ;  /* 0x0000763205087816 */ /* 0x000fe20000000008 */
[----:B------:R-:W-:Y:S01]  /*0140*/  IMAD.U32 R11, R4, 0x10000, RZ ;  /* 0x00010000040b7824 */ /* 0x000fe200078e00ff */
[----:B------:R-:W-:Y:S01]  /*0150*/  PRMT R10, R6, 0x7632, R10 ;  /* 0x00007632060a7816 */ /* 0x000fe2000000000a */
[----:B------:R-:W-:Y:S01]  /*0160*/  FMUL.FTZ R13, R13, UR6 ;  /* 0x000000060d0d7c20 */ /* 0x000fe20008410000 */
[C---:B------:R-:W-:Y:S01]  /*0170*/  PRMT R6, R7.reuse, 0x7632, R6 ;  /* 0x0000763207067816 */ /* 0x040fe20000000006 */
        /* <DEDUP_REMOVED lines=13> */
[----:B------:R-:W-:-:S02]  /*0250*/  F2FP.BF16.F32.PACK_AB R4, R5, R4 ;  /* 0x000000040504723e */ /* 0x000fc400000010ff */
[----:B------:R-:W-:Y:S02]  /*0260*/  F2FP.BF16.F32.PACK_AB R5, R7, R12 ;  /* 0x0000000c0705723e */ /* 0x000fe400000010ff */
[----:B------:R-:W-:Y:S02]  /*0270*/  F2FP.BF16.F32.PACK_AB R6, R6, R13 ;  /* 0x0000000d0606723e */ /* 0x000fe400000010ff */
[----:B------:R-:W-:-:S05]  /*0280*/  F2FP.BF16.F32.PACK_AB R7, R14, R11 ;  /* 0x0000000b0e07723e */ /* 0x000fca00000010ff */
[----:B------:R-:W-:Y:S01]  /*0290*/  STG.E.128 desc[UR4][R2.64], R4 ;  /* 0x0000000402007986 */ /* 0x000fe2000c101d04 */
[----:B------:R-:W-:Y:S05]  /*02a0*/  EXIT ;  /* 0x000000000000794d */ /* 0x000fea0003800000 */
.L_x_2042:
        /* <DEDUP_REMOVED lines=125> */
.L_x_2045:
[----:B------:R-:W-:-:S13]  /*0a80*/  ISETP.GE.AND P0, PT, R27, R2, PT ;  /* 0x000000021b00720c */ /* 0x000fda0003f06270 */
[----:B------:R-:W-:Y:S05]  /*0a90*/  @P0 BRA `(.L_x_2047) ;  /* 0x0000000000300947 */ /* 0x000fea0003800000 */
[----:B0-----:R-:W0:Y:S01]  /*0aa0*/  LDC.64 R4, c[0x0][0x220] ;  /* 0x00008800ff047b82 */ /* 0x001e220000000a00 */
[----:B------:R-:W-:Y:S01]  /*0ab0*/  IADD3 R3, R0, R27, RZ ;  /* 0x0000001b00037210 */ /* 0x000fe20007ffe0ff */
[----:B------:R-:W-:-:S04]  /*0ac0*/  VIADD R27, R27, 0x80 ;  /* 0x000000801b1b7836 */ /* 0x000fc80000000000 */
[----:B0-----:R-:W-:-:S05]  /*0ad0*/  IMAD.WIDE.U32 R4, R3, 0x2, R4 ;  /* 0x0000000203047825 */ /* 0x001fca00078e0004 */
[----:B------:R1:W-:Y:S02]  /*0ae0*/  STG.E.U16 desc[UR4][R4.64], R6 ;  /* 0x0000000604007986 */ /* 0x0003e4000c101504 */
.L_x_2046:
[----:B------:R-:W-:-:S13]  /*0af0*/  ISETP.GE.AND P0, PT, R27, R2, PT ;  /* 0x000000021b00720c */ /* 0x000fda0003f06270 */
[----:B------:R-:W-:Y:S05]  /*0b00*/  @P0 BRA `(.L_x_2048) ;  /* 0x0000000000340947 */ /* 0x000fea0003800000 */
[----:B01----:R-:W0:Y:S01]  /*0b10*/  LDC.64 R4, c[0x0][0x220] ;  /* 0x00008800ff047b82 */ /* 0x003e220000000a00 */
[----:B------:R-:W-:Y:S01]  /*0b20*/  IADD3 R3, R0, R27, RZ ;  /* 0x0000001b00037210 */ /* 0x000fe20007ffe0ff */
[----:B------:R-:W-:-:S04]  /*0b30*/  VIADD R27, R27, 0x80 ;  /* 0x000000801b1b7836 */ /* 0x000fc80000000000 */
[----:B0-----:R-:W-:-:S05]  /*0b40*/  IMAD.WIDE.U32 R4, R3, 0x2, R4 ;  /* 0x0000000203047825 */ /* 0x001fca00078e0004 */
[----:B------:R1:W-:Y:S02]  /*0b50*/  STG.E.U16 desc[UR4][R4.64], R7 ;  /* 0x0000000704007986 */ /* 0x0003e4000c101504 */
.L_x_2047:
        /* <DEDUP_REMOVED lines=8> */
.L_x_2048:
[----:B------:R-:W-:Y:S05]  /*0be0*/  BSYNC B1 ;  /* 0x0000000000017941 */ /* 0x000fea0003800000 */
.L_x_2044:
[----:B------:R-:W-:-:S13]  /*0bf0*/  ISETP.GE.AND P0, PT, R27, R2, PT ;  /* 0x000000021b00720c */ /* 0x000fda0003f06270 */
[----:B012---:R-:W0:Y:S01]  /*0c00*/  @!P0 LDC.64 R4, c[0x0][0x220] ;  /* 0x00008800ff048b82 */ /* 0x007e220000000a00 */
[----:B------:R-:W-:Y:S01]  /*0c10*/  @!P0 IADD3 R3, R0, R27, RZ ;  /* 0x0000001b00038210 */ /* 0x000fe20007ffe0ff */
[----:B------:R-:W-:-:S04]  /*0c20*/  @!P0 VIADD R27, R27, 0x80 ;  /* 0x000000801b1b8836 */ /* 0x000fc80000000000 */
[----:B0-----:R-:W-:-:S05]  /*0c30*/  @!P0 IMAD.WIDE.U32 R4, R3, 0x2, R4 ;  /* 0x0000000203048825 */ /* 0x001fca00078e0004 */
[----:B------:R2:W-:Y:S02]  /*0c40*/  @!P0 STG.E.U16 desc[UR4][R4.64], R9 ;  /* 0x0000000904008986 */ /* 0x0005e4000c101504 */
.L_x_2049:
[----:B------:R-:W-:Y:S05]  /*0c50*/  BSYNC B0 ;  /* 0x0000000000007941 */ /* 0x000fea0003800000 */
.L_x_2043:
        /* <DEDUP_REMOVED lines=8> */
.L_x_2050:
        /* <DEDUP_REMOVED lines=10> */
.L_x_17226:


//--------------------- .text._ZN2at6native18elementwise_kernelILi128ELi4EZNS0_15gpu_kernel_implINS0_13BinaryFunctorIN3c108BFloat16ES5_S5_NS0_15binary_internal10MulFunctorIfEEEEEEvRNS_18TensorIteratorBaseERKT_EUliE_EEviT1_ --------------------------
	.section	.text._ZN2at6native18elementwise_kernelILi128ELi4EZNS0_15gpu_kernel_implINS0_13BinaryFunctorIN3c108BFloat16ES5_S5_NS0_15binary_internal10MulFunctorIfEEEEEEvRNS_18TensorIteratorBaseERKT_EUliE_EEviT1_,"ax",@progbits
	.align	128
        .global         _ZN2at6native18elementwise_kernelILi128ELi4EZNS0_15gpu_kernel_implINS0_13BinaryFunctorIN3c108BFloat16ES5_S5_NS0_15binary_internal10MulFunctorIfEEEEEEvRNS_18TensorIteratorBaseERKT_EUliE_EEviT1_
        .type           _ZN2at6native18elementwise_kernelILi128ELi4EZNS0_15gpu_kernel_implINS0_13BinaryFunctorIN3c108BFloat16ES5_S5_NS0_15binary_internal10MulFunctorIfEEEEEEvRNS_18TensorIteratorBaseERKT_EUliE_EEviT1_,@function
        .size           _ZN2at6native18elementwise_kernelILi128ELi4EZNS0_15gpu_kernel_implINS0_13BinaryFunctorIN3c108BFloat16ES5_S5_NS0_15binary_internal10MulFunctorIfEEEEEEvRNS_18TensorIteratorBaseERKT_EUliE_EEviT1_,(.L_x_17227 - _ZN2at6native18elementwise_kernelILi128ELi4EZNS0_15gpu_kernel_implINS0_13BinaryFunctorIN3c108BFloat16ES5_S5_NS0_15binary_internal10MulFunctorIfEEEEEEvRNS_18TensorIteratorBaseERKT_EUliE_EEviT1_)
        .other          _ZN2at6native18elementwise_kernelILi128ELi4EZNS0_15gpu_kernel_implINS0_13BinaryFunctorIN3c108BFloat16ES5_S5_NS0_15binary_internal10MulFunctorIfEEEEEEvRNS_18TensorIteratorBaseERKT_EUliE_EEviT1_,@"STO_CUDA_ENTRY STV_DEFAULT"
_ZN2at6native18elementwise_kernelILi128ELi4EZNS0_15gpu_kernel_implINS0_13BinaryFunctorIN3c108BFloat16ES5_S5_NS0_15binary_internal10MulFunctorIfEEEEEEvRNS_18TensorIteratorBaseERKT_EUliE_EEviT1_:
.text._ZN2at6native18elementwise_kernelILi128ELi4EZNS0_15gpu_kernel_implINS0_13BinaryFunctorIN3c108BFloat16ES5_S5_NS0_15binary_internal10MulFunctorIfEEEEEEvRNS_18TensorIteratorBaseERKT_EUliE_EEviT1_:
        /* <DEDUP_REMOVED lines=365> */
.L_x_2053:
        /* <DEDUP_REMOVED lines=23> */
.L_x_2057:
[----:B------:R-:W2:Y:S02]  /*1840*/  LDG.E.U8 R2, desc[UR36][R2.64] ;  /* 0x0000002402027981 */ /* 0x000ea4000c1e1100 */
[----:B--2---:R-:W-:-:S04]  /*1850*/  I2FP.F32.U32 R0, R2 ;  /* 0x0000000200007245 */ /* 0x004fc80000201000 */
[----:B------:R-:W-:-:S04]  /*1860*/  F2FP.BF16.F32.PACK_AB R0, RZ, R0 ;  /* 0x00000000ff00723e */ /* 0x000fc800000010ff */
[----:B------:R-:W-:Y:S01]  /*1870*/  PRMT R19, R0, 0x7610, R19 ;  /* 0x0000761000137816 */ /* 0x000fe20000000013 */
[----:B------:R-:W-:Y:S06]  /*1880*/  BRA `(.L_x_2059) ;  /* 0x0000000c00c87947 */ /* 0x000fec0003800000 */
.L_x_2056:
        /* <DEDUP_REMOVED lines=11> */
.L_x_2061:
[----:B------:R-:W2:Y:S02]  /*1940*/  LDG.E R2, desc[UR36][R2.64] ;  /* 0x0000002402027981 */ /* 0x000ea4000c1e1900 */
[----:B--2---:R-:W-:-:S04]  /*1950*/  I2FP.F32.S32 R0, R2 ;  /* 0x0000000200007245 */ /* 0x004fc80000201400 */
[----:B------:R-:W-:-:S04]  /*1960*/  F2FP.BF16.F32.PACK_AB R0, RZ, R0 ;  /* 0x00000000ff00723e */ /* 0x000fc800000010ff */
[----:B------:R-:W-:Y:S01]  /*1970*/  PRMT R19, R0, 0x7610, R19 ;  /* 0x0000761000137816 */ /* 0x000fe20000000013 */
[----:B------:R-:W-:Y:S06]  /*1980*/  BRA `(.L_x_2059) ;  /* 0x0000000c00887947 */ /* 0x000fec0003800000 */
.L_x_2060:
[----:B------:R-:W2:Y:S02]  /*1990*/  LDG.E.U16 R2, desc[UR36][R2.64] ;  /* 0x0000002402027981 */ /* 0x000ea4000c1e1500 */
[----:B--2---:R-:W0:Y:S02]  /*19a0*/  I2F.S16 R0, R2 ;  /* 0x0000000200007306 */ /* 0x004e240000101400 */
[----:B0-----:R-:W-:-:S04]  /*19b0*/  F2FP.BF16.F32.PACK_AB R0, RZ, R0 ;  /* 0x00000000ff00723e */ /* 0x001fc800000010ff */
[----:B------:R-:W-:Y:S01]  /*19c0*/  PRMT R19, R0, 0x7610, R19 ;  /* 0x0000761000137816 */ /* 0x000fe20000000013 */
[----:B------:R-:W-:Y:S06]  /*19d0*/  BRA `(.L_x_2059) ;  /* 0x0000000c00747947 */ /* 0x000fec0003800000 */
.L_x_2055:
        /* <DEDUP_REMOVED lines=9> */
.L_x_2063:
[----:B------:R-:W2:Y:S02]  /*1a70*/  LDG.E.U16 R0, desc[UR36][R2.64] ;  /* 0x0000002402007981 */ /* 0x000ea4000c1e1500 */
[----:B--2---:R-:W-:-:S05]  /*1a80*/  HADD2.F32 R0, -RZ, R0.H0_H0 ;  /* 0x20000000ff007230 */ /* 0x004fca0000004100 */
[----:B------:R-:W-:-:S04]  /*1a90*/  F2FP.BF16.F32.PACK_AB R0, RZ, R0 ;  /* 0x00000000ff00723e */ /* 0x000fc800000010ff */
[----:B------:R-:W-:Y:S01]  /*1aa0*/  PRMT R19, R0, 0x7610, R19 ;  /* 0x0000761000137816 */ /* 0x000fe20000000013 */
[----:B------:R-:W-:Y:S06]  /*1ab0*/  BRA `(.L_x_2059) ;  /* 0x0000000c003c7947 */ /* 0x000fec0003800000 */
.L_x_2062:
        /* <DEDUP_REMOVED lines=9> */
.L_x_2065:
[----:B------:R-:W2:Y:S02]  /*1b50*/  LDG.E.U16 R2, desc[UR36][R2.64] ;  /* 0x0000002402027981 */ /* 0x000ea4000c1e1500 */
[----:B--2---:R-:W-:-:S05]  /*1b60*/  HADD2.F32 R0, -RZ, R2.H0_H0 ;  /* 0x20000002ff007230 */ /* 0x004fca0000004100 */
[----:B------:R-:W-:-:S04]  /*1b70*/  F2FP.BF16.F32.PACK_AB R0, RZ, R0 ;  /* 0x00000000ff00723e */ /* 0x000fc800000010ff */
[----:B------:R-:W-:Y:S01]  /*1b80*/  PRMT R19, R0, 0x7610, R19 ;  /* 0x0000761000137816 */ /* 0x000fe20000000013 */
[----:B------:R-:W-:Y:S06]  /*1b90*/  BRA `(.L_x_2059) ;  /* 0x0000000c00047947 */ /* 0x000fec0003800000 */
.L_x_2064:
        /* <DEDUP_REMOVED lines=9> */
.L_x_2054:
        /* <DEDUP_REMOVED lines=14> */
.L_x_2068:
        /* <DEDUP_REMOVED lines=9> */
.L_x_2067:
        /* <DEDUP_REMOVED lines=28> */
.L_x_2070:
        /* <DEDUP_REMOVED lines=15> */
.L_x_2069:
[----:B------:R0:W5:Y:S01]  /*2050*/  LDG.E.U16 R19, desc[UR36][R2.64] ;  /* 0x0000002402137981 */ /* 0x000162000c1e1500 */
[----:B------:R-:W-:Y:S05]  /*2060*/  BRA `(.L_x_2059) ;  /* 0x0000000400d07947 */ /* 0x000fea0003800000 */
.L_x_2066:
        /* <DEDUP_REMOVED lines=13> */
.L_x_2073:
        /* <DEDUP_REMOVED lines=21> */
.L_x_2077:
[----:B------:R-:W-:Y:S05]  /*2290*/  BSYNC B1 ;  /* 0x0000000000017941 */ /* 0x000fea0003800000 */
.L_x_2076:
[----:B------:R-:W-:Y:S01]  /*22a0*/  LEA R3, R0, 0x3b800000, 0x17 ;  /* 0x3b80000000037811 */ /* 0x000fe200078eb8ff */
[----:B------:R-:W-:-:S05]  /*22b0*/  IMAD.SHL.U32 R0, R2, 0x100000, RZ ;  /* 0x0010000002007824 */ /* 0x000fca00078e00ff */
[----:B------:R-:W-:-:S07]  /*22c0*/  LOP3.LUT R0, R3, R0, R4, 0xfe, !PT ;  /* 0x0000000003007212 */ /* 0x000fce00078efe04 */
.L_x_2075:
[----:B------:R-:W-:Y:S05]  /*22d0*/  BSYNC B0 ;  /* 0x0000000000007941 */ /* 0x000fea0003800000 */
.L_x_2074:
[----:B------:R-:W-:-:S04]  /*22e0*/  F2FP.BF16.F32.PACK_AB R0, RZ, R0 ;  /* 0x00000000ff00723e */ /* 0x000fc800000010ff */
[----:B------:R-:W-:Y:S01]  /*22f0*/  PRMT R19, R0, 0x7610, R19 ;  /* 0x0000761000137816 */ /* 0x000fe20000000013 */
[----:B------:R-:W-:Y:S06]  /*2300*/  BRA `(.L_x_2059) ;  /* 0x0000000400287947 */ /* 0x000fec0003800000 */
.L_x_2072:
        /* <DEDUP_REMOVED lines=21> */
.L_x_2081:
[----:B------:R-:W-:Y:S05]  /*2460*/  BSYNC B1 ;  /* 0x0000000000017941 */ /* 0x000fea0003800000 */
.L_x_2080:
[----:B------:R-:W-:Y:S01]  /*2470*/  LEA R3, R0, 0x37800000, 0x17 ;  /* 0x3780000000037811 */ /* 0x000fe200078eb8ff */
[----:B------:R-:W-:-:S05]  /*2480*/  IMAD.SHL.U32 R0, R2, 0x200000, RZ ;  /* 0x0020000002007824 */ /* 0x000fca00078e00ff */
[----:B------:R-:W-:-:S07]  /*2490*/  LOP3.LUT R0, R3, R0, R4, 0xfe, !PT ;  /* 0x0000000003007212 */ /* 0x000fce00078efe04 */
.L_x_2079:
[----:B------:R-:W-:Y:S05]  /*24a0*/  BSYNC B0 ;  /* 0x0000000000007941 */ /* 0x000fea0003800000 */
.L_x_2078:
[----:B------:R-:W-:-:S04]  /*24b0*/  F2FP.BF16.F32.PACK_AB R0, RZ, R0 ;  /* 0x00000000ff00723e */ /* 0x000fc800000010ff */
[----:B------:R-:W-:Y:S01]  /*24c0*/  PRMT R19, R0, 0x7610, R19 ;  /* 0x0000761000137816 */ /* 0x000fe20000000013 */
[----:B------:R-:W-:Y:S06]  /*24d0*/  BRA `(.L_x_2059) ;  /* 0x0000000000b47947 */ /* 0x000fec0003800000 */
.L_x_2071:
        /* <DEDUP_REMOVED lines=14> */
.L_x_2085:
[----:B------:R-:W-:Y:S05]  /*25c0*/  BSYNC B0 ;  /* 0x0000000000007941 */ /* 0x000fea0003800000 */
.L_x_2084:
[----:B------:R-:W-:-:S04]  /*25d0*/  F2FP.BF16.F32.PACK_AB R0, RZ, R0 ;  /* 0x00000000ff00723e */ /* 0x000fc800000010ff */
[----:B------:R-:W-:Y:S01]  /*25e0*/  PRMT R19, R0, 0x7610, R19 ;  /* 0x0000761000137816 */ /* 0x000fe20000000013 */
[----:B------:R-:W-:Y:S06]  /*25f0*/  BRA `(.L_x_2059) ;  /* 0x00000000006c7947 */ /* 0x000fec0003800000 */
.L_x_2058:
        /* <DEDUP_REMOVED lines=16> */
.L_x_2086:
[----:B------:R-:W-:Y:S01]  /*2700*/  PRMT R19, RZ, 0x7610, R19 ;  /* 0x00007610ff137816 */ /* 0x000fe20000000013 */
[----:B------:R-:W-:Y:S06]  /*2710*/  BRA `(.L_x_2059) ;  /* 0x0000000000247947 */ /* 0x000fec0003800000 */
.L_x_2083:
[----:B------:R-:W2:Y:S02]  /*2720*/  LDG.E.64 R2, desc[UR36][R2.64] ;  /* 0x0000002402027981 */ /* 0x000ea4000c1e1b00 */
[----:B--2---:R-:W0:Y:S02]  /*2730*/  I2F.U64 R0, R2 ;  /* 0x0000000200007312 */ /* 0x004e240000301000 */
[----:B0-----:R-:W-:-:S04]  /*2740*/  F2FP.BF16.F32.PACK_AB R0, RZ, R0 ;  /* 0x00000000ff00723e */ /* 0x001fc800000010ff */
[----:B------:R-:W-:Y:S01]  /*2750*/  PRMT R19, R0, 0x7610, R19 ;  /* 0x0000761000137816 */ /* 0x000fe20000000013 */
[----:B------:R-:W-:Y:S06]  /*2760*/  BRA `(.L_x_2059) ;  /* 0x0000000000107947 */ /* 0x000fec0003800000 */
.L_x_2082:
[----:B------:R-:W2:Y:S02]  /*2770*/  LDG.E R2, desc[UR36][R2.64] ;  /* 0x0000002402027981 */ /* 0x000ea4000c1e1900 */
[----:B--2---:R-:W-:-:S04]  /*2780*/  I2FP.F32.U32 R0, R2 ;  /* 0x0000000200007245 */ /* 0x004fc80000201000 */
[----:B------:R-:W-:-:S04]  /*2790*/  F2FP.BF16.F32.PACK_AB R0, RZ, R0 ;  /* 0x00000000ff00723e */ /* 0x000fc800000010ff */
[----:B------:R-:W-:-:S07]  /*27a0*/  PRMT R19, R0, 0x7610, R19 ;  /* 0x0000761000137816 */ /* 0x000fce0000000013 */
.L_x_2059:
[----:B------:R-:W1:Y:S01]  /*27b0*/  LDC.U8 R4, c[0x0][0x493] ;  /* 0x000124c0ff047b82 */ /* 0x000e620000000000 */
[----:B------:R-:W-:Y:S02]  /*27c0*/  ULDC.64 UR4, c[0x0][0x488] ;  /* 0x0001220000047ab9 */ /* 0x000fe40000000a00 */
[----:B0-----:R-:W-:-:S05]  /*27d0*/  IADD3 R2, P1, R22, UR4, RZ ;  /* 0x0000000416027c10 */ /* 0x001fca000ff3e0ff */
[----:B------:R-:W-:Y:S01]  /*27e0*/  IMAD.X R3, RZ, RZ, UR5, P1 ;  /* 0x00000005ff037e24 */ /* 0x000fe200088e06ff */
[----:B-1----:R-:W-:-:S04]  /*27f0*/  PRMT R0, R4, 0x9910, RZ ;  /* 0x0000991004007816 */ /* 0x002fc800000000ff */
        /* <DEDUP_REMOVED lines=14> */
.L_x_2090:
[----:B------:R-:W2:Y:S02]  /*28e0*/  LDG.E.U8 R2, desc[UR36][R2.64] ;  /* 0x0000002402027981 */ /* 0x000ea4000c1e1100 */
[----:B--2---:R-:W-:-:S04]  /*28f0*/  I2FP.F32.U32 R0, R2 ;  /* 0x0000000200007245 */ /* 0x004fc80000201000 */
[----:B------:R-:W-:Y:S01]  /*2900*/  F2FP.BF16.F32.PACK_AB R0, RZ, R0 ;  /* 0x00000000ff00723e */ /* 0x000fe200000010ff */
[----:B------:R-:W-:Y:S06]  /*2910*/  BRA `(.L_x_2092) ;  /* 0x0000000c00907947 */ /* 0x000fec0003800000 */
.L_x_2089:
        /* <DEDUP_REMOVED lines=10> */
.L_x_2094:
[----:B------:R-:W2:Y:S02]  /*29c0*/  LDG.E R2, desc[UR36][R2.64] ;  /* 0x0000002402027981 */ /* 0x000ea4000c1e1900 */
[----:B--2---:R-:W-:-:S04]  /*29d0*/  I2FP.F32.S32 R0, R2 ;  /* 0x0000000200007245 */ /* 0x004fc80000201400 */
[----:B------:R-:W-:Y:S01]  /*29e0*/  F2FP.BF16.F32.PACK_AB R0, RZ, R0 ;  /* 0x00000000ff00723e */ /* 0x000fe200000010ff */
[----:B------:R-:W-:Y:S06]  /*29f0*/  BRA `(.L_x_2092) ;  /* 0x0000000c00587947 */ /* 0x000fec0003800000 */
.L_x_2093:
[----:B------:R-:W2:Y:S02]  /*2a00*/  LDG.E.U16 R2, desc[UR36][R2.64] ;  /* 0x0000002402027981 */ /* 0x000ea4000c1e1500 */
[----:B--2---:R-:W0:Y:S02]  /*2a10*/  I2F.S16 R0, R2 ;  /* 0x0000000200007306 */ /* 0x004e240000101400 */
[----:B0-----:R-:W-:Y:S01]  /*2a20*/  F2FP.BF16.F32.PACK_AB R0, RZ, R0 ;  /* 0x00000000ff00723e */ /* 0x001fe200000010ff */
[----:B------:R-:W-:Y:S06]  /*2a30*/  BRA `(.L_x_2092) ;  /* 0x0000000c00487947 */ /* 0x000fec0003800000 */
.L_x_2088:
        /* <DEDUP_REMOVED lines=9> */
.L_x_2096:
[----:B------:R-:W2:Y:S02]  /*2ad0*/  LDG.E.U16 R0, desc[UR36][R2.64] ;  /* 0x0000002402007981 */ /* 0x000ea4000c1e1500 */
[----:B--2---:R-:W-:-:S05]  /*2ae0*/  HADD2.F32 R0, -RZ, R0.H0_H0 ;  /* 0x20000000ff007230 */ /* 0x004fca0000004100 */
[----:B------:R-:W-:Y:S01]  /*2af0*/  F2FP.BF16.F32.PACK_AB R0, RZ, R0 ;  /* 0x00000000ff00723e */ /* 0x000fe200000010ff */
[----:B------:R-:W-:Y:S06]  /*2b00*/  BRA `(.L_x_2092) ;  /* 0x0000000c00147947 */ /* 0x000fec0003800000 */
.L_x_2095:
        /* <DEDUP_REMOVED lines=9> */
.L_x_2098:
[----:B------:R-:W2:Y:S02]  /*2ba0*/  LDG.E.U16 R2, desc[UR36][R2.64] ;  /* 0x0000002402027981 */ /* 0x000ea4000c1e1500 */
[----:B--2---:R-:W-:-:S05]  /*2bb0*/  HADD2.F32 R0, -RZ, R2.H0_H0 ;  /* 0x20000002ff007230 */ /* 0x004fca0000004100 */
[----:B------:R-:W-:Y:S01]  /*2bc0*/  F2FP.BF16.F32.PACK_AB R0, RZ, R0 ;  /* 0x00000000ff00723e */ /* 0x000fe200000010ff */
[----:B------:R-:W-:Y:S06]  /*2bd0*/  BRA `(.L_x_2092) ;  /* 0x0000000800e07947 */ /* 0x000fec0003800000 */
.L_x_2097:
        /* <DEDUP_REMOVED lines=8> */
.L_x_2087:
        /* <DEDUP_REMOVED lines=13> */
.L_x_2101:
        /* <DEDUP_REMOVED lines=8> */
.L_x_2100:
        /* <DEDUP_REMOVED lines=28> */
.L_x_2103:
        /* <DEDUP_REMOVED lines=15> */
.L_x_2102:
[----:B------:R0:W5:Y:S01]  /*3060*/  LDG.E.U16 R0, desc[UR36][R2.64] ;  /* 0x0000002402007981 */ /* 0x000162000c1e1500 */
[----:B------:R-:W-:Y:S05]  /*3070*/  BRA `(.L_x_2092) ;  /* 0x0000000400b87947 */ /* 0x000fea0003800000 */
.L_x_2099:
        /* <DEDUP_REMOVED lines=12> */
.L_x_2106:
        /* <DEDUP_REMOVED lines=21> */
.L_x_2110:
[----:B------:R-:W-:Y:S05]  /*3290*/  BSYNC B1 ;  /* 0x0000000000017941 */ /* 0x000fea0003800000 */
.L_x_2109:
[----:B------:R-:W-:Y:S01]  /*32a0*/  LEA R3, R0, 0x3b800000, 0x17 ;  /* 0x3b80000000037811 */ /* 0x000fe200078eb8ff */
[----:B------:R-:W-:-:S05]  /*32b0*/  IMAD.SHL.U32 R0, R2, 0x100000, RZ ;  /* 0x0010000002007824 */ /* 0x000fca00078e00ff */
[----:B------:R-:W-:-:S07]  /*32c0*/  LOP3.LUT R0, R3, R0, R4, 0xfe, !PT ;  /* 0x0000000003007212 */ /* 0x000fce00078efe04 */
.L_x_2108:
[----:B------:R-:W-:Y:S05]  /*32d0*/  BSYNC B0 ;  /* 0x0000000000007941 */ /* 0x000fea0003800000 */
.L_x_2107:
[----:B------:R-:W-:Y:S01]  /*32e0*/  F2FP.BF16.F32.PACK_AB R0, RZ, R0 ;  /* 0x00000000ff00723e */ /* 0x000fe200000010ff */
[----:B------:R-:W-:Y:S06]  /*32f0*/  BRA `(.L_x_2092) ;  /* 0x0000000400187947 */ /* 0x000fec0003800000 */
.L_x_2105:
        /* <DEDUP_REMOVED lines=21> */
.L_x_2114:
[----:B------:R-:W-:Y:S05]  /*3450*/  BSYNC B1 ;  /* 0x0000000000017941 */ /* 0x000fea0003800000 */
.L_x_2113:
[----:B------:R-:W-:Y:S01]  /*3460*/  LEA R3, R0, 0x37800000, 0x17 ;  /* 0x3780000000037811 */ /* 0x000fe200078eb8ff */
[----:B------:R-:W-:-:S05]  /*3470*/  IMAD.SHL.U32 R0, R2, 0x200000, RZ ;  /* 0x0020000002007824 */ /* 0x000fca00078e00ff */
[----:B------:R-:W-:-:S07]  /*3480*/  LOP3.LUT R0, R3, R0, R4, 0xfe, !PT ;  /* 0x0000000003007212 */ /* 0x000fce00078efe04 */
.L_x_2112:
[----:B------:R-:W-:Y:S05]  /*3490*/  BSYNC B0 ;  /* 0x0000000000007941 */ /* 0x000fea0003800000 */
.L_x_2111:
[----:B------:R-:W-:Y:S01]  /*34a0*/  F2FP.BF16.F32.PACK_AB R0, RZ, R0 ;  /* 0x00000000ff00723e */ /* 0x000fe200000010ff */
[----:B------:R-:W-:Y:S06]  /*34b0*/  BRA `(.L_x_2092) ;  /* 0x0000000000a87947 */ /* 0x000fec0003800000 */
.L_x_2104:
        /* <DEDUP_REMOVED lines=14> */
.L_x_2118:
[----:B------:R-:W-:Y:S05]  /*35a0*/  BSYNC B0 ;  /* 0x0000000000007941 */ /* 0x000fea0003800000 */
.L_x_2117:
[----:B------:R-:W-:Y:S01]  /*35b0*/  F2FP.BF16.F32.PACK_AB R0, RZ, R0 ;  /* 0x00000000ff00723e */ /* 0x000fe200000010ff */
[----:B------:R-:W-:Y:S06]  /*35c0*/  BRA `(.L_x_2092) ;  /* 0x0000000000647947 */ /* 0x000fec0003800000 */
.L_x_2091:
        /* <DEDUP_REMOVED lines=16> */
.L_x_2119:
[----:B------:R-:W-:Y:S01]  /*36d0*/  PRMT R0, RZ, 0x7610, R0 ;  /* 0x00007610ff007816 */ /* 0x000fe20000000000 */
[----:B------:R-:W-:Y:S06]  /*36e0*/  BRA `(.L_x_2092) ;  /* 0x00000000001c7947 */ /* 0x000fec0003800000 */
.L_x_2116:
[----:B------:R-:W2:Y:S02]  /*36f0*/  LDG.E.64 R2, desc[UR36][R2.64] ;  /* 0x0000002402027981 */ /* 0x000ea4000c1e1b00 */
[----:B--2---:R-:W0:Y:S02]  /*3700*/  I2F.U64 R0, R2 ;  /* 0x0000000200007312 */ /* 0x004e240000301000 */
[----:B0-----:R-:W-:Y:S01]  /*3710*/  F2FP.BF16.F32.PACK_AB R0, RZ, R0 ;  /* 0x00000000ff00723e */ /* 0x001fe200000010ff */
[----:B------:R-:W-:Y:S06]  /*3720*/  BRA `(.L_x_2092) ;  /* 0x00000000000c7947 */ /* 0x000fec0003800000 */
.L_x_2115:
[----:B------:R-:W2:Y:S02]  /*3730*/  LDG.E R2, desc[UR36][R2.64] ;  /* 0x0000002402027981 */ /* 0x000ea4000c1e1900 */
[----:B--2---:R-:W-:-:S04]  /*3740*/  I2FP.F32.U32 R0, R2 ;  /* 0x0000000200007245 */ /* 0x004fc80000201000 */
[----:B------:R-:W-:-:S07]  /*3750*/  F2FP.BF16.F32.PACK_AB R0, RZ, R0 ;  /* 0x00000000ff00723e */ /* 0x000fce00000010ff */
.L_x_2092:
[----:B------:R-:W1:Y:S01]  /*3760*/  LDC.U8 R4, c[0x0][0x491] ;  /* 0x00012440ff047b82 */ /* 0x000e620000000000 */
[----:B-----5:R-:W-:Y:S02]  /*3770*/  IMAD.U32 R19, R19, 0x10000, RZ ;  /* 0x0001000013137824 */ /* 0x020fe400078e00ff */
[----:B------:R-:W-:-:S04]  /*3780*/  IMAD.U32 R0, R0, 0x10000, RZ ;  /* 0x0001000000007824 */ /* 0x000fc800078e00ff */
[----:B------:R-:W-:-:S04]  /*3790*/  FMUL.FTZ R0, R19, R0 ;  /* 0x0000000013007220 */ /* 0x000fc80000410000 */
        /* <DEDUP_REMOVED lines=16> */
.L_x_2123:
[----:B------:R-:W-:-:S06]  /*38a0*/  IMAD.U32 R3, R3, 0x10000, RZ ;  /* 0x0001000003037824 */ /* 0x000fcc00078e00ff */
[----:B------:R-:W0:Y:S02]  /*38b0*/  F2I.S64.TRUNC R2, R3 ;  /* 0x0000000300027311 */ /* 0x000e24000020d900 */
[----:B0-----:R1:W-:Y:S01]  /*38c0*/  STG.E.U8 desc[UR36][R16.64], R2 ;  /* 0x0000000210007986 */ /* 0x0013e2000c101124 */
[----:B------:R-:W-:Y:S05]  /*38d0*/  BRA `(.L_x_2125) ;  /* 0x0000000c00847947 */ /* 0x000fea0003800000 */
.L_x_2122:
        /* <DEDUP_REMOVED lines=10> */
.L_x_2127:
[----:B------:R-:W-:-:S06]  /*3980*/  IMAD.U32 R3, R3, 0x10000, RZ ;  /* 0x0001000003037824 */ /* 0x000fcc00078e00ff */
[----:B------:R-:W0:Y:S02]  /*3990*/  F2I.FTZ.TRUNC.NTZ R3, R3 ;  /* 0x0000000300037305 */ /* 0x000e24000021f100 */
[----:B0-----:R3:W-:Y:S01]  /*39a0*/  STG.E desc[UR36][R16.64], R3 ;  /* 0x0000000310007986 */ /* 0x0017e2000c101924 */
[----:B------:R-:W-:Y:S05]  /*39b0*/  BRA `(.L_x_2125) ;  /* 0x0000000c004c7947 */ /* 0x000fea0003800000 */
.L_x_2126:
[----:B------:R-:W-:-:S06]  /*39c0*/  IMAD.U32 R3, R3, 0x10000, RZ ;  /* 0x0001000003037824 */ /* 0x000fcc00078e00ff */
[----:B------:R-:W0:Y:S02]  /*39d0*/  F2I.FTZ.TRUNC.NTZ R3, R3 ;  /* 0x0000000300037305 */ /* 0x000e24000021f100 */
[----:B0-----:R2:W-:Y:S01]  /*39e0*/  STG.E.U16 desc[UR36][R16.64], R3 ;  /* 0x0000000310007986 */ /* 0x0015e2000c101524 */
[----:B------:R-:W-:Y:S05]  /*39f0*/  BRA `(.L_x_2125) ;  /* 0x0000000c003c7947 */ /* 0x000fea0003800000 */
.L_x_2121:
        /* <DEDUP_REMOVED lines=9> */
.L_x_2129:
[----:B------:R-:W-:-:S05]  /*3a90*/  IMAD.U32 R0, R3, 0x10000, RZ ;  /* 0x0001000003007824 */ /* 0x000fca00078e00ff */
[----:B------:R-:W-:-:S05]  /*3aa0*/  F2FP.F16.F32.PACK_AB R0, RZ, R0 ;  /* 0x00000000ff00723e */ /* 0x000fca00000000ff */
[----:B------:R0:W-:Y:S01]  /*3ab0*/  STG.E.U16 desc[UR36][R16.64], R0 ;  /* 0x0000000010007986 */ /* 0x0001e2000c101524 */
[----:B------:R-:W-:Y:S05]  /*3ac0*/  BRA `(.L_x_2125) ;  /* 0x0000000c00087947 */ /* 0x000fea0003800000 */
.L_x_2128:
        /* <DEDUP_REMOVED lines=10> */
.L_x_2131:
[----:B------:R-:W-:-:S05]  /*3b70*/  IMAD.U32 R3, R3, 0x10000, RZ ;  /* 0x0001000003037824 */ /* 0x000fca00078e00ff */
[----:B------:R-:W-:-:S04]  /*3b80*/  F2FP.F16.F32.PACK_AB R3, RZ, R3 ;  /* 0x00000003ff03723e */ /* 0x000fc800000000ff */
[----:B------:R-:W-:-:S05]  /*3b90*/  PRMT R3, R3, 0x5410, RZ ;  /* 0x0000541003037816 */ /* 0x000fca00000000ff */
[----:B------:R0:W-:Y:S01]  /*3ba0*/  STG.E desc[UR36][R16.64], R3 ;  /* 0x0000000310007986 */ /* 0x0001e2000c101924 */
[----:B------:R-:W-:Y:S05]  /*3bb0*/  BRA `(.L_x_2125) ;  /* 0x0000000800cc7947 */ /* 0x000fea0003800000 */
.L_x_2130:
[----:B------:R-:W-:-:S04]  /*3bc0*/  IMAD.U32 R2, R3, 0x10000, RZ ;  /* 0x0001000003027824 */ /* 0x000fc800078e00ff */
[----:B------:R-:W-:-:S06]  /*3bd0*/  FMUL.FTZ R2, R2, 1 ;  /* 0x3f80000002027820 */ /* 0x000fcc0000410000 */
[----:B------:R-:W0:Y:S02]  /*3be0*/  F2F.F64.F32 R2, R2 ;  /* 0x0000000200027310 */ /* 0x000e240000201800 */
[----:B0-----:R0:W-:Y:S01]  /*3bf0*/  STG.E.64 desc[UR36][R16.64], R2 ;  /* 0x0000000210007986 */ /* 0x0011e2000c101b24 */
[----:B------:R-:W-:Y:S05]  /*3c00*/  BRA `(.L_x_2125) ;  /* 0x0000000800b87947 */ /* 0x000fea0003800000 */
.L_x_2120:
        /* <DEDUP_REMOVED lines=13> */
.L_x_2134:
[----:B------:R-:W-:Y:S01]  /*3ce0*/  IMAD.U32 R3, R3, 0x10000, RZ ;  /* 0x0001000003037824 */ /* 0x000fe200078e00ff */
[----:B------:R-:W-:-:S03]  /*3cf0*/  CS2R R6, SRZ ;  /* 0x0000000000067805 */ /* 0x000fc6000001ff00 */
[----:B------:R-:W-:-:S04]  /*3d00*/  FMUL.FTZ R3, R3, 1 ;  /* 0x3f80000003037820 */ /* 0x000fc80000410000 */
[----:B------:R-:W0:Y:S02]  /*3d10*/  F2F.F64.F32 R4, R3 ;  /* 0x0000000300047310 */ /* 0x000e240000201800 */
[----:B0-----:R0:W-:Y:S01]  /*3d20*/  STG.E.128 desc[UR36][R16.64], R4 ;  /* 0x0000000410007986 */ /* 0x0011e2000c101d24 */
[----:B------:R-:W-:Y:S05]  /*3d30*/  BRA `(.L_x_2125) ;  /* 0x00000008006c7947 */ /* 0x000fea0003800000 */
.L_x_2133:
        /* <DEDUP_REMOVED lines=21> */
.L_x_2138:
[----:B------:R-:W-:Y:S05]  /*3e90*/  BSYNC B0 ;  /* 0x0000000000007941 */ /* 0x000fea0003800000 */
.L_x_2137:
[----:B------:R-:W-:-:S05]  /*3ea0*/  LOP3.LUT R3, R0, R3, RZ, 0xfc, !PT ;  /* 0x0000000300037212 */ /* 0x000fca00078efcff */
[----:B------:R0:W-:Y:S01]  /*3eb0*/  STG.E.U8 desc[UR36][R16.64], R3 ;  /* 0x0000000310007986 */ /* 0x0001e2000c101124 */
[----:B------:R-:W-:Y:S05]  /*3ec0*/  BRA `(.L_x_2125) ;  /* 0x0000000800087947 */ /* 0x000fea0003800000 */
.L_x_2136:
        /* <DEDUP_REMOVED lines=13> */
.L_x_2140:
[----:B------:R-:W-:Y:S01]  /*3fa0*/  IMAD.MOV.U32 R0, RZ, RZ, 0x7f ;  /* 0x0000007fff007424 */ /* 0x000fe200078e00ff */
[----:B------:R-:W-:-:S04]  /*3fb0*/  ISETP.GT.U32.AND P0, PT, R2, 0x7f800000, PT ;  /* 0x7f8000000200780c */ /* 0x000fc80003f04070 */
[----:B------:R-:W-:-:S09]  /*3fc0*/  SEL R0, R0, 0x7c, P0 ;  /* 0x0000007c00007807 */ /* 0x000fd20000000000 */
.L_x_2141:
[----:B------:R-:W-:Y:S05]  /*3fd0*/  BSYNC B0 ;  /* 0x0000000000007941 */ /* 0x000fea0003800000 */
.L_x_2139:
[----:B------:R-:W-:-:S04]  /*3fe0*/  LOP3.LUT R2, R3, 0x80000000, RZ, 0xc0, !PT ;  /* 0x8000000003027812 */ /* 0x000fc800078ec0ff */
[----:B------:R-:W-:-:S04]  /*3ff0*/  SHF.R.U32.HI R3, RZ, 0x18, R2 ;  /* 0x00000018ff037819 */ /* 0x000fc80000011602 */
[----:B------:R-:W-:-:S05]  /*4000*/  LOP3.LUT R3, R0, R3, RZ, 0xfc, !PT ;  /* 0x0000000300037212 */ /* 0x000fca00078efcff */
[----:B------:R0:W-:Y:S01]  /*4010*/  STG.E.U8 desc[UR36][R16.64], R3 ;  /* 0x0000000310007986 */ /* 0x0001e2000c101124 */
[----:B------:R-:W-:Y:S05]  /*4020*/  BRA `(.L_x_2125) ;  /* 0x0000000400b07947 */ /* 0x000fea0003800000 */
.L_x_2135:
[----:B------:R0:W-:Y:S01]  /*4030*/  STG.E.U16 desc[UR36][R16.64], R3 ;  /* 0x0000000310007986 */ /* 0x0001e2000c101524 */
[----:B------:R-:W-:Y:S05]  /*4040*/  BRA `(.L_x_2125) ;  /* 0x0000000400a87947 */ /* 0x000fea0003800000 */
.L_x_2132:
        /* <DEDUP_REMOVED lines=12> */
.L_x_2144:
        /* <DEDUP_REMOVED lines=17> */
.L_x_2147:
[----:B------:R-:W-:-:S04]  /*4220*/  LOP3.LUT R2, R3, 0x80000000, RZ, 0xc0, !PT ;  /* 0x8000000003027812 */ /* 0x000fc800078ec0ff */
[----:B------:R-:W-:-:S04]  /*4230*/  SHF.R.U32.HI R3, RZ, 0x18, R2 ;  /* 0x00000018ff037819 */ /* 0x000fc80000011602 */
[----:B------:R-:W-:-:S04]  /*4240*/  LOP3.LUT R0, R0, R3, RZ, 0xfc, !PT ;  /* 0x0000000300007212 */ /* 0x000fc800078efcff */
[----:B------:R-:W-:-:S07]  /*4250*/  PRMT R8, R0, 0x7610, R8 ;  /* 0x0000761000087816 */ /* 0x000fce0000000008 */
.L_x_2146:
[----:B------:R-:W-:Y:S05]  /*4260*/  BSYNC B0 ;  /* 0x0000000000007941 */ /* 0x000fea0003800000 */
.L_x_2145:
[----:B------:R0:W-:Y:S01]  /*4270*/  STG.E.U8 desc[UR36][R16.64], R8 ;  /* 0x0000000810007986 */ /* 0x0001e2000c101124 */
[----:B------:R-:W-:Y:S05]  /*4280*/  BRA `(.L_x_2125) ;  /* 0x0000000400187947 */ /* 0x000fea0003800000 */
.L_x_2143:
        /* <DEDUP_REMOVED lines=17> */
.L_x_2150:
[----:B------:R-:W-:-:S04]  /*43a0*/  LOP3.LUT R2, R3, 0x80000000, RZ, 0xc0, !PT ;  /* 0x8000000003027812 */ /* 0x000fc800078ec0ff */
[----:B------:R-:W-:-:S04]  /*43b0*/  SHF.R.U32.HI R3, RZ, 0x18, R2 ;  /* 0x00000018ff037819 */ /* 0x000fc80000011602 */
[----:B------:R-:W-:-:S04]  /*43c0*/  LOP3.LUT R0, R0, R3, RZ, 0xfc, !PT ;  /* 0x0000000300007212 */ /* 0x000fc800078efcff */
[----:B------:R-:W-:-:S07]  /*43d0*/  PRMT R8, R0, 0x7610, R8 ;  /* 0x0000761000087816 */ /* 0x000fce0000000008 */
.L_x_2149:
[----:B------:R-:W-:Y:S05]  /*43e0*/  BSYNC B0 ;  /* 0x0000000000007941 */ /* 0x000fea0003800000 */
.L_x_2148:
[----:B------:R0:W-:Y:S01]  /*43f0*/  STG.E.U8 desc[UR36][R16.64], R8 ;  /* 0x0000000810007986 */ /* 0x0001e2000c101124 */
[----:B------:R-:W-:Y:S05]  /*4400*/  BRA `(.L_x_2125) ;  /* 0x0000000000b87947 */ /* 0x000fea0003800000 */
.L_x_2142:
        /* <DEDUP_REMOVED lines=22> */
.L_x_2124:
        /* <DEDUP_REMOVED lines=16> */
.L_x_2153:
[----:B------:R-:W-:Y:S05]  /*4670*/  BRA `(.L_x_2125) ;  /* 0x00000000001c7947 */ /* 0x000fea0003800000 */
.L_x_2152:
[----:B------:R-:W-:-:S06]  /*4680*/  IMAD.U32 R3, R3, 0x10000, RZ ;  /* 0x0001000003037824 */ /* 0x000fcc00078e00ff */
[----:B------:R-:W0:Y:S02]  /*4690*/  F2I.U64.TRUNC R2, R3 ;  /* 0x0000000300027311 */ /* 0x000e24000020d800 */
[----:B0-----:R0:W-:Y:S01]  /*46a0*/  STG.E.64 desc[UR36][R16.64], R2 ;  /* 0x0000000210007986 */ /* 0x0011e2000c101b24 */
[----:B------:R-:W-:Y:S05]  /*46b0*/  BRA `(.L_x_2125) ;  /* 0x00000000000c7947 */ /* 0x000fea0003800000 */
.L_x_2151:
[----:B------:R-:W-:-:S06]  /*46c0*/  IMAD.U32 R3, R3, 0x10000, RZ ;  /* 0x0001000003037824 */ /* 0x000fcc00078e00ff */
[----:B------:R-:W0:Y:S02]  /*46d0*/  F2I.FTZ.U32.TRUNC.NTZ R3, R3 ;  /* 0x0000000300037305 */ /* 0x000e24000021f000 */
[----:B0-----:R0:W-:Y:S02]  /*46e0*/  STG.E desc[UR36][R16.64], R3 ;  /* 0x0000000310007986 */ /* 0x0011e4000c101924 */
.L_x_2125:
[----:B------:R-:W-:-:S04]  /*46f0*/  IMAD R18, R18, 0x200, R23 ;  /* 0x0000020012127824 */ /* 0x000fc800078e0217 */
[----:B------:R-:W-:-:S07]  /*4700*/  VIADD R19, R18, 0x80 ;  /* 0x0000008012137836 */ /* 0x000fce0000000000 */
.L_x_2052:
[----:B------:R-:W-:Y:S05]  /*4710*/  BSYNC B6 ;  /* 0x0000000000067941 */ /* 0x000fea0003800000 */
.L_x_2051:
        /* <DEDUP_REMOVED lines=358> */
.L_x_2156:
        /* <DEDUP_REMOVED lines=23> */
.L_x_2160:
[----:B------:R-:W2:Y:S02]  /*5ef0*/  LDG.E.U8 R2, desc[UR36][R2.64] ;  /* 0x0000002402027981 */ /* 0x000ea4000c1e1100 */
[----:B--2---:R-:W-:-:S04]  /*5f00*/  I2FP.F32.U32 R0, R2 ;  /* 0x0000000200007245 */ /* 0x004fc80000201000 */
[----:B------:R-:W-:-:S04]  /*5f10*/  F2FP.BF16.F32.PACK_AB R0, RZ, R0 ;  /* 0x00000000ff00723e */ /* 0x000fc800000010ff */
[----:B------:R-:W-:Y:S01]  /*5f20*/  PRMT R22, R0, 0x7610, R22 ;  /* 0x0000761000167816 */ /* 0x000fe20000000016 */
[----:B------:R-:W-:Y:S06]  /*5f30*/  BRA `(.L_x_2162) ;  /* 0x0000000c00c87947 */ /* 0x000fec0003800000 */
.L_x_2159:
        /* <DEDUP_REMOVED lines=11> */
.L_x_2164:
[----:B------:R-:W2:Y:S02]  /*5ff0*/  LDG.E R2, desc[UR36][R2.64] ;  /* 0x0000002402027981 */ /* 0x000ea4000c1e1900 */
[----:B--2---:R-:W-:-:S04]  /*6000*/  I2FP.F32.S32 R0, R2 ;  /* 0x0000000200007245 */ /* 0x004fc80000201400 */
[----:B------:R-:W-:-:S04]  /*6010*/  F2FP.BF16.F32.PACK_AB R0, RZ, R0 ;  /* 0x00000000ff00723e */ /* 0x000fc800000010ff */
[----:B------:R-:W-:Y:S01]  /*6020*/  PRMT R22, R0, 0x7610, R22 ;  /* 0x0000761000167816 */ /* 0x000fe20000000016 */
[----:B------:R-:W-:Y:S06]  /*6030*/  BRA `(.L_x_2162) ;  /* 0x0000000c00887947 */ /* 0x000fec0003800000 */
.L_x_2163:
[----:B------:R-:W2:Y:S02]  /*6040*/  LDG.E.U16 R2, desc[UR36][R2.64] ;  /* 0x0000002402027981 */ /* 0x000ea4000c1e1500 */
[----:B--2---:R-:W0:Y:S02]  /*6050*/  I2F.S16 R0, R2 ;  /* 0x0000000200007306 */ /* 0x004e240000101400 */
[----:B0-----:R-:W-:-:S04]  /*6060*/  F2FP.BF16.F32.PACK_AB R0, RZ, R0 ;  /* 0x00000000ff00723e */ /* 0x001fc800000010ff */
[----:B------:R-:W-:Y:S01]  /*6070*/  PRMT R22, R0, 0x7610, R22 ;  /* 0x0000761000167816 */ /* 0x000fe20000000016 */
[----:B------:R-:W-:Y:S06]  /*6080*/  BRA `(.L_x_2162) ;  /* 0x0000000c00747947 */ /* 0x000fec0003800000 */
.L_x_2158:
        /* <DEDUP_REMOVED lines=9> */
.L_x_2166:
[----:B------:R-:W2:Y:S02]  /*6120*/  LDG.E.U16 R0, desc[UR36][R2.64] ;  /* 0x0000002402007981 */ /* 0x000ea4000c1e1500 */
[----:B--2---:R-:W-:-:S05]  /*6130*/  HADD2.F32 R0, -RZ, R0.H0_H0 ;  /* 0x20000000ff007230 */ /* 0x004fca0000004100 */
[----:B------:R-:W-:-:S04]  /*6140*/  F2FP.BF16.F32.PACK_AB R0, RZ, R0 ;  /* 0x00000000ff00723e */ /* 0x000fc800000010ff */
[----:B------:R-:W-:Y:S01]  /*6150*/  PRMT R22, R0, 0x7610, R22 ;  /* 0x0000761000167816 */ /* 0x000fe20000000016 */
[----:B------:R-:W-:Y:S06]  /*6160*/  BRA `(.L_x_2162) ;  /* 0x0000000c003c7947 */ /* 0x000fec0003800000 */
.L_x_2165:
        /* <DEDUP_REMOVED lines=9> */
.L_x_2168:
[----:B------:R-:W2:Y:S02]  /*6200*/  LDG.E.U16 R2, desc[UR36][R2.64] ;  /* 0x0000002402027981 */ /* 0x000ea4000c1e1500 */
[----:B--2---:R-:W-:-:S05]  /*6210*/  HADD2.F32 R0, -RZ, R2.H0_H0 ;  /* 0x20000002ff007230 */ /* 0x004fca0000004100 */
[----:B------:R-:W-:-:S04]  /*6220*/  F2FP.BF16.F32.PACK_AB R0, RZ, R0 ;  /* 0x00000000ff00723e */ /* 0x000fc800000010ff */
[----:B------:R-:W-:Y:S01]  /*6230*/  PRMT R22, R0, 0x7610, R22 ;  /* 0x0000761000167816 */ /* 0x000fe20000000016 */
[----:B------:R-:W-:Y:S06]  /*6240*/  BRA `(.L_x_2162) ;  /* 0x0000000c00047947 */ /* 0x000fec0003800000 */
.L_x_2167:
        /* <DEDUP_REMOVED lines=9> */
.L_x_2157:
        /* <DEDUP_REMOVED lines=14> */
.L_x_2171:
        /* <DEDUP_REMOVED lines=9> */
.L_x_2170:
        /* <DEDUP_REMOVED lines=28> */
.L_x_2173:
        /* <DEDUP_REMOVED lines=15> */
.L_x_2172:
[----:B------:R0:W5:Y:S01]  /*6700*/  LDG.E.U16 R22, desc[UR36][R2.64] ;  /* 0x0000002402167981 */ /* 0x000162000c1e1500 */
[----:B------:R-:W-:Y:S05]  /*6710*/  BRA `(.L_x_2162) ;  /* 0x0000000400d07947 */ /* 0x000fea0003800000 */
.L_x_2169:
        /* <DEDUP_REMOVED lines=13> */
.L_x_2176:
        /* <DEDUP_REMOVED lines=21> */
.L_x_2180:
[----:B------:R-:W-:Y:S05]  /*6940*/  BSYNC B1 ;  /* 0x0000000000017941 */ /* 0x000fea0003800000 */
.L_x_2179:
[----:B------:R-:W-:Y:S01]  /*6950*/  LEA R3, R0, 0x3b800000, 0x17 ;  /* 0x3b80000000037811 */ /* 0x000fe200078eb8ff */
[----:B------:R-:W-:-:S05]  /*6960*/  IMAD.SHL.U32 R0, R2, 0x100000, RZ ;  /* 0x0010000002007824 */ /* 0x000fca00078e00ff */
[----:B------:R-:W-:-:S07]  /*6970*/  LOP3.LUT R0, R3, R0, R4, 0xfe, !PT ;  /* 0x0000000003007212 */ /* 0x000fce00078efe04 */
.L_x_2178:
[----:B------:R-:W-:Y:S05]  /*6980*/  BSYNC B0 ;  /* 0x0000000000007941 */ /* 0x000fea0003800000 */
.L_x_2177:
[----:B------:R-:W-:-:S04]  /*6990*/  F2FP.BF16.F32.PACK_AB R0, RZ, R0 ;  /* 0x00000000ff00723e */ /* 0x000fc800000010ff */
[----:B------:R-:W-:Y:S01]  /*69a0*/  PRMT R22, R0, 0x7610, R22 ;  /* 0x0000761000167816 */ /* 0x000fe20000000016 */
[----:B------:R-:W-:Y:S06]  /*69b0*/  BRA `(.L_x_2162) ;  /* 0x0000000400287947 */ /* 0x000fec0003800000 */
.L_x_2175:
        /* <DEDUP_REMOVED lines=21> */
.L_x_2184:
[----:B------:R-:W-:Y:S05]  /*6b10*/  BSYNC B1 ;  /* 0x0000000000017941 */ /* 0x000fea0003800000 */
.L_x_2183:
[----:B------:R-:W-:Y:S01]  /*6b20*/  LEA R3, R0, 0x37800000, 0x17 ;  /* 0x3780000000037811 */ /* 0x000fe200078eb8ff */
[----:B------:R-:W-:-:S05]  /*6b30*/  IMAD.SHL.U32 R0, R2, 0x200000, RZ ;  /* 0x0020000002007824 */ /* 0x000fca00078e00ff */
[----:B------:R-:W-:-:S07]  /*6b40*/  LOP3.LUT R0, R3, R0, R4, 0xfe, !PT ;  /* 0x0000000003007212 */ /* 0x000fce00078efe04 */
.L_x_2182:
[----:B------:R-:W-:Y:S05]  /*6b50*/  BSYNC B0 ;  /* 0x0000000000007941 */ /* 0x000fea0003800000 */
.L_x_2181:
[----:B------:R-:W-:-:S04]  /*6b60*/  F2FP.BF16.F32.PACK_AB R0, RZ, R0 ;  /* 0x00000000ff00723e */ /* 0x000fc800000010ff */
[----:B------:R-:W-:Y:S01]  /*6b70*/  PRMT R22, R0, 0x7610, R22 ;  /* 0x0000761000167816 */ /* 0x000fe20000000016 */
[----:B------:R-:W-:Y:S06]  /*6b80*/  BRA `(.L_x_2162) ;  /* 0x0000000000b47947 */ /* 0x000fec0003800000 */
.L_x_2174:
        /* <DEDUP_REMOVED lines=14> */
.L_x_2188:
[----:B------:R-:W-:Y:S05]  /*6c70*/  BSYNC B0 ;  /* 0x0000000000007941 */ /* 0x000fea0003800000 */
.L_x_2187:
[----:B------:R-:W-:-:S04]  /*6c80*/  F2FP.BF16.F32.PACK_AB R0, RZ, R0 ;  /* 0x00000000ff00723e */ /* 0x000fc800000010ff */
[----:B------:R-:W-:Y:S01]  /*6c90*/  PRMT R22, R0, 0x7610, R22 ;  /* 0x0000761000167816 */ /* 0x000fe20000000016 */
[----:B------:R-:W-:Y:S06]  /*6ca0*/  BRA `(.L_x_2162) ;  /* 0x00000000006c7947 */ /* 0x000fec0003800000 */
.L_x_2161:
        /* <DEDUP_REMOVED lines=16> */
.L_x_2189:
[----:B------:R-:W-:Y:S01]  /*6db0*/  PRMT R22, RZ, 0x7610, R22 ;  /* 0x00007610ff167816 */ /* 0x000fe20000000016 */
[----:B------:R-:W-:Y:S06]  /*6dc0*/  BRA `(.L_x_2162) ;  /* 0x0000000000247947 */ /* 0x000fec0003800000 */
.L_x_2186:
[----:B------:R-:W2:Y:S02]  /*6dd0*/  LDG.E.64 R2, desc[UR36][R2.64] ;  /* 0x0000002402027981 */ /* 0x000ea4000c1e1b00 */
[----:B--2---:R-:W0:Y:S02]  /*6de0*/  I2F.U64 R0, R2 ;  /* 0x0000000200007312 */ /* 0x004e240000301000 */
[----:B0-----:R-:W-:-:S04]  /*6df0*/  F2FP.BF16.F32.PACK_AB R0, RZ, R0 ;  /* 0x00000000ff00723e */ /* 0x001fc800000010ff */
[----:B------:R-:W-:Y:S01]  /*6e00*/  PRMT R22, R0, 0x7610, R22 ;  /* 0x0000761000167816 */ /* 0x000fe20000000016 */
[----:B------:R-:W-:Y:S06]  /*6e10*/  BRA `(.L_x_2162) ;  /* 0x0000000000107947 */ /* 0x000fec0003800000 */
.L_x_2185:
[----:B------:R-:W2:Y:S02]  /*6e20*/  LDG.E R2, desc[UR36][R2.64] ;  /* 0x0000002402027981 */ /* 0x000ea4000c1e1900 */
[----:B--2---:R-:W-:-:S04]  /*6e30*/  I2FP.F32.U32 R0, R2 ;  /* 0x0000000200007245 */ /* 0x004fc80000201000 */
[----:B------:R-:W-:-:S04]  /*6e40*/  F2FP.BF16.F32.PACK_AB R0, RZ, R0 ;  /* 0x00000000ff00723e */ /* 0x000fc800000010ff */
[----:B------:R-:W-:-:S07]  /*6e50*/  PRMT R22, R0, 0x7610, R22 ;  /* 0x0000761000167816 */ /* 0x000fce0000000016 */
.L_x_2162:
        /* <DEDUP_REMOVED lines=19> */
.L_x_2193:
[----:B------:R-:W2:Y:S02]  /*6f90*/  LDG.E.U8 R2, desc[UR36][R2.64] ;  /* 0x0000002402027981 */ /* 0x000ea4000c1e1100 */
[----:B--2---:R-:W-:-:S04]  /*6fa0*/  I2FP.F32.U32 R0, R2 ;  /* 0x0000000200007245 */ /* 0x004fc80000201000 */
[----:B------:R-:W-:Y:S01]  /*6fb0*/  F2FP.BF16.F32.PACK_AB R0, RZ, R0 ;  /* 0x00000000ff00723e */ /* 0x000fe200000010ff */
[----:B------:R-:W-:Y:S06]  /*6fc0*/  BRA `(.L_x_2195) ;  /* 0x0000000c00907947 */ /* 0x000fec0003800000 */
.L_x_2192:
        /* <DEDUP_REMOVED lines=10> */
.L_x_2197:
[----:B------:R-:W2:Y:S02]  /*7070*/  LDG.E R2, desc[UR36][R2.64] ;  /* 0x0000002402027981 */ /* 0x000ea4000c1e1900 */
[----:B--2---:R-:W-:-:S04]  /*7080*/  I2FP.F32.S32 R0, R2 ;  /* 0x0000000200007245 */ /* 0x004fc80000201400 */
[----:B------:R-:W-:Y:S01]  /*7090*/  F2FP.BF16.F32.PACK_AB R0, RZ, R0 ;  /* 0x00000000ff00723e */ /* 0x000fe200000010ff */
[----:B------:R-:W-:Y:S06]  /*70a0*/  BRA `(.L_x_2195) ;  /* 0x0000000c00587947 */ /* 0x000fec0003800000 */
.L_x_2196:
[----:B------:R-:W2:Y:S02]  /*70b0*/  LDG.E.U16 R2, desc[UR36][R2.64] ;  /* 0x0000002402027981 */ /* 0x000ea4000c1e1500 */
[----:B--2---:R-:W0:Y:S02]  /*70c0*/  I2F.S16 R0, R2 ;  /* 0x0000000200007306 */ /* 0x004e240000101400 */
[----:B0-----:R-:W-:Y:S01]  /*70d0*/  F2FP.BF16.F32.PACK_AB R0, RZ, R0 ;  /* 0x00000000ff00723e */ /* 0x001fe200000010ff */
[----:B------:R-:W-:Y:S06]  /*70e0*/  BRA `(.L_x_2195) ;  /* 0x0000000c00487947 */ /* 0x000fec0003800000 */
.L_x_2191:
        /* <DEDUP_REMOVED lines=9> */
.L_x_2199:
[----:B------:R-:W2:Y:S02]  /*7180*/  LDG.E.U16 R0, desc[UR36][R2.64] ;  /* 0x0000002402007981 */ /* 0x000ea4000c1e1500 */
[----:B--2---:R-:W-:-:S05]  /*7190*/  HADD2.F32 R0, -RZ, R0.H0_H0 ;  /* 0x20000000ff007230 */ /* 0x004fca0000004100 */
[----:B------:R-:W-:Y:S01]  /*71a0*/  F2FP.BF16.F32.PACK_AB R0, RZ, R0 ;  /* 0x00000000ff00723e */ /* 0x000fe200000010ff */
[----:B------:R-:W-:Y:S06]  /*71b0*/  BRA `(.L_x_2195) ;  /* 0x0000000c00147947 */ /* 0x000fec0003800000 */
.L_x_2198:
        /* <DEDUP_REMOVED lines=9> */
.L_x_2201:
[----:B------:R-:W2:Y:S02]  /*7250*/  LDG.E.U16 R2, desc[UR36][R2.64] ;  /* 0x0000002402027981 */ /* 0x000ea4000c1e1500 */
[----:B--2---:R-:W-:-:S05]  /*7260*/  HADD2.F32 R0, -RZ, R2.H0_H0 ;  /* 0x20000002ff007230 */ /* 0x004fca0000004100 */
[----:B------:R-:W-:Y:S01]  /*7270*/  F2FP.BF16.F32.PACK_AB R0, RZ, R0 ;  /* 0x00000000ff00723e */ /* 0x000fe200000010ff */
[----:B------:R-:W-:Y:S06]  /*7280*/  BRA `(.L_x_2195) ;  /* 0x0000000800e07947 */ /* 0x000fec0003800000 */
.L_x_2200:
        /* <DEDUP_REMOVED lines=8> */
.L_x_2190:
        /* <DEDUP_REMOVED lines=13> */
.L_x_2204:
        /* <DEDUP_REMOVED lines=8> */
.L_x_2203:
        /* <DEDUP_REMOVED lines=28> */
.L_x_2206:
        /* <DEDUP_REMOVED lines=15> */
.L_x_2205:
[----:B------:R0:W5:Y:S01]  /*7710*/  LDG.E.U16 R0, desc[UR36][R2.64] ;  /* 0x0000002402007981 */ /* 0x000162000c1e1500 */
[----:B------:R-:W-:Y:S05]  /*7720*/  BRA `(.L_x_2195) ;  /* 0x0000000400b87947 */ /* 0x000fea0003800000 */
.L_x_2202:
        /* <DEDUP_REMOVED lines=12> */
.L_x_2209:
        /* <DEDUP_REMOVED lines=21> */
.L_x_2213:
[----:B------:R-:W-:Y:S05]  /*7940*/  BSYNC B1 ;  /* 0x0000000000017941 */ /* 0x000fea0003800000 */
.L_x_2212:
[----:B------:R-:W-:Y:S01]  /*7950*/  LEA R3, R0, 0x3b800000, 0x17 ;  /* 0x3b80000000037811 */ /* 0x000fe200078eb8ff */
[----:B------:R-:W-:-:S05]  /*7960*/  IMAD.SHL.U32 R0, R2, 0x100000, RZ ;  /* 0x0010000002007824 */ /* 0x000fca00078e00ff */
[----:B------:R-:W-:-:S07]  /*7970*/  LOP3.LUT R0, R3, R0, R4, 0xfe, !PT ;  /* 0x0000000003007212 */ /* 0x000fce00078efe04 */
.L_x_2211:
[----:B------:R-:W-:Y:S05]  /*7980*/  BSYNC B0 ;  /* 0x0000000000007941 */ /* 0x000fea0003800000 */
.L_x_2210:
[----:B------:R-:W-:Y:S01]  /*7990*/  F2FP.BF16.F32.PACK_AB R0, RZ, R0 ;  /* 0x00000000ff00723e */ /* 0x000fe200000010ff */
[----:B------:R-:W-:Y:S06]  /*79a0*/  BRA `(.L_x_2195) ;  /* 0x0000000400187947 */ /* 0x000fec0003800000 */
.L_x_2208:
        /* <DEDUP_REMOVED lines=21> */
.L_x_2217:
[----:B------:R-:W-:Y:S05]  /*7b00*/  BSYNC B1 ;  /* 0x0000000000017941 */ /* 0x000fea0003800000 */
.L_x_2216:
[----:B------:R-:W-:Y:S01]  /*7b10*/  LEA R3, R0, 0x37800000, 0x17 ;  /* 0x3780000000037811 */ /* 0x000fe200078eb8ff */
[----:B------:R-:W-:-:S05]  /*7b20*/  IMAD.SHL.U32 R0, R2, 0x200000, RZ ;  /* 0x0020000002007824 */ /* 0x000fca00078e00ff */
[----:B------:R-:W-:-:S07]  /*7b30*/  LOP3.LUT R0, R3, R0, R4, 0xfe, !PT ;  /* 0x0000000003007212 */ /* 0x000fce00078efe04 */
.L_x_2215:
[----:B------:R-:W-:Y:S05]  /*7b40*/  BSYNC B0 ;  /* 0x0000000000007941 */ /* 0x000fea0003800000 */
.L_x_2214:
[----:B------:R-:W-:Y:S01]  /*7b50*/  F2FP.BF16.F32.PACK_AB R0, RZ, R0 ;  /* 0x00000000ff00723e */ /* 0x000fe200000010ff */
[----:B------:R-:W-:Y:S06]  /*7b60*/  BRA `(.L_x_2195) ;  /* 0x0000000000a87947 */ /* 0x000fec0003800000 */
.L_x_2207:
        /* <DEDUP_REMOVED lines=14> */
.L_x_2221:
[----:B------:R-:W-:Y:S05]  /*7c50*/  BSYNC B0 ;  /* 0x0000000000007941 */ /* 0x000fea0003800000 */
.L_x_2220:
[----:B------:R-:W-:Y:S01]  /*7c60*/  F2FP.BF16.F32.PACK_AB R0, RZ, R0 ;  /* 0x00000000ff00723e */ /* 0x000fe200000010ff */
[----:B------:R-:W-:Y:S06]  /*7c70*/  BRA `(.L_x_2195) ;  /* 0x0000000000647947 */ /* 0x000fec0003800000 */
.L_x_2194:
        /* <DEDUP_REMOVED lines=16> */
.L_x_2222:
[----:B------:R-:W-:Y:S01]  /*7d80*/  PRMT R0, RZ, 0x7610, R0 ;  /* 0x00007610ff007816 */ /* 0x000fe20000000000 */
[----:B------:R-:W-:Y:S06]  /*7d90*/  BRA `(.L_x_2195) ;  /* 0x00000000001c7947 */ /* 0x000fec0003800000 */
.L_x_2219:
[----:B------:R-:W2:Y:S02]  /*7da0*/  LDG.E.64 R2, desc[UR36][R2.64] ;  /* 0x0000002402027981 */ /* 0x000ea4000c1e1b00 */
[----:B--2---:R-:W0:Y:S02]  /*7db0*/  I2F.U64 R0, R2 ;  /* 0x0000000200007312 */ /* 0x004e240000301000 */
[----:B0-----:R-:W-:Y:S01]  /*7dc0*/  F2FP.BF16.F32.PACK_AB R0, RZ, R0 ;  /* 0x00000000ff00723e */ /* 0x001fe200000010ff */
[----:B------:R-:W-:Y:S06]  /*7dd0*/  BRA `(.L_x_2195) ;  /* 0x00000000000c7947 */ /* 0x000fec0003800000 */
.L_x_2218:
[----:B------:R-:W2:Y:S02]  /*7de0*/  LDG.E R2, desc[UR36][R2.64] ;  /* 0x0000002402027981 */ /* 0x000ea4000c1e1900 */
[----:B--2---:R-:W-:-:S04]  /*7df0*/  I2FP.F32.U32 R0, R2 ;  /* 0x0000000200007245 */ /* 0x004fc80000201000 */
[----:B------:R-:W-:-:S07]  /*7e00*/  F2FP.BF16.F32.PACK_AB R0, RZ, R0 ;  /* 0x00000000ff00723e */ /* 0x000fce00000010ff */
.L_x_2195:
[----:B0-----:R-:W0:Y:S01]  /*7e10*/  LDC.U8 R2, c[0x0][0x491] ;  /* 0x00012440ff027b82 */ /* 0x001e220000000000 */
[----:B-----5:R-:W-:Y:S02]  /*7e20*/  IMAD.U32 R22, R22, 0x10000, RZ ;  /* 0x0001000016167824 */ /* 0x020fe400078e00ff */
[----:B------:R-:W-:-:S04]  /*7e30*/  IMAD.U32 R3, R0, 0x10000, RZ ;  /* 0x0001000000037824 */ /* 0x000fc800078e00ff */
[----:B------:R-:W-:-:S06]  /*7e40*/  FMUL.FTZ R3, R22, R3 ;  /* 0x0000000316037220 */ /* 0x000fcc0000410000 */
[----:B------:R-:W1:Y:S01]  /*7e50*/  F2F.BF16.F32 R3, R3 ;  /* 0x0000000300037304 */ /* 0x000e620000202000 */
[----:B0-----:R-:W-:-:S04]  /*7e60*/  PRMT R0, R2, 0x9910, RZ ;  /* 0x0000991002007816 */ /* 0x001fc800000000ff */
[----:B------:R-:W-:-:S13]  /*7e70*/  ISETP.GT.AND P0, PT, R0, 0x9, PT ;  /* 0x000000090000780c */ /* 0x000fda0003f04270 */
[----:B-1----:R-:W-:Y:S05]  /*7e80*/  @P0 BRA `(.L_x_2223) ;  /* 0x00000004000c0947 */ /* 0x002fea0003800000 */
        /* <DEDUP_REMOVED lines=12> */
.L_x_2226:
[----:B------:R-:W-:-:S06]  /*7f50*/  IMAD.U32 R3, R3, 0x10000, RZ ;  /* 0x0001000003037824 */ /* 0x000fcc00078e00ff */
[----:B------:R-:W0:Y:S02]  /*7f60*/  F2I.S64.TRUNC R2, R3 ;  /* 0x0000000300027311 */ /* 0x000e24000020d900 */
[----:B0-----:R0:W-:Y:S01]  /*7f70*/  STG.E.U8 desc[UR36][R16.64], R2 ;  /* 0x0000000210007986 */ /* 0x0011e2000c101124 */
[----:B------:R-:W-:Y:S05]  /*7f80*/  BRA `(.L_x_2228) ;  /* 0x0000000c00847947 */ /* 0x000fea0003800000 */
.L_x_2225:
        /* <DEDUP_REMOVED lines=10> */
.L_x_2230:
[----:B------:R-:W-:-:S06]  /*8030*/  IMAD.U32 R3, R3, 0x10000, RZ ;  /* 0x0001000003037824 */ /* 0x000fcc00078e00ff */
[----:B------:R-:W0:Y:S02]  /*8040*/  F2I.FTZ.TRUNC.NTZ R3, R3 ;  /* 0x0000000300037305 */ /* 0x000e24000021f100 */
[----:B0-----:R3:W-:Y:S01]  /*8050*/  STG.E desc[UR36][R16.64], R3 ;  /* 0x0000000310007986 */ /* 0x0017e2000c101924 */
[----:B------:R-:W-:Y:S05]  /*8060*/  BRA `(.L_x_2228) ;  /* 0x0000000c004c7947 */ /* 0x000fea0003800000 */
.L_x_2229:
[----:B------:R-:W-:-:S06]  /*8070*/  IMAD.U32 R3, R3, 0x10000, RZ ;  /* 0x0001000003037824 */ /* 0x000fcc00078e00ff */
[----:B------:R-:W0:Y:S02]  /*8080*/  F2I.FTZ.TRUNC.NTZ R3, R3 ;  /* 0x0000000300037305 */ /* 0x000e24000021f100 */
[----:B0-----:R2:W-:Y:S01]  /*8090*/  STG.E.U16 desc[UR36][R16.64], R3 ;  /* 0x0000000310007986 */ /* 0x0015e2000c101524 */
[----:B------:R-:W-:Y:S05]  /*80a0*/  BRA `(.L_x_2228) ;  /* 0x0000000c003c7947 */ /* 0x000fea0003800000 */
.L_x_2224:
        /* <DEDUP_REMOVED lines=9> */
.L_x_2232:
[----:B------:R-:W-:-:S05]  /*8140*/  IMAD.U32 R0, R3, 0x10000, RZ ;  /* 0x0001000003007824 */ /* 0x000fca00078e00ff */
[----:B------:R-:W-:-:S05]  /*8150*/  F2FP.F16.F32.PACK_AB R0, RZ, R0 ;  /* 0x00000000ff00723e */ /* 0x000fca00000000ff */
[----:B------:R0:W-:Y:S01]  /*8160*/  STG.E.U16 desc[UR36][R16.64], R0 ;  /* 0x0000000010007986 */ /* 0x0001e2000c101524 */
[----:B------:R-:W-:Y:S05]  /*8170*/  BRA `(.L_x_2228) ;  /* 0x0000000c00087947 */ /* 0x000fea0003800000 */
.L_x_2231:
        /* <DEDUP_REMOVED lines=10> */
.L_x_2234:
[----:B------:R-:W-:-:S05]  /*8220*/  IMAD.U32 R3, R3, 0x10000, RZ ;  /* 0x0001000003037824 */ /* 0x000fca00078e00ff */
[----:B------:R-:W-:-:S04]  /*8230*/  F2FP.F16.F32.PACK_AB R3, RZ, R3 ;  /* 0x00000003ff03723e */ /* 0x000fc800000000ff */
[----:B------:R-:W-:-:S05]  /*8240*/  PRMT R3, R3, 0x5410, RZ ;  /* 0x0000541003037816 */ /* 0x000fca00000000ff */
[----:B------:R0:W-:Y:S01]  /*8250*/  STG.E desc[UR36][R16.64], R3 ;  /* 0x0000000310007986 */ /* 0x0001e2000c101924 */
[----:B------:R-:W-:Y:S05]  /*8260*/  BRA `(.L_x_2228) ;  /* 0x0000000800cc7947 */ /* 0x000fea0003800000 */
.L_x_2233:
[----:B------:R-:W-:-:S04]  /*8270*/  IMAD.U32 R2, R3, 0x10000, RZ ;  /* 0x0001000003027824 */ /* 0x000fc800078e00ff */
[----:B------:R-:W-:-:S06]  /*8280*/  FMUL.FTZ R2, R2, 1 ;  /* 0x3f80000002027820 */ /* 0x000fcc0000410000 */
[----:B------:R-:W0:Y:S02]  /*8290*/  F2F.F64.F32 R2, R2 ;  /* 0x0000000200027310 */ /* 0x000e240000201800 */
[----:B0-----:R0:W-:Y:S01]  /*82a0*/  STG.E.64 desc[UR36][R16.64], R2 ;  /* 0x0000000210007986 */ /* 0x0011e2000c101b24 */
[----:B------:R-:W-:Y:S05]  /*82b0*/  BRA `(.L_x_2228) ;  /* 0x0000000800b87947 */ /* 0x000fea0003800000 */
.L_x_2223:
        /* <DEDUP_REMOVED lines=13> */
.L_x_2237:
[----:B------:R-:W-:Y:S01]  /*8390*/  IMAD.U32 R3, R3, 0x10000, RZ ;  /* 0x0001000003037824 */ /* 0x000fe200078e00ff */
[----:B------:R-:W-:-:S03]  /*83a0*/  CS2R R6, SRZ ;  /* 0x0000000000067805 */ /* 0x000fc6000001ff00 */
[----:B------:R-:W-:-:S04]  /*83b0*/  FMUL.FTZ R3, R3, 1 ;  /* 0x3f80000003037820 */ /* 0x000fc80000410000 */
[----:B------:R-:W0:Y:S02]  /*83c0*/  F2F.F64.F32 R4, R3 ;  /* 0x0000000300047310 */ /* 0x000e240000201800 */
[----:B0-----:R0:W-:Y:S01]  /*83d0*/  STG.E.128 desc[UR36][R16.64], R4 ;  /* 0x0000000410007986 */ /* 0x0011e2000c101d24 */
[----:B------:R-:W-:Y:S05]  /*83e0*/  BRA `(.L_x_2228) ;  /* 0x00000008006c7947 */ /* 0x000fea0003800000 */
.L_x_2236:
        /* <DEDUP_REMOVED lines=21> */
.L_x_2241:
[----:B------:R-:W-:Y:S05]  /*8540*/  BSYNC B0 ;  /* 0x0000000000007941 */ /* 0x000fea0003800000 */
.L_x_2240:
[----:B------:R-:W-:-:S05]  /*8550*/  LOP3.LUT R3, R0, R3, RZ, 0xfc, !PT ;  /* 0x0000000300037212 */ /* 0x000fca00078efcff */
[----:B------:R0:W-:Y:S01]  /*8560*/  STG.E.U8 desc[UR36][R16.64], R3 ;  /* 0x0000000310007986 */ /* 0x0001e2000c101124 */
[----:B------:R-:W-:Y:S05]  /*8570*/  BRA `(.L_x_2228) ;  /* 0x0000000800087947 */ /* 0x000fea0003800000 */
.L_x_2239:
        /* <DEDUP_REMOVED lines=13> */
.L_x_2243:
[----:B------:R-:W-:Y:S01]  /*8650*/  IMAD.MOV.U32 R0, RZ, RZ, 0x7f ;  /* 0x0000007fff007424 */ /* 0x000fe200078e00ff */
[----:B------:R-:W-:-:S04]  /*8660*/  ISETP.GT.U32.AND P0, PT, R2, 0x7f800000, PT ;  /* 0x7f8000000200780c */ /* 0x000fc80003f04070 */
[----:B------:R-:W-:-:S09]  /*8670*/  SEL R0, R0, 0x7c, P0 ;  /* 0x0000007c00007807 */ /* 0x000fd20000000000 */
.L_x_2244:
[----:B------:R-:W-:Y:S05]  /*8680*/  BSYNC B0 ;  /* 0x0000000000007941 */ /* 0x000fea0003800000 */
.L_x_2242:
[----:B------:R-:W-:-:S04]  /*8690*/  LOP3.LUT R2, R3, 0x80000000, RZ, 0xc0, !PT ;  /* 0x8000000003027812 */ /* 0x000fc800078ec0ff */
[----:B------:R-:W-:-:S04]  /*86a0*/  SHF.R.U32.HI R3, RZ, 0x18, R2 ;  /* 0x00000018ff037819 */ /* 0x000fc80000011602 */
[----:B------:R-:W-:-:S05]  /*86b0*/  LOP3.LUT R3, R0, R3, RZ, 0xfc, !PT ;  /* 0x0000000300037212 */ /* 0x000fca00078efcff */
[----:B------:R0:W-:Y:S01]  /*86c0*/  STG.E.U8 desc[UR36][R16.64], R3 ;  /* 0x0000000310007986 */ /* 0x0001e2000c101124 */
[----:B------:R-:W-:Y:S05]  /*86d0*/  BRA `(.L_x_2228) ;  /* 0x0000000400b07947 */ /* 0x000fea0003800000 */
.L_x_2238:
[----:B------:R0:W-:Y:S01]  /*86e0*/  STG.E.U16 desc[UR36][R16.64], R3 ;  /* 0x0000000310007986 */ /* 0x0001e2000c101524 */
[----:B------:R-:W-:Y:S05]  /*86f0*/  BRA `(.L_x_2228) ;  /* 0x0000000400a87947 */ /* 0x000fea0003800000 */
.L_x_2235:
        /* <DEDUP_REMOVED lines=12> */
.L_x_2247:
        /* <DEDUP_REMOVED lines=17> */
.L_x_2250:
[----:B------:R-:W-:-:S04]  /*88d0*/  LOP3.LUT R2, R3, 0x80000000, RZ, 0xc0, !PT ;  /* 0x8000000003027812 */ /* 0x000fc800078ec0ff */
[----:B------:R-:W-:-:S04]  /*88e0*/  SHF.R.U32.HI R3, RZ, 0x18, R2 ;  /* 0x00000018ff037819 */ /* 0x000fc80000011602 */
[----:B------:R-:W-:-:S04]  /*88f0*/  LOP3.LUT R0, R0, R3, RZ, 0xfc, !PT ;  /* 0x0000000300007212 */ /* 0x000fc800078efcff */
[----:B------:R-:W-:-:S07]  /*8900*/  PRMT R8, R0, 0x7610, R8 ;  /* 0x0000761000087816 */ /* 0x000fce0000000008 */
.L_x_2249:
[----:B------:R-:W-:Y:S05]  /*8910*/  BSYNC B0 ;  /* 0x0000000000007941 */ /* 0x000fea0003800000 */
.L_x_2248:
[----:B------:R0:W-:Y:S01]  /*8920*/  STG.E.U8 desc[UR36][R16.64], R8 ;  /* 0x0000000810007986 */ /* 0x0001e2000c101124 */
[----:B------:R-:W-:Y:S05]  /*8930*/  BRA `(.L_x_2228) ;  /* 0x0000000400187947 */ /* 0x000fea0003800000 */
.L_x_2246:
        /* <DEDUP_REMOVED lines=17> */
.L_x_2253:
[----:B------:R-:W-:-:S04]  /*8a50*/  LOP3.LUT R2, R3, 0x80000000, RZ, 0xc0, !PT ;  /* 0x8000000003027812 */ /* 0x000fc800078ec0ff */
[----:B------:R-:W-:-:S04]  /*8a60*/  SHF.R.U32.HI R3, RZ, 0x18, R2 ;  /* 0x00000018ff037819 */ /* 0x000fc80000011602 */
[----:B------:R-:W-:-:S04]  /*8a70*/  LOP3.LUT R0, R0, R3, RZ, 0xfc, !PT ;  /* 0x0000000300007212 */ /* 0x000fc800078efcff */
[----:B------:R-:W-:-:S07]  /*8a80*/  PRMT R8, R0, 0x7610, R8 ;  /* 0x0000761000087816 */ /* 0x000fce0000000008 */
.L_x_2252:
[----:B------:R-:W-:Y:S05]  /*8a90*/  BSYNC B0 ;  /* 0x0000000000007941 */ /* 0x000fea0003800000 */
.L_x_2251:
[----:B------:R0:W-:Y:S01]  /*8aa0*/  STG.E.U8 desc[UR36][R16.64], R8 ;  /* 0x0000000810007986 */ /* 0x0001e2000c101124 */
[----:B------:R-:W-:Y:S05]  /*8ab0*/  BRA `(.L_x_2228) ;  /* 0x0000000000b87947 */ /* 0x000fea0003800000 */
.L_x_2245:
        /* <DEDUP_REMOVED lines=22> */
.L_x_2227:
        /* <DEDUP_REMOVED lines=16> */
.L_x_2256:
[----:B------:R-:W-:Y:S05]  /*8d20*/  BRA `(.L_x_2228) ;  /* 0x00000000001c7947 */ /* 0x000fea0003800000 */
.L_x_2255:
[----:B------:R-:W-:-:S06]  /*8d30*/  IMAD.U32 R3, R3, 0x10000, RZ ;  /* 0x0001000003037824 */ /* 0x000fcc00078e00ff */
[----:B------:R-:W0:Y:S02]  /*8d40*/  F2I.U64.TRUNC R2, R3 ;  /* 0x0000000300027311 */ /* 0x000e24000020d800 */
[----:B0-----:R0:W-:Y:S01]  /*8d50*/  STG.E.64 desc[UR36][R16.64], R2 ;  /* 0x0000000210007986 */ /* 0x0011e2000c101b24 */
[----:B------:R-:W-:Y:S05]  /*8d60*/  BRA `(.L_x_2228) ;  /* 0x00000000000c7947 */ /* 0x000fea0003800000 */
.L_x_2254:
[----:B------:R-:W-:-:S06]  /*8d70*/  IMAD.U32 R3, R3, 0x10000, RZ ;  /* 0x0001000003037824 */ /* 0x000fcc00078e00ff */
[----:B------:R-:W0:Y:S02]  /*8d80*/  F2I.FTZ.U32.TRUNC.NTZ R3, R3 ;  /* 0x0000000300037305 */ /* 0x000e24000021f000 */
[----:B0-----:R0:W-:Y:S02]  /*8d90*/  STG.E desc[UR36][R16.64], R3 ;  /* 0x0000000310007986 */ /* 0x0011e4000c101924 */
.L_x_2228:
[----:B------:R-:W-:-:S07]  /*8da0*/  VIADD R19, R19, 0x80 ;  /* 0x0000008013137836 */ /* 0x000fce0000000000 */
.L_x_2155:
[----:B------:R-:W-:Y:S05]  /*8db0*/  BSYNC B6 ;  /* 0x0000000000067941 */ /* 0x000fea0003800000 */
.L_x_2154:
        /* <DEDUP_REMOVED lines=358> */
.L_x_2259:
        /* <DEDUP_REMOVED lines=23> */
.L_x_2263:
[----:B------:R-:W2:Y:S02]  /*a590*/  LDG.E.U8 R2, desc[UR36][R2.64] ;  /* 0x0000002402027981 */ /* 0x000ea4000c1e1100 */
[----:B--2---:R-:W-:-:S04]  /*a5a0*/  I2FP.F32.U32 R0, R2 ;  /* 0x0000000200007245 */ /* 0x004fc80000201000 */
[----:B------:R-:W-:-:S04]  /*a5b0*/  F2FP.BF16.F32.PACK_AB R0, RZ, R0 ;  /* 0x00000000ff00723e */ /* 0x000fc800000010ff */
[----:B------:R-:W-:Y:S01]  /*a5c0*/  PRMT R22, R0, 0x7610, R22 ;  /* 0x0000761000167816 */ /* 0x000fe20000000016 */
[----:B------:R-:W-:Y:S06]  /*a5d0*/  BRA `(.L_x_2265) ;  /* 0x0000000c00c87947 */ /* 0x000fec0003800000 */
.L_x_2262:
        /* <DEDUP_REMOVED lines=11> */
.L_x_2267:
[----:B------:R-:W2:Y:S02]  /*a690*/  LDG.E R2, desc[UR36][R2.64] ;  /* 0x0000002402027981 */ /* 0x000ea4000c1e1900 */
[----:B--2---:R-:W-:-:S04]  /*a6a0*/  I2FP.F32.S32 R0, R2 ;  /* 0x0000000200007245 */ /* 0x004fc80000201400 */
[----:B------:R-:W-:-:S04]  /*a6b0*/  F2FP.BF16.F32.PACK_AB R0, RZ, R0 ;  /* 0x00000000ff00723e */ /* 0x000fc800000010ff */
[----:B------:R-:W-:Y:S01]  /*a6c0*/  PRMT R22, R0, 0x7610, R22 ;  /* 0x0000761000167816 */ /* 0x000fe20000000016 */
[----:B------:R-:W-:Y:S06]  /*a6d0*/  BRA `(.L_x_2265) ;  /* 0x0000000c00887947 */ /* 0x000fec0003800000 */
.L_x_2266:
[----:B------:R-:W2:Y:S02]  /*a6e0*/  LDG.E.U16 R2, desc[UR36][R2.64] ;  /* 0x0000002402027981 */ /* 0x000ea4000c1e1500 */
[----:B--2---:R-:W0:Y:S02]  /*a6f0*/  I2F.S16 R0, R2 ;  /* 0x0000000200007306 */ /* 0x004e240000101400 */
[----:B0-----:R-:W-:-:S04]  /*a700*/  F2FP.BF16.F32.PACK_AB R0, RZ, R0 ;  /* 0x00000000ff00723e */ /* 0x001fc800000010ff */
[----:B------:R-:W-:Y:S01]  /*a710*/  PRMT R22, R0, 0x7610, R22 ;  /* 0x0000761000167816 */ /* 0x000fe20000000016 */
[----:B------:R-:W-:Y:S06]  /*a720*/  BRA `(.L_x_2265) ;  /* 0x0000000c00747947 */ /* 0x000fec0003800000 */
.L_x_2261:
        /* <DEDUP_REMOVED lines=9> */
.L_x_2269:
[----:B------:R-:W2:Y:S02]  /*a7c0*/  LDG.E.U16 R0, desc[UR36][R2.64] ;  /* 0x0000002402007981 */ /* 0x000ea4000c1e1500 */
[----:B--2---:R-:W-:-:S05]  /*a7d0*/  HADD2.F32 R0, -RZ, R0.H0_H0 ;  /* 0x20000000ff007230 */ /* 0x004fca0000004100 */
[----:B------:R-:W-:-:S04]  /*a7e0*/  F2FP.BF16.F32.PACK_AB R0, RZ, R0 ;  /* 0x00000000ff00723e */ /* 0x000fc800000010ff */
[----:B------:R-:W-:Y:S01]  /*a7f0*/  PRMT R22, R0, 0x7610, R22 ;  /* 0x0000761000167816 */ /* 0x000fe20000000016 */
[----:B------:R-:W-:Y:S06]  /*a800*/  BRA `(.L_x_2265) ;  /* 0x0000000c003c7947 */ /* 0x000fec0003800000 */
.L_x_2268:
        /* <DEDUP_REMOVED lines=9> */
.L_x_2271:
[----:B------:R-:W2:Y:S02]  /*a8a0*/  LDG.E.U16 R2, desc[UR36][R2.64] ;  /* 0x0000002402027981 */ /* 0x000ea4000c1e1500 */
[----:B--2---:R-:W-:-:S05]  /*a8b0*/  HADD2.F32 R0, -RZ, R2.H0_H0 ;  /* 0x20000002ff007230 */ /* 0x004fca0000004100 */
[----:B------:R-:W-:-:S04]  /*a8c0*/  F2FP.BF16.F32.PACK_AB R0, RZ, R0 ;  /* 0x00000000ff00723e */ /* 0x000fc800000010ff */
[----:B------:R-:W-:Y:S01]  /*a8d0*/  PRMT R22, R0, 0x7610, R22 ;  /* 0x0000761000167816 */ /* 0x000fe20000000016 */
[----:B------:R-:W-:Y:S06]  /*a8e0*/  BRA `(.L_x_2265) ;  /* 0x0000000c00047947 */ /* 0x000fec0003800000 */
.L_x_2270:
        /* <DEDUP_REMOVED lines=9> */
.L_x_2260:
        /* <DEDUP_REMOVED lines=14> */
.L_x_2274:
        /* <DEDUP_REMOVED lines=9> */
.L_x_2273:
        /* <DEDUP_REMOVED lines=28> */
.L_x_2276:
        /* <DEDUP_REMOVED lines=15> */
.L_x_2275:
[----:B------:R0:W5:Y:S01]  /*ada0*/  LDG.E.U16 R22, desc[UR36][R2.64] ;  /* 0x0000002402167981 */ /* 0x000162000c1e1500 */
[----:B------:R-:W-:Y:S05]  /*adb0*/  BRA `(.L_x_2265) ;  /* 0x0000000400d07947 */ /* 0x000fea0003800000 */
.L_x_2272:
        /* <DEDUP_REMOVED lines=13> */
.L_x_2279:
        /* <DEDUP_REMOVED lines=21> */
.L_x_2283:
[----:B------:R-:W-:Y:S05]  /*afe0*/  BSYNC B1 ;  /* 0x0000000000017941 */ /* 0x000fea0003800000 */
.L_x_2282:
[----:B------:R-:W-:Y:S01]  /*aff0*/  LEA R3, R0, 0x3b800000, 0x17 ;  /* 0x3b80000000037811 */ /* 0x000fe200078eb8ff */
[----:B------:R-:W-:-:S05]  /*b000*/  IMAD.SHL.U32 R0, R2, 0x100000, RZ ;  /* 0x0010000002007824 */ /* 0x000fca00078e00ff */
[----:B------:R-:W-:-:S07]  /*b010*/  LOP3.LUT R0, R3, R0, R4, 0xfe, !PT ;  /* 0x0000000003007212 */ /* 0x000fce00078efe04 */
.L_x_2281:
[----:B------:R-:W-:Y:S05]  /*b020*/  BSYNC B0 ;  /* 0x0000000000007941 */ /* 0x000fea0003800000 */
.L_x_2280:
[----:B------:R-:W-:-:S04]  /*b030*/  F2FP.BF16.F32.PACK_AB R0, RZ, R0 ;  /* 0x00000000ff00723e */ /* 0x000fc800000010ff */
[----:B------:R-:W-:Y:S01]  /*b040*/  PRMT R22, R0, 0x7610, R22 ;  /* 0x0000761000167816 */ /* 0x000fe20000000016 */
[----:B------:R-:W-:Y:S06]  /*b050*/  BRA `(.L_x_2265) ;  /* 0x0000000400287947 */ /* 0x000fec0003800000 */
.L_x_2278:
        /* <DEDUP_REMOVED lines=21> */
.L_x_2287:
[----:B------:R-:W-:Y:S05]  /*b1b0*/  BSYNC B1 ;  /* 0x0000000000017941 */ /* 0x000fea0003800000 */
.L_x_2286:
[----:B------:R-:W-:Y:S01]  /*b1c0*/  LEA R3, R0, 0x37800000, 0x17 ;  /* 0x3780000000037811 */ /* 0x000fe200078eb8ff */
[----:B------:R-:W-:-:S05]  /*b1d0*/  IMAD.SHL.U32 R0, R2, 0x200000, RZ ;  /* 0x0020000002007824 */ /* 0x000fca00078e00ff */
[----:B------:R-:W-:-:S07]  /*b1e0*/  LOP3.LUT R0, R3, R0, R4, 0xfe, !PT ;  /* 0x0000000003007212 */ /* 0x000fce00078efe04 */
.L_x_2285:
[----:B------:R-:W-:Y:S05]  /*b1f0*/  BSYNC B0 ;  /* 0x0000000000007941 */ /* 0x000fea0003800000 */
.L_x_2284:
[----:B------:R-:W-:-:S04]  /*b200*/  F2FP.BF16.F32.PACK_AB R0, RZ, R0 ;  /* 0x00000000ff00723e */ /* 0x000fc800000010ff */
[----:B------:R-:W-:Y:S01]  /*b210*/  PRMT R22, R0, 0x7610, R22 ;  /* 0x0000761000167816 */ /* 0x000fe20000000016 */
[----:B------:R-:W-:Y:S06]  /*b220*/  BRA `(.L_x_2265) ;  /* 0x0000000000b47947 */ /* 0x000fec0003800000 */
.L_x_2277:
        /* <DEDUP_REMOVED lines=14> */
.L_x_2291:
[----:B------:R-:W-:Y:S05]  /*b310*/  BSYNC B0 ;  /* 0x0000000000007941 */ /* 0x000fea0003800000 */
.L_x_2290:
[----:B------:R-:W-:-:S04]  /*b320*/  F2FP.BF16.F32.PACK_AB R0, RZ, R0 ;  /* 0x00000000ff00723e */ /* 0x000fc800000010ff */
[----:B------:R-:W-:Y:S01]  /*b330*/  PRMT R22, R0, 0x7610, R22 ;  /* 0x0000761000167816 */ /* 0x000fe20000000016 */
[----:B------:R-:W-:Y:S06]  /*b340*/  BRA `(.L_x_2265) ;  /* 0x00000000006c7947 */ /* 0x000fec0003800000 */
.L_x_2264:
        /* <DEDUP_REMOVED lines=16> */
.L_x_2292:
[----:B------:R-:W-:Y:S01]  /*b450*/  PRMT R22, RZ, 0x7610, R22 ;  /* 0x00007610ff167816 */ /* 0x000fe20000000016 */
[----:B------:R-:W-:Y:S06]  /*b460*/  BRA `(.L_x_2265) ;  /* 0x0000000000247947 */ /* 0x000fec0003800000 */
.L_x_2289:
[----:B------:R-:W2:Y:S02]  /*b470*/  LDG.E.64 R2, desc[UR36][R2.64] ;  /* 0x0000002402027981 */ /* 0x000ea4000c1e1b00 */
[----:B--2---:R-:W0:Y:S02]  /*b480*/  I2F.U64 R0, R2 ;  /* 0x0000000200007312 */ /* 0x004e240000301000 */
[----:B0-----:R-:W-:-:S04]  /*b490*/  F2FP.BF16.F32.PACK_AB R0, RZ, R0 ;  /* 0x00000000ff00723e */ /* 0x001fc800000010ff */
[----:B------:R-:W-:Y:S01]  /*b4a0*/  PRMT R22, R0, 0x7610, R22 ;  /* 0x0000761000167816 */ /* 0x000fe20000000016 */
[----:B------:R-:W-:Y:S06]  /*b4b0*/  BRA `(.L_x_2265) ;  /* 0x0000000000107947 */ /* 0x000fec0003800000 */
.L_x_2288:
[----:B------:R-:W2:Y:S02]  /*b4c0*/  LDG.E R2, desc[UR36][R2.64] ;  /* 0x0000002402027981 */ /* 0x000ea4000c1e1900 */
[----:B--2---:R-:W-:-:S04]  /*b4d0*/  I2FP.F32.U32 R0, R2 ;  /* 0x0000000200007245 */ /* 0x004fc80000201000 */
[----:B------:R-:W-:-:S04]  /*b4e0*/  F2FP.BF16.F32.PACK_AB R0, RZ, R0 ;  /* 0x00000000ff00723e */ /* 0x000fc800000010ff */
[----:B------:R-:W-:-:S07]  /*b4f0*/  PRMT R22, R0, 0x7610, R22 ;  /* 0x0000761000167816 */ /* 0x000fce0000000016 */
.L_x_2265:
        /* <DEDUP_REMOVED lines=19> */
.L_x_2296:
[----:B------:R-:W2:Y:S02]  /*b630*/  LDG.E.U8 R2, desc[UR36][R2.64] ;  /* 0x0000002402027981 */ /* 0x000ea4000c1e1100 */
[----:B--2---:R-:W-:-:S04]  /*b640*/  I2FP.F32.U32 R0, R2 ;  /* 0x0000000200007245 */ /* 0x004fc80000201000 */
[----:B------:R-:W-:Y:S01]  /*b650*/  F2FP.BF16.F32.PACK_AB R0, RZ, R0 ;  /* 0x00000000ff00723e */ /* 0x000fe200000010ff */
[----:B------:R-:W-:Y:S06]  /*b660*/  BRA `(.L_x_2298) ;  /* 0x0000000c00907947 */ /* 0x000fec0003800000 */
.L_x_2295:
        /* <DEDUP_REMOVED lines=10> */
.L_x_2300:
[----:B------:R-:W2:Y:S02]  /*b710*/  LDG.E R2, desc[UR36][R2.64] ;  /* 0x0000002402027981 */ /* 0x000ea4000c1e1900 */
[----:B--2---:R-:W-:-:S04]  /*b720*/  I2FP.F32.S32 R0, R2 ;  /* 0x0000000200007245 */ /* 0x004fc80000201400 */
[----:B------:R-:W-:Y:S01]  /*b730*/  F2FP.BF16.F32.PACK_AB R0, RZ, R0 ;  /* 0x00000000ff00723e */ /* 0x000fe200000010ff */
[----:B------:R-:W-:Y:S06]  /*b740*/  BRA `(.L_x_2298) ;  /* 0x0000000c00587947 */ /* 0x000fec0003800000 */
.L_x_2299:
[----:B------:R-:W2:Y:S02]  /*b750*/  LDG.E.U16 R2, desc[UR36][R2.64] ;  /* 0x0000002402027981 */ /* 0x000ea4000c1e1500 */
[----:B--2---:R-:W0:Y:S02]  /*b760*/  I2F.S16 R0, R2 ;  /* 0x0000000200007306 */ /* 0x004e240000101400 */
[----:B0-----:R-:W-:Y:S01]  /*b770*/  F2FP.BF16.F32.PACK_AB R0, RZ, R0 ;  /* 0x00000000ff00723e */ /* 0x001fe200000010ff */
[----:B------:R-:W-:Y:S06]  /*b780*/  BRA `(.L_x_2298) ;  /* 0x0000000c00487947 */ /* 0x000fec0003800000 */
.L_x_2294:
        /* <DEDUP_REMOVED lines=9> */
.L_x_2302:
[----:B------:R-:W2:Y:S02]  /*b820*/  LDG.E.U16 R0, desc[UR36][R2.64] ;  /* 0x0000002402007981 */ /* 0x000ea4000c1e1500 */
[----:B--2---:R-:W-:-:S05]  /*b830*/  HADD2.F32 R0, -RZ, R0.H0_H0 ;  /* 0x20000000ff007230 */ /* 0x004fca0000004100 */
[----:B------:R-:W-:Y:S01]  /*b840*/  F2FP.BF16.F32.PACK_AB R0, RZ, R0 ;  /* 0x00000000ff00723e */ /* 0x000fe200000010ff */
[----:B------:R-:W-:Y:S06]  /*b850*/  BRA `(.L_x_2298) ;  /* 0x0000000c00147947 */ /* 0x000fec0003800000 */
.L_x_2301:
        /* <DEDUP_REMOVED lines=9> */
.L_x_2304:
[----:B------:R-:W2:Y:S02]  /*b8f0*/  LDG.E.U16 R2, desc[UR36][R2.64] ;  /* 0x0000002402027981 */ /* 0x000ea4000c1e1500 */
[----:B--2---:R-:W-:-:S05]  /*b900*/  HADD2.F32 R0, -RZ, R2.H0_H0 ;  /* 0x20000002ff007230 */ /* 0x004fca0000004100 */
[----:B------:R-:W-:Y:S01]  /*b910*/  F2FP.BF16.F32.PACK_AB R0, RZ, R0 ;  /* 0x00000000ff00723e */ /* 0x000fe200000010ff */
[----:B------:R-:W-:Y:S06]  /*b920*/  BRA `(.L_x_2298) ;  /* 0x0000000800e07947 */ /* 0x000fec0003800000 */
.L_x_2303:
        /* <DEDUP_REMOVED lines=8> */
.L_x_2293:
        /* <DEDUP_REMOVED lines=13> */
.L_x_2307:
        /* <DEDUP_REMOVED lines=8> */
.L_x_2306:
        /* <DEDUP_REMOVED lines=28> */
.L_x_2309:
        /* <DEDUP_REMOVED lines=15> */
.L_x_2308:
[----:B------:R0:W5:Y:S01]  /*bdb0*/  LDG.E.U16 R0, desc[UR36][R2.64] ;  /* 0x0000002402007981 */ /* 0x000162000c1e1500 */
[----:B------:R-:W-:Y:S05]  /*bdc0*/  BRA `(.L_x_2298) ;  /* 0x0000000400b87947 */ /* 0x000fea0003800000 */
.L_x_2305:
        /* <DEDUP_REMOVED lines=12> */
.L_x_2312:
        /* <DEDUP_REMOVED lines=21> */
.L_x_2316:
[----:B------:R-:W-:Y:S05]  /*bfe0*/  BSYNC B1 ;  /* 0x0000000000017941 */ /* 0x000fea0003800000 */
.L_x_2315:
[----:B------:R-:W-:Y:S01]  /*bff0*/  LEA R3, R0, 0x3b800000, 0x17 ;  /* 0x3b80000000037811 */ /* 0x000fe200078eb8ff */
[----:B------:R-:W-:-:S05]  /*c000*/  IMAD.SHL.U32 R0, R2, 0x100000, RZ ;  /* 0x0010000002007824 */ /* 0x000fca00078e00ff */
[----:B------:R-:W-:-:S07]  /*c010*/  LOP3.LUT R0, R3, R0, R4, 0xfe, !PT ;  /* 0x0000000003007212 */ /* 0x000fce00078efe04 */
.L_x_2314:
[----:B------:R-:W-:Y:S05]  /*c020*/  BSYNC B0 ;  /* 0x0000000000007941 */ /* 0x000fea0003800000 */
.L_x_2313:
[----:B------:R-:W-:Y:S01]  /*c030*/  F2FP.BF16.F32.PACK_AB R0, RZ, R0 ;  /* 0x00000000ff00723e */ /* 0x000fe200000010ff */
[----:B------:R-:W-:Y:S06]  /*c040*/  BRA `(.L_x_2298) ;  /* 0x0000000400187947 */ /* 0x000fec0003800000 */
.L_x_2311:
        /* <DEDUP_REMOVED lines=21> */
.L_x_2320:
[----:B------:R-:W-:Y:S05]  /*c1a0*/  BSYNC B1 ;  /* 0x0000000000017941 */ /* 0x000fea0003800000 */
.L_x_2319:
[----:B------:R-:W-:Y:S01]  /*c1b0*/  LEA R3, R0, 0x37800000, 0x17 ;  /* 0x3780000000037811 */ /* 0x000fe200078eb8ff */
[----:B------:R-:W-:-:S05]  /*c1c0*/  IMAD.SHL.U32 R0, R2, 0x200000, RZ ;  /* 0x0020000002007824 */ /* 0x000fca00078e00ff */
[----:B------:R-:W-:-:S07]  /*c1d0*/  LOP3.LUT R0, R3, R0, R4, 0xfe, !PT ;  /* 0x0000000003007212 */ /* 0x000fce00078efe04 */
.L_x_2318:
[----:B------:R-:W-:Y:S05]  /*c1e0*/  BSYNC B0 ;  /* 0x0000000000007941 */ /* 0x000fea0003800000 */
.L_x_2317:
[----:B------:R-:W-:Y:S01]  /*c1f0*/  F2FP.BF16.F32.PACK_AB R0, RZ, R0 ;  /* 0x00000000ff00723e */ /* 0x000fe200000010ff */
[----:B------:R-:W-:Y:S06]  /*c200*/  BRA `(.L_x_2298) ;  /* 0x0000000000a87947 */ /* 0x000fec0003800000 */
.L_x_2310:
        /* <DEDUP_REMOVED lines=14> */
.L_x_2324:
[----:B------:R-:W-:Y:S05]  /*c2f0*/  BSYNC B0 ;  /* 0x0000000000007941 */ /* 0x000fea0003800000 */
.L_x_2323:
[----:B------:R-:W-:Y:S01]  /*c300*/  F2FP.BF16.F32.PACK_AB R0, RZ, R0 ;  /* 0x00000000ff00723e */ /* 0x000fe200000010ff */
[----:B------:R-:W-:Y:S06]  /*c310*/  BRA `(.L_x_2298) ;  /* 0x0000000000647947 */ /* 0x000fec0003800000 */
.L_x_2297:
        /* <DEDUP_REMOVED lines=16> */
.L_x_2325:
[----:B------:R-:W-:Y:S01]  /*c420*/  PRMT R0, RZ, 0x7610, R0 ;  /* 0x00007610ff007816 */ /* 0x000fe20000000000 */
[----:B------:R-:W-:Y:S06]  /*c430*/  BRA `(.L_x_2298) ;  /* 0x00000000001c7947 */ /* 0x000fec0003800000 */
.L_x_2322:
[----:B------:R-:W2:Y:S02]  /*c440*/  LDG.E.64 R2, desc[UR36][R2.64] ;  /* 0x0000002402027981 */ /* 0x000ea4000c1e1b00 */
[----:B--2---:R-:W0:Y:S02]  /*c450*/  I2F.U64 R0, R2 ;  /* 0x0000000200007312 */ /* 0x004e240000301000 */
[----:B0-----:R-:W-:Y:S01]  /*c460*/  F2FP.BF16.F32.PACK_AB R0, RZ, R0 ;  /* 0x00000000ff00723e */ /* 0x001fe200000010ff */
[----:B------:R-:W-:Y:S06]  /*c470*/  BRA `(.L_x_2298) ;  /* 0x00000000000c7947 */ /* 0x000fec0003800000 */
.L_x_2321:
[----:B------:R-:W2:Y:S02]  /*c480*/  LDG.E R2, desc[UR36][R2.64] ;  /* 0x0000002402027981 */ /* 0x000ea4000c1e1900 */
[----:B--2---:R-:W-:-:S04]  /*c490*/  I2FP.F32.U32 R0, R2 ;  /* 0x0000000200007245 */ /* 0x004fc80000201000 */
[----:B------:R-:W-:-:S07]  /*c4a0*/  F2FP.BF16.F32.PACK_AB R0, RZ, R0 ;  /* 0x00000000ff00723e */ /* 0x000fce00000010ff */
.L_x_2298:
        /* <DEDUP_REMOVED lines=20> */
.L_x_2329:
[----:B------:R-:W-:-:S06]  /*c5f0*/  IMAD.U32 R3, R3, 0x10000, RZ ;  /* 0x0001000003037824 */ /* 0x000fcc00078e00ff */
[----:B------:R-:W0:Y:S02]  /*c600*/  F2I.S64.TRUNC R2, R3 ;  /* 0x0000000300027311 */ /* 0x000e24000020d900 */
[----:B0-----:R0:W-:Y:S01]  /*c610*/  STG.E.U8 desc[UR36][R16.64], R2 ;  /* 0x0000000210007986 */ /* 0x0011e2000c101124 */
[----:B------:R-:W-:Y:S05]  /*c620*/  BRA `(.L_x_2331) ;  /* 0x0000000c00847947 */ /* 0x000fea0003800000 */
.L_x_2328:
        /* <DEDUP_REMOVED lines=10> */
.L_x_2333:
[----:B------:R-:W-:-:S06]  /*c6d0*/  IMAD.U32 R3, R3, 0x10000, RZ ;  /* 0x0001000003037824 */ /* 0x000fcc00078e00ff */
[----:B------:R-:W0:Y:S02]  /*c6e0*/  F2I.FTZ.TRUNC.NTZ R3, R3 ;  /* 0x0000000300037305 */ /* 0x000e24000021f100 */
[----:B0-----:R0:W-:Y:S01]  /*c6f0*/  STG.E desc[UR36][R16.64], R3 ;  /* 0x0000000310007986 */ /* 0x0011e2000c101924 */
[----:B------:R-:W-:Y:S05]  /*c700*/  BRA `(.L_x_2331) ;  /* 0x0000000c004c7947 */ /* 0x000fea0003800000 */
.L_x_2332:
[----:B------:R-:W-:-:S06]  /*c710*/  IMAD.U32 R3, R3, 0x10000, RZ ;  /* 0x0001000003037824 */ /* 0x000fcc00078e00ff */
[----:B------:R-:W0:Y:S02]  /*c720*/  F2I.FTZ.TRUNC.NTZ R3, R3 ;  /* 0x0000000300037305 */ /* 0x000e24000021f100 */
[----:B0-----:R0:W-:Y:S01]  /*c730*/  STG.E.U16 desc[UR36][R16.64], R3 ;  /* 0x0000000310007986 */ /* 0x0011e2000c101524 */
[----:B------:R-:W-:Y:S05]  /*c740*/  BRA `(.L_x_2331) ;  /* 0x0000000c003c7947 */ /* 0x000fea0003800000 */
.L_x_2327:
        /* <DEDUP_REMOVED lines=9> */
.L_x_2335:
[----:B------:R-:W-:-:S05]  /*c7e0*/  IMAD.U32 R0, R3, 0x10000, RZ ;  /* 0x0001000003007824 */ /* 0x000fca00078e00ff */
[----:B------:R-:W-:-:S05]  /*c7f0*/  F2FP.F16.F32.PACK_AB R0, RZ, R0 ;  /* 0x00000000ff00723e */ /* 0x000fca00000000ff */
[----:B------:R0:W-:Y:S01]  /*c800*/  STG.E.U16 desc[UR36][R16.64], R0 ;  /* 0x0000000010007986 */ /* 0x0001e2000c101524 */
[----:B------:R-:W-:Y:S05]  /*c810*/  BRA `(.L_x_2331) ;  /* 0x0000000c00087947 */ /* 0x000fea0003800000 */
.L_x_2334:
        /* <DEDUP_REMOVED lines=10> */
.L_x_2337:
[----:B------:R-:W-:-:S05]  /*c8c0*/  IMAD.U32 R3, R3, 0x10000, RZ ;  /* 0x0001000003037824 */ /* 0x000fca00078e00ff */
[----:B------:R-:W-:-:S04]  /*c8d0*/  F2FP.F16.F32.PACK_AB R3, RZ, R3 ;  /* 0x00000003ff03723e */ /* 0x000fc800000000ff */
[----:B------:R-:W-:-:S05]  /*c8e0*/  PRMT R3, R3, 0x5410, RZ ;  /* 0x0000541003037816 */ /* 0x000fca00000000ff */
[----:B------:R0:W-:Y:S01]  /*c8f0*/  STG.E desc[UR36][R16.64], R3 ;  /* 0x0000000310007986 */ /* 0x0001e2000c101924 */
[----:B------:R-:W-:Y:S05]  /*c900*/  BRA `(.L_x_2331) ;  /* 0x0000000800cc7947 */ /* 0x000fea0003800000 */
.L_x_2336:
[----:B------:R-:W-:-:S04]  /*c910*/  IMAD.U32 R2, R3, 0x10000, RZ ;  /* 0x0001000003027824 */ /* 0x000fc800078e00ff */
[----:B------:R-:W-:-:S06]  /*c920*/  FMUL.FTZ R2, R2, 1 ;  /* 0x3f80000002027820 */ /* 0x000fcc0000410000 */
[----:B------:R-:W0:Y:S02]  /*c930*/  F2F.F64.F32 R2, R2 ;  /* 0x0000000200027310 */ /* 0x000e240000201800 */
[----:B0-----:R0:W-:Y:S01]  /*c940*/  STG.E.64 desc[UR36][R16.64], R2 ;  /* 0x0000000210007986 */ /* 0x0011e2000c101b24 */
[----:B------:R-:W-:Y:S05]  /*c950*/  BRA `(.L_x_2331) ;  /* 0x0000000800b87947 */ /* 0x000fea0003800000 */
.L_x_2326:
        /* <DEDUP_REMOVED lines=13> */
.L_x_2340:
[----:B------:R-:W-:Y:S01]  /*ca30*/  IMAD.U32 R3, R3, 0x10000, RZ ;  /* 0x0001000003037824 */ /* 0x000fe200078e00ff */
[----:B------:R-:W-:-:S03]  /*ca40*/  CS2R R6, SRZ ;  /* 0x0000000000067805 */ /* 0x000fc6000001ff00 */
[----:B------:R-:W-:-:S04]  /*ca50*/  FMUL.FTZ R3, R3, 1 ;  /* 0x3f80000003037820 */ /* 0x000fc80000410000 */
[----:B------:R-:W0:Y:S02]  /*ca60*/  F2F.F64.F32 R4, R3 ;  /* 0x0000000300047310 */ /* 0x000e240000201800 */
[----:B0-----:R0:W-:Y:S01]  /*ca70*/  STG.E.128 desc[UR36][R16.64], R4 ;  /* 0x0000000410007986 */ /* 0x0011e2000c101d24 */
[----:B------:R-:W-:Y:S05]  /*ca80*/  BRA `(.L_x_2331) ;  /* 0x00000008006c7947 */ /* 0x000fea0003800000 */
.L_x_2339:
        /* <DEDUP_REMOVED lines=21> */
.L_x_2344:
[----:B------:R-:W-:Y:S05]  /*cbe0*/  BSYNC B0 ;  /* 0x0000000000007941 */ /* 0x000fea0003800000 */
.L_x_2343:
[----:B------:R-:W-:-:S05]  /*cbf0*/  LOP3.LUT R3, R0, R3, RZ, 0xfc, !PT ;  /* 0x0000000300037212 */ /* 0x000fca00078efcff */
[----:B------:R0:W-:Y:S01]  /*cc00*/  STG.E.U8 desc[UR36][R16.64], R3 ;  /* 0x0000000310007986 */ /* 0x0001e2000c101124 */
[----:B------:R-:W-:Y:S05]  /*cc10*/  BRA `(.L_x_2331) ;  /* 0x0000000800087947 */ /* 0x000fea0003800000 */
.L_x_2342:
        /* <DEDUP_REMOVED lines=13> */
.L_x_2346:
[----:B------:R-:W-:Y:S01]  /*ccf0*/  IMAD.MOV.U32 R0, RZ, RZ, 0x7f ;  /* 0x0000007fff007424 */ /* 0x000fe200078e00ff */
[----:B------:R-:W-:-:S04]  /*cd00*/  ISETP.GT.U32.AND P0, PT, R2, 0x7f800000, PT ;  /* 0x7f8000000200780c */ /* 0x000fc80003f04070 */
[----:B------:R-:W-:-:S09]  /*cd10*/  SEL R0, R0, 0x7c, P0 ;  /* 0x0000007c00007807 */ /* 0x000fd20000000000 */
.L_x_2347:
[----:B------:R-:W-:Y:S05]  /*cd20*/  BSYNC B0 ;  /* 0x0000000000007941 */ /* 0x000fea0003800000 */
.L_x_2345:
[----:B------:R-:W-:-:S04]  /*cd30*/  LOP3.LUT R2, R3, 0x80000000, RZ, 0xc0, !PT ;  /* 0x8000000003027812 */ /* 0x000fc800078ec0ff */
[----:B------:R-:W-:-:S04]  /*cd40*/  SHF.R.U32.HI R3, RZ, 0x18, R2 ;  /* 0x00000018ff037819 */ /* 0x000fc80000011602 */
[----:B------:R-:W-:-:S05]  /*cd50*/  LOP3.LUT R3, R0, R3, RZ, 0xfc, !PT ;  /* 0x0000000300037212 */ /* 0x000fca00078efcff */
[----:B------:R0:W-:Y:S01]  /*cd60*/  STG.E.U8 desc[UR36][R16.64], R3 ;  /* 0x0000000310007986 */ /* 0x0001e2000c101124 */
[----:B------:R-:W-:Y:S05]  /*cd70*/  BRA `(.L_x_2331) ;  /* 0x0000000400b07947 */ /* 0x000fea0003800000 */
.L_x_2341:
[----:B------:R0:W-:Y:S01]  /*cd80*/  STG.E.U16 desc[UR36][R16.64], R3 ;  /* 0x0000000310007986 */ /* 0x0001e2000c101524 */
[----:B------:R-:W-:Y:S05]  /*cd90*/  BRA `(.L_x_2331) ;  /* 0x0000000400a87947 */ /* 0x000fea0003800000 */
.L_x_2338:
        /* <DEDUP_REMOVED lines=12> */
.L_x_2350:
        /* <DEDUP_REMOVED lines=17> */
.L_x_2353:
[----:B------:R-:W-:-:S04]  /*cf70*/  LOP3.LUT R2, R3, 0x80000000, RZ, 0xc0, !PT ;  /* 0x8000000003027812 */ /* 0x000fc800078ec0ff */
[----:B------:R-:W-:-:S04]  /*cf80*/  SHF.R.U32.HI R3, RZ, 0x18, R2 ;  /* 0x00000018ff037819 */ /* 0x000fc80000011602 */
[----:B------:R-:W-:-:S04]  /*cf90*/  LOP3.LUT R0, R0, R3, RZ, 0xfc, !PT ;  /* 0x0000000300007212 */ /* 0x000fc800078efcff */
[----:B------:R-:W-:-:S07]  /*cfa0*/  PRMT R8, R0, 0x7610, R8 ;  /* 0x0000761000087816 */ /* 0x000fce0000000008 */
.L_x_2352:
[----:B------:R-:W-:Y:S05]  /*cfb0*/  BSYNC B0 ;  /* 0x0000000000007941 */ /* 0x000fea0003800000 */
.L_x_2351:
[----:B------:R3:W-:Y:S01]  /*cfc0*/  STG.E.U8 desc[UR36][R16.64], R8 ;  /* 0x0000000810007986 */ /* 0x0007e2000c101124 */
[----:B------:R-:W-:Y:S05]  /*cfd0*/  BRA `(.L_x_2331) ;  /* 0x0000000400187947 */ /* 0x000fea0003800000 */
.L_x_2349:
        /* <DEDUP_REMOVED lines=17> */
.L_x_2356:
[----:B------:R-:W-:-:S04]  /*d0f0*/  LOP3.LUT R2, R3, 0x80000000, RZ, 0xc0, !PT ;  /* 0x8000000003027812 */ /* 0x000fc800078ec0ff */
[----:B------:R-:W-:-:S04]  /*d100*/  SHF.R.U32.HI R3, RZ, 0x18, R2 ;  /* 0x00000018ff037819 */ /* 0x000fc80000011602 */
[----:B------:R-:W-:-:S04]  /*d110*/  LOP3.LUT R0, R0, R3, RZ, 0xfc, !PT ;  /* 0x0000000300007212 */ /* 0x000fc800078efcff */
[----:B------:R-:W-:-:S07]  /*d120*/  PRMT R8, R0, 0x7610, R8 ;  /* 0x0000761000087816 */ /* 0x000fce0000000008 */
.L_x_2355:
[----:B------:R-:W-:Y:S05]  /*d130*/  BSYNC B0 ;  /* 0x0000000000007941 */ /* 0x000fea0003800000 */
.L_x_2354:
[----:B------:R0:W-:Y:S01]  /*d140*/  STG.E.U8 desc[UR36][R16.64], R8 ;  /* 0x0000000810007986 */ /* 0x0001e2000c101124 */
[----:B------:R-:W-:Y:S05]  /*d150*/  BRA `(.L_x_2331) ;  /* 0x0000000000b87947 */ /* 0x000fea0003800000 */
.L_x_2348:
        /* <DEDUP_REMOVED lines=22> */
.L_x_2330:
        /* <DEDUP_REMOVED lines=16> */
.L_x_2359:
[----:B------:R-:W-:Y:S05]  /*d3c0*/  BRA `(.L_x_2331) ;  /* 0x00000000001c7947 */ /* 0x000fea0003800000 */
.L_x_2358:
[----:B------:R-:W-:-:S06]  /*d3d0*/  IMAD.U32 R3, R3, 0x10000, RZ ;  /* 0x0001000003037824 */ /* 0x000fcc00078e00ff */
[----:B------:R-:W0:Y:S02]  /*d3e0*/  F2I.U64.TRUNC R2, R3 ;  /* 0x0000000300027311 */ /* 0x000e24000020d800 */
[----:B0-----:R1:W-:Y:S01]  /*d3f0*/  STG.E.64 desc[UR36][R16.64], R2 ;  /* 0x0000000210007986 */ /* 0x0013e2000c101b24 */
[----:B------:R-:W-:Y:S05]  /*d400*/  BRA `(.L_x_2331) ;  /* 0x00000000000c7947 */ /* 0x000fea0003800000 */
.L_x_2357:
[----:B------:R-:W-:-:S06]  /*d410*/  IMAD.U32 R3, R3, 0x10000, RZ ;  /* 0x0001000003037824 */ /* 0x000fcc00078e00ff */
[----:B------:R-:W0:Y:S02]  /*d420*/  F2I.FTZ.U32.TRUNC.NTZ R3, R3 ;  /* 0x0000000300037305 */ /* 0x000e24000021f000 */
[----:B0-----:R0:W-:Y:S02]  /*d430*/  STG.E desc[UR36][R16.64], R3 ;  /* 0x0000000310007986 */ /* 0x0011e4000c101924 */
.L_x_2331:
[----:B------:R-:W-:-:S07]  /*d440*/  VIADD R19, R19, 0x80 ;  /* 0x0000008013137836 */ /* 0x000fce0000000000 */
.L_x_2258:
[----:B------:R-:W-:Y:S05]  /*d450*/  BSYNC B6 ;  /* 0x0000000000067941 */ /* 0x000fea0003800000 */
.L_x_2257:
        /* <DEDUP_REMOVED lines=357> */
.L_x_2360:
        /* <DEDUP_REMOVED lines=23> */
.L_x_2364:
[----:B------:R-:W2:Y:S02]  /*ec20*/  LDG.E.U8 R2, desc[UR36][R2.64] ;  /* 0x0000002402027981 */ /* 0x000ea4000c1e1100 */
[----:B--2---:R-:W-:-:S04]  /*ec30*/  I2FP.F32.U32 R0, R2 ;  /* 0x0000000200007245 */ /* 0x004fc80000201000 */
[----:B------:R-:W-:-:S04]  /*ec40*/  F2FP.BF16.F32.PACK_AB R0, RZ, R0 ;  /* 0x00000000ff00723e */ /* 0x000fc800000010ff */
[----:B------:R-:W-:Y:S01]  /*ec50*/  PRMT R19, R0, 0x7610, R19 ;  /* 0x0000761000137816 */ /* 0x000fe20000000013 */
[----:B------:R-:W-:Y:S06]  /*ec60*/  BRA `(.L_x_2366) ;  /* 0x0000000c00c87947 */ /* 0x000fec0003800000 */
.L_x_2363:
        /* <DEDUP_REMOVED lines=11> */
.L_x_2368:
[----:B------:R-:W2:Y:S02]  /*ed20*/  LDG.E R2, desc[UR36][R2.64] ;  /* 0x0000002402027981 */ /* 0x000ea4000c1e1900 */
[----:B--2---:R-:W-:-:S04]  /*ed30*/  I2FP.F32.S32 R0, R2 ;  /* 0x0000000200007245 */ /* 0x004fc80000201400 */
[----:B------:R-:W-:-:S04]  /*ed40*/  F2FP.BF16.F32.PACK_AB R0, RZ, R0 ;  /* 0x00000000ff00723e */ /* 0x000fc800000010ff */
[----:B------:R-:W-:Y:S01]  /*ed50*/  PRMT R19, R0, 0x7610, R19 ;  /* 0x0000761000137816 */ /* 0x000fe20000000013 */
[----:B------:R-:W-:Y:S06]  /*ed60*/  BRA `(.L_x_2366) ;  /* 0x0000000c00887947 */ /* 0x000fec0003800000 */
.L_x_2367:
[----:B------:R-:W2:Y:S02]  /*ed70*/  LDG.E.U16 R2, desc[UR36][R2.64] ;  /* 0x0000002402027981 */ /* 0x000ea4000c1e1500 */
[----:B--2---:R-:W0:Y:S02]  /*ed80*/  I2F.S16 R0, R2 ;  /* 0x0000000200007306 */ /* 0x004e240000101400 */
[----:B0-----:R-:W-:-:S04]  /*ed90*/  F2FP.BF16.F32.PACK_AB R0, RZ, R0 ;  /* 0x00000000ff00723e */ /* 0x001fc800000010ff */
[----:B------:R-:W-:Y:S01]  /*eda0*/  PRMT R19, R0, 0x7610, R19 ;  /* 0x0000761000137816 */ /* 0x000fe20000000013 */
[----:B------:R-:W-:Y:S06]  /*edb0*/  BRA `(.L_x_2366) ;  /* 0x0000000c00747947 */ /* 0x000fec0003800000 */
.L_x_2362:
        /* <DEDUP_REMOVED lines=9> */
.L_x_2370:
[----:B------:R-:W2:Y:S02]  /*ee50*/  LDG.E.U16 R0, desc[UR36][R2.64] ;  /* 0x0000002402007981 */ /* 0x000ea4000c1e1500 */
[----:B--2---:R-:W-:-:S05]  /*ee60*/  HADD2.F32 R0, -RZ, R0.H0_H0 ;  /* 0x20000000ff007230 */ /* 0x004fca0000004100 */
[----:B------:R-:W-:-:S04]  /*ee70*/  F2FP.BF16.F32.PACK_AB R0, RZ, R0 ;  /* 0x00000000ff00723e */ /* 0x000fc800000010ff */
[----:B------:R-:W-:Y:S01]  /*ee80*/  PRMT R19, R0, 0x7610, R19 ;  /* 0x0000761000137816 */ /* 0x000fe20000000013 */
[----:B------:R-:W-:Y:S06]  /*ee90*/  BRA `(.L_x_2366) ;  /* 0x0000000c003c7947 */ /* 0x000fec0003800000 */
.L_x_2369:
        /* <DEDUP_REMOVED lines=9> */
.L_x_2372:
[----:B------:R-:W2:Y:S02]  /*ef30*/  LDG.E.U16 R2, desc[UR36][R2.64] ;  /* 0x0000002402027981 */ /* 0x000ea4000c1e1500 */
[----:B--2---:R-:W-:-:S05]  /*ef40*/  HADD2.F32 R0, -RZ, R2.H0_H0 ;  /* 0x20000002ff007230 */ /* 0x004fca0000004100 */
[----:B------:R-:W-:-:S04]  /*ef50*/  F2FP.BF16.F32.PACK_AB R0, RZ, R0 ;  /* 0x00000000ff00723e */ /* 0x000fc800000010ff */
[----:B------:R-:W-:Y:S01]  /*ef60*/  PRMT R19, R0, 0x7610, R19 ;  /* 0x0000761000137816 */ /* 0x000fe20000000013 */
[----:B------:R-:W-:Y:S06]  /*ef70*/  BRA `(.L_x_2366) ;  /* 0x0000000c00047947 */ /* 0x000fec0003800000 */
.L_x_2371:
        /* <DEDUP_REMOVED lines=9> */
.L_x_2361:
        /* <DEDUP_REMOVED lines=14> */
.L_x_2375:
        /* <DEDUP_REMOVED lines=9> */
.L_x_2374:
        /* <DEDUP_REMOVED lines=28> */
.L_x_2377:
        /* <DEDUP_REMOVED lines=15> */
.L_x_2376:
[----:B------:R0:W5:Y:S01]  /*f430*/  LDG.E.U16 R19, desc[UR36][R2.64] ;  /* 0x0000002402137981 */ /* 0x000162000c1e1500 */
[----:B------:R-:W-:Y:S05]  /*f440*/  BRA `(.L_x_2366) ;  /* 0x0000000400d07947 */ /* 0x000fea0003800000 */
.L_x_2373:
        /* <DEDUP_REMOVED lines=13> */
.L_x_2380:
        /* <DEDUP_REMOVED lines=21> */
.L_x_2384:
[----:B------:R-:W-:Y:S05]  /*f670*/  BSYNC B1 ;  /* 0x0000000000017941 */ /* 0x000fea0003800000 */
.L_x_2383:
[----:B------:R-:W-:Y:S01]  /*f680*/  LEA R3, R0, 0x3b800000, 0x17 ;  /* 0x3b80000000037811 */ /* 0x000fe200078eb8ff */
[----:B------:R-:W-:-:S05]  /*f690*/  IMAD.SHL.U32 R0, R2, 0x100000, RZ ;  /* 0x0010000002007824 */ /* 0x000fca00078e00ff */
[----:B------:R-:W-:-:S07]  /*f6a0*/  LOP3.LUT R0, R3, R0, R4, 0xfe, !PT ;  /* 0x0000000003007212 */ /* 0x000fce00078efe04 */
.L_x_2382:
[----:B------:R-:W-:Y:S05]  /*f6b0*/  BSYNC B0 ;  /* 0x0000000000007941 */ /* 0x000fea0003800000 */
.L_x_2381:
[----:B------:R-:W-:-:S04]  /*f6c0*/  F2FP.BF16.F32.PACK_AB R0, RZ, R0 ;  /* 0x00000000ff00723e */ /* 0x000fc800000010ff */
[----:B------:R-:W-:Y:S01]  /*f6d0*/  PRMT R19, R0, 0x7610, R19 ;  /* 0x0000761000137816 */ /* 0x000fe20000000013 */
[----:B------:R-:W-:Y:S06]  /*f6e0*/  BRA `(.L_x_2366) ;  /* 0x0000000400287947 */ /* 0x000fec0003800000 */
.L_x_2379:
        /* <DEDUP_REMOVED lines=21> */
.L_x_2388:
[----:B------:R-:W-:Y:S05]  /*f840*/  BSYNC B1 ;  /* 0x0000000000017941 */ /* 0x000fea0003800000 */
.L_x_2387:
[----:B------:R-:W-:Y:S01]  /*f850*/  LEA R3, R0, 0x37800000, 0x17 ;  /* 0x3780000000037811 */ /* 0x000fe200078eb8ff */
[----:B------:R-:W-:-:S05]  /*f860*/  IMAD.SHL.U32 R0, R2, 0x200000, RZ ;  /* 0x0020000002007824 */ /* 0x000fca00078e00ff */
[----:B------:R-:W-:-:S07]  /*f870*/  LOP3.LUT R0, R3, R0, R4, 0xfe, !PT ;  /* 0x0000000003007212 */ /* 0x000fce00078efe04 */
.L_x_2386:
[----:B------:R-:W-:Y:S05]  /*f880*/  BSYNC B0 ;  /* 0x0000000000007941 */ /* 0x000fea0003800000 */
.L_x_2385:
[----:B------:R-:W-:-:S04]  /*f890*/  F2FP.BF16.F32.PACK_AB R0, RZ, R0 ;  /* 0x00000000ff00723e */ /* 0x000fc800000010ff */
[----:B------:R-:W-:Y:S01]  /*f8a0*/  PRMT R19, R0, 0x7610, R19 ;  /* 0x0000761000137816 */ /* 0x000fe20000000013 */
[----:B------:R-:W-:Y:S06]  /*f8b0*/  BRA `(.L_x_2366) ;  /* 0x0000000000b47947 */ /* 0x000fec0003800000 */
.L_x_2378:
        /* <DEDUP_REMOVED lines=14> */
.L_x_2392:
[----:B------:R-:W-:Y:S05]  /*f9a0*/  BSYNC B0 ;  /* 0x0000000000007941 */ /* 0x000fea0003800000 */
.L_x_2391:
[----:B------:R-:W-:-:S04]  /*f9b0*/  F2FP.BF16.F32.PACK_AB R0, RZ, R0 ;  /* 0x00000000ff00723e */ /* 0x000fc800000010ff */
[----:B------:R-:W-:Y:S01]  /*f9c0*/  PRMT R19, R0, 0x7610, R19 ;  /* 0x0000761000137816 */ /* 0x000fe20000000013 */
[----:B------:R-:W-:Y:S06]  /*f9d0*/  BRA `(.L_x_2366) ;  /* 0x00000000006c7947 */ /* 0x000fec0003800000 */
.L_x_2365:
        /* <DEDUP_REMOVED lines=16> */
.L_x_2393:
[----:B------:R-:W-:Y:S01]  /*fae0*/  PRMT R19, RZ, 0x7610, R19 ;  /* 0x00007610ff137816 */ /* 0x000fe20000000013 */
[----:B------:R-:W-:Y:S06]  /*faf0*/  BRA `(.L_x_2366) ;  /* 0x0000000000247947 */ /* 0x000fec0003800000 */
.L_x_2390:
[----:B------:R-:W2:Y:S02]  /*fb00*/  LDG.E.64 R2, desc[UR36][R2.64] ;  /* 0x0000002402027981 */ /* 0x000ea4000c1e1b00 */
[----:B--2---:R-:W0:Y:S02]  /*fb10*/  I2F.U64 R0, R2 ;  /* 0x0000000200007312 */ /* 0x004e240000301000 */
[----:B0-----:R-:W-:-:S04]  /*fb20*/  F2FP.BF16.F32.PACK_AB R0, RZ, R0 ;  /* 0x00000000ff00723e */ /* 0x001fc800000010ff */
[----:B------:R-:W-:Y:S01]  /*fb30*/  PRMT R19, R0, 0x7610, R19 ;  /* 0x0000761000137816 */ /* 0x000fe20000000013 */
[----:B------:R-:W-:Y:S06]  /*fb40*/  BRA `(.L_x_2366) ;  /* 0x0000000000107947 */ /* 0x000fec0003800000 */
.L_x_2389:
[----:B------:R-:W2:Y:S02]  /*fb50*/  LDG.E R2, desc[UR36][R2.64] ;  /* 0x0000002402027981 */ /* 0x000ea4000c1e1900 */
[----:B--2---:R-:W-:-:S04]  /*fb60*/  I2FP.F32.U32 R0, R2 ;  /* 0x0000000200007245 */ /* 0x004fc80000201000 */
[----:B------:R-:W-:-:S04]  /*fb70*/  F2FP.BF16.F32.PACK_AB R0, RZ, R0 ;  /* 0x00000000ff00723e */ /* 0x000fc800000010ff */
[----:B------:R-:W-:-:S07]  /*fb80*/  PRMT R19, R0, 0x7610, R19 ;  /* 0x0000761000137816 */ /* 0x000fce0000000013 */
.L_x_2366:
        /* <DEDUP_REMOVED lines=19> */
.L_x_2397:
[----:B------:R-:W2:Y:S02]  /*fcc0*/  LDG.E.U8 R2, desc[UR36][R2.64] ;  /* 0x0000002402027981 */ /* 0x000ea4000c1e1100 */
[----:B--2---:R-:W-:-:S04]  /*fcd0*/  I2FP.F32.U32 R0, R2 ;  /* 0x0000000200007245 */ /* 0x004fc80000201000 */
[----:B------:R-:W-:Y:S01]  /*fce0*/  F2FP.BF16.F32.PACK_AB R0, RZ, R0 ;  /* 0x00000000ff00723e */ /* 0x000fe200000010ff */
[----:B------:R-:W-:Y:S06]  /*fcf0*/  BRA `(.L_x_2399) ;  /* 0x0000000c00907947 */ /* 0x000fec0003800000 */
.L_x_2396:
        /* <DEDUP_REMOVED lines=10> */
.L_x_2401:
[----:B------:R-:W2:Y:S02]  /*fda0*/  LDG.E R2, desc[UR36][R2.64] ;  /* 0x0000002402027981 */ /* 0x000ea4000c1e1900 */
[----:B--2---:R-:W-:-:S04]  /*fdb0*/  I2FP.F32.S32 R0, R2 ;  /* 0x0000000200007245 */ /* 0x004fc80000201400 */
[----:B------:R-:W-:Y:S01]  /*fdc0*/  F2FP.BF16.F32.PACK_AB R0, RZ, R0 ;  /* 0x00000000ff00723e */ /* 0x000fe200000010ff */
[----:B------:R-:W-:Y:S06]  /*fdd0*/  BRA `(.L_x_2399) ;  /* 0x0000000c00587947 */ /* 0x000fec0003800000 */
.L_x_2400:
[----:B------:R-:W2:Y:S02]  /*fde0*/  LDG.E.U16 R2, desc[UR36][R2.64] ;  /* 0x0000002402027981 */ /* 0x000ea4000c1e1500 */
[----:B--2---:R-:W0:Y:S02]  /*fdf0*/  I2F.S16 R0, R2 ;  /* 0x0000000200007306 */ /* 0x004e240000101400 */
[----:B0-----:R-:W-:Y:S01]  /*fe00*/  F2FP.BF16.F32.PACK_AB R0, RZ, R0 ;  /* 0x00000000ff00723e */ /* 0x001fe200000010ff */
[----:B------:R-:W-:Y:S06]  /*fe10*/  BRA `(.L_x_2399) ;  /* 0x0000000c00487947 */ /* 0x000fec0003800000 */
.L_x_2395:
        /* <DEDUP_REMOVED lines=9> */
.L_x_2403:
[----:B------:R-:W2:Y:S02]  /*feb0*/  LDG.E.U16 R0, desc[UR36][R2.64] ;  /* 0x0000002402007981 */ /* 0x000ea4000c1e1500 */
[----:B--2---:R-:W-:-:S05]  /*fec0*/  HADD2.F32 R0, -RZ, R0.H0_H0 ;  /* 0x20000000ff007230 */ /* 0x004fca0000004100 */
[----:B------:R-:W-:Y:S01]  /*fed0*/  F2FP.BF16.F32.PACK_AB R0, RZ, R0 ;  /* 0x00000000ff00723e */ /* 0x000fe200000010ff */
[----:B------:R-:W-:Y:S06]  /*fee0*/  BRA `(.L_x_2399) ;  /* 0x0000000c00147947 */ /* 0x000fec0003800000 */
.L_x_2402:
        /* <DEDUP_REMOVED lines=9> */
.L_x_2405:
[----:B------:R-:W2:Y:S02]  /*ff80*/  LDG.E.U16 R2, desc[UR36][R2.64] ;  /* 0x0000002402027981 */ /* 0x000ea4000c1e1500 */
[----:B--2---:R-:W-:-:S05]  /*ff90*/  HADD2.F32 R0, -RZ, R2.H0_H0 ;  /* 0x20000002ff007230 */ /* 0x004fca0000004100 */
[----:B------:R-:W-:Y:S01]  /*ffa0*/  F2FP.BF16.F32.PACK_AB R0, RZ, R0 ;  /* 0x00000000ff00723e */ /* 0x000fe200000010ff */
[----:B------:R-:W-:Y:S06]  /*ffb0*/  BRA `(.L_x_2399) ;  /* 0x0000000800e07947 */ /* 0x000fec0003800000 */
.L_x_2404:
        /* <DEDUP_REMOVED lines=8> */
.L_x_2394:
        /* <DEDUP_REMOVED lines=13> */
.L_x_2408:
        /* <DEDUP_REMOVED lines=8> */
.L_x_2407:
        /* <DEDUP_REMOVED lines=28> */
.L_x_2410:
        /* <DEDUP_REMOVED lines=15> */
.L_x_2409:
[----:B------:R0:W5:Y:S01]  /*10440*/  LDG.E.U16 R0, desc[UR36][R2.64] ;  /* 0x0000002402007981 */ /* 0x000162000c1e1500 */
[----:B------:R-:W-:Y:S05]  /*10450*/  BRA `(.L_x_2399) ;  /* 0x0000000400b87947 */ /* 0x000fea0003800000 */
.L_x_2406:
        /* <DEDUP_REMOVED lines=12> */
.L_x_2413:
        /* <DEDUP_REMOVED lines=21> */
.L_x_2417:
[----:B------:R-:W-:Y:S05]  /*10670*/  BSYNC B1 ;  /* 0x0000000000017941 */ /* 0x000fea0003800000 */
.L_x_2416:
[----:B------:R-:W-:Y:S01]  /*10680*/  LEA R3, R0, 0x3b800000, 0x17 ;  /* 0x3b80000000037811 */ /* 0x000fe200078eb8ff */
[----:B------:R-:W-:-:S05]  /*10690*/  IMAD.SHL.U32 R0, R2, 0x100000, RZ ;  /* 0x0010000002007824 */ /* 0x000fca00078e00ff */
[----:B------:R-:W-:-:S07]  /*106a0*/  LOP3.LUT R0, R3, R0, R4, 0xfe, !PT ;  /* 0x0000000003007212 */ /* 0x000fce00078efe04 */
.L_x_2415:
[----:B------:R-:W-:Y:S05]  /*106b0*/  BSYNC B0 ;  /* 0x0000000000007941 */ /* 0x000fea0003800000 */
.L_x_2414:
[----:B------:R-:W-:Y:S01]  /*106c0*/  F2FP.BF16.F32.PACK_AB R0, RZ, R0 ;  /* 0x00000000ff00723e */ /* 0x000fe200000010ff */
[----:B------:R-:W-:Y:S06]  /*106d0*/  BRA `(.L_x_2399) ;  /* 0x0000000400187947 */ /* 0x000fec0003800000 */
.L_x_2412:
        /* <DEDUP_REMOVED lines=21> */
.L_x_2421:
[----:B------:R-:W-:Y:S05]  /*10830*/  BSYNC B1 ;  /* 0x0000000000017941 */ /* 0x000fea0003800000 */
.L_x_2420:
[----:B------:R-:W-:Y:S01]  /*10840*/  LEA R3, R0, 0x37800000, 0x17 ;  /* 0x3780000000037811 */ /* 0x000fe200078eb8ff */
[----:B------:R-:W-:-:S05]  /*10850*/  IMAD.SHL.U32 R0, R2, 0x200000, RZ ;  /* 0x0020000002007824 */ /* 0x000fca00078e00ff */
[----:B------:R-:W-:-:S07]  /*10860*/  LOP3.LUT R0, R3, R0, R4, 0xfe, !PT ;  /* 0x0000000003007212 */ /* 0x000fce00078efe04 */
.L_x_2419:
[----:B------:R-:W-:Y:S05]  /*10870*/  BSYNC B0 ;  /* 0x0000000000007941 */ /* 0x000fea0003800000 */
.L_x_2418:
[----:B------:R-:W-:Y:S01]  /*10880*/  F2FP.BF16.F32.PACK_AB R0, RZ, R0 ;  /* 0x00000000ff00723e */ /* 0x000fe200000010ff */
[----:B------:R-:W-:Y:S06]  /*10890*/  BRA `(.L_x_2399) ;  /* 0x0000000000a87947 */ /* 0x000fec0003800000 */
.L_x_2411:
        /* <DEDUP_REMOVED lines=14> */
.L_x_2425:
[----:B------:R-:W-:Y:S05]  /*10980*/  BSYNC B0 ;  /* 0x0000000000007941 */ /* 0x000fea0003800000 */
.L_x_2424:
[----:B------:R-:W-:Y:S01]  /*10990*/  F2FP.BF16.F32.PACK_AB R0, RZ, R0 ;  /* 0x00000000ff00723e */ /* 0x000fe200000010ff */
[----:B------:R-:W-:Y:S06]  /*109a0*/  BRA `(.L_x_2399) ;  /* 0x0000000000647947 */ /* 0x000fec0003800000 */
.L_x_2398:
        /* <DEDUP_REMOVED lines=16> */
.L_x_2426:
[----:B------:R-:W-:Y:S01]  /*10ab0*/  PRMT R0, RZ, 0x7610, R0 ;  /* 0x00007610ff007816 */ /* 0x000fe20000000000 */
[----:B------:R-:W-:Y:S06]  /*10ac0*/  BRA `(.L_x_2399) ;  /* 0x00000000001c7947 */ /* 0x000fec0003800000 */
.L_x_2423:
[----:B------:R-:W2:Y:S02]  /*10ad0*/  LDG.E.64 R2, desc[UR36][R2.64] ;  /* 0x0000002402027981 */ /* 0x000ea4000c1e1b00 */
[----:B--2---:R-:W0:Y:S02]  /*10ae0*/  I2F.U64 R0, R2 ;  /* 0x0000000200007312 */ /* 0x004e240000301000 */
[----:B0-----:R-:W-:Y:S01]  /*10af0*/  F2FP.BF16.F32.PACK_AB R0, RZ, R0 ;  /* 0x00000000ff00723e */ /* 0x001fe200000010ff */
[----:B------:R-:W-:Y:S06]  /*10b00*/  BRA `(.L_x_2399) ;  /* 0x00000000000c7947 */ /* 0x000fec0003800000 */
.L_x_2422:
[----:B------:R-:W2:Y:S02]  /*10b10*/  LDG.E R2, desc[UR36][R2.64] ;  /* 0x0000002402027981 */ /* 0x000ea4000c1e1900 */
[----:B--2---:R-:W-:-:S04]  /*10b20*/  I2FP.F32.U32 R0, R2 ;  /* 0x0000000200007245 */ /* 0x004fc80000201000 */
[----:B------:R-:W-:-:S07]  /*10b30*/  F2FP.BF16.F32.PACK_AB R0, RZ, R0 ;  /* 0x00000000ff00723e */ /* 0x000fce00000010ff */
.L_x_2399:
        /* <DEDUP_REMOVED lines=20> */
.L_x_2430:
[----:B------:R-:W-:-:S06]  /*10c80*/  IMAD.U32 R3, R3, 0x10000, RZ ;  /* 0x0001000003037824 */ /* 0x000fcc00078e00ff */
[----:B------:R-:W0:Y:S02]  /*10c90*/  F2I.S64.TRUNC R2, R3 ;  /* 0x0000000300027311 */ /* 0x000e24000020d900 */
[----:B0-----:R-:W-:Y:S01]  /*10ca0*/  STG.E.U8 desc[UR36][R16.64], R2 ;  /* 0x0000000210007986 */ /* 0x001fe2000c101124 */
[----:B------:R-:W-:Y:S05]  /*10cb0*/  EXIT ;  /* 0x000000000000794d */ /* 0x000fea0003800000 */
.L_x_2429:
        /* <DEDUP_REMOVED lines=10> */
.L_x_2433:
[----:B------:R-:W-:-:S06]  /*10d60*/  IMAD.U32 R3, R3, 0x10000, RZ ;  /* 0x0001000003037824 */ /* 0x000fcc00078e00ff */
[----:B------:R-:W0:Y:S02]  /*10d70*/  F2I.FTZ.TRUNC.NTZ R3, R3 ;  /* 0x0000000300037305 */ /* 0x000e24000021f100 */
[----:B0-----:R-:W-:Y:S01]  /*10d80*/  STG.E desc[UR36][R16.64], R3 ;  /* 0x0000000310007986 */ /* 0x001fe2000c101924 */
[----:B------:R-:W-:Y:S05]  /*10d90*/  EXIT ;  /* 0x000000000000794d */ /* 0x000fea0003800000 */
.L_x_2432:
[----:B------:R-:W-:-:S06]  /*10da0*/  IMAD.U32 R3, R3, 0x10000, RZ ;  /* 0x0001000003037824 */ /* 0x000fcc00078e00ff */
[----:B------:R-:W0:Y:S02]  /*10db0*/  F2I.FTZ.TRUNC.NTZ R3, R3 ;  /* 0x0000000300037305 */ /* 0x000e24000021f100 */
[----:B0-----:R-:W-:Y:S01]  /*10dc0*/  STG.E.U16 desc[UR36][R16.64], R3 ;  /* 0x0000000310007986 */ /* 0x001fe2000c101524 */
[----:B------:R-:W-:Y:S05]  /*10dd0*/  EXIT ;  /* 0x000000000000794d */ /* 0x000fea0003800000 */
.L_x_2428:
        /* <DEDUP_REMOVED lines=9> */
.L_x_2435:
[----:B------:R-:W-:-:S05]  /*10e70*/  IMAD.U32 R0, R3, 0x10000, RZ ;  /* 0x0001000003007824 */ /* 0x000fca00078e00ff */
[----:B------:R-:W-:-:S05]  /*10e80*/  F2FP.F16.F32.PACK_AB R0, RZ, R0 ;  /* 0x00000000ff00723e */ /* 0x000fca00000000ff */
[----:B------:R-:W-:Y:S01]  /*10e90*/  STG.E.U16 desc[UR36][R16.64], R0 ;  /* 0x0000000010007986 */ /* 0x000fe2000c101524 */
[----:B------:R-:W-:Y:S05]  /*10ea0*/  EXIT ;  /* 0x000000000000794d */ /* 0x000fea0003800000 */
.L_x_2434:
        /* <DEDUP_REMOVED lines=10> */
.L_x_2437:
[----:B------:R-:W-:-:S05]  /*10f50*/  IMAD.U32 R3, R3, 0x10000, RZ ;  /* 0x0001000003037824 */ /* 0x000fca00078e00ff */
[----:B------:R-:W-:-:S04]  /*10f60*/  F2FP.F16.F32.PACK_AB R3, RZ, R3 ;  /* 0x00000003ff03723e */ /* 0x000fc800000000ff */
[----:B------:R-:W-:-:S05]  /*10f70*/  PRMT R3, R3, 0x5410, RZ ;  /* 0x0000541003037816 */ /* 0x000fca00000000ff */
[----:B------:R-:W-:Y:S01]  /*10f80*/  STG.E desc[UR36][R16.64], R3 ;  /* 0x0000000310007986 */ /* 0x000fe2000c101924 */
[----:B------:R-:W-:Y:S05]  /*10f90*/  EXIT ;  /* 0x000000000000794d */ /* 0x000fea0003800000 */
.L_x_2436:
[----:B------:R-:W-:-:S04]  /*10fa0*/  IMAD.U32 R2, R3, 0x10000, RZ ;  /* 0x0001000003027824 */ /* 0x000fc800078e00ff */
[----:B------:R-:W-:-:S06]  /*10fb0*/  FMUL.FTZ R2, R2, 1 ;  /* 0x3f80000002027820 */ /* 0x000fcc0000410000 */
[----:B------:R-:W0:Y:S02]  /*10fc0*/  F2F.F64.F32 R2, R2 ;  /* 0x0000000200027310 */ /* 0x000e240000201800 */
[----:B0-----:R-:W-:Y:S01]  /*10fd0*/  STG.E.64 desc[UR36][R16.64], R2 ;  /* 0x0000000210007986 */ /* 0x001fe2000c101b24 */
[----:B------:R-:W-:Y:S05]  /*10fe0*/  EXIT ;  /* 0x000000000000794d */ /* 0x000fea0003800000 */
.L_x_2427:
        /* <DEDUP_REMOVED lines=13> */
.L_x_2440:
[----:B------:R-:W-:Y:S01]  /*110c0*/  IMAD.U32 R3, R3, 0x10000, RZ ;  /* 0x0001000003037824 */ /* 0x000fe200078e00ff */
[----:B------:R-:W-:-:S03]  /*110d0*/  CS2R R6, SRZ ;  /* 0x0000000000067805 */ /* 0x000fc6000001ff00 */
[----:B------:R-:W-:-:S04]  /*110e0*/  FMUL.FTZ R3, R3, 1 ;  /* 0x3f80000003037820 */ /* 0x000fc80000410000 */
[----:B------:R-:W0:Y:S02]  /*110f0*/  F2F.F64.F32 R4, R3 ;  /* 0x0000000300047310 */ /* 0x000e240000201800 */
[----:B0-----:R-:W-:Y:S01]  /*11100*/  STG.E.128 desc[UR36][R16.64], R4 ;  /* 0x0000000410007986 */ /* 0x001fe2000c101d24 */
[----:B------:R-:W-:Y:S05]  /*11110*/  EXIT ;  /* 0x000000000000794d */ /* 0x000fea0003800000 */
.L_x_2439:
        /* <DEDUP_REMOVED lines=21> */
.L_x_2444:
[----:B------:R-:W-:Y:S05]  /*11270*/  BSYNC B0 ;  /* 0x0000000000007941 */ /* 0x000fea0003800000 */
.L_x_2443:
[----:B------:R-:W-:-:S05]  /*11280*/  LOP3.LUT R3, R0, R3, RZ, 0xfc, !PT ;  /* 0x0000000300037212 */ /* 0x000fca00078efcff */
[----:B------:R-:W-:Y:S01]  /*11290*/  STG.E.U8 desc[UR36][R16.64], R3 ;  /* 0x0000000310007986 */ /* 0x000fe2000c101124 */
[----:B------:R-:W-:Y:S05]  /*112a0*/  EXIT ;  /* 0x000000000000794d */ /* 0x000fea0003800000 */
.L_x_2442:
        /* <DEDUP_REMOVED lines=13> */
.L_x_2446:
[----:B------:R-:W-:Y:S01]  /*11380*/  IMAD.MOV.U32 R0, RZ, RZ, 0x7f ;  /* 0x0000007fff007424 */ /* 0x000fe200078e00ff */
[----:B------:R-:W-:-:S04]  /*11390*/  ISETP.GT.U32.AND P0, PT, R2, 0x7f800000, PT ;  /* 0x7f8000000200780c */ /* 0x000fc80003f04070 */
[----:B------:R-:W-:-:S09]  /*113a0*/  SEL R0, R0, 0x7c, P0 ;  /* 0x0000007c00007807 */ /* 0x000fd20000000000 */
.L_x_2447:
[----:B------:R-:W-:Y:S05]  /*113b0*/  BSYNC B0 ;  /* 0x0000000000007941 */ /* 0x000fea0003800000 */
.L_x_2445:
[----:B------:R-:W-:-:S04]  /*113c0*/  LOP3.LUT R2, R3, 0x80000000, RZ, 0xc0, !PT ;  /* 0x8000000003027812 */ /* 0x000fc800078ec0ff */
[----:B------:R-:W-:-:S04]  /*113d0*/  SHF.R.U32.HI R3, RZ, 0x18, R2 ;  /* 0x00000018ff037819 */ /* 0x000fc80000011602 */
[----:B------:R-:W-:-:S05]  /*113e0*/  LOP3.LUT R3, R0, R3, RZ, 0xfc, !PT ;  /* 0x0000000300037212 */ /* 0x000fca00078efcff */
[----:B------:R-:W-:Y:S01]  /*113f0*/  STG.E.U8 desc[UR36][R16.64], R3 ;  /* 0x0000000310007986 */ /* 0x000fe2000c101124 */
[----:B------:R-:W-:Y:S05]  /*11400*/  EXIT ;  /* 0x000000000000794d */ /* 0x000fea0003800000 */
.L_x_2441:
[----:B------:R-:W-:Y:S01]  /*11410*/  STG.E.U16 desc[UR36][R16.64], R3 ;  /* 0x0000000310007986 */ /* 0x000fe2000c101524 */
[----:B------:R-:W-:Y:S05]  /*11420*/  EXIT ;  /* 0x000000000000794d */ /* 0x000fea0003800000 */
.L_x_2438:
        /* <DEDUP_REMOVED lines=12> */
.L_x_2450:
        /* <DEDUP_REMOVED lines=17> */
.L_x_2453:
[----:B------:R-:W-:-:S04]  /*11600*/  LOP3.LUT R2, R3, 0x80000000, RZ, 0xc0, !PT ;  /* 0x8000000003027812 */ /* 0x000fc800078ec0ff */
[----:B------:R-:W-:-:S04]  /*11610*/  SHF.R.U32.HI R3, RZ, 0x18, R2 ;  /* 0x00000018ff037819 */ /* 0x000fc80000011602 */
[----:B------:R-:W-:-:S04]  /*11620*/  LOP3.LUT R0, R0, R3, RZ, 0xfc, !PT ;  /* 0x0000000300007212 */ /* 0x000fc800078efcff */
[----:B------:R-:W-:-:S07]  /*11630*/  PRMT R8, R0, 0x7610, R8 ;  /* 0x0000761000087816 */ /* 0x000fce0000000008 */
.L_x_2452:
[----:B------:R-:W-:Y:S05]  /*11640*/  BSYNC B0 ;  /* 0x0000000000007941 */ /* 0x000fea0003800000 */
.L_x_2451:
[----:B------:R-:W-:Y:S01]  /*11650*/  STG.E.U8 desc[UR36][R16.64], R8 ;  /* 0x0000000810007986 */ /* 0x000fe2000c101124 */
[----:B------:R-:W-:Y:S05]  /*11660*/  EXIT ;  /* 0x000000000000794d */ /* 0x000fea0003800000 */
.L_x_2449:
        /* <DEDUP_REMOVED lines=17> */
.L_x_2456:
[----:B------:R-:W-:-:S04]  /*11780*/  LOP3.LUT R2, R3, 0x80000000, RZ, 0xc0, !PT ;  /* 0x8000000003027812 */ /* 0x000fc800078ec0ff */
[----:B------:R-:W-:-:S04]  /*11790*/  SHF.R.U32.HI R3, RZ, 0x18, R2 ;  /* 0x00000018ff037819 */ /* 0x000fc80000011602 */
[----:B------:R-:W-:-:S04]  /*117a0*/  LOP3.LUT R0, R0, R3, RZ, 0xfc, !PT ;  /* 0x0000000300007212 */ /* 0x000fc800078efcff */
[----:B------:R-:W-:-:S07]  /*117b0*/  PRMT R8, R0, 0x7610, R8 ;  /* 0x0000761000087816 */ /* 0x000fce0000000008 */
.L_x_2455:
[----:B------:R-:W-:Y:S05]  /*117c0*/  BSYNC B0 ;  /* 0x0000000000007941 */ /* 0x000fea0003800000 */
.L_x_2454:
[----:B------:R-:W-:Y:S01]  /*117d0*/  STG.E.U8 desc[UR36][R16.64], R8 ;  /* 0x0000000810007986 */ /* 0x000fe2000c101124 */
[----:B------:R-:W-:Y:S05]  /*117e0*/  EXIT ;  /* 0x000000000000794d */ /* 0x000fea0003800000 */
.L_x_2448:
        /* <DEDUP_REMOVED lines=22> */
.L_x_2431:
        /* <DEDUP_REMOVED lines=16> */
.L_x_2459:
[----:B------:R-:W-:Y:S05]  /*11a50*/  EXIT ;  /* 0x000000000000794d */ /* 0x000fea0003800000 */
.L_x_2458:
[----:B------:R-:W-:-:S06]  /*11a60*/  IMAD.U32 R3, R3, 0x10000, RZ ;  /* 0x0001000003037824 */ /* 0x000fcc00078e00ff */
[----:B------:R-:W0:Y:S02]  /*11a70*/  F2I.U64.TRUNC R2, R3 ;  /* 0x0000000300027311 */ /* 0x000e24000020d800 */
[----:B0-----:R-:W-:Y:S01]  /*11a80*/  STG.E.64 desc[UR36][R16.64], R2 ;  /* 0x0000000210007986 */ /* 0x001fe2000c101b24 */
[----:B------:R-:W-:Y:S05]  /*11a90*/  EXIT ;  /* 0x000000000000794d */ /* 0x000fea0003800000 */
.L_x_2457:
[----:B------:R-:W-:-:S06]  /*11aa0*/  IMAD.U32 R3, R3, 0x10000, RZ ;  /* 0x0001000003037824 */ /* 0x000fcc00078e00ff */
[----:B------:R-:W0:Y:S02]  /*11ab0*/  F2I.FTZ.U32.TRUNC.NTZ R3, R3 ;  /* 0x0000000300037305 */ /* 0x000e24000021f000 */
[----:B0-----:R-:W-:Y:S01]  /*11ac0*/  STG.E desc[UR36][R16.64], R3 ;  /* 0x0000000310007986 */ /* 0x001fe2000c101924 */
[----:B------:R-:W-:Y:S05]  /*11ad0*/  EXIT ;  /* 0x000000000000794d */ /* 0x000fea0003800000 */
.L_x_2460:
        /* <DEDUP_REMOVED lines=10> */
.L_x_17227:


//--------------------- .text._ZN2at6native27unrolled_elementwise_kernelINS0_13BinaryFunctorIN3c108BFloat16ES4_S4_NS0_15binary_internal10MulFunctorIfEEEESt5arrayIPcLm3EELi4E23TrivialOffsetCalculatorILi2EjESC_ILi1EjENS0_6memory12LoadWithCastILi2EEENSF_13StoreWithCastILi1EEEEEviT_T0_T2_T3_T4_T5_ --------------------------
	.section	.text._ZN2at6native27unrolled_elementwise_kernelINS0_13BinaryFunctorIN3c108BFloat16ES4_S4_NS0_15binary_internal10MulFunctorIfEEEESt5arrayIPcLm3EELi4E23TrivialOffsetCalculatorILi2EjESC_ILi1EjENS0_6memory12LoadWithCastILi2EEENSF_13StoreWithCastILi1EEEEEviT_T0_T2_T3_T4_T5_,"ax",@progbits
	.align	128
        .global         _ZN2at6native27unrolled_elementwise_kernelINS0_13BinaryFunctorIN3c108BFloat16ES4_S4_NS0_15binary_internal10MulFunctorIfEEEESt5arrayIPcLm3EELi4E23TrivialOffsetCalculatorILi2EjESC_ILi1EjENS0_6memory12LoadWithCastILi2EEENSF_13StoreWithCastILi1EEEEEviT_T0_T2_T3_T4_T5_
        .type           _ZN2at6native27unrolled_elementwise_kernelINS0_13BinaryFunctorIN3c108BFloat16ES4_S4_NS0_15binary_internal10MulFunctorIfEEEESt5arrayIPcLm3EELi4E23TrivialOffsetCalculatorILi2EjESC_ILi1EjENS0_6memory12LoadWithCastILi2EEENSF_13StoreWithCastILi1EEEEEviT_T0_T2_T3_T4_T5_,@function
        .size           _ZN2at6native27unrolled_elementwise_kernelINS0_13BinaryFunctorIN3c108BFloat16ES4_S4_NS0_15binary_internal10MulFunctorIfEEEESt5arrayIPcLm3EELi4E23TrivialOffsetCalculatorILi2EjESC_ILi1EjENS0_6memory12LoadWithCastILi2EEENSF_13StoreWithCastILi1EEEEEviT_T0_T2_T3_T4_T5_,(.L_x_17228 - _ZN2at6native27unrolled_elementwise_kernelINS0_13BinaryFunctorIN3c108BFloat16ES4_S4_NS0_15binary_internal10MulFunctorIfEEEESt5arrayIPcLm3EELi4E23TrivialOffsetCalculatorILi2EjESC_ILi1EjENS0_6memory12LoadWithCastILi2EEENSF_13StoreWithCastILi1EEEEEviT_T0_T2_T3_T4_T5_)
        .other          _ZN2at6native27unrolled_elementwise_kernelINS0_13BinaryFunctorIN3c108BFloat16ES4_S4_NS0_15binary_internal10MulFunctorIfEEEESt5arrayIPcLm3EELi4E23TrivialOffsetCalculatorILi2EjESC_ILi1EjENS0_6memory12LoadWithCastILi2EEENSF_13StoreWithCastILi1EEEEEviT_T0_T2_T3_T4_T5_,@"STO_CUDA_ENTRY STV_DEFAULT"
_ZN2at6native27unrolled_elementwise_kernelINS0_13BinaryFunctorIN3c108BFloat16ES4_S4_NS0_15binary_internal10MulFunctorIfEEEESt5arrayIPcLm3EELi4E23TrivialOffsetCalculatorILi2EjESC_ILi1EjENS0_6memory12LoadWithCastILi2EEENSF_13StoreWithCastILi1EEEEEviT_T0_T2_T3_T4_T5_:
.text._ZN2at6native27unrolled_elementwise_kernelINS0_13BinaryFunctorIN3c108BFloat16ES4_S4_NS0_15binary_internal10MulFunctorIfEEEESt5arrayIPcLm3EELi4E23TrivialOffsetCalculatorILi2EjESC_ILi1EjENS0_6memory12LoadWithCastILi2EEENSF_13StoreWithCastILi1EEEEEviT_T0_T2_T3_T4_T5_:
        /* <DEDUP_REMOVED lines=36> */
.L_x_2466:
[----:B------:R-:W2:Y:S02]  /*0240*/  LDG.E.U8 R4, desc[UR36][R4.64] ;  /* 0x0000002404047981 */ /* 0x000ea4000c1e1100 */
[----:B--2---:R-:W-:-:S04]  /*0250*/  I2FP.F32.U32 R0, R4 ;  /* 0x0000000400007245 */ /* 0x004fc80000201000 */
[----:B------:R-:W-:-:S04]  /*0260*/  F2FP.BF16.F32.PACK_AB R0, RZ, R0 ;  /* 0x00000000ff00723e */ /* 0x000fc800000010ff */
[----:B------:R-:W-:Y:S01]  /*0270*/  PRMT R23, R0, 0x7610, R23 ;  /* 0x0000761000177816 */ /* 0x000fe20000000017 */
[----:B------:R-:W-:Y:S06]  /*0280*/  BRA `(.L_x_2468) ;  /* 0x0000000c00c87947 */ /* 0x000fec0003800000 */
.L_x_2465:
        /* <DEDUP_REMOVED lines=11> */
.L_x_2470:
[----:B------:R-:W2:Y:S02]  /*0340*/  LDG.E R4, desc[UR36][R4.64] ;  /* 0x0000002404047981 */ /* 0x000ea4000c1e1900 */
[----:B--2---:R-:W-:-:S04]  /*0350*/  I2FP.F32.S32 R0, R4 ;  /* 0x0000000400007245 */ /* 0x004fc80000201400 */
[----:B------:R-:W-:-:S04]  /*0360*/  F2FP.BF16.F32.PACK_AB R0, RZ, R0 ;  /* 0x00000000ff00723e */ /* 0x000fc800000010ff */
[----:B------:R-:W-:Y:S01]  /*0370*/  PRMT R23, R0, 0x7610, R23 ;  /* 0x0000761000177816 */ /* 0x000fe20000000017 */
[----:B------:R-:W-:Y:S06]  /*0380*/  BRA `(.L_x_2468) ;  /* 0x0000000c00887947 */ /* 0x000fec0003800000 */
.L_x_2469:
[----:B------:R-:W2:Y:S02]  /*0390*/  LDG.E.U16 R4, desc[UR36][R4.64] ;  /* 0x0000002404047981 */ /* 0x000ea4000c1e1500 */
[----:B--2---:R-:W0:Y:S02]  /*03a0*/  I2F.S16 R0, R4 ;  /* 0x0000000400007306 */ /* 0x004e240000101400 */
[----:B0-----:R-:W-:-:S04]  /*03b0*/  F2FP.BF16.F32.PACK_AB R0, RZ, R0 ;  /* 0x00000000ff00723e */ /* 0x001fc800000010ff */
[----:B------:R-:W-:Y:S01]  /*03c0*/  PRMT R23, R0, 0x7610, R23 ;  /* 0x0000761000177816 */ /* 0x000fe20000000017 */
[----:B------:R-:W-:Y:S06]  /*03d0*/  BRA `(.L_x_2468) ;  /* 0x0000000c00747947 */ /* 0x000fec0003800000 */
.L_x_2464:
        /* <DEDUP_REMOVED lines=9> */
.L_x_2472:
[----:B------:R-:W2:Y:S02]  /*0470*/  LDG.E.U16 R0, desc[UR36][R4.64] ;  /* 0x0000002404007981 */ /* 0x000ea4000c1e1500 */
[----:B--2---:R-:W-:-:S05]  /*0480*/  HADD2.F32 R0, -RZ, R0.H0_H0 ;  /* 0x20000000ff007230 */ /* 0x004fca0000004100 */
[----:B------:R-:W-:-:S04]  /*0490*/  F2FP.BF16.F32.PACK_AB R0, RZ, R0 ;  /* 0x00000000ff00723e */ /* 0x000fc800000010ff */
[----:B------:R-:W-:Y:S01]  /*04a0*/  PRMT R23, R0, 0x7610, R23 ;  /* 0x0000761000177816 */ /* 0x000fe20000000017 */
[----:B------:R-:W-:Y:S06]  /*04b0*/  BRA `(.L_x_2468) ;  /* 0x0000000c003c7947 */ /* 0x000fec0003800000 */
.L_x_2471:
        /* <DEDUP_REMOVED lines=9> */
.L_x_2474:
[----:B------:R-:W2:Y:S02]  /*0550*/  LDG.E.U16 R4, desc[UR36][R4.64] ;  /* 0x0000002404047981 */ /* 0x000ea4000c1e1500 */
[----:B--2---:R-:W-:-:S05]  /*0560*/  HADD2.F32 R0, -RZ, R4.H0_H0 ;  /* 0x20000004ff007230 */ /* 0x004fca0000004100 */
[----:B------:R-:W-:-:S04]  /*0570*/  F2FP.BF16.F32.PACK_AB R0, RZ, R0 ;  /* 0x00000000ff00723e */ /* 0x000fc800000010ff */
[----:B------:R-:W-:Y:S01]  /*0580*/  PRMT R23, R0, 0x7610, R23 ;  /* 0x0000761000177816 */ /* 0x000fe20000000017 */
[----:B------:R-:W-:Y:S06]  /*0590*/  BRA `(.L_x_2468) ;  /* 0x0000000c00047947 */ /* 0x000fec0003800000 */
.L_x_2473:
        /* <DEDUP_REMOVED lines=9> */
.L_x_2463:
        /* <DEDUP_REMOVED lines=14> */
.L_x_2477:
        /* <DEDUP_REMOVED lines=9> */
.L_x_2476:
        /* <DEDUP_REMOVED lines=28> */
.L_x_2479:
        /* <DEDUP_REMOVED lines=15> */
.L_x_2478:
[----:B------:R0:W5:Y:S01]  /*0a50*/  LDG.E.U16 R23, desc[UR36][R4.64] ;  /* 0x0000002404177981 */ /* 0x000162000c1e1500 */
[----:B------:R-:W-:Y:S05]  /*0a60*/  BRA `(.L_x_2468) ;  /* 0x0000000400d07947 */ /* 0x000fea0003800000 */
.L_x_2475:
        /* <DEDUP_REMOVED lines=13> */
.L_x_2482:
        /* <DEDUP_REMOVED lines=21> */
.L_x_2486:
[----:B------:R-:W-:Y:S05]  /*0c90*/  BSYNC B1 ;  /* 0x0000000000017941 */ /* 0x000fea0003800000 */
.L_x_2485:
[----:B------:R-:W-:Y:S01]  /*0ca0*/  LEA R5, R0, 0x3b800000, 0x17 ;  /* 0x3b80000000057811 */ /* 0x000fe200078eb8ff */
[----:B------:R-:W-:-:S05]  /*0cb0*/  IMAD.SHL.U32 R0, R3, 0x100000, RZ ;  /* 0x0010000003007824 */ /* 0x000fca00078e00ff */
[----:B------:R-:W-:-:S07]  /*0cc0*/  LOP3.LUT R0, R5, R0, R6, 0xfe, !PT ;  /* 0x0000000005007212 */ /* 0x000fce00078efe06 */
.L_x_2484:
[----:B------:R-:W-:Y:S05]  /*0cd0*/  BSYNC B0 ;  /* 0x0000000000007941 */ /* 0x000fea0003800000 */
.L_x_2483:
[----:B------:R-:W-:-:S04]  /*0ce0*/  F2FP.BF16.F32.PACK_AB R0, RZ, R0 ;  /* 0x00000000ff00723e */ /* 0x000fc800000010ff */
[----:B------:R-:W-:Y:S01]  /*0cf0*/  PRMT R23, R0, 0x7610, R23 ;  /* 0x0000761000177816 */ /* 0x000fe20000000017 */
[----:B------:R-:W-:Y:S06]  /*0d00*/  BRA `(.L_x_2468) ;  /* 0x0000000400287947 */ /* 0x000fec0003800000 */
.L_x_2481:
        /* <DEDUP_REMOVED lines=21> */
.L_x_2490:
[----:B------:R-:W-:Y:S05]  /*0e60*/  BSYNC B1 ;  /* 0x0000000000017941 */ /* 0x000fea0003800000 */
.L_x_2489:
[----:B------:R-:W-:Y:S01]  /*0e70*/  LEA R5, R0, 0x37800000, 0x17 ;  /* 0x3780000000057811 */ /* 0x000fe200078eb8ff */
[----:B------:R-:W-:-:S05]  /*0e80*/  IMAD.SHL.U32 R0, R3, 0x200000, RZ ;  /* 0x0020000003007824 */ /* 0x000fca00078e00ff */
[----:B------:R-:W-:-:S07]  /*0e90*/  LOP3.LUT R0, R5, R0, R6, 0xfe, !PT ;  /* 0x0000000005007212 */ /* 0x000fce00078efe06 */
.L_x_2488:
[----:B------:R-:W-:Y:S05]  /*0ea0*/  BSYNC B0 ;  /* 0x0000000000007941 */ /* 0x000fea0003800000 */
.L_x_2487:
[----:B------:R-:W-:-:S04]  /*0eb0*/  F2FP.BF16.F32.PACK_AB R0, RZ, R0 ;  /* 0x00000000ff00723e */ /* 0x000fc800000010ff */
[----:B------:R-:W-:Y:S01]  /*0ec0*/  PRMT R23, R0, 0x7610, R23 ;  /* 0x0000761000177816 */ /* 0x000fe20000000017 */
[----:B------:R-:W-:Y:S06]  /*0ed0*/  BRA `(.L_x_2468) ;  /* 0x0000000000b47947 */ /* 0x000fec0003800000 */
.L_x_2480:
        /* <DEDUP_REMOVED lines=14> */
.L_x_2494:
[----:B------:R-:W-:Y:S05]  /*0fc0*/  BSYNC B0 ;  /* 0x0000000000007941 */ /* 0x000fea0003800000 */
.L_x_2493:
[----:B------:R-:W-:-:S04]  /*0fd0*/  F2FP.BF16.F32.PACK_AB R0, RZ, R0 ;  /* 0x00000000ff00723e */ /* 0x000fc800000010ff */
[----:B------:R-:W-:Y:S01]  /*0fe0*/  PRMT R23, R0, 0x7610, R23 ;  /* 0x0000761000177816 */ /* 0x000fe20000000017 */
[----:B------:R-:W-:Y:S06]  /*0ff0*/  BRA `(.L_x_2468) ;  /* 0x00000000006c7947 */ /* 0x000fec0003800000 */
.L_x_2467:
        /* <DEDUP_REMOVED lines=16> */
.L_x_2495:
[----:B------:R-:W-:Y:S01]  /*1100*/  PRMT R23, RZ, 0x7610, R23 ;  /* 0x00007610ff177816 */ /* 0x000fe20000000017 */
[----:B------:R-:W-:Y:S06]  /*1110*/  BRA `(.L_x_2468) ;  /* 0x0000000000247947 */ /* 0x000fec0003800000 */
.L_x_2492:
[----:B------:R-:W2:Y:S02]  /*1120*/  LDG.E.64 R4, desc[UR36][R4.64] ;  /* 0x0000002404047981 */ /* 0x000ea4000c1e1b00 */
[----:B--2---:R-:W0:Y:S02]  /*1130*/  I2F.U64 R0, R4 ;  /* 0x0000000400007312 */ /* 0x004e240000301000 */
[----:B0-----:R-:W-:-:S04]  /*1140*/  F2FP.BF16.F32.PACK_AB R0, RZ, R0 ;  /* 0x00000000ff00723e */ /* 0x001fc800000010ff */
[----:B------:R-:W-:Y:S01]  /*1150*/  PRMT R23, R0, 0x7610, R23 ;  /* 0x0000761000177816 */ /* 0x000fe20000000017 */
[----:B------:R-:W-:Y:S06]  /*1160*/  BRA `(.L_x_2468) ;  /* 0x0000000000107947 */ /* 0x000fec0003800000 */
.L_x_2491:
[----:B------:R-:W2:Y:S02]  /*1170*/  LDG.E R4, desc[UR36][R4.64] ;  /* 0x0000002404047981 */ /* 0x000ea4000c1e1900 */
[----:B--2---:R-:W-:-:S04]  /*1180*/  I2FP.F32.U32 R0, R4 ;  /* 0x0000000400007245 */ /* 0x004fc80000201000 */
[----:B------:R-:W-:-:S04]  /*1190*/  F2FP.BF16.F32.PACK_AB R0, RZ, R0 ;  /* 0x00000000ff00723e */ /* 0x000fc800000010ff */
[----:B------:R-:W-:-:S07]  /*11a0*/  PRMT R23, R0, 0x7610, R23 ;  /* 0x0000761000177816 */ /* 0x000fce0000000017 */
.L_x_2468:
[----:B0-----:R-:W0:Y:S01]  /*11b0*/  LDC.64 R4, c[0x0][0x228] ;  /* 0x00008a00ff047b82 */ /* 0x001e220000000a00 */
        /* <DEDUP_REMOVED lines=20> */
.L_x_2499:
[----:B------:R-:W2:Y:S02]  /*1300*/  LDG.E.U8 R4, desc[UR36][R4.64] ;  /* 0x0000002404047981 */ /* 0x000ea4000c1e1100 */
[----:B--2---:R-:W-:-:S04]  /*1310*/  I2FP.F32.U32 R0, R4 ;  /* 0x0000000400007245 */ /* 0x004fc80000201000 */
[----:B------:R-:W-:-:S04]  /*1320*/  F2FP.BF16.F32.PACK_AB R0, RZ, R0 ;  /* 0x00000000ff00723e */ /* 0x000fc800000010ff */
[----:B------:R-:W-:Y:S01]  /*1330*/  PRMT R26, R0, 0x7610, R26 ;  /* 0x00007610001a7816 */ /* 0x000fe2000000001a */
[----:B------:R-:W-:Y:S06]  /*1340*/  BRA `(.L_x_2501) ;  /* 0x0000000c00c87947 */ /* 0x000fec0003800000 */
.L_x_2498:
        /* <DEDUP_REMOVED lines=11> */
.L_x_2503:
[----:B------:R-:W2:Y:S02]  /*1400*/  LDG.E R4, desc[UR36][R4.64] ;  /* 0x0000002404047981 */ /* 0x000ea4000c1e1900 */
[----:B--2---:R-:W-:-:S04]  /*1410*/  I2FP.F32.S32 R0, R4 ;  /* 0x0000000400007245 */ /* 0x004fc80000201400 */
[----:B------:R-:W-:-:S04]  /*1420*/  F2FP.BF16.F32.PACK_AB R0, RZ, R0 ;  /* 0x00000000ff00723e */ /* 0x000fc800000010ff */
[----:B------:R-:W-:Y:S01]  /*1430*/  PRMT R26, R0, 0x7610, R26 ;  /* 0x00007610001a7816 */ /* 0x000fe2000000001a */
[----:B------:R-:W-:Y:S06]  /*1440*/  BRA `(.L_x_2501) ;  /* 0x0000000c00887947 */ /* 0x000fec0003800000 */
.L_x_2502:
[----:B------:R-:W2:Y:S02]  /*1450*/  LDG.E.U16 R4, desc[UR36][R4.64] ;  /* 0x0000002404047981 */ /* 0x000ea4000c1e1500 */
[----:B--2---:R-:W0:Y:S02]  /*1460*/  I2F.S16 R0, R4 ;  /* 0x0000000400007306 */ /* 0x004e240000101400 */
[----:B0-----:R-:W-:-:S04]  /*1470*/  F2FP.BF16.F32.PACK_AB R0, RZ, R0 ;  /* 0x00000000ff00723e */ /* 0x001fc800000010ff */
[----:B------:R-:W-:Y:S01]  /*1480*/  PRMT R26, R0, 0x7610, R26 ;  /* 0x00007610001a7816 */ /* 0x000fe2000000001a */
[----:B------:R-:W-:Y:S06]  /*1490*/  BRA `(.L_x_2501) ;  /* 0x0000000c00747947 */ /* 0x000fec0003800000 */
.L_x_2497:
        /* <DEDUP_REMOVED lines=9> */
.L_x_2505:
[----:B------:R-:W2:Y:S02]  /*1530*/  LDG.E.U16 R0, desc[UR36][R4.64] ;  /* 0x0000002404007981 */ /* 0x000ea4000c1e1500 */
[----:B--2---:R-:W-:-:S05]  /*1540*/  HADD2.F32 R0, -RZ, R0.H0_H0 ;  /* 0x20000000ff007230 */ /* 0x004fca0000004100 */
[----:B------:R-:W-:-:S04]  /*1550*/  F2FP.BF16.F32.PACK_AB R0, RZ, R0 ;  /* 0x00000000ff00723e */ /* 0x000fc800000010ff */
[----:B------:R-:W-:Y:S01]  /*1560*/  PRMT R26, R0, 0x7610, R26 ;  /* 0x00007610001a7816 */ /* 0x000fe2000000001a */
[----:B------:R-:W-:Y:S06]  /*1570*/  BRA `(.L_x_2501) ;  /* 0x0000000c003c7947 */ /* 0x000fec0003800000 */
.L_x_2504:
        /* <DEDUP_REMOVED lines=9> */
.L_x_2507:
[----:B------:R-:W2:Y:S02]  /*1610*/  LDG.E.U16 R4, desc[UR36][R4.64] ;  /* 0x0000002404047981 */ /* 0x000ea4000c1e1500 */
[----:B--2---:R-:W-:-:S05]  /*1620*/  HADD2.F32 R0, -RZ, R4.H0_H0 ;  /* 0x20000004ff007230 */ /* 0x004fca0000004100 */
[----:B------:R-:W-:-:S04]  /*1630*/  F2FP.BF16.F32.PACK_AB R0, RZ, R0 ;  /* 0x00000000ff00723e */ /* 0x000fc800000010ff */
[----:B------:R-:W-:Y:S01]  /*1640*/  PRMT R26, R0, 0x7610, R26 ;  /* 0x00007610001a7816 */ /* 0x000fe2000000001a */
[----:B------:R-:W-:Y:S06]  /*1650*/  BRA `(.L_x_2501) ;  /* 0x0000000c00047947 */ /* 0x000fec0003800000 */
.L_x_2506:
        /* <DEDUP_REMOVED lines=9> */
.L_x_2496:
        /* <DEDUP_REMOVED lines=14> */
.L_x_2510:
        /* <DEDUP_REMOVED lines=9> */
.L_x_2509:
        /* <DEDUP_REMOVED lines=28> */
.L_x_2512:
        /* <DEDUP_REMOVED lines=15> */
.L_x_2511:
[----:B------:R0:W5:Y:S01]  /*1b10*/  LDG.E.U16 R26, desc[UR36][R4.64] ;  /* 0x00000024041a7981 */ /* 0x000162000c1e1500 */
[----:B------:R-:W-:Y:S05]  /*1b20*/  BRA `(.L_x_2501) ;  /* 0x0000000400d07947 */ /* 0x000fea0003800000 */
.L_x_2508:
        /* <DEDUP_REMOVED lines=13> */
.L_x_2515:
        /* <DEDUP_REMOVED lines=21> */
.L_x_2519:
[----:B------:R-:W-:Y:S05]  /*1d50*/  BSYNC B1 ;  /* 0x0000000000017941 */ /* 0x000fea0003800000 */
.L_x_2518:
[----:B------:R-:W-:Y:S01]  /*1d60*/  LEA R5, R0, 0x3b800000, 0x17 ;  /* 0x3b80000000057811 */ /* 0x000fe200078eb8ff */
[----:B------:R-:W-:-:S05]  /*1d70*/  IMAD.SHL.U32 R0, R3, 0x100000, RZ ;  /* 0x0010000003007824 */ /* 0x000fca00078e00ff */
[----:B------:R-:W-:-:S07]  /*1d80*/  LOP3.LUT R0, R5, R0, R6, 0xfe, !PT ;  /* 0x0000000005007212 */ /* 0x000fce00078efe06 */
.L_x_2517:
[----:B------:R-:W-:Y:S05]  /*1d90*/  BSYNC B0 ;  /* 0x0000000000007941 */ /* 0x000fea0003800000 */
.L_x_2516:
[----:B------:R-:W-:-:S04]  /*1da0*/  F2FP.BF16.F32.PACK_AB R0, RZ, R0 ;  /* 0x00000000ff00723e */ /* 0x000fc800000010ff */
[----:B------:R-:W-:Y:S01]  /*1db0*/  PRMT R26, R0, 0x7610, R26 ;  /* 0x00007610001a7816 */ /* 0x000fe2000000001a */
[----:B------:R-:W-:Y:S06]  /*1dc0*/  BRA `(.L_x_2501) ;  /* 0x0000000400287947 */ /* 0x000fec0003800000 */
.L_x_2514:
        /* <DEDUP_REMOVED lines=21> */
.L_x_2523:
[----:B------:R-:W-:Y:S05]  /*1f20*/  BSYNC B1 ;  /* 0x0000000000017941 */ /* 0x000fea0003800000 */
.L_x_2522:
[----:B------:R-:W-:Y:S01]  /*1f30*/  LEA R5, R0, 0x37800000, 0x17 ;  /* 0x3780000000057811 */ /* 0x000fe200078eb8ff */
[----:B------:R-:W-:-:S05]  /*1f40*/  IMAD.SHL.U32 R0, R3, 0x200000, RZ ;  /* 0x0020000003007824 */ /* 0x000fca00078e00ff */
[----:B------:R-:W-:-:S07]  /*1f50*/  LOP3.LUT R0, R5, R0, R6, 0xfe, !PT ;  /* 0x0000000005007212 */ /* 0x000fce00078efe06 */
.L_x_2521:
[----:B------:R-:W-:Y:S05]  /*1f60*/  BSYNC B0 ;  /* 0x0000000000007941 */ /* 0x000fea0003800000 */
.L_x_2520:
[----:B------:R-:W-:-:S04]  /*1f70*/  F2FP.BF16.F32.PACK_AB R0, RZ, R0 ;  /* 0x00000000ff00723e */ /* 0x000fc800000010ff */
[----:B------:R-:W-:Y:S01]  /*1f80*/  PRMT R26, R0, 0x7610, R26 ;  /* 0x00007610001a7816 */ /* 0x000fe2000000001a */
[----:B------:R-:W-:Y:S06]  /*1f90*/  BRA `(.L_x_2501) ;  /* 0x0000000000b47947 */ /* 0x000fec0003800000 */
.L_x_2513:
        /* <DEDUP_REMOVED lines=14> */
.L_x_2527:
[----:B------:R-:W-:Y:S05]  /*2080*/  BSYNC B0 ;  /* 0x0000000000007941 */ /* 0x000fea0003800000 */
.L_x_2526:
[----:B------:R-:W-:-:S04]  /*2090*/  F2FP.BF16.F32.PACK_AB R0, RZ, R0 ;  /* 0x00000000ff00723e */ /* 0x000fc800000010ff */
[----:B------:R-:W-:Y:S01]  /*20a0*/  PRMT R26, R0, 0x7610, R26 ;  /* 0x00007610001a7816 */ /* 0x000fe2000000001a */
[----:B------:R-:W-:Y:S06]  /*20b0*/  BRA `(.L_x_2501) ;  /* 0x00000000006c7947 */ /* 0x000fec0003800000 */
.L_x_2500:
        /* <DEDUP_REMOVED lines=16> */
.L_x_2528:
[----:B------:R-:W-:Y:S01]  /*21c0*/  PRMT R26, RZ, 0x7610, R26 ;  /* 0x00007610ff1a7816 */ /* 0x000fe2000000001a */
[----:B------:R-:W-:Y:S06]  /*21d0*/  BRA `(.L_x_2501) ;  /* 0x0000000000247947 */ /* 0x000fec0003800000 */
.L_x_2525:
[----:B------:R-:W2:Y:S02]  /*21e0*/  LDG.E.64 R4, desc[UR36][R4.64] ;  /* 0x0000002404047981 */ /* 0x000ea4000c1e1b00 */
[----:B--2---:R-:W0:Y:S02]  /*21f0*/  I2F.U64 R0, R4 ;  /* 0x0000000400007312 */ /* 0x004e240000301000 */
[----:B0-----:R-:W-:-:S04]  /*2200*/  F2FP.BF16.F32.PACK_AB R0, RZ, R0 ;  /* 0x00000000ff00723e */ /* 0x001fc800000010ff */
[----:B------:R-:W-:Y:S01]  /*2210*/  PRMT R26, R0, 0x7610, R26 ;  /* 0x00007610001a7816 */ /* 0x000fe2000000001a */
[----:B------:R-:W-:Y:S06]  /*2220*/  BRA `(.L_x_2501) ;  /* 0x0000000000107947 */ /* 0x000fec0003800000 */
.L_x_2524:
[----:B------:R-:W2:Y:S02]  /*2230*/  LDG.E R4, desc[UR36][R4.64] ;  /* 0x0000002404047981 */ /* 0x000ea4000c1e1900 */
[----:B--2---:R-:W-:-:S04]  /*2240*/  I2FP.F32.U32 R0, R4 ;  /* 0x0000000400007245 */ /* 0x004fc80000201000 */
[----:B------:R-:W-:-:S04]  /*2250*/  F2FP.BF16.F32.PACK_AB R0, RZ, R0 ;  /* 0x00000000ff00723e */ /* 0x000fc800000010ff */
[----:B------:R-:W-:-:S07]  /*2260*/  PRMT R26, R0, 0x7610, R26 ;  /* 0x00007610001a7816 */ /* 0x000fce000000001a */
.L_x_2501:
[----:B------:R-:W-:-:S07]  /*2270*/  VIADD R27, R27, 0x80 ;  /* 0x000000801b1b7836 */ /* 0x000fce0000000000 */
.L_x_2462:
[----:B------:R-:W-:Y:S05]  /*2280*/  BSYNC B6 ;  /* 0x0000000000067941 */ /* 0x000fea0003800000 */
.L_x_2461:
[----:B------:R-:W-:Y:S01]  /*2290*/  ISETP.GE.AND P0, PT, R27, R16, PT ;  /* 0x000000101b00720c */ /* 0x000fe20003f06270 */
[----:B------:R-:W-:Y:S01]  /*22a0*/  BSSY B6, `(.L_x_2529) ;  /* 0x000021e000067945 */ /* 0x000fe20003800000 */
[----:B------:R-:W-:-:S11]  /*22b0*/  PRMT R22, RZ, 0x7610, R22 ;  /* 0x00007610ff167816 */ /* 0x000fd60000000016 */
        /* <DEDUP_REMOVED lines=23> */
.L_x_2534:
[----:B------:R-:W2:Y:S02]  /*2430*/  LDG.E.U8 R4, desc[UR36][R4.64] ;  /* 0x0000002404047981 */ /* 0x000ea4000c1e1100 */
[----:B--2---:R-:W-:-:S04]  /*2440*/  I2FP.F32.U32 R0, R4 ;  /* 0x0000000400007245 */ /* 0x004fc80000201000 */
[----:B------:R-:W-:-:S04]  /*2450*/  F2FP.BF16.F32.PACK_AB R0, RZ, R0 ;  /* 0x00000000ff00723e */ /* 0x000fc800000010ff */
[----:B------:R-:W-:Y:S01]  /*2460*/  PRMT R19, R0, 0x7610, R19 ;  /* 0x0000761000137816 */ /* 0x000fe20000000013 */
[----:B------:R-:W-:Y:S06]  /*2470*/  BRA `(.L_x_2536) ;  /* 0x0000000c00cc7947 */ /* 0x000fec0003800000 */
.L_x_2533:
        /* <DEDUP_REMOVED lines=11> */
.L_x_2538:
[----:B------:R-:W2:Y:S02]  /*2530*/  LDG.E R4, desc[UR36][R4.64] ;  /* 0x0000002404047981 */ /* 0x000ea4000c1e1900 */
[----:B--2---:R-:W-:-:S04]  /*2540*/  I2FP.F32.S32 R0, R4 ;  /* 0x0000000400007245 */ /* 0x004fc80000201400 */
[----:B------:R-:W-:-:S04]  /*2550*/  F2FP.BF16.F32.PACK_AB R0, RZ, R0 ;  /* 0x00000000ff00723e */ /* 0x000fc800000010ff */
[----:B------:R-:W-:Y:S01]  /*2560*/  PRMT R19, R0, 0x7610, R19 ;  /* 0x0000761000137816 */ /* 0x000fe20000000013 */
[----:B------:R-:W-:Y:S06]  /*2570*/  BRA `(.L_x_2536) ;  /* 0x0000000c008c7947 */ /* 0x000fec0003800000 */
.L_x_2537:
[----:B------:R-:W2:Y:S02]  /*2580*/  LDG.E.U16 R4, desc[UR36][R4.64] ;  /* 0x0000002404047981 */ /* 0x000ea4000c1e1500 */
[----:B--2---:R-:W0:Y:S02]  /*2590*/  I2F.S16 R0, R4 ;  /* 0x0000000400007306 */ /* 0x004e240000101400 */
[----:B0-----:R-:W-:-:S04]  /*25a0*/  F2FP.BF16.F32.PACK_AB R0, RZ, R0 ;  /* 0x00000000ff00723e */ /* 0x001fc800000010ff */
[----:B------:R-:W-:Y:S01]  /*25b0*/  PRMT R19, R0, 0x7610, R19 ;  /* 0x0000761000137816 */ /* 0x000fe20000000013 */
[----:B------:R-:W-:Y:S06]  /*25c0*/  BRA `(.L_x_2536) ;  /* 0x0000000c00787947 */ /* 0x000fec0003800000 */
.L_x_2532:
        /* <DEDUP_REMOVED lines=9> */
.L_x_2540:
[----:B------:R-:W2:Y:S02]  /*2660*/  LDG.E.U16 R0, desc[UR36][R4.64] ;  /* 0x0000002404007981 */ /* 0x000ea4000c1e1500 */
[----:B--2---:R-:W-:-:S05]  /*2670*/  HADD2.F32 R0, -RZ, R0.H0_H0 ;  /* 0x20000000ff007230 */ /* 0x004fca0000004100 */
[----:B------:R-:W-:-:S04]  /*2680*/  F2FP.BF16.F32.PACK_AB R0, RZ, R0 ;  /* 0x00000000ff00723e */ /* 0x000fc800000010ff */
[----:B------:R-:W-:Y:S01]  /*2690*/  PRMT R19, R0, 0x7610, R19 ;  /* 0x0000761000137816 */ /* 0x000fe20000000013 */
[----:B------:R-:W-:Y:S06]  /*26a0*/  BRA `(.L_x_2536) ;  /* 0x0000000c00407947 */ /* 0x000fec0003800000 */
.L_x_2539:
        /* <DEDUP_REMOVED lines=9> */
.L_x_2542:
[----:B------:R-:W2:Y:S02]  /*2740*/  LDG.E.U16 R4, desc[UR36][R4.64] ;  /* 0x0000002404047981 */ /* 0x000ea4000c1e1500 */
[----:B--2---:R-:W-:-:S05]  /*2750*/  HADD2.F32 R0, -RZ, R4.H0_H0 ;  /* 0x20000004ff007230 */ /* 0x004fca0000004100 */
[----:B------:R-:W-:-:S04]  /*2760*/  F2FP.BF16.F32.PACK_AB R0, RZ, R0 ;  /* 0x00000000ff00723e */ /* 0x000fc800000010ff */
[----:B------:R-:W-:Y:S01]  /*2770*/  PRMT R19, R0, 0x7610, R19 ;  /* 0x0000761000137816 */ /* 0x000fe20000000013 */
[----:B------:R-:W-:Y:S06]  /*2780*/  BRA `(.L_x_2536) ;  /* 0x0000000c00087947 */ /* 0x000fec0003800000 */
.L_x_2541:
        /* <DEDUP_REMOVED lines=9> */
.L_x_2531:
        /* <DEDUP_REMOVED lines=14> */
.L_x_2545:
        /* <DEDUP_REMOVED lines=9> */
.L_x_2544:
        /* <DEDUP_REMOVED lines=28> */
.L_x_2547:
        /* <DEDUP_REMOVED lines=16> */
.L_x_2546:
[----:B------:R0:W5:Y:S01]  /*2c50*/  LDG.E.U16 R19, desc[UR36][R4.64] ;  /* 0x0000002404137981 */ /* 0x000162000c1e1500 */
[----:B------:R-:W-:Y:S05]  /*2c60*/  BRA `(.L_x_2536) ;  /* 0x0000000400d07947 */ /* 0x000fea0003800000 */
.L_x_2543:
        /* <DEDUP_REMOVED lines=13> */
.L_x_2550:
        /* <DEDUP_REMOVED lines=21> */
.L_x_2554:
[----:B------:R-:W-:Y:S05]  /*2e90*/  BSYNC B1 ;  /* 0x0000000000017941 */ /* 0x000fea0003800000 */
.L_x_2553:
[----:B------:R-:W-:Y:S01]  /*2ea0*/  LEA R5, R0, 0x3b800000, 0x17 ;  /* 0x3b80000000057811 */ /* 0x000fe200078eb8ff */
[----:B------:R-:W-:-:S05]  /*2eb0*/  IMAD.SHL.U32 R0, R3, 0x100000, RZ ;  /* 0x0010000003007824 */ /* 0x000fca00078e00ff */
[----:B------:R-:W-:-:S07]  /*2ec0*/  LOP3.LUT R0, R5, R0, R6, 0xfe, !PT ;  /* 0x0000000005007212 */ /* 0x000fce00078efe06 */
.L_x_2552:
[----:B------:R-:W-:Y:S05]  /*2ed0*/  BSYNC B0 ;  /* 0x0000000000007941 */ /* 0x000fea0003800000 */
.L_x_2551:
[----:B------:R-:W-:-:S04]  /*2ee0*/  F2FP.BF16.F32.PACK_AB R0, RZ, R0 ;  /* 0x00000000ff00723e */ /* 0x000fc800000010ff */
[----:B------:R-:W-:Y:S01]  /*2ef0*/  PRMT R19, R0, 0x7610, R19 ;  /* 0x0000761000137816 */ /* 0x000fe20000000013 */
[----:B------:R-:W-:Y:S06]  /*2f00*/  BRA `(.L_x_2536) ;  /* 0x0000000400287947 */ /* 0x000fec0003800000 */
.L_x_2549:
        /* <DEDUP_REMOVED lines=21> */
.L_x_2558:
[----:B------:R-:W-:Y:S05]  /*3060*/  BSYNC B1 ;  /* 0x0000000000017941 */ /* 0x000fea0003800000 */
.L_x_2557:
[----:B------:R-:W-:Y:S01]  /*3070*/  LEA R5, R0, 0x37800000, 0x17 ;  /* 0x3780000000057811 */ /* 0x000fe200078eb8ff */
[----:B------:R-:W-:-:S05]  /*3080*/  IMAD.SHL.U32 R0, R3, 0x200000, RZ ;  /* 0x0020000003007824 */ /* 0x000fca00078e00ff */
[----:B------:R-:W-:-:S07]  /*3090*/  LOP3.LUT R0, R5, R0, R6, 0xfe, !PT ;  /* 0x0000000005007212 */ /* 0x000fce00078efe06 */
.L_x_2556:
[----:B------:R-:W-:Y:S05]  /*30a0*/  BSYNC B0 ;  /* 0x0000000000007941 */ /* 0x000fea0003800000 */
.L_x_2555:
[----:B------:R-:W-:-:S04]  /*30b0*/  F2FP.BF16.F32.PACK_AB R0, RZ, R0 ;  /* 0x00000000ff00723e */ /* 0x000fc800000010ff */
[----:B------:R-:W-:Y:S01]  /*30c0*/  PRMT R19, R0, 0x7610, R19 ;  /* 0x0000761000137816 */ /* 0x000fe20000000013 */
[----:B------:R-:W-:Y:S06]  /*30d0*/  BRA `(.L_x_2536) ;  /* 0x0000000000b47947 */ /* 0x000fec0003800000 */
.L_x_2548:
        /* <DEDUP_REMOVED lines=14> */
.L_x_2562:
[----:B------:R-:W-:Y:S05]  /*31c0*/  BSYNC B0 ;  /* 0x0000000000007941 */ /* 0x000fea0003800000 */
.L_x_2561:
[----:B------:R-:W-:-:S04]  /*31d0*/  F2FP.BF16.F32.PACK_AB R0, RZ, R0 ;  /* 0x00000000ff00723e */ /* 0x000fc800000010ff */
[----:B------:R-:W-:Y:S01]  /*31e0*/  PRMT R19, R0, 0x7610, R19 ;  /* 0x0000761000137816 */ /* 0x000fe20000000013 */
[----:B------:R-:W-:Y:S06]  /*31f0*/  BRA `(.L_x_2536) ;  /* 0x00000000006c7947 */ /* 0x000fec0003800000 */
.L_x_2535:
        /* <DEDUP_REMOVED lines=16> */
.L_x_2563:
[----:B------:R-:W-:Y:S01]  /*3300*/  PRMT R19, RZ, 0x7610, R19 ;  /* 0x00007610ff137816 */ /* 0x000fe20000000013 */
[----:B------:R-:W-:Y:S06]  /*3310*/  BRA `(.L_x_2536) ;  /* 0x0000000000247947 */ /* 0x000fec0003800000 */
.L_x_2560:
[----:B------:R-:W2:Y:S02]  /*3320*/  LDG.E.64 R4, desc[UR36][R4.64] ;  /* 0x0000002404047981 */ /* 0x000ea4000c1e1b00 */
[----:B--2---:R-:W0:Y:S02]  /*3330*/  I2F.U64 R0, R4 ;  /* 0x0000000400007312 */ /* 0x004e240000301000 */
[----:B0-----:R-:W-:-:S04]  /*3340*/  F2FP.BF16.F32.PACK_AB R0, RZ, R0 ;  /* 0x00000000ff00723e */ /* 0x001fc800000010ff */
[----:B------:R-:W-:Y:S01]  /*3350*/  PRMT R19, R0, 0x7610, R19 ;  /* 0x0000761000137816 */ /* 0x000fe20000000013 */
[----:B------:R-:W-:Y:S06]  /*3360*/  BRA `(.L_x_2536) ;  /* 0x0000000000107947 */ /* 0x000fec0003800000 */
.L_x_2559:
[----:B------:R-:W2:Y:S02]  /*3370*/  LDG.E R4, desc[UR36][R4.64] ;  /* 0x0000002404047981 */ /* 0x000ea4000c1e1900 */
[----:B--2---:R-:W-:-:S04]  /*3380*/  I2FP.F32.U32 R0, R4 ;  /* 0x0000000400007245 */ /* 0x004fc80000201000 */
[----:B------:R-:W-:-:S04]  /*3390*/  F2FP.BF16.F32.PACK_AB R0, RZ, R0 ;  /* 0x00000000ff00723e */ /* 0x000fc800000010ff */
[----:B------:R-:W-:-:S07]  /*33a0*/  PRMT R19, R0, 0x7610, R19 ;  /* 0x0000761000137816 */ /* 0x000fce0000000013 */
.L_x_2536:
        /* <DEDUP_REMOVED lines=21> */
.L_x_2567:
[----:B------:R-:W2:Y:S02]  /*3500*/  LDG.E.U8 R4, desc[UR36][R4.64] ;  /* 0x0000002404047981 */ /* 0x000ea4000c1e1100 */
[----:B--2---:R-:W-:-:S04]  /*3510*/  I2FP.F32.U32 R0, R4 ;  /* 0x0000000400007245 */ /* 0x004fc80000201000 */
[----:B------:R-:W-:-:S04]  /*3520*/  F2FP.BF16.F32.PACK_AB R0, RZ, R0 ;  /* 0x00000000ff00723e */ /* 0x000fc800000010ff */
[----:B------:R-:W-:Y:S01]  /*3530*/  PRMT R22, R0, 0x7610, R22 ;  /* 0x0000761000167816 */ /* 0x000fe20000000016 */
[----:B------:R-:W-:Y:S06]  /*3540*/  BRA `(.L_x_2569) ;  /* 0x0000000c00c87947 */ /* 0x000fec0003800000 */
.L_x_2566:
        /* <DEDUP_REMOVED lines=11> */
.L_x_2571:
[----:B------:R-:W2:Y:S02]  /*3600*/  LDG.E R4, desc[UR36][R4.64] ;  /* 0x0000002404047981 */ /* 0x000ea4000c1e1900 */
[----:B--2---:R-:W-:-:S04]  /*3610*/  I2FP.F32.S32 R0, R4 ;  /* 0x0000000400007245 */ /* 0x004fc80000201400 */
[----:B------:R-:W-:-:S04]  /*3620*/  F2FP.BF16.F32.PACK_AB R0, RZ, R0 ;  /* 0x00000000ff00723e */ /* 0x000fc800000010ff */
[----:B------:R-:W-:Y:S01]  /*3630*/  PRMT R22, R0, 0x7610, R22 ;  /* 0x0000761000167816 */ /* 0x000fe20000000016 */
[----:B------:R-:W-:Y:S06]  /*3640*/  BRA `(.L_x_2569) ;  /* 0x0000000c00887947 */ /* 0x000fec0003800000 */
.L_x_2570:
[----:B------:R-:W2:Y:S02]  /*3650*/  LDG.E.U16 R4, desc[UR36][R4.64] ;  /* 0x0000002404047981 */ /* 0x000ea4000c1e1500 */
[----:B--2---:R-:W0:Y:S02]  /*3660*/  I2F.S16 R0, R4 ;  /* 0x0000000400007306 */ /* 0x004e240000101400 */
[----:B0-----:R-:W-:-:S04]  /*3670*/  F2FP.BF16.F32.PACK_AB R0, RZ, R0 ;  /* 0x00000000ff00723e */ /* 0x001fc800000010ff */
[----:B------:R-:W-:Y:S01]  /*3680*/  PRMT R22, R0, 0x7610, R22 ;  /* 0x0000761000167816 */ /* 0x000fe20000000016 */
[----:B------:R-:W-:Y:S06]  /*3690*/  BRA `(.L_x_2569) ;  /* 0x0000000c00747947 */ /* 0x000fec0003800000 */
.L_x_2565:
        /* <DEDUP_REMOVED lines=9> */
.L_x_2573:
[----:B------:R-:W2:Y:S02]  /*3730*/  LDG.E.U16 R0, desc[UR36][R4.64] ;  /* 0x0000002404007981 */ /* 0x000ea4000c1e1500 */
[----:B--2---:R-:W-:-:S05]  /*3740*/  HADD2.F32 R0, -RZ, R0.H0_H0 ;  /* 0x20000000ff007230 */ /* 0x004fca0000004100 */
[----:B------:R-:W-:-:S04]  /*3750*/  F2FP.BF16.F32.PACK_AB R0, RZ, R0 ;  /* 0x00000000ff00723e */ /* 0x000fc800000010ff */
[----:B------:R-:W-:Y:S01]  /*3760*/  PRMT R22, R0, 0x7610, R22 ;  /* 0x0000761000167816 */ /* 0x000fe20000000016 */
[----:B------:R-:W-:Y:S06]  /*3770*/  BRA `(.L_x_2569) ;  /* 0x0000000c003c7947 */ /* 0x000fec0003800000 */
.L_x_2572:
        /* <DEDUP_REMOVED lines=9> */
.L_x_2575:
[----:B------:R-:W2:Y:S02]  /*3810*/  LDG.E.U16 R4, desc[UR36][R4.64] ;  /* 0x0000002404047981 */ /* 0x000ea4000c1e1500 */
[----:B--2---:R-:W-:-:S05]  /*3820*/  HADD2.F32 R0, -RZ, R4.H0_H0 ;  /* 0x20000004ff007230 */ /* 0x004fca0000004100 */
[----:B------:R-:W-:-:S04]  /*3830*/  F2FP.BF16.F32.PACK_AB R0, RZ, R0 ;  /* 0x00000000ff00723e */ /* 0x000fc800000010ff */
[----:B------:R-:W-:Y:S01]  /*3840*/  PRMT R22, R0, 0x7610, R22 ;  /* 0x0000761000167816 */ /* 0x000fe20000000016 */
[----:B------:R-:W-:Y:S06]  /*3850*/  BRA `(.L_x_2569) ;  /* 0x0000000c00047947 */ /* 0x000fec0003800000 */
.L_x_2574:
        /* <DEDUP_REMOVED lines=9> */
.L_x_2564:
        /* <DEDUP_REMOVED lines=14> */
.L_x_2578:
        /* <DEDUP_REMOVED lines=9> */
.L_x_2577:
        /* <DEDUP_REMOVED lines=28> */
.L_x_2580:
        /* <DEDUP_REMOVED lines=15> */
.L_x_2579:
[----:B------:R0:W5:Y:S01]  /*3d10*/  LDG.E.U16 R22, desc[UR36][R4.64] ;  /* 0x0000002404167981 */ /* 0x000162000c1e1500 */
[----:B------:R-:W-:Y:S05]  /*3d20*/  BRA `(.L_x_2569) ;  /* 0x0000000400d07947 */ /* 0x000fea0003800000 */
.L_x_2576:
        /* <DEDUP_REMOVED lines=13> */
.L_x_2583:
        /* <DEDUP_REMOVED lines=21> */
.L_x_2587:
[----:B------:R-:W-:Y:S05]  /*3f50*/  BSYNC B1 ;  /* 0x0000000000017941 */ /* 0x000fea0003800000 */
.L_x_2586:
[----:B------:R-:W-:Y:S01]  /*3f60*/  LEA R5, R0, 0x3b800000, 0x17 ;  /* 0x3b80000000057811 */ /* 0x000fe200078eb8ff */
[----:B------:R-:W-:-:S05]  /*3f70*/  IMAD.SHL.U32 R0, R3, 0x100000, RZ ;  /* 0x0010000003007824 */ /* 0x000fca00078e00ff */
[----:B------:R-:W-:-:S07]  /*3f80*/  LOP3.LUT R0, R5, R0, R6, 0xfe, !PT ;  /* 0x0000000005007212 */ /* 0x000fce00078efe06 */
.L_x_2585:
[----:B------:R-:W-:Y:S05]  /*3f90*/  BSYNC B0 ;  /* 0x0000000000007941 */ /* 0x000fea0003800000 */
.L_x_2584:
[----:B------:R-:W-:-:S04]  /*3fa0*/  F2FP.BF16.F32.PACK_AB R0, RZ, R0 ;  /* 0x00000000ff00723e */ /* 0x000fc800000010ff */
[----:B------:R-:W-:Y:S01]  /*3fb0*/  PRMT R22, R0, 0x7610, R22 ;  /* 0x0000761000167816 */ /* 0x000fe20000000016 */
[----:B------:R-:W-:Y:S06]  /*3fc0*/  BRA `(.L_x_2569) ;  /* 0x0000000400287947 */ /* 0x000fec0003800000 */
.L_x_2582:
        /* <DEDUP_REMOVED lines=21> */
.L_x_2591:
[----:B------:R-:W-:Y:S05]  /*4120*/  BSYNC B1 ;  /* 0x0000000000017941 */ /* 0x000fea0003800000 */
.L_x_2590:
[----:B------:R-:W-:Y:S01]  /*4130*/  LEA R5, R0, 0x37800000, 0x17 ;  /* 0x3780000000057811 */ /* 0x000fe200078eb8ff */
[----:B------:R-:W-:-:S05]  /*4140*/  IMAD.SHL.U32 R0, R3, 0x200000, RZ ;  /* 0x0020000003007824 */ /* 0x000fca00078e00ff */
[----:B------:R-:W-:-:S07]  /*4150*/  LOP3.LUT R0, R5, R0, R6, 0xfe, !PT ;  /* 0x0000000005007212 */ /* 0x000fce00078efe06 */
.L_x_2589:
[----:B------:R-:W-:Y:S05]  /*4160*/  BSYNC B0 ;  /* 0x0000000000007941 */ /* 0x000fea0003800000 */
.L_x_2588:
[----:B------:R-:W-:-:S04]  /*4170*/  F2FP.BF16.F32.PACK_AB R0, RZ, R0 ;  /* 0x00000000ff00723e */ /* 0x000fc800000010ff */
[----:B------:R-:W-:Y:S01]  /*4180*/  PRMT R22, R0, 0x7610, R22 ;  /* 0x0000761000167816 */ /* 0x000fe20000000016 */
[----:B------:R-:W-:Y:S06]  /*4190*/  BRA `(.L_x_2569) ;  /* 0x0000000000b47947 */ /* 0x000fec0003800000 */
.L_x_2581:
        /* <DEDUP_REMOVED lines=14> */
.L_x_2595:
[----:B------:R-:W-:Y:S05]  /*4280*/  BSYNC B0 ;  /* 0x0000000000007941 */ /* 0x000fea0003800000 */
.L_x_2594:
[----:B------:R-:W-:-:S04]  /*4290*/  F2FP.BF16.F32.PACK_AB R0, RZ, R0 ;  /* 0x00000000ff00723e */ /* 0x000fc800000010ff */
[----:B------:R-:W-:Y:S01]  /*42a0*/  PRMT R22, R0, 0x7610, R22 ;  /* 0x0000761000167816 */ /* 0x000fe20000000016 */
[----:B------:R-:W-:Y:S06]  /*42b0*/  BRA `(.L_x_2569) ;  /* 0x00000000006c7947 */ /* 0x000fec0003800000 */
.L_x_2568:
        /* <DEDUP_REMOVED lines=16> */
.L_x_2596:
[----:B------:R-:W-:Y:S01]  /*43c0*/  PRMT R22, RZ, 0x7610, R22 ;  /* 0x00007610ff167816 */ /* 0x000fe20000000016 */
[----:B------:R-:W-:Y:S06]  /*43d0*/  BRA `(.L_x_2569) ;  /* 0x0000000000247947 */ /* 0x000fec0003800000 */
.L_x_2593:
[----:B------:R-:W2:Y:S02]  /*43e0*/  LDG.E.64 R4, desc[UR36][R4.64] ;  /* 0x0000002404047981 */ /* 0x000ea4000c1e1b00 */
[----:B--2---:R-:W0:Y:S02]  /*43f0*/  I2F.U64 R0, R4 ;  /* 0x0000000400007312 */ /* 0x004e240000301000 */
[----:B0-----:R-:W-:-:S04]  /*4400*/  F2FP.BF16.F32.PACK_AB R0, RZ, R0 ;  /* 0x00000000ff00723e */ /* 0x001fc800000010ff */
[----:B------:R-:W-:Y:S01]  /*4410*/  PRMT R22, R0, 0x7610, R22 ;  /* 0x0000761000167816 */ /* 0x000fe20000000016 */
[----:B------:R-:W-:Y:S06]  /*4420*/  BRA `(.L_x_2569) ;  /* 0x0000000000107947 */ /* 0x000fec0003800000 */
.L_x_2592:
[----:B------:R-:W2:Y:S02]  /*4430*/  LDG.E R4, desc[UR36][R4.64] ;  /* 0x0000002404047981 */ /* 0x000ea4000c1e1900 */
[----:B--2---:R-:W-:-:S04]  /*4440*/  I2FP.F32.U32 R0, R4 ;  /* 0x0000000400007245 */ /* 0x004fc80000201000 */
[----:B------:R-:W-:-:S04]  /*4450*/  F2FP.BF16.F32.PACK_AB R0, RZ, R0 ;  /* 0x00000000ff00723e */ /* 0x000fc800000010ff */
[----:B------:R-:W-:-:S07]  /*4460*/  PRMT R22, R0, 0x7610, R22 ;  /* 0x0000761000167816 */ /* 0x000fce0000000016 */
.L_x_2569:
[----:B------:R-:W-:-:S07]  /*4470*/  VIADD R27, R27, 0x80 ;  /* 0x000000801b1b7836 */ /* 0x000fce0000000000 */
.L_x_2530:
[----:B------:R-:W-:Y:S05]  /*4480*/  BSYNC B6 ;  /* 0x0000000000067941 */ /* 0x000fea0003800000 */
.L_x_2529:
[----:B------:R-:W-:Y:S01]  /*4490*/  ISETP.GE.AND P0, PT, R27, R16, PT ;  /* 0x000000101b00720c */ /* 0x000fe20003f06270 */
[----:B------:R-:W-:Y:S01]  /*44a0*/  BSSY B6, `(.L_x_2597) ;  /* 0x0000220000067945 */ /* 0x000fe20003800000 */
[----:B------:R-:W-:Y:S02]  /*44b0*/  PRMT R17, RZ, 0x7610, R17 ;  /* 0x00007610ff117816 */ /* 0x000fe40000000011 */
[----:B------:R-:W-:Y:S02]  /*44c0*/  PRMT R18, RZ, 0x7610, R18 ;  /* 0x00007610ff127816 */ /* 0x000fe40000000012 */
[----:B------:R-:W-:-:S07]  /*44d0*/  PRMT R24, RZ, 0x7610, R24 ;  /* 0x00007610ff187816 */ /* 0x000fce0000000018 */
        /* <DEDUP_REMOVED lines=23> */
.L_x_2602:
[----:B------:R-:W2:Y:S02]  /*4650*/  LDG.E.U8 R4, desc[UR36][R4.64] ;  /* 0x0000002404047981 */ /* 0x000ea4000c1e1100 */
[----:B--2---:R-:W-:-:S04]  /*4660*/  I2FP.F32.U32 R0, R4 ;  /* 0x0000000400007245 */ /* 0x004fc80000201000 */
[----:B------:R-:W-:-:S04]  /*4670*/  F2FP.BF16.F32.PACK_AB R0, RZ, R0 ;  /* 0x00000000ff00723e */ /* 0x000fc800000010ff */
[----:B------:R-:W-:Y:S01]  /*4680*/  PRMT R18, R0, 0x7610, R18 ;  /* 0x0000761000127816 */ /* 0x000fe20000000012 */
[----:B------:R-:W-:Y:S06]  /*4690*/  BRA `(.L_x_2604) ;  /* 0x0000000c00c87947 */ /* 0x000fec0003800000 */
.L_x_2601:
        /* <DEDUP_REMOVED lines=11> */
.L_x_2606:
[----:B------:R-:W2:Y:S02]  /*4750*/  LDG.E R4, desc[UR36][R4.64] ;  /* 0x0000002404047981 */ /* 0x000ea4000c1e1900 */
[----:B--2---:R-:W-:-:S04]  /*4760*/  I2FP.F32.S32 R0, R4 ;  /* 0x0000000400007245 */ /* 0x004fc80000201400 */
[----:B------:R-:W-:-:S04]  /*4770*/  F2FP.BF16.F32.PACK_AB R0, RZ, R0 ;  /* 0x00000000ff00723e */ /* 0x000fc800000010ff */
[----:B------:R-:W-:Y:S01]  /*4780*/  PRMT R18, R0, 0x7610, R18 ;  /* 0x0000761000127816 */ /* 0x000fe20000000012 */
[----:B------:R-:W-:Y:S06]  /*4790*/  BRA `(.L_x_2604) ;  /* 0x0000000c00887947 */ /* 0x000fec0003800000 */
.L_x_2605:
[----:B------:R-:W2:Y:S02]  /*47a0*/  LDG.E.U16 R4, desc[UR36][R4.64] ;  /* 0x0000002404047981 */ /* 0x000ea4000c1e1500 */
[----:B--2---:R-:W0:Y:S02]  /*47b0*/  I2F.S16 R0, R4 ;  /* 0x0000000400007306 */ /* 0x004e240000101400 */
[----:B0-----:R-:W-:-:S04]  /*47c0*/  F2FP.BF16.F32.PACK_AB R0, RZ, R0 ;  /* 0x00000000ff00723e */ /* 0x001fc800000010ff */
[----:B------:R-:W-:Y:S01]  /*47d0*/  PRMT R18, R0, 0x7610, R18 ;  /* 0x0000761000127816 */ /* 0x000fe20000000012 */
[----:B------:R-:W-:Y:S06]  /*47e0*/  BRA `(.L_x_2604) ;  /* 0x0000000c00747947 */ /* 0x000fec0003800000 */
.L_x_2600:
        /* <DEDUP_REMOVED lines=9> */
.L_x_2608:
[----:B------:R-:W2:Y:S02]  /*4880*/  LDG.E.U16 R0, desc[UR36][R4.64] ;  /* 0x0000002404007981 */ /* 0x000ea4000c1e1500 */
[----:B--2---:R-:W-:-:S05]  /*4890*/  HADD2.F32 R0, -RZ, R0.H0_H0 ;  /* 0x20000000ff007230 */ /* 0x004fca0000004100 */
[----:B------:R-:W-:-:S04]  /*48a0*/  F2FP.BF16.F32.PACK_AB R0, RZ, R0 ;  /* 0x00000000ff00723e */ /* 0x000fc800000010ff */
[----:B------:R-:W-:Y:S01]  /*48b0*/  PRMT R18, R0, 0x7610, R18 ;  /* 0x0000761000127816 */ /* 0x000fe20000000012 */
[----:B------:R-:W-:Y:S06]  /*48c0*/  BRA `(.L_x_2604) ;  /* 0x0000000c003c7947 */ /* 0x000fec0003800000 */
.L_x_2607:
        /* <DEDUP_REMOVED lines=9> */
.L_x_2610:
[----:B------:R-:W2:Y:S02]  /*4960*/  LDG.E.U16 R4, desc[UR36][R4.64] ;  /* 0x0000002404047981 */ /* 0x000ea4000c1e1500 */
[----:B--2---:R-:W-:-:S05]  /*4970*/  HADD2.F32 R0, -RZ, R4.H0_H0 ;  /* 0x20000004ff007230 */ /* 0x004fca0000004100 */
[----:B------:R-:W-:-:S04]  /*4980*/  F2FP.BF16.F32.PACK_AB R0, RZ, R0 ;  /* 0x00000000ff00723e */ /* 0x000fc800000010ff */
[----:B------:R-:W-:Y:S01]  /*4990*/  PRMT R18, R0, 0x7610, R18 ;  /* 0x0000761000127816 */ /* 0x000fe20000000012 */
[----:B------:R-:W-:Y:S06]  /*49a0*/  BRA `(.L_x_2604) ;  /* 0x0000000c00047947 */ /* 0x000fec0003800000 */
.L_x_2609:
        /* <DEDUP_REMOVED lines=9> */
.L_x_2599:
        /* <DEDUP_REMOVED lines=14> */
.L_x_2613:
        /* <DEDUP_REMOVED lines=9> */
.L_x_2612:
        /* <DEDUP_REMOVED lines=28> */
.L_x_2615:
        /* <DEDUP_REMOVED lines=15> */
.L_x_2614:
[----:B------:R0:W5:Y:S01]  /*4e60*/  LDG.E.U16 R18, desc[UR36][R4.64] ;  /* 0x0000002404127981 */ /* 0x000162000c1e1500 */
[----:B------:R-:W-:Y:S05]  /*4e70*/  BRA `(.L_x_2604) ;  /* 0x0000000400d07947 */ /* 0x000fea0003800000 */
.L_x_2611:
        /* <DEDUP_REMOVED lines=13> */
.L_x_2618:
        /* <DEDUP_REMOVED lines=21> */
.L_x_2622:
[----:B------:R-:W-:Y:S05]  /*50a0*/  BSYNC B1 ;  /* 0x0000000000017941 */ /* 0x000fea0003800000 */
.L_x_2621:
[----:B------:R-:W-:Y:S01]  /*50b0*/  LEA R5, R0, 0x3b800000, 0x17 ;  /* 0x3b80000000057811 */ /* 0x000fe200078eb8ff */
[----:B------:R-:W-:-:S05]  /*50c0*/  IMAD.SHL.U32 R0, R3, 0x100000, RZ ;  /* 0x0010000003007824 */ /* 0x000fca00078e00ff */
[----:B------:R-:W-:-:S07]  /*50d0*/  LOP3.LUT R0, R5, R0, R6, 0xfe, !PT ;  /* 0x0000000005007212 */ /* 0x000fce00078efe06 */
.L_x_2620:
[----:B------:R-:W-:Y:S05]  /*50e0*/  BSYNC B0 ;  /* 0x0000000000007941 */ /* 0x000fea0003800000 */
.L_x_2619:
[----:B------:R-:W-:-:S04]  /*50f0*/  F2FP.BF16.F32.PACK_AB R0, RZ, R0 ;  /* 0x00000000ff00723e */ /* 0x000fc800000010ff */
[----:B------:R-:W-:Y:S01]  /*5100*/  PRMT R18, R0, 0x7610, R18 ;  /* 0x0000761000127816 */ /* 0x000fe20000000012 */
[----:B------:R-:W-:Y:S06]  /*5110*/  BRA `(.L_x_2604) ;  /* 0x0000000400287947 */ /* 0x000fec0003800000 */
.L_x_2617:
        /* <DEDUP_REMOVED lines=21> */
.L_x_2626:
[----:B------:R-:W-:Y:S05]  /*5270*/  BSYNC B1 ;  /* 0x0000000000017941 */ /* 0x000fea0003800000 */
.L_x_2625:
[----:B------:R-:W-:Y:S01]  /*5280*/  LEA R5, R0, 0x37800000, 0x17 ;  /* 0x3780000000057811 */ /* 0x000fe200078eb8ff */
[----:B------:R-:W-:-:S05]  /*5290*/  IMAD.SHL.U32 R0, R3, 0x200000, RZ ;  /* 0x0020000003007824 */ /* 0x000fca00078e00ff */
[----:B------:R-:W-:-:S07]  /*52a0*/  LOP3.LUT R0, R5, R0, R6, 0xfe, !PT ;  /* 0x0000000005007212 */ /* 0x000fce00078efe06 */
.L_x_2624:
[----:B------:R-:W-:Y:S05]  /*52b0*/  BSYNC B0 ;  /* 0x0000000000007941 */ /* 0x000fea0003800000 */
.L_x_2623:
[----:B------:R-:W-:-:S04]  /*52c0*/  F2FP.BF16.F32.PACK_AB R0, RZ, R0 ;  /* 0x00000000ff00723e */ /* 0x000fc800000010ff */
[----:B------:R-:W-:Y:S01]  /*52d0*/  PRMT R18, R0, 0x7610, R18 ;  /* 0x0000761000127816 */ /* 0x000fe20000000012 */
[----:B------:R-:W-:Y:S06]  /*52e0*/  BRA `(.L_x_2604) ;  /* 0x0000000000b47947 */ /* 0x000fec0003800000 */
.L_x_2616:
        /* <DEDUP_REMOVED lines=14> */
.L_x_2630:
[----:B------:R-:W-:Y:S05]  /*53d0*/  BSYNC B0 ;  /* 0x0000000000007941 */ /* 0x000fea0003800000 */
.L_x_2629:
[----:B------:R-:W-:-:S04]  /*53e0*/  F2FP.BF16.F32.PACK_AB R0, RZ, R0 ;  /* 0x00000000ff00723e */ /* 0x000fc800000010ff */
[----:B------:R-:W-:Y:S01]  /*53f0*/  PRMT R18, R0, 0x7610, R18 ;  /* 0x0000761000127816 */ /* 0x000fe20000000012 */
[----:B------:R-:W-:Y:S06]  /*5400*/  BRA `(.L_x_2604) ;  /* 0x00000000006c7947 */ /* 0x000fec0003800000 */
.L_x_2603:
        /* <DEDUP_REMOVED lines=16> */
.L_x_2631:
[----:B------:R-:W-:Y:S01]  /*5510*/  PRMT R18, RZ, 0x7610, R18 ;  /* 0x00007610ff127816 */ /* 0x000fe20000000012 */
[----:B------:R-:W-:Y:S06]  /*5520*/  BRA `(.L_x_2604) ;  /* 0x0000000000247947 */ /* 0x000fec0003800000 */
.L_x_2628:
[----:B------:R-:W2:Y:S02]  /*5530*/  LDG.E.64 R4, desc[UR36][R4.64] ;  /* 0x0000002404047981 */ /* 0x000ea4000c1e1b00 */
[----:B--2---:R-:W0:Y:S02]  /*5540*/  I2F.U64 R0, R4 ;  /* 0x0000000400007312 */ /* 0x004e240000301000 */
[----:B0-----:R-:W-:-:S04]  /*5550*/  F2FP.BF16.F32.PACK_AB R0, RZ, R0 ;  /* 0x00000000ff00723e */ /* 0x001fc800000010ff */
[----:B------:R-:W-:Y:S01]  /*5560*/  PRMT R18, R0, 0x7610, R18 ;  /* 0x0000761000127816 */ /* 0x000fe20000000012 */
[----:B------:R-:W-:Y:S06]  /*5570*/  BRA `(.L_x_2604) ;  /* 0x0000000000107947 */ /* 0x000fec0003800000 */
.L_x_2627:
[----:B------:R-:W2:Y:S02]  /*5580*/  LDG.E R4, desc[UR36][R4.64] ;  /* 0x0000002404047981 */ /* 0x000ea4000c1e1900 */
[----:B--2---:R-:W-:-:S04]  /*5590*/  I2FP.F32.U32 R0, R4 ;  /* 0x0000000400007245 */ /* 0x004fc80000201000 */
[----:B------:R-:W-:-:S04]  /*55a0*/  F2FP.BF16.F32.PACK_AB R0, RZ, R0 ;  /* 0x00000000ff00723e */ /* 0x000fc800000010ff */
[----:B------:R-:W-:-:S07]  /*55b0*/  PRMT R18, R0, 0x7610, R18 ;  /* 0x0000761000127816 */ /* 0x000fce0000000012 */
.L_x_2604:
[----:B------:R-:W1:Y:S01]  /*55c0*/  LDC.U8 R6, c[0x0][0x235] ;  /* 0x00008d40ff067b82 */ /* 0x000e620000000000 */
[----:B------:R-:W-:Y:S02]  /*55d0*/  ULDC UR4, c[0x0][0x23c] ;  /* 0x00008f0000047ab9 */ /* 0x000fe40000000800 */
[----:B------:R-:W-:-:S05]  /*55e0*/  IMAD R3, R24, UR4, RZ ;  /* 0x0000000418037c24 */ /* 0x000fca000f8e02ff */
[----:B0-----:R-:W0:Y:S01]  /*55f0*/  LDC.64 R4, c[0x0][0x228] ;  /* 0x00008a00ff047b82 */ /* 0x001e220000000a00 */
[----:B-1----:R-:W-:-:S04]  /*5600*/  PRMT R0, R6, 0x9910, RZ ;  /* 0x0000991006007816 */ /* 0x002fc800000000ff */
        /* <DEDUP_REMOVED lines=17> */
.L_x_2635:
[----:B------:R-:W2:Y:S02]  /*5720*/  LDG.E.U8 R4, desc[UR36][R4.64] ;  /* 0x0000002404047981 */ /* 0x000ea4000c1e1100 */
[----:B--2---:R-:W-:-:S04]  /*5730*/  I2FP.F32.U32 R0, R4 ;  /* 0x0000000400007245 */ /* 0x004fc80000201000 */
[----:B------:R-:W-:-:S04]  /*5740*/  F2FP.BF16.F32.PACK_AB R0, RZ, R0 ;  /* 0x00000000ff00723e */ /* 0x000fc800000010ff */
[----:B------:R-:W-:Y:S01]  /*5750*/  PRMT R24, R0, 0x7610, R24 ;  /* 0x0000761000187816 */ /* 0x000fe20000000018 */
[----:B------:R-:W-:Y:S06]  /*5760*/  BRA `(.L_x_2637) ;  /* 0x0000000c00c87947 */ /* 0x000fec0003800000 */
.L_x_2634:
        /* <DEDUP_REMOVED lines=11> */
.L_x_2639:
[----:B------:R-:W2:Y:S02]  /*5820*/  LDG.E R4, desc[UR36][R4.64] ;  /* 0x0000002404047981 */ /* 0x000ea4000c1e1900 */
[----:B--2---:R-:W-:-:S04]  /*5830*/  I2FP.F32.S32 R0, R4 ;  /* 0x0000000400007245 */ /* 0x004fc80000201400 */
[----:B------:R-:W-:-:S04]  /*5840*/  F2FP.BF16.F32.PACK_AB R0, RZ, R0 ;  /* 0x00000000ff00723e */ /* 0x000fc800000010ff */
[----:B------:R-:W-:Y:S01]  /*5850*/  PRMT R24, R0, 0x7610, R24 ;  /* 0x0000761000187816 */ /* 0x000fe20000000018 */
[----:B------:R-:W-:Y:S06]  /*5860*/  BRA `(.L_x_2637) ;  /* 0x0000000c00887947 */ /* 0x000fec0003800000 */
.L_x_2638:
[----:B------:R-:W2:Y:S02]  /*5870*/  LDG.E.U16 R4, desc[UR36][R4.64] ;  /* 0x0000002404047981 */ /* 0x000ea4000c1e1500 */
[----:B--2---:R-:W0:Y:S02]  /*5880*/  I2F.S16 R0, R4 ;  /* 0x0000000400007306 */ /* 0x004e240000101400 */
[----:B0-----:R-:W-:-:S04]  /*5890*/  F2FP.BF16.F32.PACK_AB R0, RZ, R0 ;  /* 0x00000000ff00723e */ /* 0x001fc800000010ff */
[----:B------:R-:W-:Y:S01]  /*58a0*/  PRMT R24, R0, 0x7610, R24 ;  /* 0x0000761000187816 */ /* 0x000fe20000000018 */
[----:B------:R-:W-:Y:S06]  /*58b0*/  BRA `(.L_x_2637) ;  /* 0x0000000c00747947 */ /* 0x000fec0003800000 */
.L_x_2633:
        /* <DEDUP_REMOVED lines=9> */
.L_x_2641:
[----:B------:R-:W2:Y:S02]  /*5950*/  LDG.E.U16 R0, desc[UR36][R4.64] ;  /* 0x0000002404007981 */ /* 0x000ea4000c1e1500 */
[----:B--2---:R-:W-:-:S05]  /*5960*/  HADD2.F32 R0, -RZ, R0.H0_H0 ;  /* 0x20000000ff007230 */ /* 0x004fca0000004100 */
[----:B------:R-:W-:-:S04]  /*5970*/  F2FP.BF16.F32.PACK_AB R0, RZ, R0 ;  /* 0x00000000ff00723e */ /* 0x000fc800000010ff */
[----:B------:R-:W-:Y:S01]  /*5980*/  PRMT R24, R0, 0x7610, R24 ;  /* 0x0000761000187816 */ /* 0x000fe20000000018 */
[----:B------:R-:W-:Y:S06]  /*5990*/  BRA `(.L_x_2637) ;  /* 0x0000000c003c7947 */ /* 0x000fec0003800000 */
.L_x_2640:
        /* <DEDUP_REMOVED lines=9> */
.L_x_2643:
[----:B------:R-:W2:Y:S02]  /*5a30*/  LDG.E.U16 R4, desc[UR36][R4.64] ;  /* 0x0000002404047981 */ /* 0x000ea4000c1e1500 */
[----:B--2---:R-:W-:-:S05]  /*5a40*/  HADD2.F32 R0, -RZ, R4.H0_H0 ;  /* 0x20000004ff007230 */ /* 0x004fca0000004100 */
[----:B------:R-:W-:-:S04]  /*5a50*/  F2FP.BF16.F32.PACK_AB R0, RZ, R0 ;  /* 0x00000000ff00723e */ /* 0x000fc800000010ff */
[----:B------:R-:W-:Y:S01]  /*5a60*/  PRMT R24, R0, 0x7610, R24 ;  /* 0x0000761000187816 */ /* 0x000fe20000000018 */
[----:B------:R-:W-:Y:S06]  /*5a70*/  BRA `(.L_x_2637) ;  /* 0x0000000c00047947 */ /* 0x000fec0003800000 */
.L_x_2642:
        /* <DEDUP_REMOVED lines=9> */
.L_x_2632:
        /* <DEDUP_REMOVED lines=14> */
.L_x_2646:
        /* <DEDUP_REMOVED lines=9> */
.L_x_2645:
        /* <DEDUP_REMOVED lines=28> */
.L_x_2648:
        /* <DEDUP_REMOVED lines=15> */
.L_x_2647:
[----:B------:R0:W5:Y:S01]  /*5f30*/  LDG.E.U16 R24, desc[UR36][R4.64] ;  /* 0x0000002404187981 */ /* 0x000162000c1e1500 */
[----:B------:R-:W-:Y:S05]  /*5f40*/  BRA `(.L_x_2637) ;  /* 0x0000000400d07947 */ /* 0x000fea0003800000 */
.L_x_2644:
        /* <DEDUP_REMOVED lines=13> */
.L_x_2651:
        /* <DEDUP_REMOVED lines=21> */
.L_x_2655:
[----:B------:R-:W-:Y:S05]  /*6170*/  BSYNC B1 ;  /* 0x0000000000017941 */ /* 0x000fea0003800000 */
.L_x_2654:
[----:B------:R-:W-:Y:S01]  /*6180*/  LEA R5, R0, 0x3b800000, 0x17 ;  /* 0x3b80000000057811 */ /* 0x000fe200078eb8ff */
[----:B------:R-:W-:-:S05]  /*6190*/  IMAD.SHL.U32 R0, R3, 0x100000, RZ ;  /* 0x0010000003007824 */ /* 0x000fca00078e00ff */
[----:B------:R-:W-:-:S07]  /*61a0*/  LOP3.LUT R0, R5, R0, R6, 0xfe, !PT ;  /* 0x0000000005007212 */ /* 0x000fce00078efe06 */
.L_x_2653:
[----:B------:R-:W-:Y:S05]  /*61b0*/  BSYNC B0 ;  /* 0x0000000000007941 */ /* 0x000fea0003800000 */
.L_x_2652:
[----:B------:R-:W-:-:S04]  /*61c0*/  F2FP.BF16.F32.PACK_AB R0, RZ, R0 ;  /* 0x00000000ff00723e */ /* 0x000fc800000010ff */
[----:B------:R-:W-:Y:S01]  /*61d0*/  PRMT R24, R0, 0x7610, R24 ;  /* 0x0000761000187816 */ /* 0x000fe20000000018 */
[----:B------:R-:W-:Y:S06]  /*61e0*/  BRA `(.L_x_2637) ;  /* 0x0000000400287947 */ /* 0x000fec0003800000 */
.L_x_2650:
        /* <DEDUP_REMOVED lines=21> */
.L_x_2659:
[----:B------:R-:W-:Y:S05]  /*6340*/  BSYNC B1 ;  /* 0x0000000000017941 */ /* 0x000fea0003800000 */
.L_x_2658:
[----:B------:R-:W-:Y:S01]  /*6350*/  LEA R5, R0, 0x37800000, 0x17 ;  /* 0x3780000000057811 */ /* 0x000fe200078eb8ff */
[----:B------:R-:W-:-:S05]  /*6360*/  IMAD.SHL.U32 R0, R3, 0x200000, RZ ;  /* 0x0020000003007824 */ /* 0x000fca00078e00ff */
[----:B------:R-:W-:-:S07]  /*6370*/  LOP3.LUT R0, R5, R0, R6, 0xfe, !PT ;  /* 0x0000000005007212 */ /* 0x000fce00078efe06 */
.L_x_2657:
[----:B------:R-:W-:Y:S05]  /*6380*/  BSYNC B0 ;  /* 0x0000000000007941 */ /* 0x000fea0003800000 */
.L_x_2656:
[----:B------:R-:W-:-:S04]  /*6390*/  F2FP.BF16.F32.PACK_AB R0, RZ, R0 ;  /* 0x00000000ff00723e */ /* 0x000fc800000010ff */
[----:B------:R-:W-:Y:S01]  /*63a0*/  PRMT R24, R0, 0x7610, R24 ;  /* 0x0000761000187816 */ /* 0x000fe20000000018 */
[----:B------:R-:W-:Y:S06]  /*63b0*/  BRA `(.L_x_2637) ;  /* 0x0000000000b47947 */ /* 0x000fec0003800000 */
.L_x_2649:
        /* <DEDUP_REMOVED lines=14> */
.L_x_2663:
[----:B------:R-:W-:Y:S05]  /*64a0*/  BSYNC B0 ;  /* 0x0000000000007941 */ /* 0x000fea0003800000 */
.L_x_2662:
[----:B------:R-:W-:-:S04]  /*64b0*/  F2FP.BF16.F32.PACK_AB R0, RZ, R0 ;  /* 0x00000000ff00723e */ /* 0x000fc800000010ff */
[----:B------:R-:W-:Y:S01]  /*64c0*/  PRMT R24, R0, 0x7610, R24 ;  /* 0x0000761000187816 */ /* 0x000fe20000000018 */
[----:B------:R-:W-:Y:S06]  /*64d0*/  BRA `(.L_x_2637) ;  /* 0x00000000006c7947 */ /* 0x000fec0003800000 */
.L_x_2636:
        /* <DEDUP_REMOVED lines=16> */
.L_x_2664:
[----:B------:R-:W-:Y:S01]  /*65e0*/  PRMT R24, RZ, 0x7610, R24 ;  /* 0x00007610ff187816 */ /* 0x000fe20000000018 */
[----:B------:R-:W-:Y:S06]  /*65f0*/  BRA `(.L_x_2637) ;  /* 0x0000000000247947 */ /* 0x000fec0003800000 */
.L_x_2661:
[----:B------:R-:W2:Y:S02]  /*6600*/  LDG.E.64 R4, desc[UR36][R4.64] ;  /* 0x0000002404047981 */ /* 0x000ea4000c1e1b00 */
[----:B--2---:R-:W0:Y:S02]  /*6610*/  I2F.U64 R0, R4 ;  /* 0x0000000400007312 */ /* 0x004e240000301000 */
[----:B0-----:R-:W-:-:S04]  /*6620*/  F2FP.BF16.F32.PACK_AB R0, RZ, R0 ;  /* 0x00000000ff00723e */ /* 0x001fc800000010ff */
[----:B------:R-:W-:Y:S01]  /*6630*/  PRMT R24, R0, 0x7610, R24 ;  /* 0x0000761000187816 */ /* 0x000fe20000000018 */
[----:B------:R-:W-:Y:S06]  /*6640*/  BRA `(.L_x_2637) ;  /* 0x0000000000107947 */ /* 0x000fec0003800000 */
.L_x_2660:
[----:B------:R-:W2:Y:S02]  /*6650*/  LDG.E R4, desc[UR36][R4.64] ;  /* 0x0000002404047981 */ /* 0x000ea4000c1e1900 */
[----:B--2---:R-:W-:-:S04]  /*6660*/  I2FP.F32.U32 R0, R4 ;  /* 0x0000000400007245 */ /* 0x004fc80000201000 */
[----:B------:R-:W-:-:S04]  /*6670*/  F2FP.BF16.F32.PACK_AB R0, RZ, R0 ;  /* 0x00000000ff00723e */ /* 0x000fc800000010ff */
[----:B------:R-:W-:-:S07]  /*6680*/  PRMT R24, R0, 0x7610, R24 ;  /* 0x0000761000187816 */ /* 0x000fce0000000018 */
.L_x_2637:
[----:B------:R-:W-:-:S07]  /*6690*/  VIADD R27, R27, 0x80 ;  /* 0x000000801b1b7836 */ /* 0x000fce0000000000 */
.L_x_2598:
[----:B------:R-:W-:Y:S05]  /*66a0*/  BSYNC B6 ;  /* 0x0000000000067941 */ /* 0x000fea0003800000 */
.L_x_2597:
        /* <DEDUP_REMOVED lines=26> */
.L_x_2670:
[----:B------:R-:W2:Y:S02]  /*6850*/  LDG.E.U8 R4, desc[UR36][R4.64] ;  /* 0x0000002404047981 */ /* 0x000ea4000c1e1100 */
[----:B--2---:R-:W-:-:S04]  /*6860*/  I2FP.F32.U32 R0, R4 ;  /* 0x0000000400007245 */ /* 0x004fc80000201000 */
[----:B------:R-:W-:-:S04]  /*6870*/  F2FP.BF16.F32.PACK_AB R0, RZ, R0 ;  /* 0x00000000ff00723e */ /* 0x000fc800000010ff */
[----:B------:R-:W-:Y:S01]  /*6880*/  PRMT R17, R0, 0x7610, R17 ;  /* 0x0000761000117816 */ /* 0x000fe20000000011 */
[----:B------:R-:W-:Y:S06]  /*6890*/  BRA `(.L_x_2672) ;  /* 0x0000000c00c87947 */ /* 0x000fec0003800000 */
.L_x_2669:
        /* <DEDUP_REMOVED lines=11> */
.L_x_2674:
[----:B------:R-:W2:Y:S02]  /*6950*/  LDG.E R4, desc[UR36][R4.64] ;  /* 0x0000002404047981 */ /* 0x000ea4000c1e1900 */
[----:B--2---:R-:W-:-:S04]  /*6960*/  I2FP.F32.S32 R0, R4 ;  /* 0x0000000400007245 */ /* 0x004fc80000201400 */
[----:B------:R-:W-:-:S04]  /*6970*/  F2FP.BF16.F32.PACK_AB R0, RZ, R0 ;  /* 0x00000000ff00723e */ /* 0x000fc800000010ff */
[----:B------:R-:W-:Y:S01]  /*6980*/  PRMT R17, R0, 0x7610, R17 ;  /* 0x0000761000117816 */ /* 0x000fe20000000011 */
[----:B------:R-:W-:Y:S06]  /*6990*/  BRA `(.L_x_2672) ;  /* 0x0000000c00887947 */ /* 0x000fec0003800000 */
.L_x_2673:
[----:B------:R-:W2:Y:S02]  /*69a0*/  LDG.E.U16 R4, desc[UR36][R4.64] ;  /* 0x0000002404047981 */ /* 0x000ea4000c1e1500 */
[----:B--2---:R-:W0:Y:S02]  /*69b0*/  I2F.S16 R0, R4 ;  /* 0x0000000400007306 */ /* 0x004e240000101400 */
[----:B0-----:R-:W-:-:S04]  /*69c0*/  F2FP.BF16.F32.PACK_AB R0, RZ, R0 ;  /* 0x00000000ff00723e */ /* 0x001fc800000010ff */
[----:B------:R-:W-:Y:S01]  /*69d0*/  PRMT R17, R0, 0x7610, R17 ;  /* 0x0000761000117816 */ /* 0x000fe20000000011 */
[----:B------:R-:W-:Y:S06]  /*69e0*/  BRA `(.L_x_2672) ;  /* 0x0000000c00747947 */ /* 0x000fec0003800000 */
.L_x_2668:
        /* <DEDUP_REMOVED lines=9> */
.L_x_2676:
[----:B------:R-:W2:Y:S02]  /*6a80*/  LDG.E.U16 R0, desc[UR36][R4.64] ;  /* 0x0000002404007981 */ /* 0x000ea4000c1e1500 */
[----:B--2---:R-:W-:-:S05]  /*6a90*/  HADD2.F32 R0, -RZ, R0.H0_H0 ;  /* 0x20000000ff007230 */ /* 0x004fca0000004100 */
[----:B------:R-:W-:-:S04]  /*6aa0*/  F2FP.BF16.F32.PACK_AB R0, RZ, R0 ;  /* 0x00000000ff00723e */ /* 0x000fc800000010ff */
[----:B------:R-:W-:Y:S01]  /*6ab0*/  PRMT R17, R0, 0x7610, R17 ;  /* 0x0000761000117816 */ /* 0x000fe20000000011 */
[----:B------:R-:W-:Y:S06]  /*6ac0*/  BRA `(.L_x_2672) ;  /* 0x0000000c003c7947 */ /* 0x000fec0003800000 */
.L_x_2675:
        /* <DEDUP_REMOVED lines=9> */
.L_x_2678:
[----:B------:R-:W2:Y:S02]  /*6b60*/  LDG.E.U16 R4, desc[UR36][R4.64] ;  /* 0x0000002404047981 */ /* 0x000ea4000c1e1500 */
[----:B--2---:R-:W-:-:S05]  /*6b70*/  HADD2.F32 R0, -RZ, R4.H0_H0 ;  /* 0x20000004ff007230 */ /* 0x004fca0000004100 */
[----:B------:R-:W-:-:S04]  /*6b80*/  F2FP.BF16.F32.PACK_AB R0, RZ, R0 ;  /* 0x00000000ff00723e */ /* 0x000fc800000010ff */
[----:B------:R-:W-:Y:S01]  /*6b90*/  PRMT R17, R0, 0x7610, R17 ;  /* 0x0000761000117816 */ /* 0x000fe20000000011 */
[----:B------:R-:W-:Y:S06]  /*6ba0*/  BRA `(.L_x_2672) ;  /* 0x0000000c00047947 */ /* 0x000fec0003800000 */
.L_x_2677:
        /* <DEDUP_REMOVED lines=9> */
.L_x_2667:
        /* <DEDUP_REMOVED lines=14> */
.L_x_2681:
        /* <DEDUP_REMOVED lines=9> */
.L_x_2680:
        /* <DEDUP_REMOVED lines=28> */
.L_x_2683:
        /* <DEDUP_REMOVED lines=15> */
.L_x_2682:
[----:B------:R0:W5:Y:S01]  /*7060*/  LDG.E.U16 R17, desc[UR36][R4.64] ;  /* 0x0000002404117981 */ /* 0x000162000c1e1500 */
[----:B------:R-:W-:Y:S05]  /*7070*/  BRA `(.L_x_2672) ;  /* 0x0000000400d07947 */ /* 0x000fea0003800000 */
.L_x_2679:
        /* <DEDUP_REMOVED lines=13> */
.L_x_2686:
        /* <DEDUP_REMOVED lines=21> */
.L_x_2690:
[----:B------:R-:W-:Y:S05]  /*72a0*/  BSYNC B1 ;  /* 0x0000000000017941 */ /* 0x000fea0003800000 */
.L_x_2689:
[----:B------:R-:W-:Y:S01]  /*72b0*/  LEA R5, R0, 0x3b800000, 0x17 ;  /* 0x3b80000000057811 */ /* 0x000fe200078eb8ff */
[----:B------:R-:W-:-:S05]  /*72c0*/  IMAD.SHL.U32 R0, R3, 0x100000, RZ ;  /* 0x0010000003007824 */ /* 0x000fca00078e00ff */
[----:B------:R-:W-:-:S07]  /*72d0*/  LOP3.LUT R0, R5, R0, R6, 0xfe, !PT ;  /* 0x0000000005007212 */ /* 0x000fce00078efe06 */
.L_x_2688:
[----:B------:R-:W-:Y:S05]  /*72e0*/  BSYNC B0 ;  /* 0x0000000000007941 */ /* 0x000fea0003800000 */
.L_x_2687:
[----:B------:R-:W-:-:S04]  /*72f0*/  F2FP.BF16.F32.PACK_AB R0, RZ, R0 ;  /* 0x00000000ff00723e */ /* 0x000fc800000010ff */
[----:B------:R-:W-:Y:S01]  /*7300*/  PRMT R17, R0, 0x7610, R17 ;  /* 0x0000761000117816 */ /* 0x000fe20000000011 */
[----:B------:R-:W-:Y:S06]  /*7310*/  BRA `(.L_x_2672) ;  /* 0x0000000400287947 */ /* 0x000fec0003800000 */
.L_x_2685:
        /* <DEDUP_REMOVED lines=21> */
.L_x_2694:
[----:B------:R-:W-:Y:S05]  /*7470*/  BSYNC B1 ;  /* 0x0000000000017941 */ /* 0x000fea0003800000 */
.L_x_2693:
[----:B------:R-:W-:Y:S01]  /*7480*/  LEA R5, R0, 0x37800000, 0x17 ;  /* 0x3780000000057811 */ /* 0x000fe200078eb8ff */
[----:B------:R-:W-:-:S05]  /*7490*/  IMAD.SHL.U32 R0, R3, 0x200000, RZ ;  /* 0x0020000003007824 */ /* 0x000fca00078e00ff */
[----:B------:R-:W-:-:S07]  /*74a0*/  LOP3.LUT R0, R5, R0, R6, 0xfe, !PT ;  /* 0x0000000005007212 */ /* 0x000fce00078efe06 */
.L_x_2692:
[----:B------:R-:W-:Y:S05]  /*74b0*/  BSYNC B0 ;  /* 0x0000000000007941 */ /* 0x000fea0003800000 */
.L_x_2691:
[----:B------:R-:W-:-:S04]  /*74c0*/  F2FP.BF16.F32.PACK_AB R0, RZ, R0 ;  /* 0x00000000ff00723e */ /* 0x000fc800000010ff */
[----:B------:R-:W-:Y:S01]  /*74d0*/  PRMT R17, R0, 0x7610, R17 ;  /* 0x0000761000117816 */ /* 0x000fe20000000011 */
[----:B------:R-:W-:Y:S06]  /*74e0*/  BRA `(.L_x_2672) ;  /* 0x0000000000b47947 */ /* 0x000fec0003800000 */
.L_x_2684:
        /* <DEDUP_REMOVED lines=14> */
.L_x_2698:
[----:B------:R-:W-:Y:S05]  /*75d0*/  BSYNC B0 ;  /* 0x0000000000007941 */ /* 0x000fea0003800000 */
.L_x_2697:
[----:B------:R-:W-:-:S04]  /*75e0*/  F2FP.BF16.F32.PACK_AB R0, RZ, R0 ;  /* 0x00000000ff00723e */ /* 0x000fc800000010ff */
[----:B------:R-:W-:Y:S01]  /*75f0*/  PRMT R17, R0, 0x7610, R17 ;  /* 0x0000761000117816 */ /* 0x000fe20000000011 */
[----:B------:R-:W-:Y:S06]  /*7600*/  BRA `(.L_x_2672) ;  /* 0x00000000006c7947 */ /* 0x000fec0003800000 */
.L_x_2671:
        /* <DEDUP_REMOVED lines=16> */
.L_x_2699:
[----:B------:R-:W-:Y:S01]  /*7710*/  PRMT R17, RZ, 0x7610, R17 ;  /* 0x00007610ff117816 */ /* 0x000fe20000000011 */
[----:B------:R-:W-:Y:S06]  /*7720*/  BRA `(.L_x_2672) ;  /* 0x0000000000247947 */ /* 0x000fec0003800000 */
.L_x_2696:
[----:B------:R-:W2:Y:S02]  /*7730*/  LDG.E.64 R4, desc[UR36][R4.64] ;  /* 0x0000002404047981 */ /* 0x000ea4000c1e1b00 */
[----:B--2---:R-:W0:Y:S02]  /*7740*/  I2F.U64 R0, R4 ;  /* 0x0000000400007312 */ /* 0x004e240000301000 */
[----:B0-----:R-:W-:-:S04]  /*7750*/  F2FP.BF16.F32.PACK_AB R0, RZ, R0 ;  /* 0x00000000ff00723e */ /* 0x001fc800000010ff */
[----:B------:R-:W-:Y:S01]  /*7760*/  PRMT R17, R0, 0x7610, R17 ;  /* 0x0000761000117816 */ /* 0x000fe20000000011 */
[----:B------:R-:W-:Y:S06]  /*7770*/  BRA `(.L_x_2672) ;  /* 0x0000000000107947 */ /* 0x000fec0003800000 */
.L_x_2695:
[----:B------:R-:W2:Y:S02]  /*7780*/  LDG.E R4, desc[UR36][R4.64] ;  /* 0x0000002404047981 */ /* 0x000ea4000c1e1900 */
[----:B--2---:R-:W-:-:S04]  /*7790*/  I2FP.F32.U32 R0, R4 ;  /* 0x0000000400007245 */ /* 0x004fc80000201000 */
[----:B------:R-:W-:-:S04]  /*77a0*/  F2FP.BF16.F32.PACK_AB R0, RZ, R0 ;  /* 0x00000000ff00723e */ /* 0x000fc800000010ff */
[----:B------:R-:W-:-:S07]  /*77b0*/  PRMT R17, R0, 0x7610, R17 ;  /* 0x0000761000117816 */ /* 0x000fce0000000011 */
.L_x_2672:
        /* <DEDUP_REMOVED lines=21> */
.L_x_2703:
[----:B------:R-:W2:Y:S02]  /*7910*/  LDG.E.U8 R4, desc[UR36][R4.64] ;  /* 0x0000002404047981 */ /* 0x000ea4000c1e1100 */
[----:B--2---:R-:W-:-:S04]  /*7920*/  I2FP.F32.U32 R0, R4 ;  /* 0x0000000400007245 */ /* 0x004fc80000201000 */
[----:B------:R-:W-:Y:S01]  /*7930*/  F2FP.BF16.F32.PACK_AB R0, RZ, R0 ;  /* 0x00000000ff00723e */ /* 0x000fe200000010ff */
[----:B------:R-:W-:Y:S06]  /*7940*/  BRA `(.L_x_2666) ;  /* 0x0000000c008c7947 */ /* 0x000fec0003800000 */
.L_x_2702:
        /* <DEDUP_REMOVED lines=10> */
.L_x_2706:
[----:B------:R-:W2:Y:S02]  /*79f0*/  LDG.E R4, desc[UR36][R4.64] ;  /* 0x0000002404047981 */ /* 0x000ea4000c1e1900 */
[----:B--2---:R-:W-:-:S04]  /*7a00*/  I2FP.F32.S32 R0, R4 ;  /* 0x0000000400007245 */ /* 0x004fc80000201400 */
[----:B------:R-:W-:Y:S01]  /*7a10*/  F2FP.BF16.F32.PACK_AB R0, RZ, R0 ;  /* 0x00000000ff00723e */ /* 0x000fe200000010ff */
[----:B------:R-:W-:Y:S06]  /*7a20*/  BRA `(.L_x_2666) ;  /* 0x0000000c00547947 */ /* 0x000fec0003800000 */
.L_x_2705:
[----:B------:R-:W2:Y:S02]  /*7a30*/  LDG.E.U16 R4, desc[UR36][R4.64] ;  /* 0x0000002404047981 */ /* 0x000ea4000c1e1500 */
[----:B--2---:R-:W0:Y:S02]  /*7a40*/  I2F.S16 R0, R4 ;  /* 0x0000000400007306 */ /* 0x004e240000101400 */
[----:B0-----:R-:W-:Y:S01]  /*7a50*/  F2FP.BF16.F32.PACK_AB R0, RZ, R0 ;  /* 0x00000000ff00723e */ /* 0x001fe200000010ff */
[----:B------:R-:W-:Y:S06]  /*7a60*/  BRA `(.L_x_2666) ;  /* 0x0000000c00447947 */ /* 0x000fec0003800000 */
.L_x_2701:
        /* <DEDUP_REMOVED lines=9> */
.L_x_2708:
[----:B------:R-:W2:Y:S02]  /*7b00*/  LDG.E.U16 R0, desc[UR36][R4.64] ;  /* 0x0000002404007981 */ /* 0x000ea4000c1e1500 */
[----:B--2---:R-:W-:-:S05]  /*7b10*/  HADD2.F32 R0, -RZ, R0.H0_H0 ;  /* 0x20000000ff007230 */ /* 0x004fca0000004100 */
[----:B------:R-:W-:Y:S01]  /*7b20*/  F2FP.BF16.F32.PACK_AB R0, RZ, R0 ;  /* 0x00000000ff00723e */ /* 0x000fe200000010ff */
[----:B------:R-:W-:Y:S06]  /*7b30*/  BRA `(.L_x_2666) ;  /* 0x0000000c00107947 */ /* 0x000fec0003800000 */
.L_x_2707:
        /* <DEDUP_REMOVED lines=9> */
.L_x_2710:
[----:B------:R-:W2:Y:S02]  /*7bd0*/  LDG.E.U16 R4, desc[UR36][R4.64] ;  /* 0x0000002404047981 */ /* 0x000ea4000c1e1500 */
[----:B--2---:R-:W-:-:S05]  /*7be0*/  HADD2.F32 R0, -RZ, R4.H0_H0 ;  /* 0x20000004ff007230 */ /* 0x004fca0000004100 */
[----:B------:R-:W-:Y:S01]  /*7bf0*/  F2FP.BF16.F32.PACK_AB R0, RZ, R0 ;  /* 0x00000000ff00723e */ /* 0x000fe200000010ff */
[----:B------:R-:W-:Y:S06]  /*7c00*/  BRA `(.L_x_2666) ;  /* 0x0000000800dc7947 */ /* 0x000fec0003800000 */
.L_x_2709:
        /* <DEDUP_REMOVED lines=8> */
.L_x_2700:
        /* <DEDUP_REMOVED lines=13> */
.L_x_2713:
        /* <DEDUP_REMOVED lines=8> */
.L_x_2712:
        /* <DEDUP_REMOVED lines=28> */
.L_x_2715:
        /* <DEDUP_REMOVED lines=12> */
[----:B------:R-:W-:Y:S01]  /*8060*/  F2FP.BF16.F32.PACK_AB R0, RZ, R0 ;  /* 0x00000000ff00723e */ /* 0x000fe200000010ff */
[----:B------:R-:W-:Y:S06]  /*8070*/  BRA `(.L_x_2666) ;  /* 0x0000000400c07947 */ /* 0x000fec0003800000 */
.L_x_2714:
[----:B------:R1:W5:Y:S01]  /*8080*/  LDG.E.U16 R0, desc[UR36][R4.64] ;  /* 0x0000002404007981 */ /* 0x000362000c1e1500 */
[----:B------:R-:W-:Y:S05]  /*8090*/  BRA `(.L_x_2666) ;  /* 0x0000000400b87947 */ /* 0x000fea0003800000 */
.L_x_2711:
        /* <DEDUP_REMOVED lines=12> */
.L_x_2718:
        /* <DEDUP_REMOVED lines=21> */
.L_x_2722:
[----:B------:R-:W-:Y:S05]  /*82b0*/  BSYNC B1 ;  /* 0x0000000000017941 */ /* 0x000fea0003800000 */
.L_x_2721:
[----:B------:R-:W-:Y:S01]  /*82c0*/  LEA R5, R0, 0x3b800000, 0x17 ;  /* 0x3b80000000057811 */ /* 0x000fe200078eb8ff */
[----:B------:R-:W-:-:S05]  /*82d0*/  IMAD.SHL.U32 R0, R3, 0x100000, RZ ;  /* 0x0010000003007824 */ /* 0x000fca00078e00ff */
[----:B------:R-:W-:-:S07]  /*82e0*/  LOP3.LUT R0, R5, R0, R6, 0xfe, !PT ;  /* 0x0000000005007212 */ /* 0x000fce00078efe06 */
.L_x_2720:
[----:B------:R-:W-:Y:S05]  /*82f0*/  BSYNC B0 ;  /* 0x0000000000007941 */ /* 0x000fea0003800000 */
.L_x_2719:
[----:B------:R-:W-:Y:S01]  /*8300*/  F2FP.BF16.F32.PACK_AB R0, RZ, R0 ;  /* 0x00000000ff00723e */ /* 0x000fe200000010ff */
[----:B------:R-:W-:Y:S06]  /*8310*/  BRA `(.L_x_2666) ;  /* 0x0000000400187947 */ /* 0x000fec0003800000 */
.L_x_2717:
        /* <DEDUP_REMOVED lines=21> */
.L_x_2726:
[----:B------:R-:W-:Y:S05]  /*8470*/  BSYNC B1 ;  /* 0x0000000000017941 */ /* 0x000fea0003800000 */
.L_x_2725:
[----:B------:R-:W-:Y:S01]  /*8480*/  LEA R5, R0, 0x37800000, 0x17 ;  /* 0x3780000000057811 */ /* 0x000fe200078eb8ff */
[----:B------:R-:W-:-:S05]  /*8490*/  IMAD.SHL.U32 R0, R3, 0x200000, RZ ;  /* 0x0020000003007824 */ /* 0x000fca00078e00ff */
[----:B------:R-:W-:-:S07]  /*84a0*/  LOP3.LUT R0, R5, R0, R6, 0xfe, !PT ;  /* 0x0000000005007212 */ /* 0x000fce00078efe06 */
.L_x_2724:
[----:B------:R-:W-:Y:S05]  /*84b0*/  BSYNC B0 ;  /* 0x0000000000007941 */ /* 0x000fea0003800000 */
.L_x_2723:
[----:B------:R-:W-:Y:S01]  /*84c0*/  F2FP.BF16.F32.PACK_AB R0, RZ, R0 ;  /* 0x00000000ff00723e */ /* 0x000fe200000010ff */
[----:B------:R-:W-:Y:S06]  /*84d0*/  BRA `(.L_x_2666) ;  /* 0x0000000000a87947 */ /* 0x000fec0003800000 */
.L_x_2716:
        /* <DEDUP_REMOVED lines=14> */
.L_x_2730:
[----:B------:R-:W-:Y:S05]  /*85c0*/  BSYNC B0 ;  /* 0x0000000000007941 */ /* 0x000fea0003800000 */
.L_x_2729:
[----:B------:R-:W-:Y:S01]  /*85d0*/  F2FP.BF16.F32.PACK_AB R0, RZ, R0 ;  /* 0x00000000ff00723e */ /* 0x000fe200000010ff */
[----:B------:R-:W-:Y:S06]  /*85e0*/  BRA `(.L_x_2666) ;  /* 0x0000000000647947 */ /* 0x000fec0003800000 */
.L_x_2704:
        /* <DEDUP_REMOVED lines=16> */
.L_x_2731:
[----:B------:R-:W-:Y:S01]  /*86f0*/  PRMT R0, RZ, 0x7610, R0 ;  /* 0x00007610ff007816 */ /* 0x000fe20000000000 */
[----:B------:R-:W-:Y:S06]  /*8700*/  BRA `(.L_x_2666) ;  /* 0x00000000001c7947 */ /* 0x000fec0003800000 */
.L_x_2728:
[----:B------:R-:W2:Y:S02]  /*8710*/  LDG.E.64 R4, desc[UR36][R4.64] ;  /* 0x0000002404047981 */ /* 0x000ea4000c1e1b00 */
[----:B--2---:R-:W0:Y:S02]  /*8720*/  I2F.U64 R0, R4 ;  /* 0x0000000400007312 */ /* 0x004e240000301000 */
[----:B0-----:R-:W-:Y:S01]  /*8730*/  F2FP.BF16.F32.PACK_AB R0, RZ, R0 ;  /* 0x00000000ff00723e */ /* 0x001fe200000010ff */
[----:B------:R-:W-:Y:S06]  /*8740*/  BRA `(.L_x_2666) ;  /* 0x00000000000c7947 */ /* 0x000fec0003800000 */
.L_x_2727:
[----:B------:R-:W2:Y:S02]  /*8750*/  LDG.E R4, desc[UR36][R4.64] ;  /* 0x0000002404047981 */ /* 0x000ea4000c1e1900 */
[----:B--2---:R-:W-:-:S04]  /*8760*/  I2FP.F32.U32 R0, R4 ;  /* 0x0000000400007245 */ /* 0x004fc80000201000 */
[----:B------:R-:W-:-:S07]  /*8770*/  F2FP.BF16.F32.PACK_AB R0, RZ, R0 ;  /* 0x00000000ff00723e */ /* 0x000fce00000010ff */
.L_x_2666:
[----:B------:R-:W-:Y:S05]  /*8780*/  BSYNC B6 ;  /* 0x0000000000067941 */ /* 0x000fea0003800000 */
.L_x_2665:
[----:B------:R-:W2:Y:S01]  /*8790*/  S2R R25, SR_TID.X ;  /* 0x0000000000197919 */ /* 0x000ea20000002100 */
[----:B------:R-:W-:Y:S01]  /*87a0*/  BSSY B6, `(.L_x_2732) ;  /* 0x000012a000067945 */ /* 0x000fe20003800000 */
[C---:B--2---:R-:W-:Y:S01]  /*87b0*/  ISETP.GE.AND P3, PT, R25.reuse, R16, PT ;  /* 0x000000101900720c */ /* 0x044fe20003f66270 */
[----:B01----:R-:W-:-:S05]  /*87c0*/  VIADD R5, R25, 0x100 ;  /* 0x0000010019057836 */ /* 0x003fca0000000000 */
[----:B------:R-:W-:Y:S01]  /*87d0*/  ISETP.GE.AND P1, PT, R5, R16, PT ;  /* 0x000000100500720c */ /* 0x000fe20003f26270 */
[----:B------:R-:W-:-:S05]  /*87e0*/  VIADD R5, R25, 0x180 ;  /* 0x0000018019057836 */ /* 0x000fca0000000000 */
[-C--:B------:R-:W-:Y:S01]  /*87f0*/  ISETP.GE.AND P2, PT, R5, R16.reuse, PT ;  /* 0x000000100500720c */ /* 0x080fe20003f46270 */
[----:B-----5:R-:W-:Y:S02]  /*8800*/  @!P3 IMAD.U32 R4, R23, 0x10000, RZ ;  /* 0x000100001704b824 */ /* 0x020fe400078e00ff */
[----:B------:R-:W-:Y:S02]  /*8810*/  VIADD R23, R25, 0x80 ;  /* 0x0000008019177836 */ /* 0x000fe40000000000 */
[----:B------:R-:W-:Y:S02]  /*8820*/  @!P3 IMAD.U32 R5, R26, 0x10000, RZ ;  /* 0x000100001a05b824 */ /* 0x000fe400078e00ff */
[----:B------:R-:W-:Y:S01]  /*8830*/  @!P1 IMAD.U32 R18, R18, 0x10000, RZ ;  /* 0x0001000012129824 */ /* 0x000fe200078e00ff */
[----:B------:R-:W-:Y:S01]  /*8840*/  ISETP.GE.AND P0, PT, R23, R16, PT ;  /* 0x000000101700720c */ /* 0x000fe20003f06270 */
[----:B------:R-:W-:Y:S01]  /*8850*/  @!P3 FMUL.FTZ R4, R4, R5 ;  /* 0x000000050404b220 */ /* 0x000fe20000410000 */
[----:B------:R-:W-:-:S03]  /*8860*/  @!P1 IMAD.U32 R5, R24, 0x10000, RZ ;  /* 0x0001000018059824 */ /* 0x000fc600078e00ff */
[----:B------:R-:W-:Y:S02]  /*8870*/  @!P2 IMAD.U32 R0, R0, 0x10000, RZ ;  /* 0x000100000000a824 */ /* 0x000fe400078e00ff */
[----:B------:R-:W-:Y:S01]  /*8880*/  @!P1 FMUL.FTZ R6, R18, R5 ;  /* 0x0000000512069220 */ /* 0x000fe20000410000 */
[----:B------:R-:W-:Y:S01]  /*8890*/  @!P2 IMAD.U32 R5, R17, 0x10000, RZ ;  /* 0x000100001105a824 */ /* 0x000fe200078e00ff */
[----:B------:R-:W0:Y:S01]  /*88a0*/  LDC.U8 R18, c[0x0][0x240] ;  /* 0x00009000ff127b82 */ /* 0x000e220000000000 */
[----:B------:R1:W2:Y:S02]  /*88b0*/  @!P3 F2F.BF16.F32 R3, R4 ;  /* 0x000000040003b304 */ /* 0x0002a40000202000 */
[----:B------:R-:W-:Y:S01]  /*88c0*/  @!P2 FMUL.FTZ R7, R5, R0 ;  /* 0x000000000507a220 */ /* 0x000fe20000410000 */
[----:B------:R-:W-:Y:S02]  /*88d0*/  @!P0 IMAD.U32 R0, R19, 0x10000, RZ ;  /* 0x0001000013008824 */ /* 0x000fe400078e00ff */
[----:B------:R-:W-:-:S03]  /*88e0*/  @!P0 IMAD.U32 R5, R22, 0x10000, RZ ;  /* 0x0001000016058824 */ /* 0x000fc600078e00ff */
[----:B------:R1:W3:Y:S01]  /*88f0*/  @!P1 F2F.BF16.F32 R17, R6 ;  /* 0x0000000600119304 */ /* 0x0002e20000202000 */
[----:B------:R-:W-:-:S07]  /*8900*/  @!P0 FMUL.FTZ R0, R0, R5 ;  /* 0x0000000500008220 */ /* 0x000fce0000410000 */
[----:B------:R1:W4:Y:S08]  /*8910*/  @!P2 F2F.BF16.F32 R19, R7 ;  /* 0x000000070013a304 */ /* 0x0003300000202000 */
[----:B------:R1:W0:Y:S01]  /*8920*/  @!P0 F2F.BF16.F32 R22, R0 ;  /* 0x0000000000168304 */ /* 0x0002220000202000 */
[----:B--23--:R-:W-:Y:S05]  /*8930*/  @P3 BRA `(.L_x_2733) ;  /* 0x0000001000403947 */ /* 0x00cfea0003800000 */
[----:B------:R-:W2:Y:S01]  /*8940*/  LDC.64 R8, c[0x0][0x218] ;  /* 0x00008600ff087b82 */ /* 0x000ea20000000a00 */
[----:B01----:R-:W-:Y:S01]  /*8950*/  PRMT R0, R18, 0x9910, RZ ;  /* 0x0000991012007816 */ /* 0x003fe200000000ff */
[----:B------:R-:W-:Y:S01]  /*8960*/  IMAD R25, R2, 0x200, R25 ;  /* 0x0000020002197824 */ /* 0x000fe200078e0219 */
[----:B------:R-:W-:Y:S02]  /*8970*/  ULDC UR4, c[0x0][0x244] ;  /* 0x0000910000047ab9 */ /* 0x000fe40000000800 */
[----:B------:R-:W-:Y:S01]  /*8980*/  ISETP.GT.AND P0, PT, R0, 0x9, PT ;  /* 0x000000090000780c */ /* 0x000fe20003f04270 */
[----:B------:R-:W-:-:S05]  /*8990*/  IMAD R25, R25, UR4, RZ ;  /* 0x0000000419197c24 */ /* 0x000fca000f8e02ff */
[----:B--2---:R-:W-:-:S05]  /*89a0*/  IADD3 R8, P1, R25, R8, RZ ;  /* 0x0000000819087210 */ /* 0x004fca0007f3e0ff */
        /* <DEDUP_REMOVED lines=15> */
.L_x_2737:
[----:B------:R-:W-:Y:S02]  /*8aa0*/  IMAD.U32 R5, R3, 0x10000, RZ ;  /* 0x0001000003057824 */ /* 0x000fe400078e00ff */
[----:B------:R-:W-:-:S04]  /*8ab0*/  IMAD.MOV.U32 R25, RZ, RZ, R23 ;  /* 0x000000ffff197224 */ /* 0x000fc800078e0017 */
[----:B------:R-:W0:Y:S02]  /*8ac0*/  F2I.S64.TRUNC R4, R5 ;  /* 0x0000000500047311 */ /* 0x000e24000020d900 */
[----:B0-----:R0:W-:Y:S01]  /*8ad0*/  STG.E.U8 desc[UR36][R8.64], R4 ;  /* 0x0000000408007986 */ /* 0x0011e2000c101124 */
[----:B------:R-:W-:Y:S05]  /*8ae0*/  BRA `(.L_x_2733) ;  /* 0x0000000c00d47947 */ /* 0x000fea0003800000 */
.L_x_2736:
        /* <DEDUP_REMOVED lines=11> */
.L_x_2740:
[----:B------:R-:W-:Y:S02]  /*8ba0*/  IMAD.U32 R3, R3, 0x10000, RZ ;  /* 0x0001000003037824 */ /* 0x000fe400078e00ff */
[----:B------:R-:W-:-:S04]  /*8bb0*/  IMAD.MOV.U32 R25, RZ, RZ, R23 ;  /* 0x000000ffff197224 */ /* 0x000fc800078e0017 */
[----:B------:R-:W0:Y:S02]  /*8bc0*/  F2I.FTZ.TRUNC.NTZ R3, R3 ;  /* 0x0000000300037305 */ /* 0x000e24000021f100 */
[----:B0-----:R0:W-:Y:S01]  /*8bd0*/  STG.E desc[UR36][R8.64], R3 ;  /* 0x0000000308007986 */ /* 0x0011e2000c101924 */
[----:B------:R-:W-:Y:S05]  /*8be0*/  BRA `(.L_x_2733) ;  /* 0x0000000c00947947 */ /* 0x000fea0003800000 */
.L_x_2739:
[----:B------:R-:W-:Y:S02]  /*8bf0*/  IMAD.U32 R3, R3, 0x10000, RZ ;  /* 0x0001000003037824 */ /* 0x000fe400078e00ff */
[----:B------:R-:W-:-:S04]  /*8c00*/  IMAD.MOV.U32 R25, RZ, RZ, R23 ;  /* 0x000000ffff197224 */ /* 0x000fc800078e0017 */
[----:B------:R-:W0:Y:S02]  /*8c10*/  F2I.FTZ.TRUNC.NTZ R3, R3 ;  /* 0x0000000300037305 */ /* 0x000e24000021f100 */
[----:B0-----:R0:W-:Y:S01]  /*8c20*/  STG.E.U16 desc[UR36][R8.64], R3 ;  /* 0x0000000308007986 */ /* 0x0011e2000c101524 */
[----:B------:R-:W-:Y:S05]  /*8c30*/  BRA `(.L_x_2733) ;  /* 0x0000000c00807947 */ /* 0x000fea0003800000 */
.L_x_2735:
        /* <DEDUP_REMOVED lines=10> */
.L_x_2742:
[----:B------:R-:W-:Y:S02]  /*8ce0*/  IMAD.U32 R0, R3, 0x10000, RZ ;  /* 0x0001000003007824 */ /* 0x000fe400078e00ff */
[----:B------:R-:W-:-:S03]  /*8cf0*/  IMAD.MOV.U32 R25, RZ, RZ, R23 ;  /* 0x000000ffff197224 */ /* 0x000fc600078e0017 */
[----:B------:R-:W-:-:S05]  /*8d00*/  F2FP.F16.F32.PACK_AB R0, RZ, R0 ;  /* 0x00000000ff00723e */ /* 0x000fca00000000ff */
[----:B------:R2:W-:Y:S01]  /*8d10*/  STG.E.U16 desc[UR36][R8.64], R0 ;  /* 0x0000000008007986 */ /* 0x0005e2000c101524 */
[----:B------:R-:W-:Y:S05]  /*8d20*/  BRA `(.L_x_2733) ;  /* 0x0000000c00447947 */ /* 0x000fea0003800000 */
.L_x_2741:
        /* <DEDUP_REMOVED lines=11> */
.L_x_2744:
[----:B------:R-:W-:Y:S02]  /*8de0*/  IMAD.U32 R3, R3, 0x10000, RZ ;  /* 0x0001000003037824 */ /* 0x000fe400078e00ff */
[----:B------:R-:W-:-:S03]  /*8df0*/  IMAD.MOV.U32 R25, RZ, RZ, R23 ;  /* 0x000000ffff197224 */ /* 0x000fc600078e0017 */
[----:B------:R-:W-:-:S04]  /*8e00*/  F2FP.F16.F32.PACK_AB R3, RZ, R3 ;  /* 0x00000003ff03723e */ /* 0x000fc800000000ff */
[----:B------:R-:W-:-:S05]  /*8e10*/  PRMT R3, R3, 0x5410, RZ ;  /* 0x0000541003037816 */ /* 0x000fca00000000ff */
[----:B------:R0:W-:Y:S01]  /*8e20*/  STG.E desc[UR36][R8.64], R3 ;  /* 0x0000000308007986 */ /* 0x0001e2000c101924 */
[----:B------:R-:W-:Y:S05]  /*8e30*/  BRA `(.L_x_2733) ;  /* 0x0000000c00007947 */ /* 0x000fea0003800000 */
.L_x_2743:
[----:B------:R-:W-:Y:S02]  /*8e40*/  IMAD.U32 R4, R3, 0x10000, RZ ;  /* 0x0001000003047824 */ /* 0x000fe400078e00ff */
[----:B------:R-:W-:Y:S02]  /*8e50*/  IMAD.MOV.U32 R25, RZ, RZ, R23 ;  /* 0x000000ffff197224 */ /* 0x000fe400078e0017 */
[----:B------:R-:W-:-:S06]  /*8e60*/  FMUL.FTZ R4, R4, 1 ;  /* 0x3f80000004047820 */ /* 0x000fcc0000410000 */
[----:B------:R-:W0:Y:S02]  /*8e70*/  F2F.F64.F32 R4, R4 ;  /* 0x0000000400047310 */ /* 0x000e240000201800 */
[----:B0-----:R0:W-:Y:S01]  /*8e80*/  STG.E.64 desc[UR36][R8.64], R4 ;  /* 0x0000000408007986 */ /* 0x0011e2000c101b24 */
[----:B------:R-:W-:Y:S05]  /*8e90*/  BRA `(.L_x_2733) ;  /* 0x0000000800e87947 */ /* 0x000fea0003800000 */
.L_x_2734:
        /* <DEDUP_REMOVED lines=14> */
.L_x_2747:
[----:B------:R-:W-:Y:S01]  /*8f80*/  IMAD.U32 R3, R3, 0x10000, RZ ;  /* 0x0001000003037824 */ /* 0x000fe200078e00ff */
[----:B------:R-:W-:Y:S01]  /*8f90*/  CS2R R6, SRZ ;  /* 0x0000000000067805 */ /* 0x000fe2000001ff00 */
[----:B------:R-:W-:Y:S02]  /*8fa0*/  IMAD.MOV.U32 R25, RZ, RZ, R23 ;  /* 0x000000ffff197224 */ /* 0x000fe400078e0017 */
[----:B------:R-:W-:-:S04]  /*8fb0*/  FMUL.FTZ R3, R3, 1 ;  /* 0x3f80000003037820 */ /* 0x000fc80000410000 */
[----:B------:R-:W0:Y:S02]  /*8fc0*/  F2F.F64.F32 R4, R3 ;  /* 0x0000000300047310 */ /* 0x000e240000201800 */
[----:B0-----:R0:W-:Y:S01]  /*8fd0*/  STG.E.128 desc[UR36][R8.64], R4 ;  /* 0x0000000408007986 */ /* 0x0011e2000c101d24 */
[----:B------:R-:W-:Y:S05]  /*8fe0*/  BRA `(.L_x_2733) ;  /* 0x0000000800947947 */ /* 0x000fea0003800000 */
.L_x_2746:
        /* <DEDUP_REMOVED lines=21> */
.L_x_2751:
[----:B------:R-:W-:Y:S05]  /*9140*/  BSYNC B0 ;  /* 0x0000000000007941 */ /* 0x000fea0003800000 */
.L_x_2750:
[----:B------:R-:W-:Y:S01]  /*9150*/  LOP3.LUT R5, R0, R5, RZ, 0xfc, !PT ;  /* 0x0000000500057212 */ /* 0x000fe200078efcff */
[----:B------:R-:W-:-:S04]  /*9160*/  IMAD.MOV.U32 R25, RZ, RZ, R23 ;  /* 0x000000ffff197224 */ /* 0x000fc800078e0017 */
[----:B------:R0:W-:Y:S01]  /*9170*/  STG.E.U8 desc[UR36][R8.64], R5 ;  /* 0x0000000508007986 */ /* 0x0001e2000c101124 */
[----:B------:R-:W-:Y:S05]  /*9180*/  BRA `(.L_x_2733) ;  /* 0x00000008002c7947 */ /* 0x000fea0003800000 */
.L_x_2749:
        /* <DEDUP_REMOVED lines=13> */
.L_x_2753:
[----:B------:R-:W-:Y:S01]  /*9260*/  IMAD.MOV.U32 R0, RZ, RZ, 0x7f ;  /* 0x0000007fff007424 */ /* 0x000fe200078e00ff */
[----:B------:R-:W-:-:S04]  /*9270*/  ISETP.GT.U32.AND P0, PT, R3, 0x7f800000, PT ;  /* 0x7f8000000300780c */ /* 0x000fc80003f04070 */
[----:B------:R-:W-:-:S09]  /*9280*/  SEL R0, R0, 0x7c, P0 ;  /* 0x0000007c00007807 */ /* 0x000fd20000000000 */
.L_x_2754:
[----:B------:R-:W-:Y:S05]  /*9290*/  BSYNC B0 ;  /* 0x0000000000007941 */ /* 0x000fea0003800000 */
.L_x_2752:
[----:B------:R-:W-:Y:S01]  /*92a0*/  LOP3.LUT R3, R5, 0x80000000, RZ, 0xc0, !PT ;  /* 0x8000000005037812 */ /* 0x000fe200078ec0ff */
[----:B------:R-:W-:-:S03]  /*92b0*/  IMAD.MOV.U32 R25, RZ, RZ, R23 ;  /* 0x000000ffff197224 */ /* 0x000fc600078e0017 */
[----:B------:R-:W-:-:S04]  /*92c0*/  SHF.R.U32.HI R3, RZ, 0x18, R3 ;  /* 0x00000018ff037819 */ /* 0x000fc80000011603 */
[----:B------:R-:W-:-:S05]  /*92d0*/  LOP3.LUT R3, R0, R3, RZ, 0xfc, !PT ;  /* 0x0000000300037212 */ /* 0x000fca00078efcff */
[----:B------:R0:W-:Y:S01]  /*92e0*/  STG.E.U8 desc[UR36][R8.64], R3 ;  /* 0x0000000308007986 */ /* 0x0001e2000c101124 */
[----:B------:R-:W-:Y:S05]  /*92f0*/  BRA `(.L_x_2733) ;  /* 0x0000000400d07947 */ /* 0x000fea0003800000 */
.L_x_2748:
[----:B------:R0:W-:Y:S01]  /*9300*/  STG.E.U16 desc[UR36][R8.64], R3 ;  /* 0x0000000308007986 */ /* 0x0001e2000c101524 */
[----:B------:R-:W-:Y:S01]  /*9310*/  IMAD.MOV.U32 R25, RZ, RZ, R23 ;  /* 0x000000ffff197224 */ /* 0x000fe200078e0017 */
[----:B------:R-:W-:Y:S06]  /*9320*/  BRA `(.L_x_2733) ;  /* 0x0000000400c47947 */ /* 0x000fec0003800000 */
.L_x_2745:
        /* <DEDUP_REMOVED lines=13> */
.L_x_2757:
        /* <DEDUP_REMOVED lines=17> */
.L_x_2760:
[----:B------:R-:W-:-:S04]  /*9510*/  LOP3.LUT R3, R5, 0x80000000, RZ, 0xc0, !PT ;  /* 0x8000000005037812 */ /* 0x000fc800078ec0ff */
[----:B------:R-:W-:-:S04]  /*9520*/  SHF.R.U32.HI R3, RZ, 0x18, R3 ;  /* 0x00000018ff037819 */ /* 0x000fc80000011603 */
[----:B------:R-:W-:-:S04]  /*9530*/  LOP3.LUT R0, R0, R3, RZ, 0xfc, !PT ;  /* 0x0000000300007212 */ /* 0x000fc800078efcff */
[----:B------:R-:W-:-:S07]  /*9540*/  PRMT R4, R0, 0x7610, R4 ;  /* 0x0000761000047816 */ /* 0x000fce0000000004 */
.L_x_2759:
[----:B------:R-:W-:Y:S05]  /*9550*/  BSYNC B0 ;  /* 0x0000000000007941 */ /* 0x000fea0003800000 */
.L_x_2758:
[----:B------:R0:W-:Y:S01]  /*9560*/  STG.E.U8 desc[UR36][R8.64], R4 ;  /* 0x0000000408007986 */ /* 0x0001e2000c101124 */
[----:B------:R-:W-:Y:S01]  /*9570*/  IMAD.MOV.U32 R25, RZ, RZ, R23 ;  /* 0x000000ffff197224 */ /* 0x000fe200078e0017 */
[----:B------:R-:W-:Y:S06]  /*9580*/  BRA `(.L_x_2733) ;  /* 0x00000004002c7947 */ /* 0x000fec0003800000 */
.L_x_2756:
        /* <DEDUP_REMOVED lines=17> */
.L_x_2763:
[----:B------:R-:W-:-:S04]  /*96a0*/  LOP3.LUT R3, R5, 0x80000000, RZ, 0xc0, !PT ;  /* 0x8000000005037812 */ /* 0x000fc800078ec0ff */
[----:B------:R-:W-:-:S04]  /*96b0*/  SHF.R.U32.HI R3, RZ, 0x18, R3 ;  /* 0x00000018ff037819 */ /* 0x000fc80000011603 */
[----:B------:R-:W-:-:S04]  /*96c0*/  LOP3.LUT R0, R0, R3, RZ, 0xfc, !PT ;  /* 0x0000000300007212 */ /* 0x000fc800078efcff */
[----:B------:R-:W-:-:S07]  /*96d0*/  PRMT R4, R0, 0x7610, R4 ;  /* 0x0000761000047816 */ /* 0x000fce0000000004 */
.L_x_2762:
[----:B------:R-:W-:Y:S05]  /*96e0*/  BSYNC B0 ;  /* 0x0000000000007941 */ /* 0x000fea0003800000 */
.L_x_2761:
[----:B------:R0:W-:Y:S01]  /*96f0*/  STG.E.U8 desc[UR36][R8.64], R4 ;  /* 0x0000000408007986 */ /* 0x0001e2000c101124 */
[----:B------:R-:W-:Y:S01]  /*9700*/  IMAD.MOV.U32 R25, RZ, RZ, R23 ;  /* 0x000000ffff197224 */ /* 0x000fe200078e0017 */
[----:B------:R-:W-:Y:S06]  /*9710*/  BRA `(.L_x_2733) ;  /* 0x0000000000c87947 */ /* 0x000fec0003800000 */
.L_x_2755:
        /* <DEDUP_REMOVED lines=23> */
.L_x_2738:
        /* <DEDUP_REMOVED lines=15> */
[----:B0---4-:R-:W-:Y:S05]  /*9980*/  CALL.ABS.NOINC R14 ;  /* 0x000000000e007343 */ /* 0x011fea0003c00000 */
.L_x_2766:
[----:B------:R-:W-:Y:S01]  /*9990*/  IMAD.MOV.U32 R25, RZ, RZ, R23 ;  /* 0x000000ffff197224 */ /* 0x000fe200078e0017 */
[----:B------:R-:W-:Y:S06]  /*99a0*/  BRA `(.L_x_2733) ;  /* 0x0000000000247947 */ /* 0x000fec0003800000 */
.L_x_2765:
[----:B------:R-:W-:Y:S02]  /*99b0*/  IMAD.U32 R4, R3, 0x10000, RZ ;  /* 0x0001000003047824 */ /* 0x000fe400078e00ff */
[----:B------:R-:W-:-:S04]  /*99c0*/  IMAD.MOV.U32 R25, RZ, RZ, R23 ;  /* 0x000000ffff197224 */ /* 0x000fc800078e0017 */
[----:B------:R-:W0:Y:S02]  /*99d0*/  F2I.U64.TRUNC R4, R4 ;  /* 0x0000000400047311 */ /* 0x000e24000020d800 */
[----:B0-----:R0:W-:Y:S01]  /*99e0*/  STG.E.64 desc[UR36][R8.64], R4 ;  /* 0x0000000408007986 */ /* 0x0011e2000c101b24 */
[----:B------:R-:W-:Y:S05]  /*99f0*/  BRA `(.L_x_2733) ;  /* 0x0000000000107947 */ /* 0x000fea0003800000 */
.L_x_2764:
[----:B------:R-:W-:Y:S02]  /*9a00*/  IMAD.U32 R3, R3, 0x10000, RZ ;  /* 0x0001000003037824 */ /* 0x000fe400078e00ff */
[----:B------:R-:W-:-:S04]  /*9a10*/  IMAD.MOV.U32 R25, RZ, RZ, R23 ;  /* 0x000000ffff197224 */ /* 0x000fc800078e0017 */
[----:B------:R-:W0:Y:S02]  /*9a20*/  F2I.FTZ.U32.TRUNC.NTZ R3, R3 ;  /* 0x0000000300037305 */ /* 0x000e24000021f000 */
[----:B0-----:R0:W-:Y:S02]  /*9a30*/  STG.E desc[UR36][R8.64], R3 ;  /* 0x0000000308007986 */ /* 0x0011e4000c101924 */
.L_x_2733:
[----:B------:R-:W-:Y:S05]  /*9a40*/  BSYNC B6 ;  /* 0x0000000000067941 */ /* 0x000fea0003800000 */
.L_x_2732:
[----:B------:R-:W-:Y:S01]  /*9a50*/  ISETP.GE.AND P0, PT, R25, R16, PT ;  /* 0x000000101900720c */ /* 0x000fe20003f06270 */
[----:B------:R-:W-:-:S12]  /*9a60*/  BSSY B6, `(.L_x_2767) ;  /* 0x00001fc000067945 */ /* 0x000fd80003800000 */
[----:B------:R-:W-:Y:S05]  /*9a70*/  @P0 BRA `(.L_x_2768) ;  /* 0x0000001c00e80947 */ /* 0x000fea0003800000 */
[----:B0-23--:R-:W0:Y:S01]  /*9a80*/  LDC.64 R8, c[0x0][0x218] ;  /* 0x00008600ff087b82 */ /* 0x00de220000000a00 */
[----:B-1----:R-:W-:Y:S01]  /*9a90*/  IMAD R0, R2, 0x200, R25 ;  /* 0x0000020002007824 */ /* 0x002fe200078e0219 */
        /* <DEDUP_REMOVED lines=20> */
.L_x_2772:
[----:B------:R-:W-:-:S06]  /*9be0*/  IMAD.U32 R5, R22, 0x10000, RZ ;  /* 0x0001000016057824 */ /* 0x000fcc00078e00ff */
[----:B------:R-:W0:Y:S02]  /*9bf0*/  F2I.S64.TRUNC R4, R5 ;  /* 0x0000000500047311 */ /* 0x000e24000020d900 */
[----:B0-----:R0:W-:Y:S01]  /*9c00*/  STG.E.U8 desc[UR36][R8.64], R4 ;  /* 0x0000000408007986 */ /* 0x0011e2000c101124 */
[----:B------:R-:W-:Y:S05]  /*9c10*/  BRA `(.L_x_2774) ;  /* 0x0000000c00847947 */ /* 0x000fea0003800000 */
.L_x_2771:
        /* <DEDUP_REMOVED lines=10> */
.L_x_2776:
[----:B------:R-:W-:-:S04]  /*9cc0*/  IMAD.U32 R22, R22, 0x10000, RZ ;  /* 0x0001000016167824 */ /* 0x000fc800078e00ff */
[----:B------:R-:W0:Y:S02]  /*9cd0*/  F2I.FTZ.TRUNC.NTZ R3, R22 ;  /* 0x0000001600037305 */ /* 0x000e24000021f100 */
[----:B0-----:R0:W-:Y:S01]  /*9ce0*/  STG.E desc[UR36][R8.64], R3 ;  /* 0x0000000308007986 */ /* 0x0011e2000c101924 */
[----:B------:R-:W-:Y:S05]  /*9cf0*/  BRA `(.L_x_2774) ;  /* 0x0000000c004c7947 */ /* 0x000fea0003800000 */
.L_x_2775:
[----:B------:R-:W-:-:S04]  /*9d00*/  IMAD.U32 R22, R22, 0x10000, RZ ;  /* 0x0001000016167824 */ /* 0x000fc800078e00ff */
[----:B------:R-:W0:Y:S02]  /*9d10*/  F2I.FTZ.TRUNC.NTZ R3, R22 ;  /* 0x0000001600037305 */ /* 0x000e24000021f100 */
[----:B0-----:R0:W-:Y:S01]  /*9d20*/  STG.E.U16 desc[UR36][R8.64], R3 ;  /* 0x0000000308007986 */ /* 0x0011e2000c101524 */
[----:B------:R-:W-:Y:S05]  /*9d30*/  BRA `(.L_x_2774) ;  /* 0x0000000c003c7947 */ /* 0x000fea0003800000 */
.L_x_2770:
        /* <DEDUP_REMOVED lines=9> */
.L_x_2778:
[----:B------:R-:W-:-:S05]  /*9dd0*/  IMAD.U32 R0, R22, 0x10000, RZ ;  /* 0x0001000016007824 */ /* 0x000fca00078e00ff */
[----:B------:R-:W-:-:S05]  /*9de0*/  F2FP.F16.F32.PACK_AB R0, RZ, R0 ;  /* 0x00000000ff00723e */ /* 0x000fca00000000ff */
[----:B------:R0:W-:Y:S01]  /*9df0*/  STG.E.U16 desc[UR36][R8.64], R0 ;  /* 0x0000000008007986 */ /* 0x0001e2000c101524 */
[----:B------:R-:W-:Y:S05]  /*9e00*/  BRA `(.L_x_2774) ;  /* 0x0000000c00087947 */ /* 0x000fea0003800000 */
.L_x_2777:
        /* <DEDUP_REMOVED lines=10> */
.L_x_2780:
[----:B------:R-:W-:-:S05]  /*9eb0*/  IMAD.U32 R22, R22, 0x10000, RZ ;  /* 0x0001000016167824 */ /* 0x000fca00078e00ff */
[----:B------:R-:W-:-:S04]  /*9ec0*/  F2FP.F16.F32.PACK_AB R3, RZ, R22 ;  /* 0x00000016ff03723e */ /* 0x000fc800000000ff */
[----:B------:R-:W-:-:S05]  /*9ed0*/  PRMT R3, R3, 0x5410, RZ ;  /* 0x0000541003037816 */ /* 0x000fca00000000ff */
[----:B------:R3:W-:Y:S01]  /*9ee0*/  STG.E desc[UR36][R8.64], R3 ;  /* 0x0000000308007986 */ /* 0x0007e2000c101924 */
[----:B------:R-:W-:Y:S05]  /*9ef0*/  BRA `(.L_x_2774) ;  /* 0x0000000800cc7947 */ /* 0x000fea0003800000 */
.L_x_2779:
[----:B------:R-:W-:-:S04]  /*9f00*/  IMAD.U32 R4, R22, 0x10000, RZ ;  /* 0x0001000016047824 */ /* 0x000fc800078e00ff */
[----:B------:R-:W-:-:S06]  /*9f10*/  FMUL.FTZ R4, R4, 1 ;  /* 0x3f80000004047820 */ /* 0x000fcc0000410000 */
[----:B------:R-:W0:Y:S02]  /*9f20*/  F2F.F64.F32 R4, R4 ;  /* 0x0000000400047310 */ /* 0x000e240000201800 */
[----:B0-----:R0:W-:Y:S01]  /*9f30*/  STG.E.64 desc[UR36][R8.64], R4 ;  /* 0x0000000408007986 */ /* 0x0011e2000c101b24 */
[----:B------:R-:W-:Y:S05]  /*9f40*/  BRA `(.L_x_2774) ;  /* 0x0000000800b87947 */ /* 0x000fea0003800000 */
.L_x_2769:
        /* <DEDUP_REMOVED lines=13> */
.L_x_2783:
[----:B------:R-:W-:Y:S01]  /*a020*/  IMAD.U32 R22, R22, 0x10000, RZ ;  /* 0x0001000016167824 */ /* 0x000fe200078e00ff */
[----:B------:R-:W-:-:S03]  /*a030*/  CS2R R6, SRZ ;  /* 0x0000000000067805 */ /* 0x000fc6000001ff00 */
[----:B------:R-:W-:-:S06]  /*a040*/  FMUL.FTZ R4, R22, 1 ;  /* 0x3f80000016047820 */ /* 0x000fcc0000410000 */
[----:B------:R-:W0:Y:S02]  /*a050*/  F2F.F64.F32 R4, R4 ;  /* 0x0000000400047310 */ /* 0x000e240000201800 */
[----:B0-----:R0:W-:Y:S01]  /*a060*/  STG.E.128 desc[UR36][R8.64], R4 ;  /* 0x0000000408007986 */ /* 0x0011e2000c101d24 */
[----:B------:R-:W-:Y:S05]  /*a070*/  BRA `(.L_x_2774) ;  /* 0x00000008006c7947 */ /* 0x000fea0003800000 */
.L_x_2782:
        /* <DEDUP_REMOVED lines=21> */
.L_x_2787:
[----:B------:R-:W-:Y:S05]  /*a1d0*/  BSYNC B0 ;  /* 0x0000000000007941 */ /* 0x000fea0003800000 */
.L_x_2786:
[----:B------:R-:W-:-:S05]  /*a1e0*/  LOP3.LUT R5, R0, R5, RZ, 0xfc, !PT ;  /* 0x0000000500057212 */ /* 0x000fca00078efcff */
[----:B------:R0:W-:Y:S01]  /*a1f0*/  STG.E.U8 desc[UR36][R8.64], R5 ;  /* 0x0000000508007986 */ /* 0x0001e2000c101124 */
[----:B------:R-:W-:Y:S05]  /*a200*/  BRA `(.L_x_2774) ;  /* 0x0000000800087947 */ /* 0x000fea0003800000 */
.L_x_2785:
        /* <DEDUP_REMOVED lines=13> */
.L_x_2789:
[----:B------:R-:W-:Y:S01]  /*a2e0*/  IMAD.MOV.U32 R0, RZ, RZ, 0x7f ;  /* 0x0000007fff007424 */ /* 0x000fe200078e00ff */
[----:B------:R-:W-:-:S04]  /*a2f0*/  ISETP.GT.U32.AND P0, PT, R3, 0x7f800000, PT ;  /* 0x7f8000000300780c */ /* 0x000fc80003f04070 */
[----:B------:R-:W-:-:S09]  /*a300*/  SEL R0, R0, 0x7c, P0 ;  /* 0x0000007c00007807 */ /* 0x000fd20000000000 */
.L_x_2790:
[----:B------:R-:W-:Y:S05]  /*a310*/  BSYNC B0 ;  /* 0x0000000000007941 */ /* 0x000fea0003800000 */
.L_x_2788:
[----:B------:R-:W-:-:S04]  /*a320*/  LOP3.LUT R3, R5, 0x80000000, RZ, 0xc0, !PT ;  /* 0x8000000005037812 */ /* 0x000fc800078ec0ff */
[----:B------:R-:W-:-:S04]  /*a330*/  SHF.R.U32.HI R3, RZ, 0x18, R3 ;  /* 0x00000018ff037819 */ /* 0x000fc80000011603 */
[----:B------:R-:W-:-:S05]  /*a340*/  LOP3.LUT R3, R0, R3, RZ, 0xfc, !PT ;  /* 0x0000000300037212 */ /* 0x000fca00078efcff */
[----:B------:R0:W-:Y:S01]  /*a350*/  STG.E.U8 desc[UR36][R8.64], R3 ;  /* 0x0000000308007986 */ /* 0x0001e2000c101124 */
[----:B------:R-:W-:Y:S05]  /*a360*/  BRA `(.L_x_2774) ;  /* 0x0000000400b07947 */ /* 0x000fea0003800000 */
.L_x_2784:
[----:B------:R0:W-:Y:S01]  /*a370*/  STG.E.U16 desc[UR36][R8.64], R22 ;  /* 0x0000001608007986 */ /* 0x0001e2000c101524 */
[----:B------:R-:W-:Y:S05]  /*a380*/  BRA `(.L_x_2774) ;  /* 0x0000000400a87947 */ /* 0x000fea0003800000 */
.L_x_2781:
        /* <DEDUP_REMOVED lines=12> */
.L_x_2793:
        /* <DEDUP_REMOVED lines=17> */
.L_x_2796:
[----:B------:R-:W-:-:S04]  /*a560*/  LOP3.LUT R3, R5, 0x80000000, RZ, 0xc0, !PT ;  /* 0x8000000005037812 */ /* 0x000fc800078ec0ff */
[----:B------:R-:W-:-:S04]  /*a570*/  SHF.R.U32.HI R3, RZ, 0x18, R3 ;  /* 0x00000018ff037819 */ /* 0x000fc80000011603 */
[----:B------:R-:W-:-:S04]  /*a580*/  LOP3.LUT R0, R0, R3, RZ, 0xfc, !PT ;  /* 0x0000000300007212 */ /* 0x000fc800078efcff */
[----:B------:R-:W-:-:S07]  /*a590*/  PRMT R4, R0, 0x7610, R4 ;  /* 0x0000761000047816 */ /* 0x000fce0000000004 */
.L_x_2795:
[----:B------:R-:W-:Y:S05]  /*a5a0*/  BSYNC B0 ;  /* 0x0000000000007941 */ /* 0x000fea0003800000 */
.L_x_2794:
[----:B------:R0:W-:Y:S01]  /*a5b0*/  STG.E.U8 desc[UR36][R8.64], R4 ;  /* 0x0000000408007986 */ /* 0x0001e2000c101124 */
[----:B------:R-:W-:Y:S05]  /*a5c0*/  BRA `(.L_x_2774) ;  /* 0x0000000400187947 */ /* 0x000fea0003800000 */
.L_x_2792:
        /* <DEDUP_REMOVED lines=17> */
.L_x_2799:
[----:B------:R-:W-:-:S04]  /*a6e0*/  LOP3.LUT R3, R5, 0x80000000, RZ, 0xc0, !PT ;  /* 0x8000000005037812 */ /* 0x000fc800078ec0ff */
[----:B------:R-:W-:-:S04]  /*a6f0*/  SHF.R.U32.HI R3, RZ, 0x18, R3 ;  /* 0x00000018ff037819 */ /* 0x000fc80000011603 */
[----:B------:R-:W-:-:S04]  /*a700*/  LOP3.LUT R0, R0, R3, RZ, 0xfc, !PT ;  /* 0x0000000300007212 */ /* 0x000fc800078efcff */
[----:B------:R-:W-:-:S07]  /*a710*/  PRMT R4, R0, 0x7610, R4 ;  /* 0x0000761000047816 */ /* 0x000fce0000000004 */
.L_x_2798:
[----:B------:R-:W-:Y:S05]  /*a720*/  BSYNC B0 ;  /* 0x0000000000007941 */ /* 0x000fea0003800000 */
.L_x_2797:
[----:B------:R0:W-:Y:S01]  /*a730*/  STG.E.U8 desc[UR36][R8.64], R4 ;  /* 0x0000000408007986 */ /* 0x0001e2000c101124 */
[----:B------:R-:W-:Y:S05]  /*a740*/  BRA `(.L_x_2774) ;  /* 0x0000000000b87947 */ /* 0x000fea0003800000 */
.L_x_2791:
        /* <DEDUP_REMOVED lines=22> */
.L_x_2773:
        /* <DEDUP_REMOVED lines=16> */
.L_x_2802:
[----:B------:R-:W-:Y:S05]  /*a9b0*/  BRA `(.L_x_2774) ;  /* 0x00000000001c7947 */ /* 0x000fea0003800000 */
.L_x_2801:
[----:B------:R-:W-:-:S06]  /*a9c0*/  IMAD.U32 R4, R22, 0x10000, RZ ;  /* 0x0001000016047824 */ /* 0x000fcc00078e00ff */
[----:B------:R-:W0:Y:S02]  /*a9d0*/  F2I.U64.TRUNC R4, R4 ;  /* 0x0000000400047311 */ /* 0x000e24000020d800 */
[----:B0-----:R0:W-:Y:S01]  /*a9e0*/  STG.E.64 desc[UR36][R8.64], R4 ;  /* 0x0000000408007986 */ /* 0x0011e2000c101b24 */
[----:B------:R-:W-:Y:S05]  /*a9f0*/  BRA `(.L_x_2774) ;  /* 0x00000000000c7947 */ /* 0x000fea0003800000 */
.L_x_2800:
[----:B------:R-:W-:-:S04]  /*aa00*/  IMAD.U32 R22, R22, 0x10000, RZ ;  /* 0x0001000016167824 */ /* 0x000fc800078e00ff */
[----:B------:R-:W0:Y:S02]  /*aa10*/  F2I.FTZ.U32.TRUNC.NTZ R3, R22 ;  /* 0x0000001600037305 */ /* 0x000e24000021f000 */
[----:B0-----:R0:W-:Y:S02]  /*aa20*/  STG.E desc[UR36][R8.64], R3 ;  /* 0x0000000308007986 */ /* 0x0011e4000c101924 */
.L_x_2774:
[----:B------:R-:W-:-:S05]  /*aa30*/  VIADD R25, R25, 0x80 ;  /* 0x0000008019197836 */ /* 0x000fca0000000000 */
[----:B------:R-:W-:-:S13]  /*aa40*/  ISETP.GE.AND P0, PT, R25, R16, PT ;  /* 0x000000101900720c */ /* 0x000fda0003f06270 */
[----:B------:R-:W-:Y:S05]  /*aa50*/  @P0 BRA `(.L_x_2768) ;  /* 0x0000000c00f00947 */ /* 0x000fea0003800000 */
[----:B0123--:R-:W0:Y:S01]  /*aa60*/  LDC.64 R8, c[0x0][0x218] ;  /* 0x00008600ff087b82 */ /* 0x00fe220000000a00 */
        /* <DEDUP_REMOVED lines=21> */
.L_x_2806:
[----:B------:R-:W-:-:S06]  /*abc0*/  IMAD.U32 R5, R17, 0x10000, RZ ;  /* 0x0001000011057824 */ /* 0x000fcc00078e00ff */
[----:B------:R-:W0:Y:S02]  /*abd0*/  F2I.S64.TRUNC R4, R5 ;  /* 0x0000000500047311 */ /* 0x000e24000020d900 */
[----:B0-----:R0:W-:Y:S01]  /*abe0*/  STG.E.U8 desc[UR36][R8.64], R4 ;  /* 0x0000000408007986 */ /* 0x0011e2000c101124 */
[----:B------:R-:W-:Y:S05]  /*abf0*/  BRA `(.L_x_2808) ;  /* 0x0000000c00847947 */ /* 0x000fea0003800000 */
.L_x_2805:
        /* <DEDUP_REMOVED lines=10> */
.L_x_2810:
[----:B------:R-:W-:-:S06]  /*aca0*/  IMAD.U32 R17, R17, 0x10000, RZ ;  /* 0x0001000011117824 */ /* 0x000fcc00078e00ff */
[----:B------:R-:W0:Y:S02]  /*acb0*/  F2I.FTZ.TRUNC.NTZ R17, R17 ;  /* 0x0000001100117305 */ /* 0x000e24000021f100 */
[----:B0-----:R0:W-:Y:S01]  /*acc0*/  STG.E desc[UR36][R8.64], R17 ;  /* 0x0000001108007986 */ /* 0x0011e2000c101924 */
[----:B------:R-:W-:Y:S05]  /*acd0*/  BRA `(.L_x_2808) ;  /* 0x0000000c004c7947 */ /* 0x000fea0003800000 */
.L_x_2809:
[----:B------:R-:W-:-:S06]  /*ace0*/  IMAD.U32 R17, R17, 0x10000, RZ ;  /* 0x0001000011117824 */ /* 0x000fcc00078e00ff */
[----:B------:R-:W0:Y:S02]  /*acf0*/  F2I.FTZ.TRUNC.NTZ R17, R17 ;  /* 0x0000001100117305 */ /* 0x000e24000021f100 */
[----:B0-----:R0:W-:Y:S01]  /*ad00*/  STG.E.U16 desc[UR36][R8.64], R17 ;  /* 0x0000001108007986 */ /* 0x0011e2000c101524 */
[----:B------:R-:W-:Y:S05]  /*ad10*/  BRA `(.L_x_2808) ;  /* 0x0000000c003c7947 */ /* 0x000fea0003800000 */
.L_x_2804:
        /* <DEDUP_REMOVED lines=9> */
.L_x_2812:
[----:B------:R-:W-:-:S05]  /*adb0*/  IMAD.U32 R0, R17, 0x10000, RZ ;  /* 0x0001000011007824 */ /* 0x000fca00078e00ff */
[----:B------:R-:W-:-:S05]  /*adc0*/  F2FP.F16.F32.PACK_AB R0, RZ, R0 ;  /* 0x00000000ff00723e */ /* 0x000fca00000000ff */
[----:B------:R0:W-:Y:S01]  /*add0*/  STG.E.U16 desc[UR36][R8.64], R0 ;  /* 0x0000000008007986 */ /* 0x0001e2000c101524 */
[----:B------:R-:W-:Y:S05]  /*ade0*/  BRA `(.L_x_2808) ;  /* 0x0000000c00087947 */ /* 0x000fea0003800000 */
.L_x_2811:
        /* <DEDUP_REMOVED lines=10> */
.L_x_2814:
[----:B------:R-:W-:-:S05]  /*ae90*/  IMAD.U32 R17, R17, 0x10000, RZ ;  /* 0x0001000011117824 */ /* 0x000fca00078e00ff */
[----:B------:R-:W-:-:S04]  /*aea0*/  F2FP.F16.F32.PACK_AB R3, RZ, R17 ;  /* 0x00000011ff03723e */ /* 0x000fc800000000ff */
[----:B------:R-:W-:-:S05]  /*aeb0*/  PRMT R3, R3, 0x5410, RZ ;  /* 0x0000541003037816 */ /* 0x000fca00000000ff */
[----:B------:R2:W-:Y:S01]  /*aec0*/  STG.E desc[UR36][R8.64], R3 ;  /* 0x0000000308007986 */ /* 0x0005e2000c101924 */
[----:B------:R-:W-:Y:S05]  /*aed0*/  BRA `(.L_x_2808) ;  /* 0x0000000800cc7947 */ /* 0x000fea0003800000 */
.L_x_2813:
[----:B------:R-:W-:-:S04]  /*aee0*/  IMAD.U32 R4, R17, 0x10000, RZ ;  /* 0x0001000011047824 */ /* 0x000fc800078e00ff */
[----:B------:R-:W-:-:S06]  /*aef0*/  FMUL.FTZ R4, R4, 1 ;  /* 0x3f80000004047820 */ /* 0x000fcc0000410000 */
[----:B------:R-:W0:Y:S02]  /*af00*/  F2F.F64.F32 R4, R4 ;  /* 0x0000000400047310 */ /* 0x000e240000201800 */
[----:B0-----:R0:W-:Y:S01]  /*af10*/  STG.E.64 desc[UR36][R8.64], R4 ;  /* 0x0000000408007986 */ /* 0x0011e2000c101b24 */
[----:B------:R-:W-:Y:S05]  /*af20*/  BRA `(.L_x_2808) ;  /* 0x0000000800b87947 */ /* 0x000fea0003800000 */
.L_x_2803:
        /* <DEDUP_REMOVED lines=13> */
.L_x_2817:
[----:B------:R-:W-:Y:S01]  /*b000*/  IMAD.U32 R17, R17, 0x10000, RZ ;  /* 0x0001000011117824 */ /* 0x000fe200078e00ff */
[----:B------:R-:W-:-:S03]  /*b010*/  CS2R R6, SRZ ;  /* 0x0000000000067805 */ /* 0x000fc6000001ff00 */
[----:B------:R-:W-:-:S06]  /*b020*/  FMUL.FTZ R4, R17, 1 ;  /* 0x3f80000011047820 */ /* 0x000fcc0000410000 */
[----:B------:R-:W0:Y:S02]  /*b030*/  F2F.F64.F32 R4, R4 ;  /* 0x0000000400047310 */ /* 0x000e240000201800 */
[----:B0-----:R0:W-:Y:S01]  /*b040*/  STG.E.128 desc[UR36][R8.64], R4 ;  /* 0x0000000408007986 */ /* 0x0011e2000c101d24 */
[----:B------:R-:W-:Y:S05]  /*b050*/  BRA `(.L_x_2808) ;  /* 0x00000008006c7947 */ /* 0x000fea0003800000 */
.L_x_2816:
        /* <DEDUP_REMOVED lines=21> */
.L_x_2821:
[----:B------:R-:W-:Y:S05]  /*b1b0*/  BSYNC B0 ;  /* 0x0000000000007941 */ /* 0x000fea0003800000 */
.L_x_2820:
[----:B------:R-:W-:-:S05]  /*b1c0*/  LOP3.LUT R5, R0, R5, RZ, 0xfc, !PT ;  /* 0x0000000500057212 */ /* 0x000fca00078efcff */
[----:B------:R0:W-:Y:S01]  /*b1d0*/  STG.E.U8 desc[UR36][R8.64], R5 ;  /* 0x0000000508007986 */ /* 0x0001e2000c101124 */
[----:B------:R-:W-:Y:S05]  /*b1e0*/  BRA `(.L_x_2808) ;  /* 0x0000000800087947 */ /* 0x000fea0003800000 */
.L_x_2819:
        /* <DEDUP_REMOVED lines=13> */
.L_x_2823:
[----:B------:R-:W-:Y:S01]  /*b2c0*/  IMAD.MOV.U32 R0, RZ, RZ, 0x7f ;  /* 0x0000007fff007424 */ /* 0x000fe200078e00ff */
[----:B------:R-:W-:-:S04]  /*b2d0*/  ISETP.GT.U32.AND P0, PT, R3, 0x7f800000, PT ;  /* 0x7f8000000300780c */ /* 0x000fc80003f04070 */
[----:B------:R-:W-:-:S09]  /*b2e0*/  SEL R0, R0, 0x7c, P0 ;  /* 0x0000007c00007807 */ /* 0x000fd20000000000 */
.L_x_2824:
[----:B------:R-:W-:Y:S05]  /*b2f0*/  BSYNC B0 ;  /* 0x0000000000007941 */ /* 0x000fea0003800000 */
.L_x_2822:
[----:B------:R-:W-:-:S04]  /*b300*/  LOP3.LUT R3, R17, 0x80000000, RZ, 0xc0, !PT ;  /* 0x8000000011037812 */ /* 0x000fc800078ec0ff */
[----:B------:R-:W-:-:S04]  /*b310*/  SHF.R.U32.HI R3, RZ, 0x18, R3 ;  /* 0x00000018ff037819 */ /* 0x000fc80000011603 */
[----:B------:R-:W-:-:S05]  /*b320*/  LOP3.LUT R3, R0, R3, RZ, 0xfc, !PT ;  /* 0x0000000300037212 */ /* 0x000fca00078efcff */
[----:B------:R0:W-:Y:S01]  /*b330*/  STG.E.U8 desc[UR36][R8.64], R3 ;  /* 0x0000000308007986 */ /* 0x0001e2000c101124 */
[----:B------:R-:W-:Y:S05]  /*b340*/  BRA `(.L_x_2808) ;  /* 0x0000000400b07947 */ /* 0x000fea0003800000 */
.L_x_2818:
[----:B------:R0:W-:Y:S01]  /*b350*/  STG.E.U16 desc[UR36][R8.64], R17 ;  /* 0x0000001108007986 */ /* 0x0001e2000c101524 */
[----:B------:R-:W-:Y:S05]  /*b360*/  BRA `(.L_x_2808) ;  /* 0x0000000400a87947 */ /* 0x000fea0003800000 */
.L_x_2815:
        /* <DEDUP_REMOVED lines=12> */
.L_x_2827:
        /* <DEDUP_REMOVED lines=17> */
.L_x_2830:
[----:B------:R-:W-:-:S04]  /*b540*/  LOP3.LUT R3, R17, 0x80000000, RZ, 0xc0, !PT ;  /* 0x8000000011037812 */ /* 0x000fc800078ec0ff */
[----:B------:R-:W-:-:S04]  /*b550*/  SHF.R.U32.HI R3, RZ, 0x18, R3 ;  /* 0x00000018ff037819 */ /* 0x000fc80000011603 */
[----:B------:R-:W-:-:S04]  /*b560*/  LOP3.LUT R0, R0, R3, RZ, 0xfc, !PT ;  /* 0x0000000300007212 */ /* 0x000fc800078efcff */
[----:B------:R-:W-:-:S07]  /*b570*/  PRMT R4, R0, 0x7610, R4 ;  /* 0x0000761000047816 */ /* 0x000fce0000000004 */
.L_x_2829:
[----:B------:R-:W-:Y:S05]  /*b580*/  BSYNC B0 ;  /* 0x0000000000007941 */ /* 0x000fea0003800000 */
.L_x_2828:
[----:B------:R0:W-:Y:S01]  /*b590*/  STG.E.U8 desc[UR36][R8.64], R4 ;  /* 0x0000000408007986 */ /* 0x0001e2000c101124 */
[----:B------:R-:W-:Y:S05]  /*b5a0*/  BRA `(.L_x_2808) ;  /* 0x0000000400187947 */ /* 0x000fea0003800000 */
.L_x_2826:
        /* <DEDUP_REMOVED lines=17> */
.L_x_2833:
[----:B------:R-:W-:-:S04]  /*b6c0*/  LOP3.LUT R3, R17, 0x80000000, RZ, 0xc0, !PT ;  /* 0x8000000011037812 */ /* 0x000fc800078ec0ff */
[----:B------:R-:W-:-:S04]  /*b6d0*/  SHF.R.U32.HI R3, RZ, 0x18, R3 ;  /* 0x00000018ff037819 */ /* 0x000fc80000011603 */
[----:B------:R-:W-:-:S04]  /*b6e0*/  LOP3.LUT R0, R0, R3, RZ, 0xfc, !PT ;  /* 0x0000000300007212 */ /* 0x000fc800078efcff */
[----:B------:R-:W-:-:S07]  /*b6f0*/  PRMT R4, R0, 0x7610, R4 ;  /* 0x0000761000047816 */ /* 0x000fce0000000004 */
.L_x_2832:
[----:B------:R-:W-:Y:S05]  /*b700*/  BSYNC B0 ;  /* 0x0000000000007941 */ /* 0x000fea0003800000 */
.L_x_2831:
[----:B------:R0:W-:Y:S01]  /*b710*/  STG.E.U8 desc[UR36][R8.64], R4 ;  /* 0x0000000408007986 */ /* 0x0001e2000c101124 */
[----:B------:R-:W-:Y:S05]  /*b720*/  BRA `(.L_x_2808) ;  /* 0x0000000000b87947 */ /* 0x000fea0003800000 */
.L_x_2825:
        /* <DEDUP_REMOVED lines=22> */
.L_x_2807:
        /* <DEDUP_REMOVED lines=16> */
.L_x_2836:
[----:B------:R-:W-:Y:S05]  /*b990*/  BRA `(.L_x_2808) ;  /* 0x00000000001c7947 */ /* 0x000fea0003800000 */
.L_x_2835:
[----:B------:R-:W-:-:S06]  /*b9a0*/  IMAD.U32 R4, R17, 0x10000, RZ ;  /* 0x0001000011047824 */ /* 0x000fcc00078e00ff */
[----:B------:R-:W0:Y:S02]  /*b9b0*/  F2I.U64.TRUNC R4, R4 ;  /* 0x0000000400047311 */ /* 0x000e24000020d800 */
[----:B0-----:R0:W-:Y:S01]  /*b9c0*/  STG.E.64 desc[UR36][R8.64], R4 ;  /* 0x0000000408007986 */ /* 0x0011e2000c101b24 */
[----:B------:R-:W-:Y:S05]  /*b9d0*/  BRA `(.L_x_2808) ;  /* 0x00000000000c7947 */ /* 0x000fea0003800000 */
.L_x_2834:
[----:B------:R-:W-:-:S06]  /*b9e0*/  IMAD.U32 R17, R17, 0x10000, RZ ;  /* 0x0001000011117824 */ /* 0x000fcc00078e00ff */
[----:B------:R-:W0:Y:S02]  /*b9f0*/  F2I.FTZ.U32.TRUNC.NTZ R17, R17 ;  /* 0x0000001100117305 */ /* 0x000e24000021f000 */
[----:B0-----:R0:W-:Y:S02]  /*ba00*/  STG.E desc[UR36][R8.64], R17 ;  /* 0x0000001108007986 */ /* 0x0011e4000c101924 */
.L_x_2808:
[----:B------:R-:W-:-:S07]  /*ba10*/  VIADD R25, R25, 0x80 ;  /* 0x0000008019197836 */ /* 0x000fce0000000000 */
.L_x_2768:
[----:B------:R-:W-:Y:S05]  /*ba20*/  BSYNC B6 ;  /* 0x0000000000067941 */ /* 0x000fea0003800000 */
.L_x_2767:
[----:B------:R-:W-:-:S13]  /*ba30*/  ISETP.GE.AND P0, PT, R25, R16, PT ;  /* 0x000000101900720c */ /* 0x000fda0003f06270 */
[----:B------:R-:W-:Y:S05]  /*ba40*/  @P0 EXIT ;  /* 0x000000000000094d */ /* 0x000fea0003800000 */
[----:B01----:R-:W0:Y:S01]  /*ba50*/  LDC.64 R4, c[0x0][0x218] ;  /* 0x00008600ff047b82 */ /* 0x003e220000000a00 */
[----:B--2---:R-:W-:Y:S01]  /*ba60*/  PRMT R0, R18, 0x9910, RZ ;  /* 0x0000991012007816 */ /* 0x004fe200000000ff */
[----:B------:R-:W-:Y:S01]  /*ba70*/  IMAD R2, R2, 0x200, R25 ;  /* 0x0000020002027824 */ /* 0x000fe200078e0219 */
[----:B------:R-:W-:Y:S02]  /*ba80*/  ULDC UR4, c[0x0][0x244] ;  /* 0x0000910000047ab9 */ /* 0x000fe40000000800 */
[----:B------:R-:W-:Y:S01]  /*ba90*/  ISETP.GT.AND P1, PT, R0, 0x9, PT ;  /* 0x000000090000780c */ /* 0x000fe20003f24270 */
[----:B---3--:R-:W-:-:S05]  /*baa0*/  IMAD R3, R2, UR4, RZ ;  /* 0x0000000402037c24 */ /* 0x008fca000f8e02ff */
        /* <DEDUP_REMOVED lines=11> */
[----:B----4-:R-:W-:-:S06]  /*bb60*/  IMAD.U32 R19, R19, 0x10000, RZ ;  /* 0x0001000013137824 */ /* 0x010fcc00078e00ff */
[----:B------:R-:W0:Y:S02]  /*bb70*/  F2I.FTZ.TRUNC.NTZ R19, R19 ;  /* 0x0000001300137305 */ /* 0x000e24000021f100 */
[----:B0-----:R-:W-:Y:S01]  /*bb80*/  STG.E.U8 desc[UR36][R2.64], R19 ;  /* 0x0000001302007986 */ /* 0x001fe2000c101124 */
[----:B------:R-:W-:Y:S05]  /*bb90*/  EXIT ;  /* 0x000000000000794d */ /* 0x000fea0003800000 */
.L_x_2840:
[----:B----4-:R-:W-:-:S06]  /*bba0*/  IMAD.U32 R5, R19, 0x10000, RZ ;  /* 0x0001000013057824 */ /* 0x010fcc00078e00ff */
[----:B------:R-:W0:Y:S02]  /*bbb0*/  F2I.S64.TRUNC R4, R5 ;  /* 0x0000000500047311 */ /* 0x000e24000020d900 */
[----:B0-----:R-:W-:Y:S01]  /*bbc0*/  STG.E.U8 desc[UR36][R2.64], R4 ;  /* 0x0000000402007986 */ /* 0x001fe2000c101124 */
[----:B------:R-:W-:Y:S05]  /*bbd0*/  EXIT ;  /* 0x000000000000794d */ /* 0x000fea0003800000 */
.L_x_2839:
[----:B------:R-:W-:-:S13]  /*bbe0*/  ISETP.NE.AND P0, PT, R0, 0x2, PT ;  /* 0x000000020000780c */ /* 0x000fda0003f05270 */
[----:B------:R-:W-:Y:S05]  /*bbf0*/  @!P0 BRA `(.L_x_2842) ;  /* 0x0000000000308947 */ /* 0x000fea0003800000 */
[----:B------:R-:W-:-:S13]  /*bc00*/  ISETP.NE.AND P0, PT, R0, 0x3, PT ;  /* 0x000000030000780c */ /* 0x000fda0003f05270 */
[----:B------:R-:W-:Y:S05]  /*bc10*/  @!P0 BRA `(.L_x_2843) ;  /* 0x0000000000188947 */ /* 0x000fea0003800000 */
[----:B------:R-:W-:-:S13]  /*bc20*/  ISETP.NE.AND P0, PT, R0, 0x4, PT ;  /* 0x000000040000780c */ /* 0x000fda0003f05270 */
[----:B------:R-:W-:Y:S05]  /*bc30*/  @P0 BRA `(.L_x_2841) ;  /* 0x0000000c000c0947 */ /* 0x000fea0003800000 */
[----:B----4-:R-:W-:-:S06]  /*bc40*/  IMAD.U32 R4, R19, 0x10000, RZ ;  /* 0x0001000013047824 */ /* 0x010fcc00078e00ff */
[----:B------:R-:W0:Y:S02]  /*bc50*/  F2I.S64.TRUNC R4, R4 ;  /* 0x0000000400047311 */ /* 0x000e24000020d900 */
[----:B0-----:R-:W-:Y:S01]  /*bc60*/  STG.E.64 desc[UR36][R2.64], R4 ;  /* 0x0000000402007986 */ /* 0x001fe2000c101b24 */
[----:B------:R-:W-:Y:S05]  /*bc70*/  EXIT ;  /* 0x000000000000794d */ /* 0x000fea0003800000 */
.L_x_2843:
[----:B----4-:R-:W-:-:S06]  /*bc80*/  IMAD.U32 R19, R19, 0x10000, RZ ;  /* 0x0001000013137824 */ /* 0x010fcc00078e00ff */
[----:B------:R-:W0:Y:S02]  /*bc90*/  F2I.FTZ.TRUNC.NTZ R19, R19 ;  /* 0x0000001300137305 */ /* 0x000e24000021f100 */
[----:B0-----:R-:W-:Y:S01]  /*bca0*/  STG.E desc[UR36][R2.64], R19 ;  /* 0x0000001302007986 */ /* 0x001fe2000c101924 */
[----:B------:R-:W-:Y:S05]  /*bcb0*/  EXIT ;  /* 0x000000000000794d */ /* 0x000fea0003800000 */
.L_x_2842:
[----:B----4-:R-:W-:-:S06]  /*bcc0*/  IMAD.U32 R19, R19, 0x10000, RZ ;  /* 0x0001000013137824 */ /* 0x010fcc00078e00ff */
[----:B------:R-:W0:Y:S02]  /*bcd0*/  F2I.FTZ.TRUNC.NTZ R19, R19 ;  /* 0x0000001300137305 */ /* 0x000e24000021f100 */
[----:B0-----:R-:W-:Y:S01]  /*bce0*/  STG.E.U16 desc[UR36][R2.64], R19 ;  /* 0x0000001302007986 */ /* 0x001fe2000c101524 */
[----:B------:R-:W-:Y:S05]  /*bcf0*/  EXIT ;  /* 0x000000000000794d */ /* 0x000fea0003800000 */
.L_x_2838:
[----:B------:R-:W-:-:S13]  /*bd00*/  ISETP.GT.AND P0, PT, R0, 0x6, PT ;  /* 0x000000060000780c */ /* 0x000fda0003f04270 */
[----:B------:R-:W-:Y:S05]  /*bd10*/  @P0 BRA `(.L_x_2844) ;  /* 0x00000000002c0947 */ /* 0x000fea0003800000 */
[----:B------:R-:W-:-:S13]  /*bd20*/  ISETP.NE.AND P0, PT, R0, 0x5, PT ;  /* 0x000000050000780c */ /* 0x000fda0003f05270 */
[----:B------:R-:W-:Y:S05]  /*bd30*/  @!P0 BRA `(.L_x_2845) ;  /* 0x0000000000148947 */ /* 0x000fea0003800000 */
[----:B------:R-:W-:-:S13]  /*bd40*/  ISETP.NE.AND P0, PT, R0, 0x6, PT ;  /* 0x000000060000780c */ /* 0x000fda0003f05270 */
[----:B------:R-:W-:Y:S05]  /*bd50*/  @P0 BRA `(.L_x_2841) ;  /* 0x0000000800c40947 */ /* 0x000fea0003800000 */
[----:B----4-:R-:W-:-:S05]  /*bd60*/  IMAD.U32 R19, R19, 0x10000, RZ ;  /* 0x0001000013137824 */ /* 0x010fca00078e00ff */
[----:B------:R-:W-:Y:S01]  /*bd70*/  STG.E desc[UR36][R2.64], R19 ;  /* 0x0000001302007986 */ /* 0x000fe2000c101924 */
[----:B------:R-:W-:Y:S05]  /*bd80*/  EXIT ;  /* 0x000000000000794d */ /* 0x000fea0003800000 */
.L_x_2845:
[----:B----4-:R-:W-:-:S05]  /*bd90*/  IMAD.U32 R0, R19, 0x10000, RZ ;  /* 0x0001000013007824 */ /* 0x010fca00078e00ff */
[----:B------:R-:W-:-:S05]  /*bda0*/  F2FP.F16.F32.PACK_AB R0, RZ, R0 ;  /* 0x00000000ff00723e */ /* 0x000fca00000000ff */
[----:B------:R-:W-:Y:S01]  /*bdb0*/  STG.E.U16 desc[UR36][R2.64], R0 ;  /* 0x0000000002007986 */ /* 0x000fe2000c101524 */
[----:B------:R-:W-:Y:S05]  /*bdc0*/  EXIT ;  /* 0x000000000000794d */ /* 0x000fea0003800000 */
.L_x_2844:
[----:B------:R-:W-:-:S13]  /*bdd0*/  ISETP.NE.AND P0, PT, R0, 0x7, PT ;  /* 0x000000070000780c */ /* 0x000fda0003f05270 */
[----:B------:R-:W-:Y:S05]  /*bde0*/  @!P0 BRA `(.L_x_2846) ;  /* 0x0000000000348947 */ /* 0x000fea0003800000 */
[----:B------:R-:W-:-:S13]  /*bdf0*/  ISETP.NE.AND P0, PT, R0, 0x8, PT ;  /* 0x000000080000780c */ /* 0x000fda0003f05270 */
[----:B------:R-:W-:Y:S05]  /*be00*/  @!P0 BRA `(.L_x_2847) ;  /* 0x0000000000188947 */ /* 0x000fea0003800000 */
[----:B------:R-:W-:-:S13]  /*be10*/  ISETP.NE.AND P0, PT, R0, 0x9, PT ;  /* 0x000000090000780c */ /* 0x000fda0003f05270 */
[----:B------:R-:W-:Y:S05]  /*be20*/  @P0 BRA `(.L_x_2841) ;  /* 0x0000000800900947 */ /* 0x000fea0003800000 */
[----:B----4-:R-:W-:Y:S02]  /*be30*/  IMAD.U32 R4, R19, 0x10000, RZ ;  /* 0x0001000013047824 */ /* 0x010fe400078e00ff */
[----:B------:R-:W-:-:S05]  /*be40*/  IMAD.MOV.U32 R5, RZ, RZ, RZ ;  /* 0x000000ffff057224 */ /* 0x000fca00078e00ff */
[----:B------:R-:W-:Y:S01]  /*be50*/  STG.E.64 desc[UR36][R2.64], R4 ;  /* 0x0000000402007986 */ /* 0x000fe2000c101b24 */
[----:B------:R-:W-:Y:S05]  /*be60*/  EXIT ;  /* 0x000000000000794d */ /* 0x000fea0003800000 */
.L_x_2847:
[----:B----4-:R-:W-:-:S05]  /*be70*/  IMAD.U32 R19, R19, 0x10000, RZ ;  /* 0x0001000013137824 */ /* 0x010fca00078e00ff */
[----:B------:R-:W-:-:S04]  /*be80*/  F2FP.F16.F32.PACK_AB R5, RZ, R19 ;  /* 0x00000013ff05723e */ /* 0x000fc800000000ff */
[----:B------:R-:W-:-:S05]  /*be90*/  PRMT R5, R5, 0x5410, RZ ;  /* 0x0000541005057816 */ /* 0x000fca00000000ff */
[----:B------:R-:W-:Y:S01]  /*bea0*/  STG.E desc[UR36][R2.64], R5 ;  /* 0x0000000502007986 */ /* 0x000fe2000c101924 */
[----:B------:R-:W-:Y:S05]  /*beb0*/  EXIT ;  /* 0x000000000000794d */ /* 0x000fea0003800000 */
.L_x_2846:
[----:B----4-:R-:W-:-:S04]  /*bec0*/  IMAD.U32 R4, R19, 0x10000, RZ ;  /* 0x0001000013047824 */ /* 0x010fc800078e00ff */
[----:B------:R-:W-:-:S06]  /*bed0*/  FMUL.FTZ R4, R4, 1 ;  /* 0x3f80000004047820 */ /* 0x000fcc0000410000 */
[----:B------:R-:W0:Y:S02]  /*bee0*/  F2F.F64.F32 R4, R4 ;  /* 0x0000000400047310 */ /* 0x000e240000201800 */
[----:B0-----:R-:W-:Y:S01]  /*bef0*/  STG.E.64 desc[UR36][R2.64], R4 ;  /* 0x0000000402007986 */ /* 0x001fe2000c101b24 */
[----:B------:R-:W-:Y:S05]  /*bf00*/  EXIT ;  /* 0x000000000000794d */ /* 0x000fea0003800000 */
.L_x_2837:
        /* <DEDUP_REMOVED lines=8> */
[----:B----4-:R-:W-:-:S05]  /*bf90*/  IMAD.U32 R19, R19, 0x10000, RZ ;  /* 0x0001000013137824 */ /* 0x010fca00078e00ff */
[----:B------:R-:W-:-:S04]  /*bfa0*/  FSETP.NEU.FTZ.AND P0, PT, R19, RZ, PT ;  /* 0x000000ff1300720b */ /* 0x000fc80003f1d000 */
[----:B------:R-:W-:-:S05]  /*bfb0*/  SEL R5, RZ, 0x1, !P0 ;  /* 0x00000001ff057807 */ /* 0x000fca0004000000 */
[----:B------:R-:W-:Y:S01]  /*bfc0*/  STG.E.U8 desc[UR36][R2.64], R5 ;  /* 0x0000000502007986 */ /* 0x000fe2000c101124 */
[----:B------:R-:W-:Y:S05]  /*bfd0*/  EXIT ;  /* 0x000000000000794d */ /* 0x000fea0003800000 */
.L_x_2850:
[----:B----4-:R-:W-:Y:S01]  /*bfe0*/  IMAD.U32 R19, R19, 0x10000, RZ ;  /* 0x0001000013137824 */ /* 0x010fe200078e00ff */
[----:B------:R-:W-:-:S03]  /*bff0*/  CS2R R6, SRZ ;  /* 0x0000000000067805 */ /* 0x000fc6000001ff00 */
[----:B------:R-:W-:-:S06]  /*c000*/  FMUL.FTZ R4, R19, 1 ;  /* 0x3f80000013047820 */ /* 0x000fcc0000410000 */
[----:B------:R-:W0:Y:S02]  /*c010*/  F2F.F64.F32 R4, R4 ;  /* 0x0000000400047310 */ /* 0x000e240000201800 */
[----:B0-----:R-:W-:Y:S01]  /*c020*/  STG.E.128 desc[UR36][R2.64], R4 ;  /* 0x0000000402007986 */ /* 0x001fe2000c101d24 */
[----:B------:R-:W-:Y:S05]  /*c030*/  EXIT ;  /* 0x000000000000794d */ /* 0x000fea0003800000 */
.L_x_2849:
[----:B------:R-:W-:-:S13]  /*c040*/  ISETP.NE.AND P0, PT, R0, 0xf, PT ;  /* 0x0000000f0000780c */ /* 0x000fda0003f05270 */
[----:B------:R-:W-:Y:S05]  /*c050*/  @!P0 BRA `(.L_x_2851) ;  /* 0x0000000000b48947 */ /* 0x000fea0003800000 */
[----:B------:R-:W-:-:S13]  /*c060*/  ISETP.NE.AND P0, PT, R0, 0x17, PT ;  /* 0x000000170000780c */ /* 0x000fda0003f05270 */
[----:B------:R-:W-:Y:S05]  /*c070*/  @!P0 BRA `(.L_x_2852) ;  /* 0x0000000000548947 */ /* 0x000fea0003800000 */
[----:B------:R-:W-:-:S13]  /*c080*/  ISETP.NE.AND P0, PT, R0, 0x18, PT ;  /* 0x000000180000780c */ /* 0x000fda0003f05270 */
[----:B------:R-:W-:Y:S05]  /*c090*/  @P0 BRA `(.L_x_2841) ;  /* 0x0000000400f40947 */ /* 0x000fea0003800000 */
[----:B----4-:R-:W-:Y:S01]  /*c0a0*/  IMAD.U32 R19, R19, 0x10000, RZ ;  /* 0x0001000013137824 */ /* 0x010fe200078e00ff */
        /* <DEDUP_REMOVED lines=14> */
.L_x_2854:
[----:B------:R-:W-:Y:S05]  /*c190*/  BSYNC B0 ;  /* 0x0000000000007941 */ /* 0x000fea0003800000 */
.L_x_2853:
[----:B------:R-:W-:-:S05]  /*c1a0*/  LOP3.LUT R5, R0, R5, RZ, 0xfc, !PT ;  /* 0x0000000500057212 */ /* 0x000fca00078efcff */
[----:B------:R-:W-:Y:S01]  /*c1b0*/  STG.E.U8 desc[UR36][R2.64], R5 ;  /* 0x0000000502007986 */ /* 0x000fe2000c101124 */
[----:B------:R-:W-:Y:S05]  /*c1c0*/  EXIT ;  /* 0x000000000000794d */ /* 0x000fea0003800000 */
.L_x_2852:
[----:B----4-:R-:W-:Y:S01]  /*c1d0*/  IMAD.U32 R19, R19, 0x10000, RZ ;  /* 0x0001000013137824 */ /* 0x010fe200078e00ff */
        /* <DEDUP_REMOVED lines=12> */
.L_x_2856:
[----:B------:R-:W-:Y:S01]  /*c2a0*/  IMAD.MOV.U32 R0, RZ, RZ, 0x7f ;  /* 0x0000007fff007424 */ /* 0x000fe200078e00ff */
[----:B------:R-:W-:-:S04]  /*c2b0*/  ISETP.GT.U32.AND P0, PT, R4, 0x7f800000, PT ;  /* 0x7f8000000400780c */ /* 0x000fc80003f04070 */
[----:B------:R-:W-:-:S09]  /*c2c0*/  SEL R0, R0, 0x7c, P0 ;  /* 0x0000007c00007807 */ /* 0x000fd20000000000 */
.L_x_2857:
[----:B------:R-:W-:Y:S05]  /*c2d0*/  BSYNC B0 ;  /* 0x0000000000007941 */ /* 0x000fea0003800000 */
.L_x_2855:
[----:B------:R-:W-:-:S04]  /*c2e0*/  LOP3.LUT R4, R19, 0x80000000, RZ, 0xc0, !PT ;  /* 0x8000000013047812 */ /* 0x000fc800078ec0ff */
[----:B------:R-:W-:-:S04]  /*c2f0*/  SHF.R.U32.HI R5, RZ, 0x18, R4 ;  /* 0x00000018ff057819 */ /* 0x000fc80000011604 */
[----:B------:R-:W-:-:S05]  /*c300*/  LOP3.LUT R5, R0, R5, RZ, 0xfc, !PT ;  /* 0x0000000500057212 */ /* 0x000fca00078efcff */
[----:B------:R-:W-:Y:S01]  /*c310*/  STG.E.U8 desc[UR36][R2.64], R5 ;  /* 0x0000000502007986 */ /* 0x000fe2000c101124 */
[----:B------:R-:W-:Y:S05]  /*c320*/  EXIT ;  /* 0x000000000000794d */ /* 0x000fea0003800000 */
.L_x_2851:
[----:B----4-:R-:W-:Y:S01]  /*c330*/  STG.E.U16 desc[UR36][R2.64], R19 ;  /* 0x0000001302007986 */ /* 0x010fe2000c101524 */
[----:B------:R-:W-:Y:S05]  /*c340*/  EXIT ;  /* 0x000000000000794d */ /* 0x000fea0003800000 */
.L_x_2848:
        /* <DEDUP_REMOVED lines=8> */
[----:B----4-:R-:W-:-:S06]  /*c3d0*/  IMAD.U32 R5, R19, 0x10000, RZ ;  /* 0x0001000013057824 */ /* 0x010fcc00078e00ff */
[----:B------:R-:W0:Y:S02]  /*c3e0*/  F2I.FTZ.U32.TRUNC.NTZ R5, R5 ;  /* 0x0000000500057305 */ /* 0x000e24000021f000 */
[----:B0-----:R-:W-:Y:S01]  /*c3f0*/  STG.E.U16 desc[UR36][R2.64], R5 ;  /* 0x0000000502007986 */ /* 0x001fe2000c101524 */
[----:B------:R-:W-:Y:S05]  /*c400*/  EXIT ;  /* 0x000000000000794d */ /* 0x000fea0003800000 */
.L_x_2860:
[----:B----4-:R-:W-:Y:S01]  /*c410*/  IMAD.U32 R19, R19, 0x10000, RZ ;  /* 0x0001000013137824 */ /* 0x010fe200078e00ff */
        /* <DEDUP_REMOVED lines=16> */
.L_x_2863:
[----:B------:R-:W-:-:S04]  /*c520*/  LOP3.LUT R0, R19, 0x80000000, RZ, 0xc0, !PT ;  /* 0x8000000013007812 */ /* 0x000fc800078ec0ff */
[----:B------:R-:W-:-:S04]  /*c530*/  SHF.R.U32.HI R5, RZ, 0x18, R0 ;  /* 0x00000018ff057819 */ /* 0x000fc80000011600 */
[----:B------:R-:W-:-:S04]  /*c540*/  LOP3.LUT R4, R4, R5, RZ, 0xfc, !PT ;  /* 0x0000000504047212 */ /* 0x000fc800078efcff */
[----:B------:R-:W-:-:S07]  /*c550*/  PRMT R0, R4, 0x7610, R0 ;  /* 0x0000761004007816 */ /* 0x000fce0000000000 */
.L_x_2862:
[----:B------:R-:W-:Y:S05]  /*c560*/  BSYNC B0 ;  /* 0x0000000000007941 */ /* 0x000fea0003800000 */
.L_x_2861:
[----:B------:R-:W-:Y:S01]  /*c570*/  STG.E.U8 desc[UR36][R2.64], R0 ;  /* 0x0000000002007986 */ /* 0x000fe2000c101124 */
[----:B------:R-:W-:Y:S05]  /*c580*/  EXIT ;  /* 0x000000000000794d */ /* 0x000fea0003800000 */
.L_x_2859:
        /* <DEDUP_REMOVED lines=17> */
.L_x_2866:
[----:B------:R-:W-:-:S04]  /*c6a0*/  LOP3.LUT R0, R19, 0x80000000, RZ, 0xc0, !PT ;  /* 0x8000000013007812 */ /* 0x000fc800078ec0ff */
[----:B------:R-:W-:-:S04]  /*c6b0*/  SHF.R.U32.HI R5, RZ, 0x18, R0 ;  /* 0x00000018ff057819 */ /* 0x000fc80000011600 */
[----:B------:R-:W-:-:S04]  /*c6c0*/  LOP3.LUT R4, R4, R5, RZ, 0xfc, !PT ;  /* 0x0000000504047212 */ /* 0x000fc800078efcff */
[----:B------:R-:W-:-:S07]  /*c6d0*/  PRMT R0, R4, 0x7610, R0 ;  /* 0x0000761004007816 */ /* 0x000fce0000000000 */
.L_x_2865:
[----:B------:R-:W-:Y:S05]  /*c6e0*/  BSYNC B0 ;  /* 0x0000000000007941 */ /* 0x000fea0003800000 */
.L_x_2864:
[----:B------:R-:W-:Y:S01]  /*c6f0*/  STG.E.U8 desc[UR36][R2.64], R0 ;  /* 0x0000000002007986 */ /* 0x000fe2000c101124 */
[----:B------:R-:W-:Y:S05]  /*c700*/  EXIT ;  /* 0x000000000000794d */ /* 0x000fea0003800000 */
.L_x_2858:
[----:B------:R-:W-:-:S13]  /*c710*/  ISETP.NE.AND P0, PT, R0, 0x1c, PT ;  /* 0x0000001c0000780c */ /* 0x000fda0003f05270 */
[----:B------:R-:W-:Y:S05]  /*c720*/  @!P0 BRA `(.L_x_2867) ;  /* 0x0000000000a48947 */ /* 0x000fea0003800000 */
[----:B------:R-:W-:-:S13]  /*c730*/  ISETP.NE.AND P0, PT, R0, 0x1d, PT ;  /* 0x0000001d0000780c */ /* 0x000fda0003f05270 */
[----:B------:R-:W-:Y:S05]  /*c740*/  @!P0 BRA `(.L_x_2868) ;  /* 0x00000000008c8947 */ /* 0x000fea0003800000 */
[----:B------:R-:W-:-:S13]  /*c750*/  ISETP.NE.AND P0, PT, R0, 0x2c, PT ;  /* 0x0000002c0000780c */ /* 0x000fda0003f05270 */
[----:B------:R-:W-:Y:S05]  /*c760*/  @P0 BRA `(.L_x_2841) ;  /* 0x0000000000400947 */ /* 0x000fea0003800000 */
[----:B----4-:R-:W-:Y:S02]  /*c770*/  IMAD.U32 R19, R19, 0x10000, RZ ;  /* 0x0001000013137824 */ /* 0x010fe400078e00ff */
        /* <DEDUP_REMOVED lines=15> */
.L_x_2841:
        /* <DEDUP_REMOVED lines=15> */
[----:B-1--4-:R-:W-:Y:S05]  /*c960*/  CALL.ABS.NOINC R2 ;  /* 0x0000000002007343 */ /* 0x012fea0003c00000 */
.L_x_2869:
[----:B------:R-:W-:Y:S05]  /*c970*/  EXIT ;  /* 0x000000000000794d */ /* 0x000fea0003800000 */
.L_x_2868:
[----:B----4-:R-:W-:-:S06]  /*c980*/  IMAD.U32 R4, R19, 0x10000, RZ ;  /* 0x0001000013047824 */ /* 0x010fcc00078e00ff */
[----:B------:R-:W0:Y:S02]  /*c990*/  F2I.U64.TRUNC R4, R4 ;  /* 0x0000000400047311 */ /* 0x000e24000020d800 */
[----:B0-----:R-:W-:Y:S01]  /*c9a0*/  STG.E.64 desc[UR36][R2.64], R4 ;  /* 0x0000000402007986 */ /* 0x001fe2000c101b24 */
[----:B------:R-:W-:Y:S05]  /*c9b0*/  EXIT ;  /* 0x000000000000794d */ /* 0x000fea0003800000 */
.L_x_2867:
[----:B----4-:R-:W-:-:S06]  /*c9c0*/  IMAD.U32 R19, R19, 0x10000, RZ ;  /* 0x0001000013137824 */ /* 0x010fcc00078e00ff */
[----:B------:R-:W0:Y:S02]  /*c9d0*/  F2I.FTZ.U32.TRUNC.NTZ R19, R19 ;  /* 0x0000001300137305 */ /* 0x000e24000021f000 */
[----:B0-----:R-:W-:Y:S01]  /*c9e0*/  STG.E desc[UR36][R2.64], R19 ;  /* 0x0000001302007986 */ /* 0x001fe2000c101924 */
[----:B------:R-:W-:Y:S05]  /*c9f0*/  EXIT ;  /* 0x000000000000794d */ /* 0x000fea0003800000 */
.L_x_2870:
        /* <DEDUP_REMOVED lines=16> */
.L_x_17228:


//--------------------- .text._ZN2at6native18elementwise_kernelILi128ELi4EZNS0_22gpu_kernel_impl_nocastINS0_13BinaryFunctorIN3c108BFloat16ES5_S5_NS0_15binary_internal10MulFunctorIfEEEEEEvRNS_18TensorIteratorBaseERKT_EUliE_EEviT1_ --------------------------
	.section	.text._ZN2at6native18elementwise_kernelILi128ELi4EZNS0_22gpu_kernel_impl_nocastINS0_13BinaryFunctorIN3c108BFloat16ES5_S5_NS0_15binary_internal10MulFunctorIfEEEEEEvRNS_18TensorIteratorBaseERKT_EUliE_EEviT1_,"ax",@progbits
	.align	128
        .global         _ZN2at6native18elementwise_kernelILi128ELi4EZNS0_22gpu_kernel_impl_nocastINS0_13BinaryFunctorIN3c108BFloat16ES5_S5_NS0_15binary_internal10MulFunctorIfEEEEEEvRNS_18TensorIteratorBaseERKT_EUliE_EEviT1_
        .type           _ZN2at6native18elementwise_kernelILi128ELi4EZNS0_22gpu_kernel_impl_nocastINS0_13BinaryFunctorIN3c108BFloat16ES5_S5_NS0_15binary_internal10MulFunctorIfEEEEEEvRNS_18TensorIteratorBaseERKT_EUliE_EEviT1_,@function
        .size           _ZN2at6native18elementwise_kernelILi128ELi4EZNS0_22gpu_kernel_impl_nocastINS0_13BinaryFunctorIN3c108BFloat16ES5_S5_NS0_15binary_internal10MulFunctorIfEEEEEEvRNS_18TensorIteratorBaseERKT_EUliE_EEviT1_,(.L_x_17229 - _ZN2at6native18elementwise_kernelILi128ELi4EZNS0_22gpu_kernel_impl_nocastINS0_13BinaryFunctorIN3c108BFloat16ES5_S5_NS0_15binary_internal10MulFunctorIfEEEEEEvRNS_18TensorIteratorBaseERKT_EUliE_EEviT1_)
        .other          _ZN2at6native18elementwise_kernelILi128ELi4EZNS0_22gpu_kernel_impl_nocastINS0_13BinaryFunctorIN3c108BFloat16ES5_S5_NS0_15binary_internal10MulFunctorIfEEEEEEvRNS_18TensorIteratorBaseERKT_EUliE_EEviT1_,@"STO_CUDA_ENTRY STV_DEFAULT"
_ZN2at6native18elementwise_kernelILi128ELi4EZNS0_22gpu_kernel_impl_nocastINS0_13BinaryFunctorIN3c108BFloat16ES5_S5_NS0_15binary_internal10MulFunctorIfEEEEEEvRNS_18TensorIteratorBaseERKT_EUliE_EEviT1_:
.text._ZN2at6native18elementwise_kernelILi128ELi4EZNS0_22gpu_kernel_impl_nocastINS0_13BinaryFunctorIN3c108BFloat16ES5_S5_NS0_15binary_internal10MulFunctorIfEEEEEEvRNS_18TensorIteratorBaseERKT_EUliE_EEviT1_:
        /* <DEDUP_REMOVED lines=363> */
.L_x_2873:
[----:B------:R-:W-:Y:S01]  /*16b0*/  ULDC.64 UR8, c[0x0][0x480] ;  /* 0x0001200000087ab9 */ /* 0x000fe20000000a00 */
[----:B------:R-:W-:Y:S01]  /*16c0*/  ULDC.64 UR10, c[0x0][0x488] ;  /* 0x00012200000a7ab9 */ /* 0x000fe20000000a00 */
[----:B------:R-:W-:Y:S02]  /*16d0*/  IADD3 R6, P0, R2, UR8, RZ ;  /* 0x0000000802067c10 */ /* 0x000fe4000ff1e0ff */
[----:B------:R-:W-:Y:S02]  /*16e0*/  IADD3 R8, P1, R0, UR10, RZ ;  /* 0x0000000a00087c10 */ /* 0x000fe4000ff3e0ff */
[----:B------:R-:W-:Y:S01]  /*16f0*/  IADD3.X R7, RZ, UR9, RZ, P0, !PT ;  /* 0x00000009ff077c10 */ /* 0x000fe200087fe4ff */
[----:B------:R-:W-:Y:S01]  /*1700*/  ULDC.64 UR8, c[0x0][0x478] ;  /* 0x00011e0000087ab9 */ /* 0x000fe20000000a00 */
[----:B------:R-:W-:-:S03]  /*1710*/  IADD3.X R9, RZ, UR11, RZ, P1, !PT ;  /* 0x0000000bff097c10 */ /* 0x000fc60008ffe4ff */
[----:B------:R-:W2:Y:S04]  /*1720*/  LDG.E.U16 R6, desc[UR4][R6.64] ;  /* 0x0000000406067981 */ /* 0x000ea8000c1e1500 */
[----:B------:R-:W3:Y:S01]  /*1730*/  LDG.E.U16 R8, desc[UR4][R8.64] ;  /* 0x0000000408087981 */ /* 0x000ee2000c1e1500 */
[----:B------:R-:W-:Y:S02]  /*1740*/  IADD3 R4, P0, R5, UR8, RZ ;  /* 0x0000000805047c10 */ /* 0x000fe4000ff1e0ff */
[----:B------:R-:W-:Y:S02]  /*1750*/  IADD3 R3, R3, 0x80, RZ ;  /* 0x0000008003037810 */ /* 0x000fe40007ffe0ff */
[----:B------:R-:W-:Y:S02]  /*1760*/  IADD3.X R5, RZ, UR9, RZ, P0, !PT ;  /* 0x00000009ff057c10 */ /* 0x000fe400087fe4ff */
[----:B--2---:R-:W-:-:S02]  /*1770*/  SHF.L.U32 R0, R6, 0x10, RZ ;  /* 0x0000001006007819 */ /* 0x004fc400000006ff */
[----:B---3--:R-:W-:-:S05]  /*1780*/  SHF.L.U32 R11, R8, 0x10, RZ ;  /* 0x00000010080b7819 */ /* 0x008fca00000006ff */
[----:B------:R-:W-:-:S05]  /*1790*/  FMUL.FTZ R0, R0, R11 ;  /* 0x0000000b00007220 */ /* 0x000fca0000410000 */
[----:B------:R-:W-:-:S05]  /*17a0*/  F2FP.BF16.F32.PACK_AB R0, RZ, R0 ;  /* 0x00000000ff00723e */ /* 0x000fca00000010ff */
[----:B------:R0:W-:Y:S02]  /*17b0*/  STG.E.U16 desc[UR4][R4.64], R0 ;  /* 0x0000000004007986 */ /* 0x0001e4000c101504 */
.L_x_2872:
[----:B------:R-:W-:Y:S05]  /*17c0*/  BSYNC B0 ;  /* 0x0000000000007941 */ /* 0x000fea0003800000 */
.L_x_2871:
        /* <DEDUP_REMOVED lines=356> */
.L_x_2876:
        /* <DEDUP_REMOVED lines=12> */
[----:B------:R-:W-:-:S02]  /*2ed0*/  ISETP.GE.AND P0, PT, R3, UR6, PT ;  /* 0x0000000603007c0c */ /* 0x000fc4000bf06270 */
[----:B--2---:R-:W-:Y:S02]  /*2ee0*/  SHF.L.U32 R0, R6, 0x10, RZ ;  /* 0x0000001006007819 */ /* 0x004fe400000006ff */
[----:B---3--:R-:W-:-:S05]  /*2ef0*/  SHF.L.U32 R11, R8, 0x10, RZ ;  /* 0x00000010080b7819 */ /* 0x008fca00000006ff */
[----:B------:R-:W-:-:S05]  /*2f00*/  FMUL.FTZ R0, R0, R11 ;  /* 0x0000000b00007220 */ /* 0x000fca0000410000 */
[----:B------:R-:W-:-:S05]  /*2f10*/  F2FP.BF16.F32.PACK_AB R0, RZ, R0 ;  /* 0x00000000ff00723e */ /* 0x000fca00000010ff */
[----:B------:R1:W-:Y:S01]  /*2f20*/  STG.E.U16 desc[UR4][R4.64], R0 ;  /* 0x0000000004007986 */ /* 0x0003e2000c101504 */
        /* <DEDUP_REMOVED lines=354> */
.L_x_2877:
        /* <DEDUP_REMOVED lines=17> */
.L_x_2875:
[----:B------:R-:W-:Y:S05]  /*4660*/  BSYNC B0 ;  /* 0x0000000000007941 */ /* 0x000fea0003800000 */
.L_x_2874:
        /* <DEDUP_REMOVED lines=355> */
.L_x_2878:
        /* <DEDUP_REMOVED lines=9> */
[----:B------:R-:W-:-:S04]  /*5d30*/  IADD3 R4, P0, R5, UR6, RZ ;  /* 0x0000000605047c10 */ /* 0x000fc8000ff1e0ff */
[----:B------:R-:W-:Y:S02]  /*5d40*/  IADD3.X R5, RZ, UR7, RZ, P0, !PT ;  /* 0x00000007ff057c10 */ /* 0x000fe400087fe4ff */
[----:B--2---:R-:W-:Y:S02]  /*5d50*/  SHF.L.U32 R0, R2, 0x10, RZ ;  /* 0x0000001002007819 */ /* 0x004fe400000006ff */
[----:B---3--:R-:W-:-:S05]  /*5d60*/  SHF.L.U32 R9, R6, 0x10, RZ ;  /* 0x0000001006097819 */ /* 0x008fca00000006ff */
[----:B------:R-:W-:-:S05]  /*5d70*/  FMUL.FTZ R0, R0, R9 ;  /* 0x0000000900007220 */ /* 0x000fca0000410000 */
[----:B------:R-:W-:-:S05]  /*5d80*/  F2FP.BF16.F32.PACK_AB R0, RZ, R0 ;  /* 0x00000000ff00723e */ /* 0x000fca00000010ff */
[----:B------:R-:W-:Y:S01]  /*5d90*/  STG.E.U16 desc[UR4][R4.64], R0 ;  /* 0x0000000004007986 */ /* 0x000fe2000c101504 */
[----:B------:R-:W-:Y:S05]  /*5da0*/  EXIT ;  /* 0x000000000000794d */ /* 0x000fea0003800000 */
.L_x_2879:
        /* <DEDUP_REMOVED lines=13> */
.L_x_17229:


//--------------------- .text._ZN2at6native27unrolled_elementwise_kernelINS0_13BinaryFunctorIN3c108BFloat16ES4_S4_NS0_15binary_internal10MulFunctorIfEEEESt5arrayIPcLm3EELi4E23TrivialOffsetCalculatorILi2EjESC_ILi1EjENS0_6memory15LoadWithoutCastENSF_16StoreWithoutCastEEEviT_T0_T2_T3_T4_T5_ --------------------------
	.section	.text._ZN2at6native27unrolled_elementwise_kernelINS0_13BinaryFunctorIN3c108BFloat16ES4_S4_NS0_15binary_internal10MulFunctorIfEEEESt5arrayIPcLm3EELi4E23TrivialOffsetCalculatorILi2EjESC_ILi1EjENS0_6memory15LoadWithoutCastENSF_16StoreWithoutCastEEEviT_T0_T2_T3_T4_T5_,"ax",@progbits
	.align	128
        .global         _ZN2at6native27unrolled_elementwise_kernelINS0_13BinaryFunctorIN3c108BFloat16ES4_S4_NS0_15binary_internal10MulFunctorIfEEEESt5arrayIPcLm3EELi4E23TrivialOffsetCalculatorILi2EjESC_ILi1EjENS0_6memory15LoadWithoutCastENSF_16StoreWithoutCastEEEviT_T0_T2_T3_T4_T5_
        .type           _ZN2at6native27unrolled_elementwise_kernelINS0_13BinaryFunctorIN3c108BFloat16ES4_S4_NS0_15binary_internal10MulFunctorIfEEEESt5arrayIPcLm3EELi4E23TrivialOffsetCalculatorILi2EjESC_ILi1EjENS0_6memory15LoadWithoutCastENSF_16StoreWithoutCastEEEviT_T0_T2_T3_T4_T5_,@function
        .size           _ZN2at6native27unrolled_elementwise_kernelINS0_13BinaryFunctorIN3c108BFloat16ES4_S4_NS0_15binary_internal10MulFunctorIfEEEESt5arrayIPcLm3EELi4E23TrivialOffsetCalculatorILi2EjESC_ILi1EjENS0_6memory15LoadWithoutCastENSF_16StoreWithoutCastEEEviT_T0_T2_T3_T4_T5_,(.L_x_17230 - _ZN2at6native27unrolled_elementwise_kernelINS0_13BinaryFunctorIN3c108BFloat16ES4_S4_NS0_15binary_internal10MulFunctorIfEEEESt5arrayIPcLm3EELi4E23TrivialOffsetCalculatorILi2EjESC_ILi1EjENS0_6memory15LoadWithoutCastENSF_16StoreWithoutCastEEEviT_T0_T2_T3_T4_T5_)
        .other          _ZN2at6native27unrolled_elementwise_kernelINS0_13BinaryFunctorIN3c108BFloat16ES4_S4_NS0_15binary_internal10MulFunctorIfEEEESt5arrayIPcLm3EELi4E23TrivialOffsetCalculatorILi2EjESC_ILi1EjENS0_6memory15LoadWithoutCastENSF_16StoreWithoutCastEEEviT_T0_T2_T3_T4_T5_,@"STO_CUDA_ENTRY STV_DEFAULT"
_ZN2at6native27unrolled_elementwise_kernelINS0_13BinaryFunctorIN3c108BFloat16ES4_S4_NS0_15binary_internal10MulFunctorIfEEEESt5arrayIPcLm3EELi4E23TrivialOffsetCalculatorILi2EjESC_ILi1EjENS0_6memory15LoadWithoutCastENSF_16StoreWithoutCastEEEviT_T0_T2_T3_T4_T5_:
.text._ZN2at6native27unrolled_elementwise_kernelINS0_13BinaryFunctorIN3c108BFloat16ES4_S4_NS0_15binary_internal10MulFunctorIfEEEESt5arrayIPcLm3EELi4E23TrivialOffsetCalculatorILi2EjESC_ILi1EjENS0_6memory15LoadWithoutCastENSF_16StoreWithoutCastEEEviT_T0_T2_T3_T4_T5_:
[----:B------:R-:W-:Y:S01]  /*0000*/  LDC R1, c[0x0][0x28] ;  /* 0x00000a00ff017b82 */ /* 0x000fe20000000800 */
[----:B------:R-:W0:Y:S07]  /*0010*/  S2R R0, SR_CTAID.X ;  /* 0x0000000000007919 */ /* 0x000e2e0000002500 */
[----:B------:R-:W0:Y:S01]  /*0020*/  LDC R3, c[0x0][0x210] ;  /* 0x00008400ff037b82 */ /* 0x000e220000000800 */
[----:B------:R-:W-:Y:S01]  /*0030*/  PRMT R20, RZ, 0x7610, R20 ;  /* 0x00007610ff147816 */ /* 0x000fe20000000014 */
[----:B------:R-:W-:Y:S01]  /*0040*/  ULDC.64 UR4, c[0x0][0x208] ;  /* 0x0000820000047ab9 */ /* 0x000fe20000000a00 */
[----:B------:R-:W1:Y:S01]  /*0050*/  S2R R15, SR_TID.X ;  /* 0x00000000000f7919 */ /* 0x000e620000002100 */
[----:B------:R-:W-:Y:S01]  /*0060*/  PRMT R16, RZ, 0x7610, R16 ;  /* 0x00007610ff107816 */ /* 0x000fe20000000010 */
[----:B0-----:R-:W-:-:S02]  /*0070*/  IMAD R14, R0, -0x200, R3 ;  /* 0xfffffe00000e7824 */ /* 0x001fc400078e0203 */
[----:B-1----:R-:W-:-:S03]  /*0080*/  IMAD.MOV.U32 R21, RZ, RZ, R15 ;  /* 0x000000ffff157224 */ /* 0x002fc600078e000f */
[----:B------:R-:W-:-:S13]  /*0090*/  ISETP.GE.AND P0, PT, R15, R14, PT ;  /* 0x0000000e0f00720c */ /* 0x000fda0003f06270 */
[----:B------:R-:W-:Y:S01]  /*00a0*/  @!P0 IMAD R25, R0, 0x200, R21 ;  /* 0x0000020000198824 */ /* 0x000fe200078e0215 */
[----:B------:R-:W-:Y:S01]  /*00b0*/  @!P0 IADD3 R21, R21, 0x80, RZ ;  /* 0x0000008015158810 */ /* 0x000fe20007ffe0ff */
[----:B------:R-:W0:Y:S03]  /*00c0*/  @!P0 LDC.64 R12, c[0x0][0x228] ;  /* 0x00008a00ff0c8b82 */ /* 0x000e260000000a00 */
[----:B------:R-:W-:-:S05]  /*00d0*/  ISETP.GE.AND P1, PT, R21, R14, PT ;  /* 0x0000000e1500720c */ /* 0x000fca0003f26270 */
[----:B------:R-:W1:Y:S08]  /*00e0*/  @!P0 LDC.64 R10, c[0x0][0x220] ;  /* 0x00008800ff0a8b82 */ /* 0x000e700000000a00 */
[----:B------:R-:W-:Y:S01]  /*00f0*/  @!P1 IMAD R23, R0, 0x200, R21 ;  /* 0x0000020000179824 */ /* 0x000fe200078e0215 */
[----:B------:R-:W2:Y:S01]  /*0100*/  @!P1 LDC.64 R8, c[0x0][0x220] ;  /* 0x00008800ff089b82 */ /* 0x000ea20000000a00 */
[----:B------:R-:W-:-:S05]  /*0110*/  @!P1 VIADD R21, R21, 0x80 ;  /* 0x0000008015159836 */ /* 0x000fca0000000000 */
[----:B------:R-:W-:Y:S01]  /*0120*/  ISETP.GE.AND P3, PT, R21, R14, PT ;  /* 0x0000000e1500720c */ /* 0x000fe20003f66270 */
[C---:B0-----:R-:W-:Y:S01]  /*0130*/  @!P0 IMAD.WIDE.U32 R12, R25.reuse, 0x2, R12 ;  /* 0x00000002190c8825 */ /* 0x041fe200078e000c */
[----:B------:R-:W0:Y:S04]  /*0140*/  @!P1 LDC.64 R6, c[0x0][0x228] ;  /* 0x00008a00ff069b82 */ /* 0x000e280000000a00 */
[----:B------:R-:W3:Y:S01]  /*0150*/  @!P0 LDG.E.U16 R20, desc[UR4][R12.64] ;  /* 0x000000040c148981 */ /* 0x000ee2000c1e1500 */
[----:B-1----:R-:W-:-:S06]  /*0160*/  @!P0 IMAD.WIDE.U32 R10, R25, 0x2, R10 ;  /* 0x00000002190a8825 */ /* 0x002fcc00078e000a */
[----:B------:R-:W1:Y:S01]  /*0170*/  @!P3 LDC.64 R2, c[0x0][0x220] ;  /* 0x00008800ff02bb82 */ /* 0x000e620000000a00 */
[----:B------:R-:W4:Y:S01]  /*0180*/  @!P0 LDG.E.U16 R16, desc[UR4][R10.64] ;  /* 0x000000040a108981 */ /* 0x000f22000c1e1500 */
[----:B------:R-:W-:-:S06]  /*0190*/  @!P3 LEA R25, R0, R21, 0x9 ;  /* 0x000000150019b211 */ /* 0x000fcc00078e48ff */
[----:B------:R-:W1:Y:S01]  /*01a0*/  @!P3 LDC.64 R4, c[0x0][0x228] ;  /* 0x00008a00ff04bb82 */ /* 0x000e620000000a00 */
[C---:B--2---:R-:W-:Y:S01]  /*01b0*/  @!P1 IMAD.WIDE.U32 R8, R23.reuse, 0x2, R8 ;  /* 0x0000000217089825 */ /* 0x044fe200078e0008 */
[----:B------:R-:W-:Y:S02]  /*01c0*/  PRMT R22, RZ, 0x7610, R22 ;  /* 0x00007610ff167816 */ /* 0x000fe40000000016 */
[----:B------:R-:W-:Y:S01]  /*01d0*/  PRMT R24, RZ, 0x7610, R24 ;  /* 0x00007610ff187816 */ /* 0x000fe20000000018 */
[----:B0-----:R-:W-:Y:S01]  /*01e0*/  @!P1 IMAD.WIDE.U32 R6, R23, 0x2, R6 ;  /* 0x0000000217069825 */ /* 0x001fe200078e0006 */
[----:B------:R-:W-:-:S04]  /*01f0*/  PRMT R23, RZ, 0x7610, R23 ;  /* 0x00007610ff177816 */ /* 0x000fc80000000017 */
[----:B------:R-:W2:Y:S01]  /*0200*/  @!P1 LDG.E.U16 R24, desc[UR4][R6.64] ;  /* 0x0000000406189981 */ /* 0x000ea2000c1e1500 */
[----:B-1----:R-:W-:-:S05]  /*0210*/  @!P3 IMAD.WIDE.U32 R2, R25, 0x2, R2 ;  /* 0x000000021902b825 */ /* 0x002fca00078e0002 */
[----:B------:R0:W2:Y:S01]  /*0220*/  @!P3 LDG.E.U16 R22, desc[UR4][R2.64] ;  /* 0x000000040216b981 */ /* 0x0000a2000c1e1500 */
[----:B------:R-:W-:Y:S01]  /*0230*/  @!P3 IMAD.WIDE.U32 R4, R25, 0x2, R4 ;  /* 0x000000021904b825 */ /* 0x000fe200078e0004 */
[----:B------:R-:W-:-:S04]  /*0240*/  PRMT R25, RZ, 0x7610, R25 ;  /* 0x00007610ff197816 */ /* 0x000fc80000000019 */
[----:B------:R-:W2:Y:S01]  /*0250*/  @!P3 LDG.E.U16 R23, desc[UR4][R4.64] ;  /* 0x000000040417b981 */ /* 0x000ea2000c1e1500 */
[----:B------:R-:W-:Y:S01]  /*0260*/  @!P3 VIADD R21, R21, 0x80 ;  /* 0x000000801515b836 */ /* 0x000fe20000000000 */
[----:B0-----:R-:W0:Y:S02]  /*0270*/  @!P0 LDC.64 R2, c[0x0][0x218] ;  /* 0x00008600ff028b82 */ /* 0x001e240000000a00 */
[----:B------:R1:W2:Y:S02]  /*0280*/  @!P1 LDG.E.U16 R25, desc[UR4][R8.64] ;  /* 0x0000000408199981 */ /* 0x0002a4000c1e1500 */
[----:B------:R-:W-:-:S13]  /*0290*/  ISETP.GE.AND P2, PT, R21, R14, PT ;  /* 0x0000000e1500720c */ /* 0x000fda0003f46270 */
[----:B------:R-:W0:Y:S08]  /*02a0*/  @!P2 LDC.64 R12, c[0x0][0x220] ;  /* 0x00008800ff0cab82 */ /* 0x000e300000000a00 */
[----:B------:R-:W0:Y:S01]  /*02b0*/  @!P2 LDC.64 R10, c[0x0][0x228] ;  /* 0x00008a00ff0aab82 */ /* 0x000e220000000a00 */
[----:B------:R-:W-:Y:S01]  /*02c0*/  @!P2 IMAD R21, R0, 0x200, R21 ;  /* 0x000002000015a824 */ /* 0x000fe200078e0215 */
[----:B------:R-:W-:-:S02]  /*02d0*/  MOV R7, R15 ;  /* 0x0000000f00077202 */ /* 0x000fc40000000f00 */
[----:B------:R-:W-:Y:S02]  /*02e0*/  PRMT R26, RZ, 0x7610, R26 ;  /* 0x00007610ff1a7816 */ /* 0x000fe4000000001a */
[----:B-1----:R-:W-:Y:S01]  /*02f0*/  IADD3 R9, R7, 0x100, RZ ;  /* 0x0000010007097810 */ /* 0x002fe20007ffe0ff */
[----:B0-----:R-:W-:-:S04]  /*0300*/  @!P2 IMAD.WIDE.U32 R12, R21, 0x2, R12 ;  /* 0x00000002150ca825 */ /* 0x001fc800078e000c */
[----:B------:R-:W-:Y:S01]  /*0310*/  @!P2 IMAD.WIDE.U32 R10, R21, 0x2, R10 ;  /* 0x00000002150aa825 */ /* 0x000fe200078e000a */
[----:B------:R-:W-:-:S04]  /*0320*/  PRMT R21, RZ, 0x7610, R21 ;  /* 0x00007610ff157816 */ /* 0x000fc80000000015 */
[----:B------:R0:W5:Y:S01]  /*0330*/  @!P2 LDG.E.U16 R26, desc[UR4][R10.64] ;  /* 0x000000040a1aa981 */ /* 0x000162000c1e1500 */
[----:B------:R-:W-:-:S03]  /*0340*/  VIADD R27, R7, 0x80 ;  /* 0x00000080071b7836 */ /* 0x000fc60000000000 */
[----:B------:R0:W5:Y:S01]  /*0350*/  @!P2 LDG.E.U16 R21, desc[UR4][R12.64] ;  /* 0x000000040c15a981 */ /* 0x000162000c1e1500 */
[-C--:B------:R-:W-:Y:S01]  /*0360*/  ISETP.GE.AND P2, PT, R9, R14.reuse, PT ;  /* 0x0000000e0900720c */ /* 0x080fe20003f46270 */
[----:B------:R-:W-:Y:S01]  /*0370*/  @!P0 IMAD R9, R0, 0x200, R15 ;  /* 0x0000020000098824 */ /* 0x000fe200078e020f */
[----:B------:R-:W-:-:S03]  /*0380*/  ISETP.GE.AND P1, PT, R27, R14, PT ;  /* 0x0000000e1b00720c */ /* 0x000fc60003f26270 */
[----:B------:R-:W-:Y:S01]  /*0390*/  @!P0 IMAD.WIDE.U32 R2, R9, 0x2, R2 ;  /* 0x0000000209028825 */ /* 0x000fe200078e0002 */
[----:B------:R-:W-:Y:S01]  /*03a0*/  BSSY B0, `(.L_x_2880) ;  /* 0x000001c000007945 */ /* 0x000fe20003800000 */
[----:B---3--:R-:W-:Y:S02]  /*03b0*/  @!P0 SHF.L.U32 R5, R20, 0x10, RZ ;  /* 0x0000001014058819 */ /* 0x008fe400000006ff */
[----:B----4-:R-:W-:-:S04]  /*03c0*/  @!P0 IMAD.U32 R16, R16, 0x10000, RZ ;  /* 0x0001000010108824 */ /* 0x010fc800078e00ff */
[----:B------:R-:W-:-:S05]  /*03d0*/  @!P0 FMUL.FTZ R16, R16, R5 ;  /* 0x0000000510108220 */ /* 0x000fca0000410000 */
[----:B------:R-:W-:Y:S01]  /*03e0*/  @!P0 F2FP.BF16.F32.PACK_AB R19, RZ, R16 ;  /* 0x00000010ff13823e */ /* 0x000fe200000010ff */
[----:B------:R-:W-:Y:S01]  /*03f0*/  VIADD R5, R7, 0x180 ;  /* 0x0000018007057836 */ /* 0x000fe20000000000 */
[----:B------:R-:W-:-:S03]  /*0400*/  @!P0 MOV R7, R27 ;  /* 0x0000001b00078202 */ /* 0x000fc60000000f00 */
[----:B------:R0:W-:Y:S01]  /*0410*/  @!P0 STG.E.U16 desc[UR4][R2.64], R19 ;  /* 0x0000001302008986 */ /* 0x0001e2000c101504 */
[----:B------:R-:W-:Y:S01]  /*0420*/  ISETP.GE.AND P3, PT, R7, R14, PT ;  /* 0x0000000e0700720c */ /* 0x000fe20003f66270 */
[----:B--2---:R-:W-:Y:S01]  /*0430*/  @!P1 IMAD.U32 R24, R24, 0x10000, RZ ;  /* 0x0001000018189824 */ /* 0x004fe200078e00ff */
[----:B------:R-:W-:Y:S01]  /*0440*/  @!P2 SHF.L.U32 R22, R22, 0x10, RZ ;  /* 0x000000101616a819 */ /* 0x000fe200000006ff */
[----:B------:R-:W-:Y:S01]  /*0450*/  @!P2 IMAD.U32 R23, R23, 0x10000, RZ ;  /* 0x000100001717a824 */ /* 0x000fe200078e00ff */
[----:B------:R-:W-:-:S03]  /*0460*/  @!P1 SHF.L.U32 R25, R25, 0x10, RZ ;  /* 0x0000001019199819 */ /* 0x000fc600000006ff */
[----:B------:R-:W-:Y:S02]  /*0470*/  @!P2 FMUL.FTZ R22, R22, R23 ;  /* 0x000000171616a220 */ /* 0x000fe40000410000 */
[----:B------:R-:W-:-:S03]  /*0480*/  @!P1 FMUL.FTZ R24, R25, R24 ;  /* 0x0000001819189220 */ /* 0x000fc60000410000 */
[----:B------:R-:W-:Y:S02]  /*0490*/  @!P2 F2FP.BF16.F32.PACK_AB R18, RZ, R22 ;  /* 0x00000016ff12a23e */ /* 0x000fe400000010ff */
[----:B------:R-:W-:Y:S01]  /*04a0*/  @!P1 F2FP.BF16.F32.PACK_AB R17, RZ, R24 ;  /* 0x00000018ff11923e */ /* 0x000fe200000010ff */
[----:B0-----:R-:W-:Y:S06]  /*04b0*/  @P3 BRA `(.L_x_2881) ;  /* 0x0000000000283947 */ /* 0x001fec0003800000 */
[----:B------:R-:W0:Y:S01]  /*04c0*/  LDC.64 R8, c[0x0][0x218] ;  /* 0x00008600ff087b82 */ /* 0x000e220000000a00 */
[----:B------:R-:W-:Y:S01]  /*04d0*/  LEA R3, R0, R7, 0x9 ;  /* 0x0000000700037211 */ /* 0x000fe200078e48ff */
[----:B------:R-:W-:-:S05]  /*04e0*/  VIADD R7, R7, 0x80 ;  /* 0x0000008007077836 */ /* 0x000fca0000000000 */
[----:B------:R-:W-:-:S13]  /*04f0*/  ISETP.GE.AND P0, PT, R7, R14, PT ;  /* 0x0000000e0700720c */ /* 0x000fda0003f06270 */
[----:B------:R-:W-:Y:S01]  /*0500*/  @!P0 LEA R11, R0, R7, 0x9 ;  /* 0x00000007000b8211 */ /* 0x000fe200078e48ff */
[----:B------:R-:W-:Y:S02]  /*0510*/  @!P0 VIADD R7, R7, 0x80 ;  /* 0x0000008007078836 */ /* 0x000fe40000000000 */
[----:B0-----:R-:W-:-:S04]  /*0520*/  IMAD.WIDE.U32 R2, R3, 0x2, R8 ;  /* 0x0000000203027825 */ /* 0x001fc800078e0008 */
[----:B------:R-:W-:Y:S01]  /*0530*/  @!P0 IMAD.WIDE.U32 R8, R11, 0x2, R8 ;  /* 0x000000020b088825 */ /* 0x000fe200078e0008 */
[----:B------:R0:W-:Y:S04]  /*0540*/  STG.E.U16 desc[UR4][R2.64], R17 ;  /* 0x0000001102007986 */ /* 0x0001e8000c101504 */
[----:B------:R0:W-:Y:S02]  /*0550*/  @!P0 STG.E.U16 desc[UR4][R8.64], R18 ;  /* 0x0000001208008986 */ /* 0x0001e4000c101504 */
.L_x_2881:
[----:B------:R-:W-:Y:S05]  /*0560*/  BSYNC B0 ;  /* 0x0000000000007941 */ /* 0x000fea0003800000 */
.L_x_2880:
[-C--:B------:R-:W-:Y:S02]  /*0570*/  ISETP.GE.AND P1, PT, R7, R14.reuse, PT ;  /* 0x0000000e0700720c */ /* 0x080fe40003f26270 */
[----:B------:R-:W-:-:S11]  /*0580*/  ISETP.GE.AND P0, PT, R5, R14, PT ;  /* 0x0000000e0500720c */ /* 0x000fd60003f06270 */
[----:B------:R-:W-:Y:S05]  /*0590*/  @P1 EXIT ;  /* 0x000000000000194d */ /* 0x000fea0003800000 */
[----:B0-----:R-:W0:Y:S01]  /*05a0*/  LDC.64 R2, c[0x0][0x218] ;  /* 0x00008600ff027b82 */ /* 0x001e220000000a00 */
[----:B-----5:R-:W-:Y:S01]  /*05b0*/  @!P0 SHF.L.U32 R21, R21, 0x10, RZ ;  /* 0x0000001015158819 */ /* 0x020fe200000006ff */
[----:B------:R-:W-:Y:S01]  /*05c0*/  @!P0 IMAD.U32 R26, R26, 0x10000, RZ ;  /* 0x000100001a1a8824 */ /* 0x000fe200078e00ff */
[----:B------:R-:W-:-:S03]  /*05d0*/  LEA R7, R0, R7, 0x9 ;  /* 0x0000000700077211 */ /* 0x000fc600078e48ff */
[----:B------:R-:W-:-:S05]  /*05e0*/  @!P0 FMUL.FTZ R21, R21, R26 ;  /* 0x0000001a15158220 */ /* 0x000fca0000410000 */
[----:B------:R-:W-:Y:S01]  /*05f0*/  @!P0 F2FP.BF16.F32.PACK_AB R4, RZ, R21 ;  /* 0x00000015ff04823e */ /* 0x000fe200000010ff */
[----:B0-----:R-:W-:-:S05]  /*0600*/  IMAD.WIDE.U32 R2, R7, 0x2, R2 ;  /* 0x0000000207027825 */ /* 0x001fca00078e0002 */
[----:B------:R-:W-:Y:S01]  /*0610*/  STG.E.U16 desc[UR4][R2.64], R4 ;  /* 0x0000000402007986 */ /* 0x000fe2000c101504 */
[----:B------:R-:W-:Y:S05]  /*0620*/  EXIT ;  /* 0x000000000000794d */ /* 0x000fea0003800000 */
.L_x_2882:
        /* <DEDUP_REMOVED lines=13> */
.L_x_17230:


//--------------------- .text._ZN2at6native29vectorized_elementwise_kernelILi2ENS0_13BinaryFunctorIN3c108BFloat16ES4_S4_NS0_15binary_internal10MulFunctorIfEEEESt5arrayIPcLm3EEEEviT0_T1_ --------------------------
	.section	.text._ZN2at6native29vectorized_elementwise_kernelILi2ENS0_13BinaryFunctorIN3c108BFloat16ES4_S4_NS0_15binary_internal10MulFunctorIfEEEESt5arrayIPcLm3EEEEviT0_T1_,"ax",@progbits
	.align	128
        .global         _ZN2at6native29vectorized_elementwise_kernelILi2ENS0_13BinaryFunctorIN3c108BFloat16ES4_S4_NS0_15binary_internal10MulFunctorIfEEEESt5arrayIPcLm3EEEEviT0_T1_
        .type           _ZN2at6native29vectorized_elementwise_kernelILi2ENS0_13BinaryFunctorIN3c108BFloat16ES4_S4_NS0_15binary_internal10MulFunctorIfEEEESt5arrayIPcLm3EEEEviT0_T1_,@function
        .size           _ZN2at6native29vectorized_elementwise_kernelILi2ENS0_13BinaryFunctorIN3c108BFloat16ES4_S4_NS0_15binary_internal10MulFunctorIfEEEESt5arrayIPcLm3EEEEviT0_T1_,(.L_x_17231 - _ZN2at6native29vectorized_elementwise_kernelILi2ENS0_13BinaryFunctorIN3c108BFloat16ES4_S4_NS0_15binary_internal10MulFunctorIfEEEESt5arrayIPcLm3EEEEviT0_T1_)
        .other          _ZN2at6native29vectorized_elementwise_kernelILi2ENS0_13BinaryFunctorIN3c108BFloat16ES4_S4_NS0_15binary_internal10MulFunctorIfEEEESt5arrayIPcLm3EEEEviT0_T1_,@"STO_CUDA_ENTRY STV_DEFAULT"
_ZN2at6native29vectorized_elementwise_kernelILi2ENS0_13BinaryFunctorIN3c108BFloat16ES4_S4_NS0_15binary_internal10MulFunctorIfEEEESt5arrayIPcLm3EEEEviT0_T1_:
.text._ZN2at6native29vectorized_elementwise_kernelILi2ENS0_13BinaryFunctorIN3c108BFloat16ES4_S4_NS0_15binary_internal10MulFunctorIfEEEESt5arrayIPcLm3EEEEviT0_T1_:
        /* <DEDUP_REMOVED lines=9> */
[----:B------:R-:W1:Y:S08]  /*0090*/  LDC.64 R2, c[0x0][0x220] ;  /* 0x00008800ff027b82 */ /* 0x000e700000000a00 */
[----:B------:R-:W2:Y:S01]  /*00a0*/  LDC.64 R6, c[0x0][0x228] ;  /* 0x00008a00ff067b82 */ /* 0x000ea20000000a00 */
[----:B-1----:R-:W-:-:S04]  /*00b0*/  IMAD.WIDE R2, R0, 0x2, R2 ;  /* 0x0000000200027825 */ /* 0x002fc800078e0202 */
[----:B0-----:R-:W-:-:S03]  /*00c0*/  IMAD.WIDE.U32 R8, R4, 0x4, R2 ;  /* 0x0000000404087825 */ /* 0x001fc600078e0002 */
[----:B------:R-:W0:Y:S01]  /*00d0*/  LDC.64 R2, c[0x0][0x218] ;  /* 0x00008600ff027b82 */ /* 0x000e220000000a00 */
[----:B--2---:R-:W-:Y:S01]  /*00e0*/  IMAD.WIDE R6, R0, 0x2, R6 ;  /* 0x0000000200067825 */ /* 0x004fe200078e0206 */
[----:B------:R-:W2:Y:S04]  /*00f0*/  LDG.E R17, desc[UR4][R8.64] ;  /* 0x0000000408117981 */ /* 0x000ea8000c1e1900 */
[----:B------:R-:W3:Y:S01]  /*0100*/  LDG.E R19, desc[UR4][R8.64+0x200] ;  /* 0x0002000408137981 */ /* 0x000ee2000c1e1900 */
[----:B------:R-:W-:-:S03]  /*0110*/  IMAD.WIDE.U32 R14, R4, 0x4, R6 ;  /* 0x00000004040e7825 */ /* 0x000fc600078e0006 */
[----:B------:R-:W4:Y:S04]  /*0120*/  LDG.E R11, desc[UR4][R8.64+0x400] ;  /* 0x00040004080b7981 */ /* 0x000f28000c1e1900 */
[----:B------:R-:W5:Y:S04]  /*0130*/  LDG.E R18, desc[UR4][R14.64] ;  /* 0x000000040e127981 */ /* 0x000f68000c1e1900 */
[----:B------:R-:W4:Y:S04]  /*0140*/  LDG.E R20, desc[UR4][R14.64+0x200] ;  /* 0x000200040e147981 */ /* 0x000f28000c1e1900 */
[----:B------:R1:W4:Y:S04]  /*0150*/  LDG.E R12, desc[UR4][R8.64+0x600] ;  /* 0x00060004080c7981 */ /* 0x000328000c1e1900 */
[----:B------:R-:W4:Y:S04]  /*0160*/  LDG.E R5, desc[UR4][R14.64+0x400] ;  /* 0x000400040e057981 */ /* 0x000f28000c1e1900 */
[----:B------:R4:W4:Y:S01]  /*0170*/  LDG.E R6, desc[UR4][R14.64+0x600] ;  /* 0x000600040e067981 */ /* 0x000922000c1e1900 */
[----:B0-----:R-:W-:-:S04]  /*0180*/  IMAD.WIDE.U32 R2, R0, 0x2, R2 ;  /* 0x0000000200027825 */ /* 0x001fc800078e0002 */
[----:B------:R-:W-:Y:S01]  /*0190*/  IMAD.WIDE R2, R4, 0x4, R2 ;  /* 0x0000000404027825 */ /* 0x000fe200078e0202 */
[----:B--2---:R-:W-:Y:S02]  /*01a0*/  PRMT R7, R17, 0x7632, R7 ;  /* 0x0000763211077816 */ /* 0x004fe40000000007 */
[----:B---3--:R-:W-:Y:S02]  /*01b0*/  PRMT R10, R19, 0x7632, R10 ;  /* 0x00007632130a7816 */ /* 0x008fe4000000000a */
[----:B-1----:R-:W-:Y:S02]  /*01c0*/  SHF.L.U32 R8, R7, 0x10, RZ ;  /* 0x0000001007087819 */ /* 0x002fe400000006ff */
[----:B-----5:R-:W-:Y:S02]  /*01d0*/  PRMT R13, R18, 0x7632, R13 ;  /* 0x00007632120d7816 */ /* 0x020fe4000000000d */
[----:B----4-:R-:W-:-:S03]  /*01e0*/  PRMT R16, R20, 0x7632, R16 ;  /* 0x0000763214107816 */ /* 0x010fc60000000010 */
[----:B------:R-:W-:Y:S02]  /*01f0*/  IMAD.U32 R13, R13, 0x10000, RZ ;  /* 0x000100000d0d7824 */ /* 0x000fe400078e00ff */
[----:B------:R-:W-:Y:S01]  /*0200*/  IMAD.U32 R10, R10, 0x10000, RZ ;  /* 0x000100000a0a7824 */ /* 0x000fe200078e00ff */
[----:B------:R-:W-:Y:S01]  /*0210*/  SHF.L.U32 R15, R16, 0x10, RZ ;  /* 0x00000010100f7819 */ /* 0x000fe200000006ff */
[----:B------:R-:W-:Y:S01]  /*0220*/  FMUL.FTZ R8, R8, R13 ;  /* 0x0000000d08087220 */ /* 0x000fe20000410000 */
[C---:B------:R-:W-:Y:S01]  /*0230*/  PRMT R13, R11.reuse, 0x7632, R13 ;  /* 0x000076320b0d7816 */ /* 0x040fe2000000000d */
[----:B------:R-:W-:Y:S01]  /*0240*/  IMAD.U32 R14, R11, 0x10000, RZ ;  /* 0x000100000b0e7824 */ /* 0x000fe200078e00ff */
[----:B------:R-:W-:Y:S01]  /*0250*/  SHF.L.U32 R18, R18, 0x10, RZ ;  /* 0x0000001012127819 */ /* 0x000fe200000006ff */
[----:B------:R-:W-:Y:S01]  /*0260*/  FMUL.FTZ R10, R10, R15 ;  /* 0x0000000f0a0a7220 */ /* 0x000fe20000410000 */
[C---:B------:R-:W-:Y:S01]  /*0270*/  PRMT R11, R12.reuse, 0x7632, R11 ;  /* 0x000076320c0b7816 */ /* 0x040fe2000000000b */
[----:B------:R-:W-:Y:S01]  /*0280*/  IMAD.U32 R16, R12, 0x10000, RZ ;  /* 0x000100000c107824 */ /* 0x000fe200078e00ff */
[----:B------:R-:W-:Y:S01]  /*0290*/  PRMT R12, R5, 0x7632, R12 ;  /* 0x00007632050c7816 */ /* 0x000fe2000000000c */
[----:B------:R-:W-:Y:S01]  /*02a0*/  IMAD.U32 R17, R17, 0x10000, RZ ;  /* 0x0001000011117824 */ /* 0x000fe200078e00ff */
[----:B------:R-:W-:-:S02]  /*02b0*/  SHF.L.U32 R15, R5, 0x10, RZ ;  /* 0x00000010050f7819 */ /* 0x000fc400000006ff */
[C---:B------:R-:W-:Y:S01]  /*02c0*/  PRMT R5, R6.reuse, 0x7632, R5 ;  /* 0x0000763206057816 */ /* 0x040fe20000000005 */
[----:B------:R-:W-:Y:S01]  /*02d0*/  FMUL.FTZ R7, R17, R18 ;  /* 0x0000001211077220 */ /* 0x000fe20000410000 */
[----:B------:R-:W-:Y:S01]  /*02e0*/  IMAD.U32 R17, R6, 0x10000, RZ ;  /* 0x0001000006117824 */ /* 0x000fe200078e00ff */
[----:B------:R-:W-:Y:S01]  /*02f0*/  SHF.L.U32 R12, R12, 0x10, RZ ;  /* 0x000000100c0c7819 */ /* 0x000fe200000006ff */
[----:B------:R-:W-:Y:S02]  /*0300*/  IMAD.U32 R19, R19, 0x10000, RZ ;  /* 0x0001000013137824 */ /* 0x000fe400078e00ff */
[----:B------:R-:W-:Y:S02]  /*0310*/  IMAD.U32 R20, R20, 0x10000, RZ ;  /* 0x0001000014147824 */ /* 0x000fe400078e00ff */
[----:B------:R-:W-:Y:S02]  /*0320*/  IMAD.U32 R13, R13, 0x10000, RZ ;  /* 0x000100000d0d7824 */ /* 0x000fe400078e00ff */
[----:B------:R-:W-:-:S02]  /*0330*/  IMAD.U32 R11, R11, 0x10000, RZ ;  /* 0x000100000b0b7824 */ /* 0x000fc400078e00ff */
[----:B------:R-:W-:Y:S02]  /*0340*/  IMAD.U32 R6, R5, 0x10000, RZ ;  /* 0x0001000005067824 */ /* 0x000fe400078e00ff */
[----:B------:R-:W-:Y:S01]  /*0350*/  FMUL.FTZ R9, R19, R20 ;  /* 0x0000001413097220 */ /* 0x000fe20000410000 */
[----:B------:R-:W-:Y:S01]  /*0360*/  FMUL.FTZ R14, R14, R15 ;  /* 0x0000000f0e0e7220 */ /* 0x000fe20000410000 */
[----:B------:R-:W-:Y:S01]  /*0370*/  FMUL.FTZ R13, R13, R12 ;  /* 0x0000000c0d0d7220 */ /* 0x000fe20000410000 */
[----:B------:R-:W-:Y:S01]  /*0380*/  FMUL.FTZ R16, R16, R17 ;  /* 0x0000001110107220 */ /* 0x000fe20000410000 */
[----:B------:R-:W-:Y:S01]  /*0390*/  FMUL.FTZ R11, R11, R6 ;  /* 0x000000060b0b7220 */ /* 0x000fe20000410000 */
[----:B------:R-:W-:Y:S02]  /*03a0*/  F2FP.BF16.F32.PACK_AB R7, R8, R7 ;  /* 0x000000070807723e */ /* 0x000fe400000010ff */
[----:B------:R-:W-:Y:S02]  /*03b0*/  F2FP.BF16.F32.PACK_AB R9, R10, R9 ;  /* 0x000000090a09723e */ /* 0x000fe400000010ff */
[----:B------:R-:W-:-:S02]  /*03c0*/  F2FP.BF16.F32.PACK_AB R13, R13, R14 ;  /* 0x0000000e0d0d723e */ /* 0x000fc400000010ff */
[----:B------:R-:W-:Y:S01]  /*03d0*/  F2FP.BF16.F32.PACK_AB R11, R11, R16 ;  /* 0x000000100b0b723e */ /* 0x000fe200000010ff */
[----:B------:R-:W-:Y:S04]  /*03e0*/  STG.E desc[UR4][R2.64], R7 ;  /* 0x0000000702007986 */ /* 0x000fe8000c101904 */
[----:B------:R-:W-:Y:S04]  /*03f0*/  STG.E desc[UR4][R2.64+0x200], R9 ;  /* 0x0002000902007986 */ /* 0x000fe8000c101904 */
[----:B------:R-:W-:Y:S04]  /*0400*/  STG.E desc[UR4][R2.64+0x400], R13 ;  /* 0x0004000d02007986 */ /* 0x000fe8000c101904 */
[----:B------:R-:W-:Y:S01]  /*0410*/  STG.E desc[UR4][R2.64+0x600], R11 ;  /* 0x0006000b02007986 */ /* 0x000fe2000c101904 */
[----:B------:R-:W-:Y:S05]  /*0420*/  EXIT ;  /* 0x000000000000794d */ /* 0x000fea0003800000 */
.L_x_2883:
[----:B------:R-:W0:Y:S01]  /*0430*/  S2R R11, SR_TID.X ;  /* 0x00000000000b7919 */ /* 0x000e220000002100 */
[----:B------:R-:W-:Y:S02]  /*0440*/  PRMT R24, RZ, 0x7610, R24 ;  /* 0x00007610ff187816 */ /* 0x000fe40000000018 */
[----:B0-----:R-:W-:-:S13]  /*0450*/  ISETP.GE.AND P0, PT, R11, R2, PT ;  /* 0x000000020b00720c */ /* 0x001fda0003f06270 */
[----:B------:R-:W-:Y:S01]  /*0460*/  @!P0 IADD3 R13, R0, R11, RZ ;  /* 0x0000000b000d8210 */ /* 0x000fe20007ffe0ff */
[----:B------:R-:W-:Y:S01]  /*0470*/  @!P0 VIADD R11, R11, 0x80 ;  /* 0x000000800b0b8836 */ /* 0x000fe20000000000 */
[----:B------:R-:W0:Y:S04]  /*0480*/  @!P0 LDC.64 R32, c[0x0][0x220] ;  /* 0x00008800ff208b82 */ /* 0x000e280000000a00 */
[----:B------:R-:W-:-:S04]  /*0490*/  ISETP.GE.AND P1, PT, R11, R2, PT ;  /* 0x000000020b00720c */ /* 0x000fc80003f26270 */
[----:B------:R-:W1:Y:S09]  /*04a0*/  @!P0 LDC.64 R16, c[0x0][0x228] ;  /* 0x00008a00ff108b82 */ /* 0x000e720000000a00 */
[----:B------:R-:W-:Y:S01]  /*04b0*/  @!P1 IMAD.IADD R15, R0, 0x1, R11 ;  /* 0x00000001000f9824 */ /* 0x000fe200078e020b */
[----:B------:R-:W-:Y:S01]  /*04c0*/  @!P1 IADD3 R11, R11, 0x80, RZ ;  /* 0x000000800b0b9810 */ /* 0x000fe20007ffe0ff */
[----:B------:R-:W2:Y:S03]  /*04d0*/  @!P1 LDC.64 R36, c[0x0][0x220] ;  /* 0x00008800ff249b82 */ /* 0x000ea60000000a00 */
[----:B------:R-:W-:Y:S01]  /*04e0*/  ISETP.GE.AND P2, PT, R11, R2, PT ;  /* 0x000000020b00720c */ /* 0x000fe20003f46270 */
[----:B0-----:R-:W-:-:S04]  /*04f0*/  @!P0 IMAD.WIDE.U32 R32, R13, 0x2, R32 ;  /* 0x000000020d208825 */ /* 0x001fc800078e0020 */
[----:B------:R-:W0:Y:S01]  /*0500*/  @!P1 LDC.64 R30, c[0x0][0x228] ;  /* 0x00008a00ff1e9b82 */ /* 0x000e220000000a00 */
[----:B------:R-:W-:Y:S01]  /*0510*/  PRMT R23, RZ, 0x7610, R23 ;  /* 0x00007610ff177816 */ /* 0x000fe20000000017 */
[----:B------:R-:W3:Y:S06]  /*0520*/  @!P0 LDG.E.U16 R24, desc[UR4][R32.64] ;  /* 0x0000000420188981 */ /* 0x000eec000c1e1500 */
[----:B------:R-:W-:Y:S01]  /*0530*/  @!P2 IMAD.IADD R21, R0, 0x1, R11 ;  /* 0x000000010015a824 */ /* 0x000fe200078e020b */
[----:B------:R-:W4:Y:S01]  /*0540*/  @!P2 LDC.64 R28, c[0x0][0x228] ;  /* 0x00008a00ff1cab82 */ /* 0x000f220000000a00 */
[----:B------:R-:W-:-:S05]  /*0550*/  @!P2 VIADD R11, R11, 0x80 ;  /* 0x000000800b0ba836 */ /* 0x000fca0000000000 */
[----:B------:R-:W-:Y:S01]  /*0560*/  ISETP.GE.AND P3, PT, R11, R2, PT ;  /* 0x000000020b00720c */ /* 0x000fe20003f66270 */
[----:B-1----:R-:W-:Y:S01]  /*0570*/  @!P0 IMAD.WIDE.U32 R16, R13, 0x2, R16 ;  /* 0x000000020d108825 */ /* 0x002fe200078e0010 */
[----:B------:R-:W1:Y:S01]  /*0580*/  @!P2 LDC.64 R18, c[0x0][0x220] ;  /* 0x00008800ff12ab82 */ /* 0x000e620000000a00 */
[----:B------:R-:W-:Y:S02]  /*0590*/  PRMT R14, RZ, 0x7610, R14 ;  /* 0x00007610ff0e7816 */ /* 0x000fe4000000000e */
[C---:B--2---:R-:W-:Y:S01]  /*05a0*/  @!P1 IMAD.WIDE.U32 R36, R15.reuse, 0x2, R36 ;  /* 0x000000020f249825 */ /* 0x044fe200078e0024 */
[----:B------:R2:W5:Y:S03]  /*05b0*/  @!P0 LDG.E.U16 R23, desc[UR4][R16.64] ;  /* 0x0000000410178981 */ /* 0x000566000c1e1500 */
[----:B0-----:R-:W-:-:S04]  /*05c0*/  @!P1 IMAD.WIDE.U32 R30, R15, 0x2, R30 ;  /* 0x000000020f1e9825 */ /* 0x001fc800078e001e */
[----:B------:R-:W-:Y:S01]  /*05d0*/  @!P3 IADD3 R9, R0, R11, RZ ;  /* 0x0000000b0009b210 */ /* 0x000fe20007ffe0ff */
[----:B------:R-:W-:Y:S01]  /*05e0*/  @!P3 VIADD R11, R11, 0x80 ;  /* 0x000000800b0bb836 */ /* 0x000fe20000000000 */
[----:B------:R-:W0:Y:S01]  /*05f0*/  @!P3 LDC.64 R12, c[0x0][0x220] ;  /* 0x00008800ff0cbb82 */ /* 0x000e220000000a00 */
[----:B------:R0:W5:Y:S03]  /*0600*/  @!P1 LDG.E.U16 R14, desc[UR4][R36.64] ;  /* 0x00000004240e9981 */ /* 0x000166000c1e1500 */
[----:B------:R-:W-:Y:S02]  /*0610*/  ISETP.GE.AND P4, PT, R11, R2, PT ;  /* 0x000000020b00720c */ /* 0x000fe40003f86270 */
[----:B------:R-:W-:Y:S01]  /*0620*/  PRMT R15, RZ, 0x7610, R15 ;  /* 0x00007610ff0f7816 */ /* 0x000fe2000000000f */
[C---:B----4-:R-:W-:Y:S01]  /*0630*/  @!P2 IMAD.WIDE.U32 R28, R21.reuse, 0x2, R28 ;  /* 0x00000002151ca825 */ /* 0x050fe200078e001c */
[----:B------:R-:W-:Y:S01]  /*0640*/  PRMT R20, RZ, 0x7610, R20 ;  /* 0x00007610ff147816 */ /* 0x000fe20000000014 */
[----:B------:R-:W4:Y:S03]  /*0650*/  @!P3 LDC.64 R34, c[0x0][0x228] ;  /* 0x00008a00ff22bb82 */ /* 0x000f260000000a00 */
[----:B------:R0:W5:Y:S01]  /*0660*/  @!P1 LDG.E.U16 R15, desc[UR4][R30.64] ;  /* 0x000000041e0f9981 */ /* 0x000162000c1e1500 */
[----:B-1----:R-:W-:-:S04]  /*0670*/  @!P2 IMAD.WIDE.U32 R18, R21, 0x2, R18 ;  /* 0x000000021512a825 */ /* 0x002fc800078e0012 */
[----:B--2---:R-:W-:Y:S01]  /*0680*/  @!P4 IMAD.IADD R17, R0, 0x1, R11 ;  /* 0x000000010011c824 */ /* 0x004fe200078e020b */
[----:B------:R-:W-:Y:S01]  /*0690*/  @!P4 IADD3 R11, R11, 0x80, RZ ;  /* 0x000000800b0bc810 */ /* 0x000fe20007ffe0ff */
[----:B------:R-:W1:Y:S01]  /*06a0*/  @!P4 LDC.64 R32, c[0x0][0x220] ;  /* 0x00008800ff20cb82 */ /* 0x000e620000000a00 */
[----:B------:R2:W5:Y:S02]  /*06b0*/  @!P2 LDG.E.U16 R20, desc[UR4][R28.64] ;  /* 0x000000041c14a981 */ /* 0x000564000c1e1500 */
[----:B------:R-:W-:Y:S02]  /*06c0*/  ISETP.GE.AND P1, PT, R11, R2, PT ;  /* 0x000000020b00720c */ /* 0x000fe40003f26270 */
[----:B------:R-:W-:Y:S01]  /*06d0*/  PRMT R21, RZ, 0x7610, R21 ;  /* 0x00007610ff157816 */ /* 0x000fe20000000015 */
[----:B0-----:R-:W-:Y:S02]  /*06e0*/  @!P3 IMAD.WIDE.U32 R12, R9, 0x2, R12 ;  /* 0x00000002090cb825 */ /* 0x001fe400078e000c */
[----:B------:R-:W0:Y:S01]  /*06f0*/  @!P4 LDC.64 R36, c[0x0][0x228] ;  /* 0x00008a00ff24cb82 */ /* 0x000e220000000a00 */
[----:B------:R-:W-:-:S02]  /*0700*/  PRMT R22, RZ, 0x7610, R22 ;  /* 0x00007610ff167816 */ /* 0x000fc40000000016 */
[----:B------:R4:W5:Y:S04]  /*0710*/  @!P3 LDG.E.U16 R21, desc[UR4][R12.64] ;  /* 0x000000040c15b981 */ /* 0x000968000c1e1500 */
[----:B------:R0:W5:Y:S01]  /*0720*/  @!P2 LDG.E.U16 R22, desc[UR4][R18.64] ;  /* 0x000000041216a981 */ /* 0x000162000c1e1500 */
[----:B------:R-:W0:Y:S08]  /*0730*/  @!P1 LDC.64 R30, c[0x0][0x220] ;  /* 0x00008800ff1e9b82 */ /* 0x000e300000000a00 */
[----:B--2---:R-:W2:Y:S01]  /*0740*/  @!P1 LDC.64 R28, c[0x0][0x228] ;  /* 0x00008a00ff1c9b82 */ /* 0x004ea20000000a00 */
[----:B----4-:R-:W-:-:S02]  /*0750*/  @!P1 IMAD.IADD R13, R0, 0x1, R11 ;  /* 0x00000001000d9824 */ /* 0x010fc400078e020b */
[----:B------:R-:W-:-:S05]  /*0760*/  @!P1 VIADD R11, R11, 0x80 ;  /* 0x000000800b0b9836 */ /* 0x000fca0000000000 */
[----:B------:R-:W-:Y:S01]  /*0770*/  ISETP.GE.AND P2, PT, R11, R2, PT ;  /* 0x000000020b00720c */ /* 0x000fe20003f46270 */
[----:B-1----:R-:W-:Y:S01]  /*0780*/  @!P4 IMAD.WIDE.U32 R32, R17, 0x2, R32 ;  /* 0x000000021120c825 */ /* 0x002fe200078e0020 */
[----:B------:R-:W-:-:S03]  /*0790*/  PRMT R10, RZ, 0x7610, R10 ;  /* 0x00007610ff0a7816 */ /* 0x000fc6000000000a */
[----:B0-----:R-:W-:Y:S01]  /*07a0*/  @!P4 IMAD.WIDE.U32 R36, R17, 0x2, R36 ;  /* 0x000000021124c825 */ /* 0x001fe200078e0024 */
[----:B------:R-:W-:-:S03]  /*07b0*/  PRMT R17, RZ, 0x7610, R17 ;  /* 0x00007610ff117816 */ /* 0x000fc60000000011 */
[----:B------:R-:W-:-:S05]  /*07c0*/  @!P1 IMAD.WIDE.U32 R30, R13, 0x2, R30 ;  /* 0x000000020d1e9825 */ /* 0x000fca00078e001e */
[----:B------:R0:W4:Y:S01]  /*07d0*/  @!P1 LDG.E.U16 R10, desc[UR4][R30.64] ;  /* 0x000000041e0a9981 */ /* 0x000122000c1e1500 */
[----:B--2---:R-:W-:Y:S01]  /*07e0*/  @!P1 IMAD.WIDE.U32 R28, R13, 0x2, R28 ;  /* 0x000000020d1c9825 */ /* 0x004fe200078e001c */
[----:B------:R-:W-:-:S03]  /*07f0*/  @!P2 IADD3 R13, R0, R11, RZ ;  /* 0x0000000b000da210 */ /* 0x000fc60007ffe0ff */
[----:B------:R-:W-:Y:S01]  /*0800*/  @!P2 VIADD R11, R11, 0x80 ;  /* 0x000000800b0ba836 */ /* 0x000fe20000000000 */
[----:B------:R-:W2:Y:S04]  /*0810*/  @!P1 LDG.E.U16 R17, desc[UR4][R28.64] ;  /* 0x000000041c119981 */ /* 0x000ea8000c1e1500 */
[----:B------:R-:W-:Y:S01]  /*0820*/  ISETP.GE.AND P1, PT, R11, R2, PT ;  /* 0x000000020b00720c */ /* 0x000fe20003f26270 */
[----:B------:R-:W-:Y:S01]  /*0830*/  @!P3 IMAD.WIDE.U32 R34, R9, 0x2, R34 ;  /* 0x000000020922b825 */ /* 0x000fe200078e0022 */
[----:B------:R-:W-:Y:S02]  /*0840*/  PRMT R19, RZ, 0x7610, R19 ;  /* 0x00007610ff137816 */ /* 0x000fe40000000013 */
[----:B------:R-:W-:-:S04]  /*0850*/  PRMT R9, RZ, 0x7610, R9 ;  /* 0x00007610ff097816 */ /* 0x000fc80000000009 */
[----:B------:R1:W2:Y:S04]  /*0860*/  @!P3 LDG.E.U16 R19, desc[UR4][R34.64] ;  /* 0x000000042213b981 */ /* 0x0002a8000c1e1500 */
[----:B------:R1:W2:Y:S01]  /*0870*/  @!P4 LDG.E.U16 R9, desc[UR4][R32.64] ;  /* 0x000000042009c981 */ /* 0x0002a2000c1e1500 */
[----:B0-----:R-:W0:Y:S08]  /*0880*/  @!P1 LDC.64 R30, c[0x0][0x220] ;  /* 0x00008800ff1e9b82 */ /* 0x001e300000000a00 */
[----:B-1----:R-:W1:Y:S08]  /*0890*/  @!P2 LDC.64 R34, c[0x0][0x220] ;  /* 0x00008800ff22ab82 */ /* 0x002e700000000a00 */
[----:B------:R-:W1:Y:S08]  /*08a0*/  @!P2 LDC.64 R32, c[0x0][0x228] ;  /* 0x00008a00ff20ab82 */ /* 0x000e700000000a00 */
[----:B------:R-:W1:Y:S01]  /*08b0*/  @!P1 LDC.64 R28, c[0x0][0x228] ;  /* 0x00008a00ff1c9b82 */ /* 0x000e620000000a00 */
[----:B------:R-:W-:Y:S01]  /*08c0*/  @!P1 IMAD.IADD R11, R0, 0x1, R11 ;  /* 0x00000001000b9824 */ /* 0x000fe200078e020b */
[----:B------:R-:W-:-:S03]  /*08d0*/  PRMT R18, RZ, 0x7610, R18 ;  /* 0x00007610ff127816 */ /* 0x000fc60000000012 */
[----:B0-----:R-:W-:Y:S01]  /*08e0*/  @!P1 IMAD.WIDE.U32 R30, R11, 0x2, R30 ;  /* 0x000000020b1e9825 */ /* 0x001fe200078e001e */
[----:B------:R-:W-:Y:S02]  /*08f0*/  PRMT R16, RZ, 0x7610, R16 ;  /* 0x00007610ff107816 */ /* 0x000fe40000000010 */
[----:B------:R-:W-:Y:S01]  /*0900*/  PRMT R12, RZ, 0x7610, R12 ;  /* 0x00007610ff0c7816 */ /* 0x000fe2000000000c */
[C---:B-1----:R-:W-:Y:S01]  /*0910*/  @!P2 IMAD.WIDE.U32 R34, R13.reuse, 0x2, R34 ;  /* 0x000000020d22a825 */ /* 0x042fe200078e0022 */
[----:B------:R-:W2:Y:S03]  /*0920*/  @!P4 LDG.E.U16 R18, desc[UR4][R36.64] ;  /* 0x000000042412c981 */ /* 0x000ea6000c1e1500 */
[----:B------:R-:W-:Y:S01]  /*0930*/  @!P2 IMAD.WIDE.U32 R32, R13, 0x2, R32 ;  /* 0x000000020d20a825 */ /* 0x000fe200078e0020 */
[----:B------:R-:W-:-:S04]  /*0940*/  PRMT R13, RZ, 0x7610, R13 ;  /* 0x00007610ff0d7816 */ /* 0x000fc8000000000d */
[----:B------:R-:W2:Y:S01]  /*0950*/  @!P2 LDG.E.U16 R16, desc[UR4][R32.64] ;  /* 0x000000042010a981 */ /* 0x000ea2000c1e1500 */
[----:B------:R-:W-:Y:S01]  /*0960*/  @!P1 IMAD.WIDE.U32 R28, R11, 0x2, R28 ;  /* 0x000000020b1c9825 */ /* 0x000fe200078e001c */
[----:B------:R-:W-:Y:S02]  /*0970*/  PRMT R11, RZ, 0x7610, R11 ;  /* 0x00007610ff0b7816 */ /* 0x000fe4000000000b */
[----:B------:R-:W2:Y:S04]  /*0980*/  @!P2 LDG.E.U16 R13, desc[UR4][R34.64] ;  /* 0x00000004220da981 */ /* 0x000ea8000c1e1500 */
[----:B------:R0:W2:Y:S04]  /*0990*/  @!P1 LDG.E.U16 R12, desc[UR4][R28.64] ;  /* 0x000000041c0c9981 */ /* 0x0000a8000c1e1500 */
[----:B------:R1:W2:Y:S01]  /*09a0*/  @!P1 LDG.E.U16 R11, desc[UR4][R30.64] ;  /* 0x000000041e0b9981 */ /* 0x0002a2000c1e1500 */
[----:B0-----:R-:W0:Y:S02]  /*09b0*/  S2R R28, SR_TID.X ;  /* 0x00000000001c7919 */ /* 0x001e240000002100 */
[----:B0-----:R-:W-:-:S04]  /*09c0*/  IADD3 R29, R28, 0x100, RZ ;  /* 0x000001001c1d7810 */ /* 0x001fc80007ffe0ff */
[----:B------:R-:W-:Y:S01]  /*09d0*/  ISETP.GE.AND P1, PT, R29, R2, PT ;  /* 0x000000021d00720c */ /* 0x000fe20003f26270 */
[----:B------:R-:W-:Y:S01]  /*09e0*/  VIADD R29, R28, 0x280 ;  /* 0x000002801c1d7836 */ /* 0x000fe20000000000 */
[----:B-1----:R-:W-:-:S04]  /*09f0*/  @!P0 IADD3 R31, R0, R28, RZ ;  /* 0x0000001c001f8210 */ /* 0x002fc80007ffe0ff */
[----:B------:R-:W-:Y:S02]  /*0a00*/  ISETP.GE.AND P4, PT, R29, R2, PT ;  /* 0x000000021d00720c */ /* 0x000fe40003f86270 */
[----:B------:R-:W-:Y:S01]  /*0a10*/  IADD3 R29, R28, 0x380, RZ ;  /* 0x000003801c1d7810 */ /* 0x000fe20007ffe0ff */
[----:B------:R-:W-:Y:S04]  /*0a20*/  BSSY B0, `(.L_x_2884) ;  /* 0x000005a000007945 */ /* 0x000fe80003800000 */
[----:B------:R-:W-:Y:S01]  /*0a30*/  BSSY B1, `(.L_x_2885) ;  /* 0x0000052000017945 */ /* 0x000fe20003800000 */
[----:B---3--:R-:W-:Y:S01]  /*0a40*/  @!P0 SHF.L.U32 R24, R24, 0x10, RZ ;  /* 0x0000001018188819 */ /* 0x008fe200000006ff */
[----:B-----5:R-:W-:-:S04]  /*0a50*/  @!P0 IMAD.U32 R23, R23, 0x10000, RZ ;  /* 0x0001000017178824 */ /* 0x020fc800078e00ff */
[----:B------:R-:W-:Y:S01]  /*0a60*/  @!P0 FMUL.FTZ R27, R24, R23 ;  /* 0x00000017181b8220 */ /* 0x000fe20000410000 */
[----:B------:R-:W-:-:S05]  /*0a70*/  VIADD R23, R28, 0x80 ;  /* 0x000000801c177836 */ /* 0x000fca0000000000 */
[----:B------:R-:W-:Y:S02]  /*0a80*/  ISETP.GE.AND P5, PT, R23, R2, PT ;  /* 0x000000021700720c */ /* 0x000fe40003fa6270 */
[----:B------:R-:W-:-:S11]  /*0a90*/  @!P0 F2FP.BF16.F32.PACK_AB R25, RZ, R27 ;  /* 0x0000001bff19823e */ /* 0x000fd600000010ff */
[----:B------:R-:W-:Y:S01]  /*0aa0*/  @!P5 SHF.L.U32 R14, R14, 0x10, RZ ;  /* 0x000000100e0ed819 */ /* 0x000fe200000006ff */
[----:B------:R-:W-:-:S04]  /*0ab0*/  @!P5 IMAD.U32 R15, R15, 0x10000, RZ ;  /* 0x000100000f0fd824 */ /* 0x000fc800078e00ff */
[----:B------:R-:W-:Y:S02]  /*0ac0*/  @!P5 FMUL.FTZ R24, R14, R15 ;  /* 0x0000000f0e18d220 */ /* 0x000fe40000410000 */
[----:B------:R-:W0:Y:S01]  /*0ad0*/  @!P0 LDC.64 R14, c[0x0][0x218] ;  /* 0x00008600ff0e8b82 */ /* 0x000e220000000a00 */
[----:B------:R-:W-:-:S05]  /*0ae0*/  VIADD R27, R28, 0x180 ;  /* 0x000001801c1b7836 */ /* 0x000fca0000000000 */
[----:B------:R-:W-:Y:S02]  /*0af0*/  ISETP.GE.AND P2, PT, R27, R2, PT ;  /* 0x000000021b00720c */ /* 0x000fe40003f46270 */
[----:B------:R-:W-:-:S04]  /*0b00*/  IADD3 R27, R28, 0x200, RZ ;  /* 0x000002001c1b7810 */ /* 0x000fc80007ffe0ff */
[----:B------:R-:W-:Y:S01]  /*0b10*/  ISETP.GE.AND P3, PT, R27, R2, PT ;  /* 0x000000021b00720c */ /* 0x000fe20003f66270 */
[----:B------:R-:W-:Y:S01]  /*0b20*/  VIADD R27, R28, 0x300 ;  /* 0x000003001c1b7836 */ /* 0x000fe20000000000 */
[----:B------:R-:W-:Y:S02]  /*0b30*/  @!P5 F2FP.BF16.F32.PACK_AB R26, RZ, R24 ;  /* 0x00000018ff1ad23e */ /* 0x000fe400000010ff */
[-C--:B------:R-:W-:Y:S02]  /*0b40*/  ISETP.GE.AND P5, PT, R29, R2.reuse, PT ;  /* 0x000000021d00720c */ /* 0x080fe40003fa6270 */
[----:B------:R-:W-:Y:S01]  /*0b50*/  ISETP.GE.AND P6, PT, R27, R2, PT ;  /* 0x000000021b00720c */ /* 0x000fe20003fc6270 */
[----:B------:R-:W-:Y:S02]  /*0b60*/  @!P0 IMAD.MOV.U32 R28, RZ, RZ, R23 ;  /* 0x000000ffff1c8224 */ /* 0x000fe400078e0017 */
[----:B0-----:R-:W-:Y:S01]  /*0b70*/  @!P0 IMAD.WIDE.U32 R14, R31, 0x2, R14 ;  /* 0x000000021f0e8825 */ /* 0x001fe200078e000e */
[----:B------:R-:W-:-:S04]  /*0b80*/  @!P1 SHF.L.U32 R27, R20, 0x10, RZ ;  /* 0x00000010141b9819 */ /* 0x000fc800000006ff */
[----:B------:R0:W-:Y:S01]  /*0b90*/  @!P0 STG.E.U16 desc[UR4][R14.64], R25 ;  /* 0x000000190e008986 */ /* 0x0001e2000c101504 */
[----:B------:R-:W-:Y:S01]  /*0ba0*/  ISETP.GE.AND P0, PT, R28, R2, PT ;  /* 0x000000021c00720c */ /* 0x000fe20003f06270 */
[----:B------:R-:W-:Y:S02]  /*0bb0*/  @!P2 IMAD.U32 R20, R21, 0x10000, RZ ;  /* 0x000100001514a824 */ /* 0x000fe400078e00ff */
[----:B------:R-:W-:Y:S01]  /*0bc0*/  @!P1 IMAD.U32 R22, R22, 0x10000, RZ ;  /* 0x0001000016169824 */ /* 0x000fe200078e00ff */
[----:B----4-:R-:W-:Y:S01]  /*0bd0*/  @!P4 SHF.L.U32 R10, R10, 0x10, RZ ;  /* 0x000000100a0ac819 */ /* 0x010fe200000006ff */
[----:B--2---:R-:W-:-:S04]  /*0be0*/  @!P4 IMAD.U32 R17, R17, 0x10000, RZ ;  /* 0x000100001111c824 */ /* 0x004fc800078e00ff */
[----:B------:R-:W-:Y:S01]  /*0bf0*/  @!P4 FMUL.FTZ R10, R10, R17 ;  /* 0x000000110a0ac220 */ /* 0x000fe20000410000 */
[----:B------:R-:W-:Y:S02]  /*0c00*/  @!P2 SHF.L.U32 R21, R19, 0x10, RZ ;  /* 0x000000101315a819 */ /* 0x000fe400000006ff */
[----:B------:R-:W-:Y:S01]  /*0c10*/  @!P3 SHF.L.U32 R9, R9, 0x10, RZ ;  /* 0x000000100909b819 */ /* 0x000fe200000006ff */
[----:B------:R-:W-:Y:S02]  /*0c20*/  @!P1 FMUL.FTZ R19, R22, R27 ;  /* 0x0000001b16139220 */ /* 0x000fe40000410000 */
[----:B------:R-:W-:Y:S01]  /*0c30*/  @!P2 FMUL.FTZ R20, R20, R21 ;  /* 0x000000151414a220 */ /* 0x000fe20000410000 */
[----:B------:R-:W-:Y:S02]  /*0c40*/  @!P4 F2FP.BF16.F32.PACK_AB R6, RZ, R10 ;  /* 0x0000000aff06c23e */ /* 0x000fe400000010ff */
[----:B------:R-:W-:Y:S02]  /*0c50*/  @!P1 F2FP.BF16.F32.PACK_AB R3, RZ, R19 ;  /* 0x00000013ff03923e */ /* 0x000fe400000010ff */
[----:B------:R-:W-:Y:S01]  /*0c60*/  @!P2 F2FP.BF16.F32.PACK_AB R4, RZ, R20 ;  /* 0x00000014ff04a23e */ /* 0x000fe200000010ff */
[----:B------:R-:W-:-:S04]  /*0c70*/  @!P3 IMAD.U32 R18, R18, 0x10000, RZ ;  /* 0x000100001212b824 */ /* 0x000fc800078e00ff */
[----:B------:R-:W-:Y:S01]  /*0c80*/  @!P3 FMUL.FTZ R9, R9, R18 ;  /* 0x000000120909b220 */ /* 0x000fe20000410000 */
[----:B------:R-:W-:Y:S01]  /*0c90*/  @!P6 IMAD.U32 R16, R16, 0x10000, RZ ;  /* 0x000100001010e824 */ /* 0x000fe200078e00ff */
[----:B------:R-:W-:Y:S01]  /*0ca0*/  @!P6 SHF.L.U32 R13, R13, 0x10, RZ ;  /* 0x000000100d0de819 */ /* 0x000fe200000006ff */
[----:B------:R-:W-:Y:S01]  /*0cb0*/  @!P5 IMAD.U32 R12, R12, 0x10000, RZ ;  /* 0x000100000c0cd824 */ /* 0x000fe200078e00ff */
[----:B------:R-:W-:-:S03]  /*0cc0*/  @!P5 SHF.L.U32 R11, R11, 0x10, RZ ;  /* 0x000000100b0bd819 */ /* 0x000fc600000006ff */
[----:B------:R-:W-:Y:S02]  /*0cd0*/  @!P6 FMUL.FTZ R13, R13, R16 ;  /* 0x000000100d0de220 */ /* 0x000fe40000410000 */
[----:B------:R-:W-:Y:S01]  /*0ce0*/  @!P5 FMUL.FTZ R11, R11, R12 ;  /* 0x0000000c0b0bd220 */ /* 0x000fe20000410000 */
[----:B------:R-:W-:Y:S02]  /*0cf0*/  @!P3 F2FP.BF16.F32.PACK_AB R5, RZ, R9 ;  /* 0x00000009ff05b23e */ /* 0x000fe400000010ff */
[----:B------:R-:W-:Y:S02]  /*0d00*/  @!P6 F2FP.BF16.F32.PACK_AB R7, RZ, R13 ;  /* 0x0000000dff07e23e */ /* 0x000fe400000010ff */
[----:B------:R-:W-:Y:S01]  /*0d10*/  @!P5 F2FP.BF16.F32.PACK_AB R8, RZ, R11 ;  /* 0x0000000bff08d23e */ /* 0x000fe200000010ff */
[----:B0-----:R-:W-:Y:S06]  /*0d20*/  @P0 BRA `(.L_x_2886) ;  /* 0x0000000000300947 */ /* 0x001fec0003800000 */
        /* <DEDUP_REMOVED lines=12> */
.L_x_2886:
[----:B------:R-:W-:-:S13]  /*0df0*/  ISETP.GE.AND P0, PT, R28, R2, PT ;  /* 0x000000021c00720c */ /* 0x000fda0003f06270 */
[----:B------:R-:W-:Y:S05]  /*0e00*/  @P0 BRA `(.L_x_2888) ;  /* 0x0000000000300947 */ /* 0x000fea0003800000 */
[----:B0-----:R-:W0:Y:S01]  /*0e10*/  LDC.64 R10, c[0x0][0x218] ;  /* 0x00008600ff0a7b82 */ /* 0x001e220000000a00 */
[----:B------:R-:W-:Y:S01]  /*0e20*/  IADD3 R3, R0, R28, RZ ;  /* 0x0000001c00037210 */ /* 0x000fe20007ffe0ff */
[----:B------:R-:W-:-:S04]  /*0e30*/  VIADD R28, R28, 0x80 ;  /* 0x000000801c1c7836 */ /* 0x000fc80000000000 */
[----:B0-----:R-:W-:-:S05]  /*0e40*/  IMAD.WIDE.U32 R10, R3, 0x2, R10 ;  /* 0x00000002030a7825 */ /* 0x001fca00078e000a */
[----:B------:R1:W-:Y:S02]  /*0e50*/  STG.E.U16 desc[UR4][R10.64], R4 ;  /* 0x000000040a007986 */ /* 0x0003e4000c101504 */
.L_x_2887:
[----:B------:R-:W-:-:S13]  /*0e60*/  ISETP.GE.AND P0, PT, R28, R2, PT ;  /* 0x000000021c00720c */ /* 0x000fda0003f06270 */
[----:B------:R-:W-:Y:S05]  /*0e70*/  @P0 BRA `(.L_x_2889) ;  /* 0x0000000000340947 */ /* 0x000fea0003800000 */
[----:B01----:R-:W0:Y:S01]  /*0e80*/  LDC.64 R10, c[0x0][0x218] ;  /* 0x00008600ff0a7b82 */ /* 0x003e220000000a00 */
[----:B------:R-:W-:Y:S01]  /*0e90*/  IADD3 R3, R0, R28, RZ ;  /* 0x0000001c00037210 */ /* 0x000fe20007ffe0ff */
[----:B------:R-:W-:-:S04]  /*0ea0*/  VIADD R28, R28, 0x80 ;  /* 0x000000801c1c7836 */ /* 0x000fc80000000000 */
[----:B0-----:R-:W-:-:S05]  /*0eb0*/  IMAD.WIDE.U32 R10, R3, 0x2, R10 ;  /* 0x00000002030a7825 */ /* 0x001fca00078e000a */
[----:B------:R1:W-:Y:S02]  /*0ec0*/  STG.E.U16 desc[UR4][R10.64], R5 ;  /* 0x000000050a007986 */ /* 0x0003e4000c101504 */
.L_x_2888:
[----:B------:R-:W-:-:S13]  /*0ed0*/  ISETP.GE.AND P0, PT, R28, R2, PT ;  /* 0x000000021c00720c */ /* 0x000fda0003f06270 */
[----:B------:R-:W-:Y:S05]  /*0ee0*/  @P0 BREAK B1 ;  /* 0x0000000000010942 */ /* 0x000fea0003800000 */
[----:B------:R-:W-:Y:S05]  /*0ef0*/  @P0 BRA `(.L_x_2890) ;  /* 0x0000000000300947 */ /* 0x000fea0003800000 */
[----:B-1----:R-:W1:Y:S01]  /*0f00*/  LDC.64 R4, c[0x0][0x218] ;  /* 0x00008600ff047b82 */ /* 0x002e620000000a00 */
[----:B0-----:R-:W-:Y:S01]  /*0f10*/  IADD3 R3, R0, R28, RZ ;  /* 0x0000001c00037210 */ /* 0x001fe20007ffe0ff */
[----:B------:R-:W-:-:S04]  /*0f20*/  VIADD R28, R28, 0x80 ;  /* 0x000000801c1c7836 */ /* 0x000fc80000000000 */
[----:B-1----:R-:W-:-:S05]  /*0f30*/  IMAD.WIDE.U32 R4, R3, 0x2, R4 ;  /* 0x0000000203047825 */ /* 0x002fca00078e0004 */
[----:B------:R2:W-:Y:S02]  /*0f40*/  STG.E.U16 desc[UR4][R4.64], R6 ;  /* 0x0000000604007986 */ /* 0x0005e4000c101504 */
.L_x_2889:
[----:B------:R-:W-:Y:S05]  /*0f50*/  BSYNC B1 ;  /* 0x0000000000017941 */ /* 0x000fea0003800000 */
.L_x_2885:
[----:B------:R-:W-:-:S13]  /*0f60*/  ISETP.GE.AND P0, PT, R28, R2, PT ;  /* 0x000000021c00720c */ /* 0x000fda0003f06270 */
[----:B-12---:R-:W1:Y:S01]  /*0f70*/  @!P0 LDC.64 R4, c[0x0][0x218] ;  /* 0x00008600ff048b82 */ /* 0x006e620000000a00 */
[----:B------:R-:W-:Y:S01]  /*0f80*/  @!P0 IADD3 R3, R0, R28, RZ ;  /* 0x0000001c00038210 */ /* 0x000fe20007ffe0ff */
[----:B------:R-:W-:-:S04]  /*0f90*/  @!P0 VIADD R28, R28, 0x80 ;  /* 0x000000801c1c8836 */ /* 0x000fc80000000000 */
[----:B-1----:R-:W-:-:S05]  /*0fa0*/  @!P0 IMAD.WIDE.U32 R4, R3, 0x2, R4 ;  /* 0x0000000203048825 */ /* 0x002fca00078e0004 */
[----:B------:R2:W-:Y:S02]  /*0fb0*/  @!P0 STG.E.U16 desc[UR4][R4.64], R7 ;  /* 0x0000000704008986 */ /* 0x0005e4000c101504 */
.L_x_2890:
[----:B------:R-:W-:Y:S05]  /*0fc0*/  BSYNC B0 ;  /* 0x0000000000007941 */ /* 0x000fea0003800000 */
.L_x_2884:
[----:B------:R-:W-:Y:S05]  /*0fd0*/  WARPSYNC.ALL ;  /* 0x0000000000007948 */ /* 0x000fea0003800000 */
[----:B------:R-:W-:-:S13]  /*0fe0*/  ISETP.GE.AND P0, PT, R28, R2, PT ;  /* 0x000000021c00720c */ /* 0x000fda0003f06270 */
[----:B------:R-:W-:Y:S05]  /*0ff0*/  @P0 EXIT ;  /* 0x000000000000094d */ /* 0x000fea0003800000 */
[----:B0-----:R-:W0:Y:S01]  /*1000*/  LDC.64 R2, c[0x0][0x218] ;  /* 0x00008600ff027b82 */ /* 0x001e220000000a00 */
[----:B-12---:R-:W-:-:S05]  /*1010*/  IADD3 R5, R0, R28, RZ ;  /* 0x0000001c00057210 */ /* 0x006fca0007ffe0ff */
[----:B0-----:R-:W-:-:S05]  /*1020*/  IMAD.WIDE.U32 R2, R5, 0x2, R2 ;  /* 0x0000000205027825 */ /* 0x001fca00078e0002 */
[----:B------:R-:W-:Y:S01]  /*1030*/  STG.E.U16 desc[UR4][R2.64], R8 ;  /* 0x0000000802007986 */ /* 0x000fe2000c101504 */
[----:B------:R-:W-:Y:S05]  /*1040*/  EXIT ;  /* 0x000000000000794d */ /* 0x000fea0003800000 */
.L_x_2891:
        /* <DEDUP_REMOVED lines=11> */
.L_x_17231:


//--------------------- .text._ZN2at6native29vectorized_elementwise_kernelILi4ENS0_13BinaryFunctorIN3c108BFloat16ES4_S4_NS0_15binary_internal10MulFunctorIfEEEESt5arrayIPcLm3EEEEviT0_T1_ --------------------------
	.section	.text._ZN2at6native29vectorized_elementwise_kernelILi4ENS0_13BinaryFunctorIN3c108BFloat16ES4_S4_NS0_15binary_internal10MulFunctorIfEEEESt5arrayIPcLm3EEEEviT0_T1_,"ax",@progbits
	.align	128
        .global         _ZN2at6native29vectorized_elementwise_kernelILi4ENS0_13BinaryFunctorIN3c108BFloat16ES4_S4_NS0_15binary_internal10MulFunctorIfEEEESt5arrayIPcLm3EEEEviT0_T1_
        .type           _ZN2at6native29vectorized_elementwise_kernelILi4ENS0_13BinaryFunctorIN3c108BFloat16ES4_S4_NS0_15binary_internal10MulFunctorIfEEEESt5arrayIPcLm3EEEEviT0_T1_,@function
        .size           _ZN2at6native29vectorized_elementwise_kernelILi4ENS0_13BinaryFunctorIN3c108BFloat16ES4_S4_NS0_15binary_internal10MulFunctorIfEEEESt5arrayIPcLm3EEEEviT0_T1_,(.L_x_17232 - _ZN2at6native29vectorized_elementwise_kernelILi4ENS0_13BinaryFunctorIN3c108BFloat16ES4_S4_NS0_15binary_internal10MulFunctorIfEEEESt5arrayIPcLm3EEEEviT0_T1_)
        .other          _ZN2at6native29vectorized_elementwise_kernelILi4ENS0_13BinaryFunctorIN3c108BFloat16ES4_S4_NS0_15binary_internal10MulFunctorIfEEEESt5arrayIPcLm3EEEEviT0_T1_,@"STO_CUDA_ENTRY STV_DEFAULT"
_ZN2at6native29vectorized_elementwise_kernelILi4ENS0_13BinaryFunctorIN3c108BFloat16ES4_S4_NS0_15binary_internal10MulFunctorIfEEEESt5arrayIPcLm3EEEEviT0_T1_:
.text._ZN2at6native29vectorized_elementwise_kernelILi4ENS0_13BinaryFunctorIN3c108BFloat16ES4_S4_NS0_15binary_internal10MulFunctorIfEEEESt5arrayIPcLm3EEEEviT0_T1_:
        /* <DEDUP_REMOVED lines=10> */
[----:B------:R-:W2:Y:S08]  /*00a0*/  LDC.64 R6, c[0x0][0x228] ;  /* 0x00008a00ff067b82 */ /* 0x000eb00000000a00 */
[----:B------:R-:W3:Y:S01]  /*00b0*/  LDC.64 R10, c[0x0][0x218] ;  /* 0x00008600ff0a7b82 */ /* 0x000ee20000000a00 */
[----:B-1----:R-:W-:-:S04]  /*00c0*/  IMAD.WIDE R4, R0, 0x2, R4 ;  /* 0x0000000200047825 */ /* 0x002fc800078e0204 */
[----:B0-----:R-:W-:-:S04]  /*00d0*/  IMAD.WIDE.U32 R14, R2, 0x8, R4 ;  /* 0x00000008020e7825 */ /* 0x001fc800078e0004 */
[----:B--2---:R-:W-:Y:S01]  /*00e0*/  IMAD.WIDE R6, R0, 0x2, R6 ;  /* 0x0000000200067825 */ /* 0x004fe200078e0206 */
[----:B------:R-:W2:Y:S04]  /*00f0*/  LDG.E.64 R4, desc[UR4][R14.64+0x400] ;  /* 0x000400040e047981 */ /* 0x000ea8000c1e1b00 */
[----:B------:R0:W4:Y:S01]  /*0100*/  LDG.E.64 R12, desc[UR4][R14.64] ;  /* 0x000000040e0c7981 */ /* 0x000122000c1e1b00 */
[----:B------:R-:W-:-:S05]  /*0110*/  IMAD.WIDE.U32 R16, R2, 0x8, R6 ;  /* 0x0000000802107825 */ /* 0x000fca00078e0006 */
[----:B------:R-:W5:Y:S04]  /*0120*/  LDG.E.64 R8, desc[UR4][R16.64] ;  /* 0x0000000410087981 */ /* 0x000f68000c1e1b00 */
[----:B------:R1:W5:Y:S01]  /*0130*/  LDG.E.64 R6, desc[UR4][R16.64+0x400] ;  /* 0x0004000410067981 */ /* 0x000362000c1e1b00 */
[----:B---3--:R-:W-:-:S04]  /*0140*/  IMAD.WIDE.U32 R10, R0, 0x2, R10 ;  /* 0x00000002000a7825 */ /* 0x008fc800078e000a */
[----:B------:R-:W-:Y:S01]  /*0150*/  IMAD.WIDE R10, R2, 0x8, R10 ;  /* 0x00000008020a7825 */ /* 0x000fe200078e020a */
[----:B--2---:R-:W-:-:S03]  /*0160*/  PRMT R0, R4, 0x7632, R0 ;  /* 0x0000763204007816 */ /* 0x004fc60000000000 */
[----:B0-----:R-:W-:Y:S01]  /*0170*/  IMAD.U32 R15, R4, 0x10000, RZ ;  /* 0x00010000040f7824 */ /* 0x001fe200078e00ff */
[C---:B------:R-:W-:Y:S02]  /*0180*/  PRMT R4, R5.reuse, 0x7632, R4 ;  /* 0x0000763205047816 */ /* 0x040fe40000000004 */
[C---:B----4-:R-:W-:Y:S01]  /*0190*/  PRMT R3, R12.reuse, 0x7632, R3 ;  /* 0x000076320c037816 */ /* 0x050fe20000000003 */
[----:B------:R-:W-:Y:S01]  /*01a0*/  IMAD.U32 R18, R12, 0x10000, RZ ;  /* 0x000100000c127824 */ /* 0x000fe200078e00ff */
[----:B-1----:R-:W-:Y:S02]  /*01b0*/  SHF.L.U32 R17, R5, 0x10, RZ ;  /* 0x0000001005117819 */ /* 0x002fe400000006ff */
[----:B------:R-:W-:Y:S01]  /*01c0*/  SHF.L.U32 R22, R13, 0x10, RZ ;  /* 0x000000100d167819 */ /* 0x000fe200000006ff */
[C---:B-----5:R-:W-:Y:S01]  /*01d0*/  IMAD.U32 R19, R8.reuse, 0x10000, RZ ;  /* 0x0001000008137824 */ /* 0x060fe200078e00ff */
[----:B------:R-:W-:Y:S01]  /*01e0*/  PRMT R12, R8, 0x7632, R12 ;  /* 0x00007632080c7816 */ /* 0x000fe2000000000c */
[----:B------:R-:W-:Y:S01]  /*01f0*/  IMAD.U32 R23, R9, 0x10000, RZ ;  /* 0x0001000009177824 */ /* 0x000fe200078e00ff */
[----:B------:R-:W-:Y:S01]  /*0200*/  PRMT R13, R13, 0x7632, R13 ;  /* 0x000076320d0d7816 */ /* 0x000fe2000000000d */
[C---:B------:R-:W-:Y:S01]  /*0210*/  IMAD.U32 R16, R6.reuse, 0x10000, RZ ;  /* 0x0001000006107824 */ /* 0x040fe200078e00ff */
[----:B------:R-:W-:-:S02]  /*0220*/  PRMT R5, R6, 0x7632, R5 ;  /* 0x0000763206057816 */ /* 0x000fc40000000005 */
[----:B------:R-:W-:Y:S02]  /*0230*/  PRMT R9, R9, 0x7632, R9 ;  /* 0x0000763209097816 */ /* 0x000fe40000000009 */
[----:B------:R-:W-:Y:S02]  /*0240*/  PRMT R6, R7, 0x7632, R6 ;  /* 0x0000763207067816 */ /* 0x000fe40000000006 */
[----:B------:R-:W-:Y:S01]  /*0250*/  SHF.L.U32 R20, R3, 0x10, RZ ;  /* 0x0000001003147819 */ /* 0x000fe200000006ff */
[----:B------:R-:W-:Y:S01]  /*0260*/  FMUL.FTZ R3, R18, R19 ;  /* 0x0000001312037220 */ /* 0x000fe20000410000 */
[----:B------:R-:W-:Y:S01]  /*0270*/  IMAD.U32 R18, R7, 0x10000, RZ ;  /* 0x0001000007127824 */ /* 0x000fe200078e00ff */
[----:B------:R-:W-:Y:S01]  /*0280*/  SHF.L.U32 R13, R13, 0x10, RZ ;  /* 0x000000100d0d7819 */ /* 0x000fe200000006ff */
[----:B------:R-:W-:Y:S01]  /*0290*/  IMAD.U32 R21, R12, 0x10000, RZ ;  /* 0x000100000c157824 */ /* 0x000fe200078e00ff */
[----:B------:R-:W-:Y:S01]  /*02a0*/  SHF.L.U32 R4, R4, 0x10, RZ ;  /* 0x0000001004047819 */ /* 0x000fe200000006ff */
[----:B------:R-:W-:-:S02]  /*02b0*/  IMAD.U32 R14, R9, 0x10000, RZ ;  /* 0x00010000090e7824 */ /* 0x000fc400078e00ff */
[----:B------:R-:W-:Y:S02]  /*02c0*/  IMAD.U32 R0, R0, 0x10000, RZ ;  /* 0x0001000000007824 */ /* 0x000fe400078e00ff */
[----:B------:R-:W-:Y:S02]  /*02d0*/  IMAD.U32 R5, R5, 0x10000, RZ ;  /* 0x0001000005057824 */ /* 0x000fe400078e00ff */
[----:B------:R-:W-:Y:S02]  /*02e0*/  IMAD.U32 R7, R6, 0x10000, RZ ;  /* 0x0001000006077824 */ /* 0x000fe400078e00ff */
[----:B------:R-:W-:Y:S01]  /*02f0*/  FMUL.FTZ R8, R22, R23 ;  /* 0x0000001716087220 */ /* 0x000fe20000410000 */
[----:B------:R-:W-:Y:S01]  /*0300*/  FMUL.FTZ R12, R20, R21 ;  /* 0x00000015140c7220 */ /* 0x000fe20000410000 */
[----:B------:R-:W-:Y:S01]  /*0310*/  FMUL.FTZ R13, R13, R14 ;  /* 0x0000000e0d0d7220 */ /* 0x000fe20000410000 */
[----:B------:R-:W-:Y:S01]  /*0320*/  FMUL.FTZ R15, R15, R16 ;  /* 0x000000100f0f7220 */ /* 0x000fe20000410000 */
[----:B------:R-:W-:Y:S01]  /*0330*/  FMUL.FTZ R17, R17, R18 ;  /* 0x0000001211117220 */ /* 0x000fe20000410000 */
[----:B------:R-:W-:Y:S01]  /*0340*/  FMUL.FTZ R0, R0, R5 ;  /* 0x0000000500007220 */ /* 0x000fe20000410000 */
[----:B------:R-:W-:Y:S01]  /*0350*/  FMUL.FTZ R4, R4, R7 ;  /* 0x0000000704047220 */ /* 0x000fe20000410000 */
[----:B------:R-:W-:-:S02]  /*0360*/  F2FP.BF16.F32.PACK_AB R12, R12, R3 ;  /* 0x000000030c0c723e */ /* 0x000fc400000010ff */
[----:B------:R-:W-:Y:S02]  /*0370*/  F2FP.BF16.F32.PACK_AB R13, R13, R8 ;  /* 0x000000080d0d723e */ /* 0x000fe400000010ff */
[----:B------:R-:W-:Y:S02]  /*0380*/  F2FP.BF16.F32.PACK_AB R16, R0, R15 ;  /* 0x0000000f0010723e */ /* 0x000fe400000010ff */
[----:B------:R-:W-:Y:S01]  /*0390*/  F2FP.BF16.F32.PACK_AB R17, R4, R17 ;  /* 0x000000110411723e */ /* 0x000fe200000010ff */
[----:B------:R-:W-:Y:S04]  /*03a0*/  STG.E.64 desc[UR4][R10.64], R12 ;  /* 0x0000000c0a007986 */ /* 0x000fe8000c101b04 */
[----:B------:R-:W-:Y:S01]  /*03b0*/  STG.E.64 desc[UR4][R10.64+0x400], R16 ;  /* 0x000400100a007986 */ /* 0x000fe2000c101b04 */
[----:B------:R-:W-:Y:S05]  /*03c0*/  EXIT ;  /* 0x000000000000794d */ /* 0x000fea0003800000 */
.L_x_2892:
        /* <DEDUP_REMOVED lines=156> */
.L_x_2895:
[----:B------:R-:W-:-:S13]  /*0d90*/  ISETP.GE.AND P0, PT, R28, R2, PT ;  /* 0x000000021c00720c */ /* 0x000fda0003f06270 */
[----:B------:R-:W-:Y:S05]  /*0da0*/  @P0 BRA `(.L_x_2897) ;  /* 0x0000000000300947 */ /* 0x000fea0003800000 */
[----:B0-----:R-:W0:Y:S01]  /*0db0*/  LDC.64 R10, c[0x0][0x218] ;  /* 0x00008600ff0a7b82 */ /* 0x001e220000000a00 */
[----:B------:R-:W-:Y:S01]  /*0dc0*/  IADD3 R3, R0, R28, RZ ;  /* 0x0000001c00037210 */ /* 0x000fe20007ffe0ff */
[----:B------:R-:W-:-:S04]  /*0dd0*/  VIADD R28, R28, 0x80 ;  /* 0x000000801c1c7836 */ /* 0x000fc80000000000 */
[----:B0-----:R-:W-:-:S05]  /*0de0*/  IMAD.WIDE.U32 R10, R3, 0x2, R10 ;  /* 0x00000002030a7825 */ /* 0x001fca00078e000a */
[----:B------:R1:W-:Y:S02]  /*0df0*/  STG.E.U16 desc[UR4][R10.64], R4 ;  /* 0x000000040a007986 */ /* 0x0003e4000c101504 */
.L_x_2896:
[----:B------:R-:W-:-:S13]  /*0e00*/  ISETP.GE.AND P0, PT, R28, R2, PT ;  /* 0x000000021c00720c */ /* 0x000fda0003f06270 */
[----:B------:R-:W-:Y:S05]  /*0e10*/  @P0 BRA `(.L_x_2898) ;  /* 0x0000000000340947 */ /* 0x000fea0003800000 */
[----:B01----:R-:W0:Y:S01]  /*0e20*/  LDC.64 R10, c[0x0][0x218] ;  /* 0x00008600ff0a7b82 */ /* 0x003e220000000a00 */
[----:B------:R-:W-:Y:S01]  /*0e30*/  IADD3 R3, R0, R28, RZ ;  /* 0x0000001c00037210 */ /* 0x000fe20007ffe0ff */
[----:B------:R-:W-:-:S04]  /*0e40*/  VIADD R28, R28, 0x80 ;  /* 0x000000801c1c7836 */ /* 0x000fc80000000000 */
[----:B0-----:R-:W-:-:S05]  /*0e50*/  IMAD.WIDE.U32 R10, R3, 0x2, R10 ;  /* 0x00000002030a7825 */ /* 0x001fca00078e000a */
[----:B------:R1:W-:Y:S02]  /*0e60*/  STG.E.U16 desc[UR4][R10.64], R5 ;  /* 0x000000050a007986 */ /* 0x0003e4000c101504 */
.L_x_2897:
        /* <DEDUP_REMOVED lines=8> */
.L_x_2898:
[----:B------:R-:W-:Y:S05]  /*0ef0*/  BSYNC B1 ;  /* 0x0000000000017941 */ /* 0x000fea0003800000 */
.L_x_2894:
[----:B------:R-:W-:-:S13]  /*0f00*/  ISETP.GE.AND P0, PT, R28, R2, PT ;  /* 0x000000021c00720c */ /* 0x000fda0003f06270 */
[----:B-12---:R-:W1:Y:S01]  /*0f10*/  @!P0 LDC.64 R4, c[0x0][0x218] ;  /* 0x00008600ff048b82 */ /* 0x006e620000000a00 */
[----:B------:R-:W-:Y:S01]  /*0f20*/  @!P0 IADD3 R3, R0, R28, RZ ;  /* 0x0000001c00038210 */ /* 0x000fe20007ffe0ff */
[----:B------:R-:W-:-:S04]  /*0f30*/  @!P0 VIADD R28, R28, 0x80 ;  /* 0x000000801c1c8836 */ /* 0x000fc80000000000 */
[----:B-1----:R-:W-:-:S05]  /*0f40*/  @!P0 IMAD.WIDE.U32 R4, R3, 0x2, R4 ;  /* 0x0000000203048825 */ /* 0x002fca00078e0004 */
[----:B------:R2:W-:Y:S02]  /*0f50*/  @!P0 STG.E.U16 desc[UR4][R4.64], R7 ;  /* 0x0000000704008986 */ /* 0x0005e4000c101504 */
.L_x_2899:
[----:B------:R-:W-:Y:S05]  /*0f60*/  BSYNC B0 ;  /* 0x0000000000007941 */ /* 0x000fea0003800000 */
.L_x_2893:
        /* <DEDUP_REMOVED lines=8> */
.L_x_2900:
        /* <DEDUP_REMOVED lines=9> */
.L_x_17232:


//--------------------- .text._ZN2at6native29vectorized_elementwise_kernelILi8ENS0_13BinaryFunctorIN3c108BFloat16ES4_S4_NS0_15binary_internal10MulFunctorIfEEEESt5arrayIPcLm3EEEEviT0_T1_ --------------------------
	.section	.text._ZN2at6native29vectorized_elementwise_kernelILi8ENS0_13BinaryFunctorIN3c108BFloat16ES4_S4_NS0_15binary_internal10MulFunctorIfEEEESt5arrayIPcLm3EEEEviT0_T1_,"ax",@progbits
	.align	128
        .global         _ZN2at6native29vectorized_elementwise_kernelILi8ENS0_13BinaryFunctorIN3c108BFloat16ES4_S4_NS0_15binary_internal10MulFunctorIfEEEESt5arrayIPcLm3EEEEviT0_T1_
        .type           _ZN2at6native29vectorized_elementwise_kernelILi8ENS0_13BinaryFunctorIN3c108BFloat16ES4_S4_NS0_15binary_internal10MulFunctorIfEEEESt5arrayIPcLm3EEEEviT0_T1_,@function
        .size           _ZN2at6native29vectorized_elementwise_kernelILi8ENS0_13BinaryFunctorIN3c108BFloat16ES4_S4_NS0_15binary_internal10MulFunctorIfEEEESt5arrayIPcLm3EEEEviT0_T1_,(.L_x_17233 - _ZN2at6native29vectorized_elementwise_kernelILi8ENS0_13BinaryFunctorIN3c108BFloat16ES4_S4_NS0_15binary_internal10MulFunctorIfEEEESt5arrayIPcLm3EEEEviT0_T1_)
        .other          _ZN2at6native29vectorized_elementwise_kernelILi8ENS0_13BinaryFunctorIN3c108BFloat16ES4_S4_NS0_15binary_internal10MulFunctorIfEEEESt5arrayIPcLm3EEEEviT0_T1_,@"STO_CUDA_ENTRY STV_DEFAULT"
_ZN2at6native29vectorized_elementwise_kernelILi8ENS0_13BinaryFunctorIN3c108BFloat16ES4_S4_NS0_15binary_internal10MulFunctorIfEEEESt5arrayIPcLm3EEEEviT0_T1_:
.text._ZN2at6native29vectorized_elementwise_kernelILi8ENS0_13BinaryFunctorIN3c108BFloat16ES4_S4_NS0_15binary_internal10MulFunctorIfEEEESt5arrayIPcLm3EEEEviT0_T1_:
        /* <DEDUP_REMOVED lines=12> */
[----:B0-----:R-:W-:-:S04]  /*00c0*/  IMAD.WIDE.U32 R14, R13, 0x10, R2 ;  /* 0x000000100d0e7825 */ /* 0x001fc800078e0002 */
[C---:B--2---:R-:W-:Y:S01]  /*00d0*/  IMAD.WIDE R2, R0.reuse, 0x2, R4 ;  /* 0x0000000200027825 */ /* 0x044fe200078e0204 */
[----:B------:R-:W2:Y:S03]  /*00e0*/  LDG.E.128 R8, desc[UR4][R14.64] ;  /* 0x000000040e087981 */ /* 0x000ea6000c1e1d00 */
[----:B------:R-:W-:Y:S02]  /*00f0*/  IMAD.WIDE.U32 R4, R13, 0x10, R2 ;  /* 0x000000100d047825 */ /* 0x000fe400078e0002 */
[----:B------:R-:W0:Y:S04]  /*0100*/  LDC.64 R2, c[0x0][0x218] ;  /* 0x00008600ff027b82 */ /* 0x000e280000000a00 */
[----:B------:R-:W3:Y:S01]  /*0110*/  LDG.E.128 R4, desc[UR4][R4.64] ;  /* 0x0000000404047981 */ /* 0x000ee2000c1e1d00 */
[----:B0-----:R-:W-:-:S04]  /*0120*/  IMAD.WIDE.U32 R2, R0, 0x2, R2 ;  /* 0x0000000200027825 */ /* 0x001fc800078e0002 */
[----:B------:R-:W-:Y:S01]  /*0130*/  IMAD.WIDE R2, R13, 0x10, R2 ;  /* 0x000000100d027825 */ /* 0x000fe200078e0202 */
[----:B--2---:R-:W-:-:S03]  /*0140*/  PRMT R12, R8, 0x7632, R12 ;  /* 0x00007632080c7816 */ /* 0x004fc6000000000c */
[----:B------:R-:W-:Y:S01]  /*0150*/  IMAD.U32 R17, R8, 0x10000, RZ ;  /* 0x0001000008117824 */ /* 0x000fe200078e00ff */
[C---:B------:R-:W-:Y:S01]  /*0160*/  SHF.L.U32 R19, R9.reuse, 0x10, RZ ;  /* 0x0000001009137819 */ /* 0x040fe200000006ff */
[----:B------:R-:W-:Y:S01]  /*0170*/  IMAD.U32 R21, R10, 0x10000, RZ ;  /* 0x000100000a157824 */ /* 0x000fe200078e00ff */
[----:B------:R-:W-:Y:S01]  /*0180*/  PRMT R8, R9, 0x7632, R8 ;  /* 0x0000763209087816 */ /* 0x000fe20000000008 */
[----:B------:R-:W-:Y:S01]  /*0190*/  IMAD.U32 R12, R12, 0x10000, RZ ;  /* 0x000100000c0c7824 */ /* 0x000fe200078e00ff */
[----:B------:R-:W-:Y:S02]  /*01a0*/  PRMT R9, R10, 0x7632, R9 ;  /* 0x000076320a097816 */ /* 0x000fe40000000009 */
[----:B------:R-:W-:Y:S01]  /*01b0*/  PRMT R10, R11, 0x7632, R10 ;  /* 0x000076320b0a7816 */ /* 0x000fe2000000000a */
[----:B------:R-:W-:Y:S01]  /*01c0*/  IMAD.U32 R8, R8, 0x10000, RZ ;  /* 0x0001000008087824 */ /* 0x000fe200078e00ff */
[----:B------:R-:W-:Y:S01]  /*01d0*/  SHF.L.U32 R0, R9, 0x10, RZ ;  /* 0x0000001009007819 */ /* 0x000fe200000006ff */
[----:B---3--:R-:W-:Y:S01]  /*01e0*/  IMAD.U32 R20, R5, 0x10000, RZ ;  /* 0x0001000005147824 */ /* 0x008fe200078e00ff */
[C---:B------:R-:W-:Y:S01]  /*01f0*/  PRMT R14, R4.reuse, 0x7632, R14 ;  /* 0x00007632040e7816 */ /* 0x040fe2000000000e */
[----:B------:R-:W-:Y:S01]  /*0200*/  IMAD.U32 R11, R11, 0x10000, RZ ;  /* 0x000100000b0b7824 */ /* 0x000fe200078e00ff */
[----:B------:R-:W-:Y:S01]  /*0210*/  SHF.L.U32 R18, R4, 0x10, RZ ;  /* 0x0000001004127819 */ /* 0x000fe200000006ff */
[----:B------:R-:W-:Y:S01]  /*0220*/  IMAD.U32 R22, R6, 0x10000, RZ ;  /* 0x0001000006167824 */ /* 0x000fe200078e00ff */
[----:B------:R-:W-:Y:S01]  /*0230*/  PRMT R4, R5, 0x7632, R4 ;  /* 0x0000763205047816 */ /* 0x000fe20000000004 */
[----:B------:R-:W-:Y:S01]  /*0240*/  IMAD.U32 R9, R14, 0x10000, RZ ;  /* 0x000100000e097824 */ /* 0x000fe200078e00ff */
[----:B------:R-:W-:Y:S01]  /*0250*/  PRMT R5, R6, 0x7632, R5 ;  /* 0x0000763206057816 */ /* 0x000fe20000000005 */
[----:B------:R-:W-:Y:S01]  /*0260*/  IMAD.U32 R10, R10, 0x10000, RZ ;  /* 0x000100000a0a7824 */ /* 0x000fe200078e00ff */
[----:B------:R-:W-:Y:S01]  /*0270*/  PRMT R15, R7, 0x7632, R15 ;  /* 0x00007632070f7816 */ /* 0x000fe2000000000f */
[----:B------:R-:W-:Y:S01]  /*0280*/  FMUL.FTZ R6, R17, R18 ;  /* 0x0000001211067220 */ /* 0x000fe20000410000 */
[----:B------:R-:W-:Y:S01]  /*0290*/  SHF.L.U32 R16, R7, 0x10, RZ ;  /* 0x0000001007107819 */ /* 0x000fe200000006ff */
[----:B------:R-:W-:Y:S01]  /*02a0*/  FMUL.FTZ R7, R19, R20 ;  /* 0x0000001413077220 */ /* 0x000fe20000410000 */
[----:B------:R-:W-:Y:S01]  /*02b0*/  SHF.L.U32 R19, R4, 0x10, RZ ;  /* 0x0000001004137819 */ /* 0x000fe200000006ff */
[----:B------:R-:W-:-:S02]  /*02c0*/  IMAD.U32 R5, R5, 0x10000, RZ ;  /* 0x0001000005057824 */ /* 0x000fc400078e00ff */
[----:B------:R-:W-:Y:S01]  /*02d0*/  FMUL.FTZ R9, R12, R9 ;  /* 0x000000090c097220 */ /* 0x000fe20000410000 */
[----:B------:R-:W-:Y:S02]  /*02e0*/  IMAD.U32 R15, R15, 0x10000, RZ ;  /* 0x000100000f0f7824 */ /* 0x000fe400078e00ff */
[----:B------:R-:W-:Y:S01]  /*02f0*/  FMUL.FTZ R17, R21, R22 ;  /* 0x0000001615117220 */ /* 0x000fe20000410000 */
[----:B------:R-:W-:Y:S01]  /*0300*/  FMUL.FTZ R8, R8, R19 ;  /* 0x0000001308087220 */ /* 0x000fe20000410000 */
[----:B------:R-:W-:Y:S01]  /*0310*/  FMUL.FTZ R11, R11, R16 ;  /* 0x000000100b0b7220 */ /* 0x000fe20000410000 */
[----:B------:R-:W-:Y:S01]  /*0320*/  FMUL.FTZ R0, R0, R5 ;  /* 0x0000000500007220 */ /* 0x000fe20000410000 */
[----:B------:R-:W-:Y:S01]  /*0330*/  FMUL.FTZ R10, R10, R15 ;  /* 0x0000000f0a0a7220 */ /* 0x000fe20000410000 */
[----:B------:R-:W-:Y:S02]  /*0340*/  F2FP.BF16.F32.PACK_AB R4, R9, R6 ;  /* 0x000000060904723e */ /* 0x000fe400000010ff */
[----:B------:R-:W-:-:S02]  /*0350*/  F2FP.BF16.F32.PACK_AB R5, R8, R7 ;  /* 0x000000070805723e */ /* 0x000fc400000010ff */
[----:B------:R-:W-:Y:S02]  /*0360*/  F2FP.BF16.F32.PACK_AB R6, R0, R17 ;  /* 0x000000110006723e */ /* 0x000fe400000010ff */
[----:B------:R-:W-:-:S05]  /*0370*/  F2FP.BF16.F32.PACK_AB R7, R10, R11 ;  /* 0x0000000b0a07723e */ /* 0x000fca00000010ff */
[----:B------:R-:W-:Y:S01]  /*0380*/  STG.E.128 desc[UR4][R2.64], R4 ;  /* 0x0000000402007986 */ /* 0x000fe2000c101d04 */
[----:B------:R-:W-:Y:S05]  /*0390*/  EXIT ;  /* 0x000000000000794d */ /* 0x000fea0003800000 */
.L_x_2901:
        /* <DEDUP_REMOVED lines=156> */
.L_x_2904:
[----:B------:R-:W-:-:S13]  /*0d60*/  ISETP.GE.AND P0, PT, R28, R2, PT ;  /* 0x000000021c00720c */ /* 0x000fda0003f06270 */
[----:B------:R-:W-:Y:S05]  /*0d70*/  @P0 BRA `(.L_x_2906) ;  /* 0x0000000000300947 */ /* 0x000fea0003800000 */
[----:B0-----:R-:W0:Y:S01]  /*0d80*/  LDC.64 R10, c[0x0][0x218] ;  /* 0x00008600ff0a7b82 */ /* 0x001e220000000a00 */
[----:B------:R-:W-:Y:S01]  /*0d90*/  IADD3 R3, R0, R28, RZ ;  /* 0x0000001c00037210 */ /* 0x000fe20007ffe0ff */
[----:B------:R-:W-:-:S04]  /*0da0*/  VIADD R28, R28, 0x80 ;  /* 0x000000801c1c7836 */ /* 0x000fc80000000000 */
[----:B0-----:R-:W-:-:S05]  /*0db0*/  IMAD.WIDE.U32 R10, R3, 0x2, R10 ;  /* 0x00000002030a7825 */ /* 0x001fca00078e000a */
[----:B------:R1:W-:Y:S02]  /*0dc0*/  STG.E.U16 desc[UR4][R10.64], R4 ;  /* 0x000000040a007986 */ /* 0x0003e4000c101504 */
.L_x_2905:
[----:B------:R-:W-:-:S13]  /*0dd0*/  ISETP.GE.AND P0, PT, R28, R2, PT ;  /* 0x000000021c00720c */ /* 0x000fda0003f06270 */
[----:B------:R-:W-:Y:S05]  /*0de0*/  @P0 BRA `(.L_x_2907) ;  /* 0x0000000000340947 */ /* 0x000fea0003800000 */
[----:B01----:R-:W0:Y:S01]  /*0df0*/  LDC.64 R10, c[0x0][0x218] ;  /* 0x00008600ff0a7b82 */ /* 0x003e220000000a00 */
[----:B------:R-:W-:Y:S01]  /*0e00*/  IADD3 R3, R0, R28, RZ ;  /* 0x0000001c00037210 */ /* 0x000fe20007ffe0ff */
[----:B------:R-:W-:-:S04]  /*0e10*/  VIADD R28, R28, 0x80 ;  /* 0x000000801c1c7836 */ /* 0x000fc80000000000 */
[----:B0-----:R-:W-:-:S05]  /*0e20*/  IMAD.WIDE.U32 R10, R3, 0x2, R10 ;  /* 0x00000002030a7825 */ /* 0x001fca00078e000a */
[----:B------:R1:W-:Y:S02]  /*0e30*/  STG.E.U16 desc[UR4][R10.64], R5 ;  /* 0x000000050a007986 */ /* 0x0003e4000c101504 */
.L_x_2906:
        /* <DEDUP_REMOVED lines=8> */
.L_x_2907:
[----:B------:R-:W-:Y:S05]  /*0ec0*/  BSYNC B1 ;  /* 0x0000000000017941 */ /* 0x000fea0003800000 */
.L_x_2903:
[----:B------:R-:W-:-:S13]  /*0ed0*/  ISETP.GE.AND P0, PT, R28, R2, PT ;  /* 0x000000021c00720c */ /* 0x000fda0003f06270 */
[----:B-12---:R-:W1:Y:S01]  /*0ee0*/  @!P0 LDC.64 R4, c[0x0][0x218] ;  /* 0x00008600ff048b82 */ /* 0x006e620000000a00 */
[----:B------:R-:W-:Y:S01]  /*0ef0*/  @!P0 IADD3 R3, R0, R28, RZ ;  /* 0x0000001c00038210 */ /* 0x000fe20007ffe0ff */
[----:B------:R-:W-:-:S04]  /*0f00*/  @!P0 VIADD R28, R28, 0x80 ;  /* 0x000000801c1c8836 */ /* 0x000fc80000000000 */
[----:B-1----:R-:W-:-:S05]  /*0f10*/  @!P0 IMAD.WIDE.U32 R4, R3, 0x2, R4 ;  /* 0x0000000203048825 */ /* 0x002fca00078e0004 */
[----:B------:R2:W-:Y:S02]  /*0f20*/  @!P0 STG.E.U16 desc[UR4][R4.64], R7 ;  /* 0x0000000704008986 */ /* 0x0005e4000c101504 */
.L_x_2908:
[----:B------:R-:W-:Y:S05]  /*0f30*/  BSYNC B0 ;  /* 0x0000000000007941 */ /* 0x000fea0003800000 */
.L_x_2902:
        /* <DEDUP_REMOVED lines=8> */
.L_x_2909:
        /* <DEDUP_REMOVED lines=12> */
.L_x_17233:


//--------------------- .text._ZN2at6native18elementwise_kernelILi128ELi4EZNS0_15gpu_kernel_implINS0_13AUnaryFunctorIN3c104HalfES5_S5_NS0_15binary_internal10MulFunctorIfEEEEEEvRNS_18TensorIteratorBaseERKT_EUliE_EEviT1_ --------------------------
	.section	.text._ZN2at6native18elementwise_kernelILi128ELi4EZNS0_15gpu_kernel_implINS0_13AUnaryFunctorIN3c104HalfES5_S5_NS0_15binary_internal10MulFunctorIfEEEEEEvRNS_18TensorIteratorBaseERKT_EUliE_EEviT1_,"ax",@progbits
	.align	128
        .global         _ZN2at6native18elementwise_kernelILi128ELi4EZNS0_15gpu_kernel_implINS0_13AUnaryFunctorIN3c104HalfES5_S5_NS0_15binary_internal10MulFunctorIfEEEEEEvRNS_18TensorIteratorBaseERKT_EUliE_EEviT1_
        .type           _ZN2at6native18elementwise_kernelILi128ELi4EZNS0_15gpu_kernel_implINS0_13AUnaryFunctorIN3c104HalfES5_S5_NS0_15binary_internal10MulFunctorIfEEEEEEvRNS_18TensorIteratorBaseERKT_EUliE_EEviT1_,@function
        .size           _ZN2at6native18elementwise_kernelILi128ELi4EZNS0_15gpu_kernel_implINS0_13AUnaryFunctorIN3c104HalfES5_S5_NS0_15binary_internal10MulFunctorIfEEEEEEvRNS_18TensorIteratorBaseERKT_EUliE_EEviT1_,(.L_x_17234 - _ZN2at6native18elementwise_kernelILi128ELi4EZNS0_15gpu_kernel_implINS0_13AUnaryFunctorIN3c104HalfES5_S5_NS0_15binary_internal10MulFunctorIfEEEEEEvRNS_18TensorIteratorBaseERKT_EUliE_EEviT1_)
        .other          _ZN2at6native18elementwise_kernelILi128ELi4EZNS0_15gpu_kernel_implINS0_13AUnaryFunctorIN3c104HalfES5_S5_NS0_15binary_internal10MulFunctorIfEEEEEEvRNS_18TensorIteratorBaseERKT_EUliE_EEviT1_,@"STO_CUDA_ENTRY STV_DEFAULT"
_ZN2at6native18elementwise_kernelILi128ELi4EZNS0_15gpu_kernel_implINS0_13AUnaryFunctorIN3c104HalfES5_S5_NS0_15binary_internal10MulFunctorIfEEEEEEvRNS_18TensorIteratorBaseERKT_EUliE_EEviT1_:
.text._ZN2at6native18elementwise_kernelILi128ELi4EZNS0_15gpu_kernel_implINS0_13AUnaryFunctorIN3c104HalfES5_S5_NS0_15binary_internal10MulFunctorIfEEEEEEvRNS_18TensorIteratorBaseERKT_EUliE_EEviT1_:
        /* <DEDUP_REMOVED lines=314> */
.L_x_2912:
        /* <DEDUP_REMOVED lines=20> */
[----:B0-----:R-:W-:Y:S01]  /*14e0*/  F2FP.F16.F32.PACK_AB R0, RZ, R0 ;  /* 0x00000000ff00723e */ /* 0x001fe200000000ff */
[----:B------:R-:W-:Y:S06]  /*14f0*/  BRA `(.L_x_2918) ;  /* 0x0000000c00987947 */ /* 0x000fec0003800000 */
.L_x_2916:
[----:B------:R-:W2:Y:S02]  /*1500*/  LDG.E.U8 R2, desc[UR36][R2.64] ;  /* 0x0000002402027981 */ /* 0x000ea4000c1e1100 */
[----:B--2---:R-:W-:-:S04]  /*1510*/  I2FP.F32.U32 R0, R2 ;  /* 0x0000000200007245 */ /* 0x004fc80000201000 */
[----:B------:R-:W-:Y:S01]  /*1520*/  F2FP.F16.F32.PACK_AB R0, RZ, R0 ;  /* 0x00000000ff00723e */ /* 0x000fe200000000ff */
[----:B------:R-:W-:Y:S06]  /*1530*/  BRA `(.L_x_2918) ;  /* 0x0000000c00887947 */ /* 0x000fec0003800000 */
.L_x_2915:
        /* <DEDUP_REMOVED lines=8> */
[----:B0-----:R-:W-:Y:S01]  /*15c0*/  F2FP.F16.F32.PACK_AB R0, RZ, R0 ;  /* 0x00000000ff00723e */ /* 0x001fe200000000ff */
[----:B------:R-:W-:Y:S06]  /*15d0*/  BRA `(.L_x_2918) ;  /* 0x0000000c00607947 */ /* 0x000fec0003800000 */
.L_x_2920:
[----:B------:R-:W2:Y:S02]  /*15e0*/  LDG.E R2, desc[UR36][R2.64] ;  /* 0x0000002402027981 */ /* 0x000ea4000c1e1900 */
[----:B--2---:R-:W-:-:S04]  /*15f0*/  I2FP.F32.S32 R0, R2 ;  /* 0x0000000200007245 */ /* 0x004fc80000201400 */
[----:B------:R-:W-:Y:S01]  /*1600*/  F2FP.F16.F32.PACK_AB R0, RZ, R0 ;  /* 0x00000000ff00723e */ /* 0x000fe200000000ff */
[----:B------:R-:W-:Y:S06]  /*1610*/  BRA `(.L_x_2918) ;  /* 0x0000000c00507947 */ /* 0x000fec0003800000 */
.L_x_2919:
[----:B------:R-:W2:Y:S02]  /*1620*/  LDG.E.U16 R2, desc[UR36][R2.64] ;  /* 0x0000002402027981 */ /* 0x000ea4000c1e1500 */
[----:B--2---:R-:W0:Y:S02]  /*1630*/  I2F.S16 R0, R2 ;  /* 0x0000000200007306 */ /* 0x004e240000101400 */
[----:B0-----:R-:W-:Y:S01]  /*1640*/  F2FP.F16.F32.PACK_AB R0, RZ, R0 ;  /* 0x00000000ff00723e */ /* 0x001fe200000000ff */
[----:B------:R-:W-:Y:S06]  /*1650*/  BRA `(.L_x_2918) ;  /* 0x0000000c00407947 */ /* 0x000fec0003800000 */
.L_x_2914:
[----:B------:R-:W-:-:S13]  /*1660*/  ISETP.GT.AND P0, PT, R4, 0x6, PT ;  /* 0x000000060400780c */ /* 0x000fda0003f04270 */
[----:B------:R-:W-:Y:S05]  /*1670*/  @P0 BRA `(.L_x_2921) ;  /* 0x0000000000240947 */ /* 0x000fea0003800000 */
[----:B------:R-:W-:-:S13]  /*1680*/  ISETP.NE.AND P0, PT, R4, 0x5, PT ;  /* 0x000000050400780c */ /* 0x000fda0003f05270 */
[----:B------:R-:W-:Y:S05]  /*1690*/  @!P0 BRA `(.L_x_2922) ;  /* 0x0000000000148947 */ /* 0x000fea0003800000 */
[----:B------:R-:W-:-:S13]  /*16a0*/  ISETP.NE.AND P0, PT, R4, 0x6, PT ;  /* 0x000000060400780c */ /* 0x000fda0003f05270 */
[----:B------:R-:W-:Y:S05]  /*16b0*/  @P0 BRA `(.L_x_2917) ;  /* 0x0000000800c40947 */ /* 0x000fea0003800000 */
[----:B------:R-:W2:Y:S02]  /*16c0*/  LDG.E R2, desc[UR36][R2.64] ;  /* 0x0000002402027981 */ /* 0x000ea4000c1e1900 */
[----:B--2---:R-:W-:Y:S01]  /*16d0*/  F2FP.F16.F32.PACK_AB R0, RZ, R2 ;  /* 0x00000002ff00723e */ /* 0x004fe200000000ff */
[----:B------:R-:W-:Y:S06]  /*16e0*/  BRA `(.L_x_2918) ;  /* 0x0000000c001c7947 */ /* 0x000fec0003800000 */
.L_x_2922:
[----:B------:R0:W5:Y:S01]  /*16f0*/  LDG.E.U16 R0, desc[UR36][R2.64] ;  /* 0x0000002402007981 */ /* 0x000162000c1e1500 */
[----:B------:R-:W-:Y:S05]  /*1700*/  BRA `(.L_x_2918) ;  /* 0x0000000c00147947 */ /* 0x000fea0003800000 */
.L_x_2921:
[----:B------:R-:W-:-:S13]  /*1710*/  ISETP.NE.AND P0, PT, R4, 0x7, PT ;  /* 0x000000070400780c */ /* 0x000fda0003f05270 */
[----:B------:R-:W-:Y:S05]  /*1720*/  @!P0 BRA `(.L_x_2923) ;  /* 0x0000000000248947 */ /* 0x000fea0003800000 */
[----:B------:R-:W-:-:S13]  /*1730*/  ISETP.NE.AND P0, PT, R4, 0x8, PT ;  /* 0x000000080400780c */ /* 0x000fda0003f05270 */
[----:B------:R-:W-:Y:S05]  /*1740*/  @!P0 BRA `(.L_x_2924) ;  /* 0x0000000000148947 */ /* 0x000fea0003800000 */
[----:B------:R-:W-:-:S13]  /*1750*/  ISETP.NE.AND P0, PT, R4, 0x9, PT ;  /* 0x000000090400780c */ /* 0x000fda0003f05270 */
[----:B------:R-:W-:Y:S05]  /*1760*/  @P0 BRA `(.L_x_2917) ;  /* 0x0000000800980947 */ /* 0x000fea0003800000 */
[----:B------:R-:W2:Y:S02]  /*1770*/  LDG.E R2, desc[UR36][R2.64] ;  /* 0x0000002402027981 */ /* 0x000ea4000c1e1900 */
[----:B--2---:R-:W-:Y:S01]  /*1780*/  F2FP.F16.F32.PACK_AB R0, RZ, R2 ;  /* 0x00000002ff00723e */ /* 0x004fe200000000ff */
[----:B------:R-:W-:Y:S06]  /*1790*/  BRA `(.L_x_2918) ;  /* 0x0000000800f07947 */ /* 0x000fec0003800000 */
.L_x_2924:
[----:B------:R1:W5:Y:S01]  /*17a0*/  LDG.E.U16 R0, desc[UR36][R2.64] ;  /* 0x0000002402007981 */ /* 0x000362000c1e1500 */
[----:B------:R-:W-:Y:S05]  /*17b0*/  BRA `(.L_x_2918) ;  /* 0x0000000800e87947 */ /* 0x000fea0003800000 */
.L_x_2923:
[----:B------:R-:W2:Y:S01]  /*17c0*/  LDG.E.64 R2, desc[UR36][R2.64] ;  /* 0x0000002402027981 */ /* 0x000ea2000c1e1b00 */
[----:B------:R-:W-:Y:S01]  /*17d0*/  UMOV UR4, 0xf0000000 ;  /* 0xf000000000047882 */ /* 0x000fe20000000000 */
[----:B------:R-:W-:Y:S01]  /*17e0*/  UMOV UR5, 0x380fffff ;  /* 0x380fffff00057882 */ /* 0x000fe20000000000 */
[----:B--2---:R-:W0:Y:S01]  /*17f0*/  F2F.F32.F64 R0, R2 ;  /* 0x0000000200007310 */ /* 0x004e220000301000 */
[----:B------:R-:W-:-:S14]  /*1800*/  DSETP.GEU.AND P0, PT, |R2|, UR4, PT ;  /* 0x0000000402007e2a */ /* 0x000fdc000bf0e200 */
[----:B0-----:R-:W-:-:S05]  /*1810*/  @!P0 FMUL R0, R0, 1.175494350822287508e-38 ;  /* 0x0080000000008820 */ /* 0x001fca0000400000 */
[----:B------:R-:W-:Y:S01]  /*1820*/  F2FP.F16.F32.PACK_AB R0, RZ, R0 ;  /* 0x00000000ff00723e */ /* 0x000fe200000000ff */
[----:B------:R-:W-:Y:S06]  /*1830*/  BRA `(.L_x_2918) ;  /* 0x0000000800c87947 */ /* 0x000fec0003800000 */
.L_x_2913:
        /* <DEDUP_REMOVED lines=11> */
[----:B------:R-:W-:Y:S01]  /*18f0*/  F2FP.F16.F32.PACK_AB R0, RZ, R0 ;  /* 0x00000000ff00723e */ /* 0x000fe200000000ff */
[----:B------:R-:W-:Y:S06]  /*1900*/  BRA `(.L_x_2918) ;  /* 0x0000000800947947 */ /* 0x000fec0003800000 */
.L_x_2927:
        /* <DEDUP_REMOVED lines=8> */
.L_x_2926:
        /* <DEDUP_REMOVED lines=25> */
[----:B------:R-:W-:-:S04]  /*1b20*/  F2FP.F16.F32.PACK_AB R5, RZ, R5 ;  /* 0x00000005ff05723e */ /* 0x000fc800000000ff */
[----:B------:R-:W-:Y:S01]  /*1b30*/  PRMT R0, R5, 0x7610, R0 ;  /* 0x0000761005007816 */ /* 0x000fe20000000000 */
[----:B------:R-:W-:Y:S06]  /*1b40*/  BRA `(.L_x_2918) ;  /* 0x0000000800047947 */ /* 0x000fec0003800000 */
.L_x_2929:
        /* <DEDUP_REMOVED lines=12> */
[----:B------:R-:W-:-:S04]  /*1c10*/  F2FP.F16.F32.PACK_AB R4, RZ, R4 ;  /* 0x00000004ff04723e */ /* 0x000fc800000000ff */
[----:B------:R-:W-:Y:S01]  /*1c20*/  PRMT R0, R4, 0x7610, R0 ;  /* 0x0000761004007816 */ /* 0x000fe20000000000 */
[----:B------:R-:W-:Y:S06]  /*1c30*/  BRA `(.L_x_2918) ;  /* 0x0000000400c87947 */ /* 0x000fec0003800000 */
.L_x_2928:
[----:B------:R-:W2:Y:S02]  /*1c40*/  LDG.E.U16 R0, desc[UR36][R2.64] ;  /* 0x0000002402007981 */ /* 0x000ea4000c1e1500 */
[----:B--2---:R-:W-:-:S05]  /*1c50*/  IMAD.U32 R0, R0, 0x10000, RZ ;  /* 0x0001000000007824 */ /* 0x004fca00078e00ff */
[----:B------:R-:W-:Y:S01]  /*1c60*/  F2FP.F16.F32.PACK_AB R0, RZ, R0 ;  /* 0x00000000ff00723e */ /* 0x000fe200000000ff */
[----:B------:R-:W-:Y:S06]  /*1c70*/  BRA `(.L_x_2918) ;  /* 0x0000000400b87947 */ /* 0x000fec0003800000 */
.L_x_2925:
        /* <DEDUP_REMOVED lines=10> */
[----:B------:R-:W-:Y:S01]  /*1d20*/  F2FP.F16.F32.PACK_AB R0, RZ, R0 ;  /* 0x00000000ff00723e */ /* 0x000fe200000000ff */
[----:B------:R-:W-:Y:S06]  /*1d30*/  BRA `(.L_x_2918) ;  /* 0x0000000400887947 */ /* 0x000fec0003800000 */
.L_x_2932:
        /* <DEDUP_REMOVED lines=21> */
.L_x_2936:
[----:B------:R-:W-:Y:S05]  /*1e90*/  BSYNC B1 ;  /* 0x0000000000017941 */ /* 0x000fea0003800000 */
.L_x_2935:
[----:B------:R-:W-:Y:S01]  /*1ea0*/  LEA R3, R0, 0x3b800000, 0x17 ;  /* 0x3b80000000037811 */ /* 0x000fe200078eb8ff */
[----:B------:R-:W-:-:S05]  /*1eb0*/  IMAD.SHL.U32 R0, R2, 0x100000, RZ ;  /* 0x0010000002007824 */ /* 0x000fca00078e00ff */
[----:B------:R-:W-:-:S07]  /*1ec0*/  LOP3.LUT R0, R3, R0, R4, 0xfe, !PT ;  /* 0x0000000003007212 */ /* 0x000fce00078efe04 */
.L_x_2934:
[----:B------:R-:W-:Y:S05]  /*1ed0*/  BSYNC B0 ;  /* 0x0000000000007941 */ /* 0x000fea0003800000 */
.L_x_2933:
[----:B------:R-:W-:Y:S01]  /*1ee0*/  F2FP.F16.F32.PACK_AB R0, RZ, R0 ;  /* 0x00000000ff00723e */ /* 0x000fe200000000ff */
[----:B------:R-:W-:Y:S06]  /*1ef0*/  BRA `(.L_x_2918) ;  /* 0x0000000400187947 */ /* 0x000fec0003800000 */
.L_x_2931:
        /* <DEDUP_REMOVED lines=21> */
.L_x_2940:
[----:B------:R-:W-:Y:S05]  /*2050*/  BSYNC B1 ;  /* 0x0000000000017941 */ /* 0x000fea0003800000 */
.L_x_2939:
[----:B------:R-:W-:Y:S01]  /*2060*/  LEA R3, R0, 0x37800000, 0x17 ;  /* 0x3780000000037811 */ /* 0x000fe200078eb8ff */
[----:B------:R-:W-:-:S05]  /*2070*/  IMAD.SHL.U32 R0, R2, 0x200000, RZ ;  /* 0x0020000002007824 */ /* 0x000fca00078e00ff */
[----:B------:R-:W-:-:S07]  /*2080*/  LOP3.LUT R0, R3, R0, R4, 0xfe, !PT ;  /* 0x0000000003007212 */ /* 0x000fce00078efe04 */
.L_x_2938:
[----:B------:R-:W-:Y:S05]  /*2090*/  BSYNC B0 ;  /* 0x0000000000007941 */ /* 0x000fea0003800000 */
.L_x_2937:
[----:B------:R-:W-:Y:S01]  /*20a0*/  F2FP.F16.F32.PACK_AB R0, RZ, R0 ;  /* 0x00000000ff00723e */ /* 0x000fe200000000ff */
[----:B------:R-:W-:Y:S06]  /*20b0*/  BRA `(.L_x_2918) ;  /* 0x0000000000a87947 */ /* 0x000fec0003800000 */
.L_x_2930:
        /* <DEDUP_REMOVED lines=14> */
.L_x_2944:
[----:B------:R-:W-:Y:S05]  /*21a0*/  BSYNC B0 ;  /* 0x0000000000007941 */ /* 0x000fea0003800000 */
.L_x_2943:
[----:B------:R-:W-:Y:S01]  /*21b0*/  F2FP.F16.F32.PACK_AB R0, RZ, R0 ;  /* 0x00000000ff00723e */ /* 0x000fe200000000ff */
[----:B------:R-:W-:Y:S06]  /*21c0*/  BRA `(.L_x_2918) ;  /* 0x0000000000647947 */ /* 0x000fec0003800000 */
.L_x_2917:
        /* <DEDUP_REMOVED lines=16> */
.L_x_2945:
[----:B------:R-:W-:Y:S01]  /*22d0*/  PRMT R0, RZ, 0x7610, R0 ;  /* 0x00007610ff007816 */ /* 0x000fe20000000000 */
[----:B------:R-:W-:Y:S06]  /*22e0*/  BRA `(.L_x_2918) ;  /* 0x00000000001c7947 */ /* 0x000fec0003800000 */
.L_x_2942:
[----:B------:R-:W2:Y:S02]  /*22f0*/  LDG.E.64 R2, desc[UR36][R2.64] ;  /* 0x0000002402027981 */ /* 0x000ea4000c1e1b00 */
[----:B--2---:R-:W0:Y:S02]  /*2300*/  I2F.U64 R0, R2 ;  /* 0x0000000200007312 */ /* 0x004e240000301000 */
[----:B0-----:R-:W-:Y:S01]  /*2310*/  F2FP.F16.F32.PACK_AB R0, RZ, R0 ;  /* 0x00000000ff00723e */ /* 0x001fe200000000ff */
[----:B------:R-:W-:Y:S06]  /*2320*/  BRA `(.L_x_2918) ;  /* 0x00000000000c7947 */ /* 0x000fec0003800000 */
.L_x_2941:
[----:B------:R-:W2:Y:S02]  /*2330*/  LDG.E R2, desc[UR36][R2.64] ;  /* 0x0000002402027981 */ /* 0x000ea4000c1e1900 */
[----:B--2---:R-:W-:-:S04]  /*2340*/  I2FP.F32.U32 R0, R2 ;  /* 0x0000000200007245 */ /* 0x004fc80000201000 */
[----:B------:R-:W-:-:S07]  /*2350*/  F2FP.F16.F32.PACK_AB R0, RZ, R0 ;  /* 0x00000000ff00723e */ /* 0x000fce00000000ff */
.L_x_2918:
[----:B01----:R-:W0:Y:S01]  /*2360*/  LDC.U8 R3, c[0x0][0x428] ;  /* 0x00010a00ff037b82 */ /* 0x003e220000000000 */
[----:B-----5:R-:W-:Y:S01]  /*2370*/  HADD2.F32 R0, -RZ, R0.H0_H0 ;  /* 0x20000000ff007230 */ /* 0x020fe20000004100 */
[----:B------:R-:W-:-:S04]  /*2380*/  ULDC UR4, c[0x0][0x424] ;  /* 0x0001090000047ab9 */ /* 0x000fc80000000800 */
[----:B------:R-:W-:-:S05]  /*2390*/  FMUL.FTZ R0, R0, UR4 ;  /* 0x0000000400007c20 */ /* 0x000fca0008410000 */
[----:B------:R-:W-:Y:S02]  /*23a0*/  F2FP.F16.F32.PACK_AB R0, RZ, R0 ;  /* 0x00000000ff00723e */ /* 0x000fe400000000ff */
        /* <DEDUP_REMOVED lines=11> */
[----:B------:R-:W-:-:S04]  /*2460*/  HADD2.F32 R0, -RZ, R0.H0_H0 ;  /* 0x20000000ff007230 */ /* 0x000fc80000004100 */
[----:B------:R-:W0:Y:S02]  /*2470*/  F2I.FTZ.TRUNC.NTZ R3, R0 ;  /* 0x0000000000037305 */ /* 0x000e24000021f100 */
[----:B0-----:R4:W-:Y:S01]  /*2480*/  STG.E.U8 desc[UR36][R16.64], R3 ;  /* 0x0000000310007986 */ /* 0x0019e2000c101124 */
[----:B------:R-:W-:Y:S05]  /*2490*/  BRA `(.L_x_2951) ;  /* 0x0000000c00947947 */ /* 0x000fea0003800000 */
.L_x_2949:
[----:B------:R-:W-:-:S06]  /*24a0*/  HADD2.F32 R3, -RZ, R0.H0_H0 ;  /* 0x20000000ff037230 */ /* 0x000fcc0000004100 */
[----:B------:R-:W0:Y:S02]  /*24b0*/  F2I.S64.TRUNC R2, R3 ;  /* 0x0000000300027311 */ /* 0x000e24000020d900 */
[----:B0-----:R3:W-:Y:S01]  /*24c0*/  STG.E.U8 desc[UR36][R16.64], R2 ;  /* 0x0000000210007986 */ /* 0x0017e2000c101124 */
[----:B------:R-:W-:Y:S05]  /*24d0*/  BRA `(.L_x_2951) ;  /* 0x0000000c00847947 */ /* 0x000fea0003800000 */
.L_x_2948:
[----:B------:R-:W-:-:S13]  /*24e0*/  ISETP.NE.AND P0, PT, R2, 0x2, PT ;  /* 0x000000020200780c */ /* 0x000fda0003f05270 */
[----:B------:R-:W-:Y:S05]  /*24f0*/  @!P0 BRA `(.L_x_2952) ;  /* 0x0000000000308947 */ /* 0x000fea0003800000 */
[----:B------:R-:W-:-:S13]  /*2500*/  ISETP.NE.AND P0, PT, R2, 0x3, PT ;  /* 0x000000030200780c */ /* 0x000fda0003f05270 */
[----:B------:R-:W-:Y:S05]  /*2510*/  @!P0 BRA `(.L_x_2953) ;  /* 0x0000000000188947 */ /* 0x000fea0003800000 */
[----:B------:R-:W-:-:S13]  /*2520*/  ISETP.NE.AND P0, PT, R2, 0x4, PT ;  /* 0x000000040200780c */ /* 0x000fda0003f05270 */
[----:B------:R-:W-:Y:S05]  /*2530*/  @P0 BRA `(.L_x_2950) ;  /* 0x0000000c000c0947 */ /* 0x000fea0003800000 */
[----:B------:R-:W-:-:S06]  /*2540*/  HADD2.F32 R2, -RZ, R0.H0_H0 ;  /* 0x20000000ff027230 */ /* 0x000fcc0000004100 */
[----:B------:R-:W0:Y:S02]  /*2550*/  F2I.S64.TRUNC R2, R2 ;  /* 0x0000000200027311 */ /* 0x000e24000020d900 */
[----:B0-----:R0:W-:Y:S01]  /*2560*/  STG.E.64 desc[UR36][R16.64], R2 ;  /* 0x0000000210007986 */ /* 0x0011e2000c101b24 */
[----:B------:R-:W-:Y:S05]  /*2570*/  BRA `(.L_x_2951) ;  /* 0x0000000c005c7947 */ /* 0x000fea0003800000 */
.L_x_2953:
[----:B------:R-:W-:-:S04]  /*2580*/  HADD2.F32 R0, -RZ, R0.H0_H0 ;  /* 0x20000000ff007230 */ /* 0x000fc80000004100 */
[----:B------:R-:W0:Y:S02]  /*2590*/  F2I.FTZ.TRUNC.NTZ R3, R0 ;  /* 0x0000000000037305 */ /* 0x000e24000021f100 */
[----:B0-----:R1:W-:Y:S01]  /*25a0*/  STG.E desc[UR36][R16.64], R3 ;  /* 0x0000000310007986 */ /* 0x0013e2000c101924 */
[----:B------:R-:W-:Y:S05]  /*25b0*/  BRA `(.L_x_2951) ;  /* 0x0000000c004c7947 */ /* 0x000fea0003800000 */
.L_x_2952:
[----:B------:R-:W-:-:S04]  /*25c0*/  HADD2.F32 R0, -RZ, R0.H0_H0 ;  /* 0x20000000ff007230 */ /* 0x000fc80000004100 */
[----:B------:R-:W0:Y:S02]  /*25d0*/  F2I.FTZ.TRUNC.NTZ R3, R0 ;  /* 0x0000000000037305 */ /* 0x000e24000021f100 */
[----:B0-----:R2:W-:Y:S01]  /*25e0*/  STG.E.U16 desc[UR36][R16.64], R3 ;  /* 0x0000000310007986 */ /* 0x0015e2000c101524 */
[----:B------:R-:W-:Y:S05]  /*25f0*/  BRA `(.L_x_2951) ;  /* 0x0000000c003c7947 */ /* 0x000fea0003800000 */
.L_x_2947:
[----:B------:R-:W-:-:S13]  /*2600*/  ISETP.GT.AND P0, PT, R2, 0x6, PT ;  /* 0x000000060200780c */ /* 0x000fda0003f04270 */
[----:B------:R-:W-:Y:S05]  /*2610*/  @P0 BRA `(.L_x_2954) ;  /* 0x0000000000240947 */ /* 0x000fea0003800000 */
[----:B------:R-:W-:-:S13]  /*2620*/  ISETP.NE.AND P0, PT, R2, 0x5, PT ;  /* 0x000000050200780c */ /* 0x000fda0003f05270 */
[----:B------:R-:W-:Y:S05]  /*2630*/  @!P0 BRA `(.L_x_2955) ;  /* 0x0000000000148947 */ /* 0x000fea0003800000 */
[----:B------:R-:W-:-:S13]  /*2640*/  ISETP.NE.AND P0, PT, R2, 0x6, PT ;  /* 0x000000060200780c */ /* 0x000fda0003f05270 */
[----:B------:R-:W-:Y:S05]  /*2650*/  @P0 BRA `(.L_x_2950) ;  /* 0x0000000800c40947 */ /* 0x000fea0003800000 */
[----:B------:R-:W-:-:S05]  /*2660*/  HADD2.F32 R3, -RZ, R0.H0_H0 ;  /* 0x20000000ff037230 */ /* 0x000fca0000004100 */
[----:B------:R0:W-:Y:S01]  /*2670*/  STG.E desc[UR36][R16.64], R3 ;  /* 0x0000000310007986 */ /* 0x0001e2000c101924 */
[----:B------:R-:W-:Y:S05]  /*2680*/  BRA `(.L_x_2951) ;  /* 0x0000000c00187947 */ /* 0x000fea0003800000 */
.L_x_2955:
[----:B------:R0:W-:Y:S01]  /*2690*/  STG.E.U16 desc[UR36][R16.64], R0 ;  /* 0x0000000010007986 */ /* 0x0001e2000c101524 */
[----:B------:R-:W-:Y:S05]  /*26a0*/  BRA `(.L_x_2951) ;  /* 0x0000000c00107947 */ /* 0x000fea0003800000 */
.L_x_2954:
[----:B------:R-:W-:-:S13]  /*26b0*/  ISETP.NE.AND P0, PT, R2, 0x7, PT ;  /* 0x000000070200780c */ /* 0x000fda0003f05270 */
[----:B------:R-:W-:Y:S05]  /*26c0*/  @!P0 BRA `(.L_x_2956) ;  /* 0x0000000000348947 */ /* 0x000fea0003800000 */
[----:B------:R-:W-:-:S13]  /*26d0*/  ISETP.NE.AND P0, PT, R2, 0x8, PT ;  /* 0x000000080200780c */ /* 0x000fda0003f05270 */
[----:B------:R-:W-:Y:S05]  /*26e0*/  @!P0 BRA `(.L_x_2957) ;  /* 0x0000000000188947 */ /* 0x000fea0003800000 */
[----:B------:R-:W-:-:S13]  /*26f0*/  ISETP.NE.AND P0, PT, R2, 0x9, PT ;  /* 0x000000090200780c */ /* 0x000fda0003f05270 */
[----:B------:R-:W-:Y:S05]  /*2700*/  @P0 BRA `(.L_x_2950) ;  /* 0x0000000800980947 */ /* 0x000fea0003800000 */
[----:B------:R-:W-:Y:S02]  /*2710*/  HADD2.F32 R2, -RZ, R0.H0_H0 ;  /* 0x20000000ff027230 */ /* 0x000fe40000004100 */
[----:B------:R-:W-:-:S05]  /*2720*/  IMAD.MOV.U32 R3, RZ, RZ, RZ ;  /* 0x000000ffff037224 */ /* 0x000fca00078e00ff */
[----:B------:R0:W-:Y:S01]  /*2730*/  STG.E.64 desc[UR36][R16.64], R2 ;  /* 0x0000000210007986 */ /* 0x0001e2000c101b24 */
[----:B------:R-:W-:Y:S05]  /*2740*/  BRA `(.L_x_2951) ;  /* 0x0000000800e87947 */ /* 0x000fea0003800000 */
.L_x_2957:
[----:B------:R-:W-:-:S05]  /*2750*/  HADD2.F32 R0, -RZ, R0.H0_H0 ;  /* 0x20000000ff007230 */ /* 0x000fca0000004100 */
[----:B------:R-:W-:-:S04]  /*2760*/  F2FP.F16.F32.PACK_AB R0, RZ, R0 ;  /* 0x00000000ff00723e */ /* 0x000fc800000000ff */
[----:B------:R-:W-:-:S05]  /*2770*/  PRMT R0, R0, 0x5410, RZ ;  /* 0x0000541000007816 */ /* 0x000fca00000000ff */
[----:B------:R0:W-:Y:S01]  /*2780*/  STG.E desc[UR36][R16.64], R0 ;  /* 0x0000000010007986 */ /* 0x0001e2000c101924 */
[----:B------:R-:W-:Y:S05]  /*2790*/  BRA `(.L_x_2951) ;  /* 0x0000000800d47947 */ /* 0x000fea0003800000 */
.L_x_2956:
[----:B------:R-:W-:-:S05]  /*27a0*/  HADD2.F32 R2, -RZ, R0.H0_H0 ;  /* 0x20000000ff027230 */ /* 0x000fca0000004100 */
[----:B------:R-:W-:-:S06]  /*27b0*/  FMUL.FTZ R2, R2, 1 ;  /* 0x3f80000002027820 */ /* 0x000fcc0000410000 */
[----:B------:R-:W0:Y:S02]  /*27c0*/  F2F.F64.F32 R2, R2 ;  /* 0x0000000200027310 */ /* 0x000e240000201800 */
[----:B0-----:R0:W-:Y:S01]  /*27d0*/  STG.E.64 desc[UR36][R16.64], R2 ;  /* 0x0000000210007986 */ /* 0x0011e2000c101b24 */
[----:B------:R-:W-:Y:S05]  /*27e0*/  BRA `(.L_x_2951) ;  /* 0x0000000800c07947 */ /* 0x000fea0003800000 */
.L_x_2946:
        /* <DEDUP_REMOVED lines=8> */
[----:B------:R-:W-:-:S05]  /*2870*/  HADD2.F32 R0, -RZ, R0.H0_H0 ;  /* 0x20000000ff007230 */ /* 0x000fca0000004100 */
[----:B------:R-:W-:-:S04]  /*2880*/  FSETP.NEU.FTZ.AND P0, PT, R0, RZ, PT ;  /* 0x000000ff0000720b */ /* 0x000fc80003f1d000 */
[----:B------:R-:W-:-:S05]  /*2890*/  SEL R3, RZ, 0x1, !P0 ;  /* 0x00000001ff037807 */ /* 0x000fca0004000000 */
[----:B------:R0:W-:Y:S01]  /*28a0*/  STG.E.U8 desc[UR36][R16.64], R3 ;  /* 0x0000000310007986 */ /* 0x0001e2000c101124 */
[----:B------:R-:W-:Y:S05]  /*28b0*/  BRA `(.L_x_2951) ;  /* 0x00000008008c7947 */ /* 0x000fea0003800000 */
.L_x_2960:
[----:B------:R-:W-:Y:S01]  /*28c0*/  HADD2.F32 R0, -RZ, R0.H0_H0 ;  /* 0x20000000ff007230 */ /* 0x000fe20000004100 */
[----:B------:R-:W-:-:S04]  /*28d0*/  CS2R R6, SRZ ;  /* 0x0000000000067805 */ /* 0x000fc8000001ff00 */
[----:B------:R-:W-:-:S04]  /*28e0*/  FMUL.FTZ R0, R0, 1 ;  /* 0x3f80000000007820 */ /* 0x000fc80000410000 */
[----:B------:R-:W0:Y:S02]  /*28f0*/  F2F.F64.F32 R4, R0 ;  /* 0x0000000000047310 */ /* 0x000e240000201800 */
[----:B0-----:R0:W-:Y:S01]  /*2900*/  STG.E.128 desc[UR36][R16.64], R4 ;  /* 0x0000000410007986 */ /* 0x0011e2000c101d24 */
[----:B------:R-:W-:Y:S05]  /*2910*/  BRA `(.L_x_2951) ;  /* 0x0000000800747947 */ /* 0x000fea0003800000 */
.L_x_2959:
[----:B------:R-:W-:-:S13]  /*2920*/  ISETP.NE.AND P0, PT, R2, 0xf, PT ;  /* 0x0000000f0200780c */ /* 0x000fda0003f05270 */
[----:B------:R-:W-:Y:S05]  /*2930*/  @!P0 BRA `(.L_x_2961) ;  /* 0x0000000000b48947 */ /* 0x000fea0003800000 */
[----:B------:R-:W-:-:S13]  /*2940*/  ISETP.NE.AND P0, PT, R2, 0x17, PT ;  /* 0x000000170200780c */ /* 0x000fda0003f05270 */
[----:B------:R-:W-:Y:S05]  /*2950*/  @!P0 BRA `(.L_x_2962) ;  /* 0x0000000000548947 */ /* 0x000fea0003800000 */
[----:B------:R-:W-:-:S13]  /*2960*/  ISETP.NE.AND P0, PT, R2, 0x18, PT ;  /* 0x000000180200780c */ /* 0x000fda0003f05270 */
[----:B------:R-:W-:Y:S05]  /*2970*/  @P0 BRA `(.L_x_2950) ;  /* 0x0000000400fc0947 */ /* 0x000fea0003800000 */
[----:B------:R-:W-:Y:S01]  /*2980*/  HADD2.F32 R5, -RZ, R0.H0_H0 ;  /* 0x20000000ff057230 */ /* 0x000fe20000004100 */
        /* <DEDUP_REMOVED lines=14> */
.L_x_2964:
[----:B------:R-:W-:Y:S05]  /*2a70*/  BSYNC B0 ;  /* 0x0000000000007941 */ /* 0x000fea0003800000 */
.L_x_2963:
[----:B------:R-:W-:-:S05]  /*2a80*/  LOP3.LUT R3, R0, R3, RZ, 0xfc, !PT ;  /* 0x0000000300037212 */ /* 0x000fca00078efcff */
[----:B------:R0:W-:Y:S01]  /*2a90*/  STG.E.U8 desc[UR36][R16.64], R3 ;  /* 0x0000000310007986 */ /* 0x0001e2000c101124 */
[----:B------:R-:W-:Y:S05]  /*2aa0*/  BRA `(.L_x_2951) ;  /* 0x0000000800107947 */ /* 0x000fea0003800000 */
.L_x_2962:
[----:B------:R-:W-:Y:S01]  /*2ab0*/  HADD2.F32 R3, -RZ, R0.H0_H0 ;  /* 0x20000000ff037230 */ /* 0x000fe20000004100 */
        /* <DEDUP_REMOVED lines=12> */
.L_x_2966:
[----:B------:R-:W-:Y:S01]  /*2b80*/  IMAD.MOV.U32 R0, RZ, RZ, 0x7f ;  /* 0x0000007fff007424 */ /* 0x000fe200078e00ff */
[----:B------:R-:W-:-:S04]  /*2b90*/  ISETP.GT.U32.AND P0, PT, R2, 0x7f800000, PT ;  /* 0x7f8000000200780c */ /* 0x000fc80003f04070 */
[----:B------:R-:W-:-:S09]  /*2ba0*/  SEL R0, R0, 0x7c, P0 ;  /* 0x0000007c00007807 */ /* 0x000fd20000000000 */
.L_x_2967:
[----:B------:R-:W-:Y:S05]  /*2bb0*/  BSYNC B0 ;  /* 0x0000000000007941 */ /* 0x000fea0003800000 */
.L_x_2965:
[----:B------:R-:W-:-:S04]  /*2bc0*/  LOP3.LUT R2, R3, 0x80000000, RZ, 0xc0, !PT ;  /* 0x8000000003027812 */ /* 0x000fc800078ec0ff */
[----:B------:R-:W-:-:S04]  /*2bd0*/  SHF.R.U32.HI R3, RZ, 0x18, R2 ;  /* 0x00000018ff037819 */ /* 0x000fc80000011602 */
[----:B------:R-:W-:-:S05]  /*2be0*/  LOP3.LUT R3, R0, R3, RZ, 0xfc, !PT ;  /* 0x0000000300037212 */ /* 0x000fca00078efcff */
[----:B------:R0:W-:Y:S01]  /*2bf0*/  STG.E.U8 desc[UR36][R16.64], R3 ;  /* 0x0000000310007986 */ /* 0x0001e2000c101124 */
[----:B------:R-:W-:Y:S05]  /*2c00*/  BRA `(.L_x_2951) ;  /* 0x0000000400b87947 */ /* 0x000fea0003800000 */
.L_x_2961:
[----:B------:R-:W-:-:S05]  /*2c10*/  HADD2.F32 R0, -RZ, R0.H0_H0 ;  /* 0x20000000ff007230 */ /* 0x000fca0000004100 */
[----:B------:R-:W-:-:S05]  /*2c20*/  F2FP.BF16.F32.PACK_AB R0, RZ, R0 ;  /* 0x00000000ff00723e */ /* 0x000fca00000010ff */
[----:B------:R0:W-:Y:S01]  /*2c30*/  STG.E.U16 desc[UR36][R16.64], R0 ;  /* 0x0000000010007986 */ /* 0x0001e2000c101524 */
[----:B------:R-:W-:Y:S05]  /*2c40*/  BRA `(.L_x_2951) ;  /* 0x0000000400a87947 */ /* 0x000fea0003800000 */
.L_x_2958:
        /* <DEDUP_REMOVED lines=8> */
[----:B------:R-:W-:-:S06]  /*2cd0*/  HADD2.F32 R3, -RZ, R0.H0_H0 ;  /* 0x20000000ff037230 */ /* 0x000fcc0000004100 */
[----:B------:R-:W0:Y:S02]  /*2ce0*/  F2I.FTZ.U32.TRUNC.NTZ R3, R3 ;  /* 0x0000000300037305 */ /* 0x000e24000021f000 */
[----:B0-----:R0:W-:Y:S01]  /*2cf0*/  STG.E.U16 desc[UR36][R16.64], R3 ;  /* 0x0000000310007986 */ /* 0x0011e2000c101524 */
[----:B------:R-:W-:Y:S05]  /*2d00*/  BRA `(.L_x_2951) ;  /* 0x0000000400787947 */ /* 0x000fea0003800000 */
.L_x_2970:
[----:B------:R-:W-:Y:S01]  /*2d10*/  HADD2.F32 R3, -RZ, R0.H0_H0 ;  /* 0x20000000ff037230 */ /* 0x000fe20000004100 */
        /* <DEDUP_REMOVED lines=16> */
.L_x_2973:
[----:B------:R-:W-:-:S04]  /*2e20*/  LOP3.LUT R2, R3, 0x80000000, RZ, 0xc0, !PT ;  /* 0x8000000003027812 */ /* 0x000fc800078ec0ff */
[----:B------:R-:W-:-:S04]  /*2e30*/  SHF.R.U32.HI R3, RZ, 0x18, R2 ;  /* 0x00000018ff037819 */ /* 0x000fc80000011602 */
[----:B------:R-:W-:-:S04]  /*2e40*/  LOP3.LUT R0, R0, R3, RZ, 0xfc, !PT ;  /* 0x0000000300007212 */ /* 0x000fc800078efcff */
[----:B------:R-:W-:-:S07]  /*2e50*/  PRMT R8, R0, 0x7610, R8 ;  /* 0x0000761000087816 */ /* 0x000fce0000000008 */
.L_x_2972:
[----:B------:R-:W-:Y:S05]  /*2e60*/  BSYNC B0 ;  /* 0x0000000000007941 */ /* 0x000fea0003800000 */
.L_x_2971:
[----:B------:R0:W-:Y:S01]  /*2e70*/  STG.E.U8 desc[UR36][R16.64], R8 ;  /* 0x0000000810007986 */ /* 0x0001e2000c101124 */
[----:B------:R-:W-:Y:S05]  /*2e80*/  BRA `(.L_x_2951) ;  /* 0x0000000400187947 */ /* 0x000fea0003800000 */
.L_x_2969:
        /* <DEDUP_REMOVED lines=17> */
.L_x_2976:
[----:B------:R-:W-:-:S04]  /*2fa0*/  LOP3.LUT R2, R3, 0x80000000, RZ, 0xc0, !PT ;  /* 0x8000000003027812 */ /* 0x000fc800078ec0ff */
[----:B------:R-:W-:-:S04]  /*2fb0*/  SHF.R.U32.HI R3, RZ, 0x18, R2 ;  /* 0x00000018ff037819 */ /* 0x000fc80000011602 */
[----:B------:R-:W-:-:S04]  /*2fc0*/  LOP3.LUT R0, R0, R3, RZ, 0xfc, !PT ;  /* 0x0000000300007212 */ /* 0x000fc800078efcff */
[----:B------:R-:W-:-:S07]  /*2fd0*/  PRMT R8, R0, 0x7610, R8 ;  /* 0x0000761000087816 */ /* 0x000fce0000000008 */
.L_x_2975:
[----:B------:R-:W-:Y:S05]  /*2fe0*/  BSYNC B0 ;  /* 0x0000000000007941 */ /* 0x000fea0003800000 */
.L_x_2974:
[----:B------:R0:W-:Y:S01]  /*2ff0*/  STG.E.U8 desc[UR36][R16.64], R8 ;  /* 0x0000000810007986 */ /* 0x0001e2000c101124 */
[----:B------:R-:W-:Y:S05]  /*3000*/  BRA `(.L_x_2951) ;  /* 0x0000000000b87947 */ /* 0x000fea0003800000 */
.L_x_2968:
[----:B------:R-:W-:-:S13]  /*3010*/  ISETP.NE.AND P0, PT, R2, 0x1c, PT ;  /* 0x0000001c0200780c */ /* 0x000fda0003f05270 */
[----:B------:R-:W-:Y:S05]  /*3020*/  @!P0 BRA `(.L_x_2977) ;  /* 0x0000000000a48947 */ /* 0x000fea0003800000 */
[----:B------:R-:W-:-:S13]  /*3030*/  ISETP.NE.AND P0, PT, R2, 0x1d, PT ;  /* 0x0000001d0200780c */ /* 0x000fda0003f05270 */
[----:B------:R-:W-:Y:S05]  /*3040*/  @!P0 BRA `(.L_x_2978) ;  /* 0x00000000008c8947 */ /* 0x000fea0003800000 */
[----:B------:R-:W-:-:S13]  /*3050*/  ISETP.NE.AND P0, PT, R2, 0x2c, PT ;  /* 0x0000002c0200780c */ /* 0x000fda0003f05270 */
[----:B------:R-:W-:Y:S05]  /*3060*/  @P0 BRA `(.L_x_2950) ;  /* 0x0000000000400947 */ /* 0x000fea0003800000 */
[----:B------:R-:W-:-:S05]  /*3070*/  HADD2.F32 R3, -RZ, R0.H0_H0 ;  /* 0x20000000ff037230 */ /* 0x000fca0000004100 */
        /* <DEDUP_REMOVED lines=15> */
.L_x_2950:
        /* <DEDUP_REMOVED lines=16> */
.L_x_2979:
[----:B------:R-:W-:Y:S05]  /*3270*/  BRA `(.L_x_2951) ;  /* 0x00000000001c7947 */ /* 0x000fea0003800000 */
.L_x_2978:
[----:B------:R-:W-:-:S06]  /*3280*/  HADD2.F32 R2, -RZ, R0.H0_H0 ;  /* 0x20000000ff027230 */ /* 0x000fcc0000004100 */
[----:B------:R-:W0:Y:S02]  /*3290*/  F2I.U64.TRUNC R2, R2 ;  /* 0x0000000200027311 */ /* 0x000e24000020d800 */
[----:B0-----:R0:W-:Y:S01]  /*32a0*/  STG.E.64 desc[UR36][R16.64], R2 ;  /* 0x0000000210007986 */ /* 0x0011e2000c101b24 */
[----:B------:R-:W-:Y:S05]  /*32b0*/  BRA `(.L_x_2951) ;  /* 0x00000000000c7947 */ /* 0x000fea0003800000 */
.L_x_2977:
[----:B------:R-:W-:-:S04]  /*32c0*/  HADD2.F32 R0, -RZ, R0.H0_H0 ;  /* 0x20000000ff007230 */ /* 0x000fc80000004100 */
[----:B------:R-:W0:Y:S02]  /*32d0*/  F2I.FTZ.U32.TRUNC.NTZ R3, R0 ;  /* 0x0000000000037305 */ /* 0x000e24000021f000 */
[----:B0-----:R0:W-:Y:S02]  /*32e0*/  STG.E desc[UR36][R16.64], R3 ;  /* 0x0000000310007986 */ /* 0x0011e4000c101924 */
.L_x_2951:
[----:B------:R-:W-:-:S04]  /*32f0*/  IMAD R18, R23, 0x200, R18 ;  /* 0x0000020017127824 */ /* 0x000fc800078e0212 */
[----:B------:R-:W-:-:S07]  /*3300*/  VIADD R19, R18, 0x80 ;  /* 0x0000008012137836 */ /* 0x000fce0000000000 */
.L_x_2911:
[----:B------:R-:W-:Y:S05]  /*3310*/  BSYNC B6 ;  /* 0x0000000000067941 */ /* 0x000fea0003800000 */
.L_x_2910:
        /* <DEDUP_REMOVED lines=307> */
.L_x_2982:
        /* <DEDUP_REMOVED lines=22> */
.L_x_2986:
[----:B------:R-:W2:Y:S02]  /*47b0*/  LDG.E.U8 R2, desc[UR36][R2.64] ;  /* 0x0000002402027981 */ /* 0x000ea4000c1e1100 */
[----:B--2---:R-:W-:-:S04]  /*47c0*/  I2FP.F32.U32 R0, R2 ;  /* 0x0000000200007245 */ /* 0x004fc80000201000 */
[----:B------:R-:W-:Y:S01]  /*47d0*/  F2FP.F16.F32.PACK_AB R0, RZ, R0 ;  /* 0x00000000ff00723e */ /* 0x000fe200000000ff */
[----:B------:R-:W-:Y:S06]  /*47e0*/  BRA `(.L_x_2988) ;  /* 0x0000000c00887947 */ /* 0x000fec0003800000 */
.L_x_2985:
        /* <DEDUP_REMOVED lines=10> */
.L_x_2990:
[----:B------:R-:W2:Y:S02]  /*4890*/  LDG.E R2, desc[UR36][R2.64] ;  /* 0x0000002402027981 */ /* 0x000ea4000c1e1900 */
[----:B--2---:R-:W-:-:S04]  /*48a0*/  I2FP.F32.S32 R0, R2 ;  /* 0x0000000200007245 */ /* 0x004fc80000201400 */
[----:B------:R-:W-:Y:S01]  /*48b0*/  F2FP.F16.F32.PACK_AB R0, RZ, R0 ;  /* 0x00000000ff00723e */ /* 0x000fe200000000ff */
[----:B------:R-:W-:Y:S06]  /*48c0*/  BRA `(.L_x_2988) ;  /* 0x0000000c00507947 */ /* 0x000fec0003800000 */
.L_x_2989:
[----:B------:R-:W2:Y:S02]  /*48d0*/  LDG.E.U16 R2, desc[UR36][R2.64] ;  /* 0x0000002402027981 */ /* 0x000ea4000c1e1500 */
[----:B--2---:R-:W0:Y:S02]  /*48e0*/  I2F.S16 R0, R2 ;  /* 0x0000000200007306 */ /* 0x004e240000101400 */
[----:B0-----:R-:W-:Y:S01]  /*48f0*/  F2FP.F16.F32.PACK_AB R0, RZ, R0 ;  /* 0x00000000ff00723e */ /* 0x001fe200000000ff */
[----:B------:R-:W-:Y:S06]  /*4900*/  BRA `(.L_x_2988) ;  /* 0x0000000c00407947 */ /* 0x000fec0003800000 */
.L_x_2984:
        /* <DEDUP_REMOVED lines=9> */
.L_x_2992:
[----:B------:R0:W5:Y:S01]  /*49a0*/  LDG.E.U16 R0, desc[UR36][R2.64] ;  /* 0x0000002402007981 */ /* 0x000162000c1e1500 */
[----:B------:R-:W-:Y:S05]  /*49b0*/  BRA `(.L_x_2988) ;  /* 0x0000000c00147947 */ /* 0x000fea0003800000 */
.L_x_2991:
        /* <DEDUP_REMOVED lines=9> */
.L_x_2994:
[----:B------:R1:W5:Y:S01]  /*4a50*/  LDG.E.U16 R0, desc[UR36][R2.64] ;  /* 0x0000002402007981 */ /* 0x000362000c1e1500 */
[----:B------:R-:W-:Y:S05]  /*4a60*/  BRA `(.L_x_2988) ;  /* 0x0000000800e87947 */ /* 0x000fea0003800000 */
.L_x_2993:
        /* <DEDUP_REMOVED lines=8> */
.L_x_2983:
        /* <DEDUP_REMOVED lines=13> */
.L_x_2997:
        /* <DEDUP_REMOVED lines=8> */
.L_x_2996:
        /* <DEDUP_REMOVED lines=28> */
.L_x_2999:
        /* <DEDUP_REMOVED lines=15> */
.L_x_2998:
[----:B------:R-:W2:Y:S02]  /*4ef0*/  LDG.E.U16 R0, desc[UR36][R2.64] ;  /* 0x0000002402007981 */ /* 0x000ea4000c1e1500 */
[----:B--2---:R-:W-:-:S05]  /*4f00*/  IMAD.U32 R0, R0, 0x10000, RZ ;  /* 0x0001000000007824 */ /* 0x004fca00078e00ff */
[----:B------:R-:W-:Y:S01]  /*4f10*/  F2FP.F16.F32.PACK_AB R0, RZ, R0 ;  /* 0x00000000ff00723e */ /* 0x000fe200000000ff */
[----:B------:R-:W-:Y:S06]  /*4f20*/  BRA `(.L_x_2988) ;  /* 0x0000000400b87947 */ /* 0x000fec0003800000 */
.L_x_2995:
        /* <DEDUP_REMOVED lines=12> */
.L_x_3002:
        /* <DEDUP_REMOVED lines=21> */
.L_x_3006:
[----:B------:R-:W-:Y:S05]  /*5140*/  BSYNC B1 ;  /* 0x0000000000017941 */ /* 0x000fea0003800000 */
.L_x_3005:
[----:B------:R-:W-:Y:S01]  /*5150*/  LEA R3, R0, 0x3b800000, 0x17 ;  /* 0x3b80000000037811 */ /* 0x000fe200078eb8ff */
[----:B------:R-:W-:-:S05]  /*5160*/  IMAD.SHL.U32 R0, R2, 0x100000, RZ ;  /* 0x0010000002007824 */ /* 0x000fca00078e00ff */
[----:B------:R-:W-:-:S07]  /*5170*/  LOP3.LUT R0, R3, R0, R4, 0xfe, !PT ;  /* 0x0000000003007212 */ /* 0x000fce00078efe04 */
.L_x_3004:
[----:B------:R-:W-:Y:S05]  /*5180*/  BSYNC B0 ;  /* 0x0000000000007941 */ /* 0x000fea0003800000 */
.L_x_3003:
[----:B------:R-:W-:Y:S01]  /*5190*/  F2FP.F16.F32.PACK_AB R0, RZ, R0 ;  /* 0x00000000ff00723e */ /* 0x000fe200000000ff */
[----:B------:R-:W-:Y:S06]  /*51a0*/  BRA `(.L_x_2988) ;  /* 0x0000000400187947 */ /* 0x000fec0003800000 */
.L_x_3001:
        /* <DEDUP_REMOVED lines=21> */
.L_x_3010:
[----:B------:R-:W-:Y:S05]  /*5300*/  BSYNC B1 ;  /* 0x0000000000017941 */ /* 0x000fea0003800000 */
.L_x_3009:
[----:B------:R-:W-:Y:S01]  /*5310*/  LEA R3, R0, 0x37800000, 0x17 ;  /* 0x3780000000037811 */ /* 0x000fe200078eb8ff */
[----:B------:R-:W-:-:S05]  /*5320*/  IMAD.SHL.U32 R0, R2, 0x200000, RZ ;  /* 0x0020000002007824 */ /* 0x000fca00078e00ff */
[----:B------:R-:W-:-:S07]  /*5330*/  LOP3.LUT R0, R3, R0, R4, 0xfe, !PT ;  /* 0x0000000003007212 */ /* 0x000fce00078efe04 */
.L_x_3008:
[----:B------:R-:W-:Y:S05]  /*5340*/  BSYNC B0 ;  /* 0x0000000000007941 */ /* 0x000fea0003800000 */
.L_x_3007:
[----:B------:R-:W-:Y:S01]  /*5350*/  F2FP.F16.F32.PACK_AB R0, RZ, R0 ;  /* 0x00000000ff00723e */ /* 0x000fe200000000ff */
[----:B------:R-:W-:Y:S06]  /*5360*/  BRA `(.L_x_2988) ;  /* 0x0000000000a87947 */ /* 0x000fec0003800000 */
.L_x_3000:
        /* <DEDUP_REMOVED lines=14> */
.L_x_3014:
[----:B------:R-:W-:Y:S05]  /*5450*/  BSYNC B0 ;  /* 0x0000000000007941 */ /* 0x000fea0003800000 */
.L_x_3013:
[----:B------:R-:W-:Y:S01]  /*5460*/  F2FP.F16.F32.PACK_AB R0, RZ, R0 ;  /* 0x00000000ff00723e */ /* 0x000fe200000000ff */
[----:B------:R-:W-:Y:S06]  /*5470*/  BRA `(.L_x_2988) ;  /* 0x0000000000647947 */ /* 0x000fec0003800000 */
.L_x_2987:
        /* <DEDUP_REMOVED lines=16> */
.L_x_3015:
[----:B------:R-:W-:Y:S01]  /*5580*/  PRMT R0, RZ, 0x7610, R0 ;  /* 0x00007610ff007816 */ /* 0x000fe20000000000 */
[----:B------:R-:W-:Y:S06]  /*5590*/  BRA `(.L_x_2988) ;  /* 0x00000000001c7947 */ /* 0x000fec0003800000 */
.L_x_3012:
[----:B------:R-:W2:Y:S02]  /*55a0*/  LDG.E.64 R2, desc[UR36][R2.64] ;  /* 0x0000002402027981 */ /* 0x000ea4000c1e1b00 */
[----:B--2---:R-:W0:Y:S02]  /*55b0*/  I2F.U64 R0, R2 ;  /* 0x0000000200007312 */ /* 0x004e240000301000 */
[----:B0-----:R-:W-:Y:S01]  /*55c0*/  F2FP.F16.F32.PACK_AB R0, RZ, R0 ;  /* 0x00000000ff00723e */ /* 0x001fe200000000ff */
[----:B------:R-:W-:Y:S06]  /*55d0*/  BRA `(.L_x_2988) ;  /* 0x00000000000c7947 */ /* 0x000fec0003800000 */
.L_x_3011:
[----:B------:R-:W2:Y:S02]  /*55e0*/  LDG.E R2, desc[UR36][R2.64] ;  /* 0x0000002402027981 */ /* 0x000ea4000c1e1900 */
[----:B--2---:R-:W-:-:S04]  /*55f0*/  I2FP.F32.U32 R0, R2 ;  /* 0x0000000200007245 */ /* 0x004fc80000201000 */
[----:B------:R-:W-:-:S07]  /*5600*/  F2FP.F16.F32.PACK_AB R0, RZ, R0 ;  /* 0x00000000ff00723e */ /* 0x000fce00000000ff */
.L_x_2988:
        /* <DEDUP_REMOVED lines=20> */
.L_x_3019:
[----:B------:R-:W-:-:S06]  /*5750*/  HADD2.F32 R3, -RZ, R0.H0_H0 ;  /* 0x20000000ff037230 */ /* 0x000fcc0000004100 */
[----:B------:R-:W0:Y:S02]  /*5760*/  F2I.S64.TRUNC R2, R3 ;  /* 0x0000000300027311 */ /* 0x000e24000020d900 */
[----:B0-----:R0:W-:Y:S01]  /*5770*/  STG.E.U8 desc[UR36][R16.64], R2 ;  /* 0x0000000210007986 */ /* 0x0011e2000c101124 */
[----:B------:R-:W-:Y:S05]  /*5780*/  BRA `(.L_x_3021) ;  /* 0x0000000c00847947 */ /* 0x000fea0003800000 */
.L_x_3018:
        /* <DEDUP_REMOVED lines=10> */
.L_x_3023:
[----:B------:R-:W-:-:S04]  /*5830*/  HADD2.F32 R0, -RZ, R0.H0_H0 ;  /* 0x20000000ff007230 */ /* 0x000fc80000004100 */
[----:B------:R-:W0:Y:S02]  /*5840*/  F2I.FTZ.TRUNC.NTZ R3, R0 ;  /* 0x0000000000037305 */ /* 0x000e24000021f100 */
[----:B0-----:R0:W-:Y:S01]  /*5850*/  STG.E desc[UR36][R16.64], R3 ;  /* 0x0000000310007986 */ /* 0x0011e2000c101924 */
[----:B------:R-:W-:Y:S05]  /*5860*/  BRA `(.L_x_3021) ;  /* 0x0000000c004c7947 */ /* 0x000fea0003800000 */
.L_x_3022:
[----:B------:R-:W-:-:S04]  /*5870*/  HADD2.F32 R0, -RZ, R0.H0_H0 ;  /* 0x20000000ff007230 */ /* 0x000fc80000004100 */
[----:B------:R-:W0:Y:S02]  /*5880*/  F2I.FTZ.TRUNC.NTZ R3, R0 ;  /* 0x0000000000037305 */ /* 0x000e24000021f100 */
[----:B0-----:R0:W-:Y:S01]  /*5890*/  STG.E.U16 desc[UR36][R16.64], R3 ;  /* 0x0000000310007986 */ /* 0x0011e2000c101524 */
[----:B------:R-:W-:Y:S05]  /*58a0*/  BRA `(.L_x_3021) ;  /* 0x0000000c003c7947 */ /* 0x000fea0003800000 */
.L_x_3017:
        /* <DEDUP_REMOVED lines=9> */
.L_x_3025:
[----:B------:R0:W-:Y:S01]  /*5940*/  STG.E.U16 desc[UR36][R16.64], R0 ;  /* 0x0000000010007986 */ /* 0x0001e2000c101524 */
[----:B------:R-:W-:Y:S05]  /*5950*/  BRA `(.L_x_3021) ;  /* 0x0000000c00107947 */ /* 0x000fea0003800000 */
.L_x_3024:
        /* <DEDUP_REMOVED lines=10> */
.L_x_3027:
[----:B------:R-:W-:-:S05]  /*5a00*/  HADD2.F32 R0, -RZ, R0.H0_H0 ;  /* 0x20000000ff007230 */ /* 0x000fca0000004100 */
[----:B------:R-:W-:-:S04]  /*5a10*/  F2FP.F16.F32.PACK_AB R0, RZ, R0 ;  /* 0x00000000ff00723e */ /* 0x000fc800000000ff */
[----:B------:R-:W-:-:S05]  /*5a20*/  PRMT R0, R0, 0x5410, RZ ;  /* 0x0000541000007816 */ /* 0x000fca00000000ff */
[----:B------:R0:W-:Y:S01]  /*5a30*/  STG.E desc[UR36][R16.64], R0 ;  /* 0x0000000010007986 */ /* 0x0001e2000c101924 */
[----:B------:R-:W-:Y:S05]  /*5a40*/  BRA `(.L_x_3021) ;  /* 0x0000000800d47947 */ /* 0x000fea0003800000 */
.L_x_3026:
[----:B------:R-:W-:-:S05]  /*5a50*/  HADD2.F32 R2, -RZ, R0.H0_H0 ;  /* 0x20000000ff027230 */ /* 0x000fca0000004100 */
[----:B------:R-:W-:-:S06]  /*5a60*/  FMUL.FTZ R2, R2, 1 ;  /* 0x3f80000002027820 */ /* 0x000fcc0000410000 */
[----:B------:R-:W0:Y:S02]  /*5a70*/  F2F.F64.F32 R2, R2 ;  /* 0x0000000200027310 */ /* 0x000e240000201800 */
[----:B0-----:R0:W-:Y:S01]  /*5a80*/  STG.E.64 desc[UR36][R16.64], R2 ;  /* 0x0000000210007986 */ /* 0x0011e2000c101b24 */
[----:B------:R-:W-:Y:S05]  /*5a90*/  BRA `(.L_x_3021) ;  /* 0x0000000800c07947 */ /* 0x000fea0003800000 */
.L_x_3016:
        /* <DEDUP_REMOVED lines=13> */
.L_x_3030:
[----:B------:R-:W-:Y:S01]  /*5b70*/  HADD2.F32 R0, -RZ, R0.H0_H0 ;  /* 0x20000000ff007230 */ /* 0x000fe20000004100 */
[----:B------:R-:W-:-:S04]  /*5b80*/  CS2R R6, SRZ ;  /* 0x0000000000067805 */ /* 0x000fc8000001ff00 */
[----:B------:R-:W-:-:S04]  /*5b90*/  FMUL.FTZ R0, R0, 1 ;  /* 0x3f80000000007820 */ /* 0x000fc80000410000 */
[----:B------:R-:W0:Y:S02]  /*5ba0*/  F2F.F64.F32 R4, R0 ;  /* 0x0000000000047310 */ /* 0x000e240000201800 */
[----:B0-----:R0:W-:Y:S01]  /*5bb0*/  STG.E.128 desc[UR36][R16.64], R4 ;  /* 0x0000000410007986 */ /* 0x0011e2000c101d24 */
[----:B------:R-:W-:Y:S05]  /*5bc0*/  BRA `(.L_x_3021) ;  /* 0x0000000800747947 */ /* 0x000fea0003800000 */
.L_x_3029:
        /* <DEDUP_REMOVED lines=21> */
.L_x_3034:
[----:B------:R-:W-:Y:S05]  /*5d20*/  BSYNC B0 ;  /* 0x0000000000007941 */ /* 0x000fea0003800000 */
.L_x_3033:
[----:B------:R-:W-:-:S05]  /*5d30*/  LOP3.LUT R3, R0, R3, RZ, 0xfc, !PT ;  /* 0x0000000300037212 */ /* 0x000fca00078efcff */
[----:B------:R0:W-:Y:S01]  /*5d40*/  STG.E.U8 desc[UR36][R16.64], R3 ;  /* 0x0000000310007986 */ /* 0x0001e2000c101124 */
[----:B------:R-:W-:Y:S05]  /*5d50*/  BRA `(.L_x_3021) ;  /* 0x0000000800107947 */ /* 0x000fea0003800000 */
.L_x_3032:
        /* <DEDUP_REMOVED lines=13> */
.L_x_3036:
[----:B------:R-:W-:Y:S01]  /*5e30*/  IMAD.MOV.U32 R0, RZ, RZ, 0x7f ;  /* 0x0000007fff007424 */ /* 0x000fe200078e00ff */
[----:B------:R-:W-:-:S04]  /*5e40*/  ISETP.GT.U32.AND P0, PT, R2, 0x7f800000, PT ;  /* 0x7f8000000200780c */ /* 0x000fc80003f04070 */
[----:B------:R-:W-:-:S09]  /*5e50*/  SEL R0, R0, 0x7c, P0 ;  /* 0x0000007c00007807 */ /* 0x000fd20000000000 */
.L_x_3037:
[----:B------:R-:W-:Y:S05]  /*5e60*/  BSYNC B0 ;  /* 0x0000000000007941 */ /* 0x000fea0003800000 */
.L_x_3035:
[----:B------:R-:W-:-:S04]  /*5e70*/  LOP3.LUT R2, R3, 0x80000000, RZ, 0xc0, !PT ;  /* 0x8000000003027812 */ /* 0x000fc800078ec0ff */
[----:B------:R-:W-:-:S04]  /*5e80*/  SHF.R.U32.HI R3, RZ, 0x18, R2 ;  /* 0x00000018ff037819 */ /* 0x000fc80000011602 */
[----:B------:R-:W-:-:S05]  /*5e90*/  LOP3.LUT R3, R0, R3, RZ, 0xfc, !PT ;  /* 0x0000000300037212 */ /* 0x000fca00078efcff */
[----:B------:R0:W-:Y:S01]  /*5ea0*/  STG.E.U8 desc[UR36][R16.64], R3 ;  /* 0x0000000310007986 */ /* 0x0001e2000c101124 */
[----:B------:R-:W-:Y:S05]  /*5eb0*/  BRA `(.L_x_3021) ;  /* 0x0000000400b87947 */ /* 0x000fea0003800000 */
.L_x_3031:
[----:B------:R-:W-:-:S05]  /*5ec0*/  HADD2.F32 R0, -RZ, R0.H0_H0 ;  /* 0x20000000ff007230 */ /* 0x000fca0000004100 */
[----:B------:R-:W-:-:S05]  /*5ed0*/  F2FP.BF16.F32.PACK_AB R0, RZ, R0 ;  /* 0x00000000ff00723e */ /* 0x000fca00000010ff */
[----:B------:R0:W-:Y:S01]  /*5ee0*/  STG.E.U16 desc[UR36][R16.64], R0 ;  /* 0x0000000010007986 */ /* 0x0001e2000c101524 */
[----:B------:R-:W-:Y:S05]  /*5ef0*/  BRA `(.L_x_3021) ;  /* 0x0000000400a87947 */ /* 0x000fea0003800000 */
.L_x_3028:
        /* <DEDUP_REMOVED lines=12> */
.L_x_3040:
        /* <DEDUP_REMOVED lines=17> */
.L_x_3043:
[----:B------:R-:W-:-:S04]  /*60d0*/  LOP3.LUT R2, R3, 0x80000000, RZ, 0xc0, !PT ;  /* 0x8000000003027812 */ /* 0x000fc800078ec0ff */
[----:B------:R-:W-:-:S04]  /*60e0*/  SHF.R.U32.HI R3, RZ, 0x18, R2 ;  /* 0x00000018ff037819 */ /* 0x000fc80000011602 */
[----:B------:R-:W-:-:S04]  /*60f0*/  LOP3.LUT R0, R0, R3, RZ, 0xfc, !PT ;  /* 0x0000000300007212 */ /* 0x000fc800078efcff */
[----:B------:R-:W-:-:S07]  /*6100*/  PRMT R8, R0, 0x7610, R8 ;  /* 0x0000761000087816 */ /* 0x000fce0000000008 */
.L_x_3042:
[----:B------:R-:W-:Y:S05]  /*6110*/  BSYNC B0 ;  /* 0x0000000000007941 */ /* 0x000fea0003800000 */
.L_x_3041:
[----:B------:R3:W-:Y:S01]  /*6120*/  STG.E.U8 desc[UR36][R16.64], R8 ;  /* 0x0000000810007986 */ /* 0x0007e2000c101124 */
[----:B------:R-:W-:Y:S05]  /*6130*/  BRA `(.L_x_3021) ;  /* 0x0000000400187947 */ /* 0x000fea0003800000 */
.L_x_3039:
        /* <DEDUP_REMOVED lines=17> */
.L_x_3046:
[----:B------:R-:W-:-:S04]  /*6250*/  LOP3.LUT R2, R3, 0x80000000, RZ, 0xc0, !PT ;  /* 0x8000000003027812 */ /* 0x000fc800078ec0ff */
[----:B------:R-:W-:-:S04]  /*6260*/  SHF.R.U32.HI R3, RZ, 0x18, R2 ;  /* 0x00000018ff037819 */ /* 0x000fc80000011602 */
[----:B------:R-:W-:-:S04]  /*6270*/  LOP3.LUT R0, R0, R3, RZ, 0xfc, !PT ;  /* 0x0000000300007212 */ /* 0x000fc800078efcff */
[----:B------:R-:W-:-:S07]  /*6280*/  PRMT R8, R0, 0x7610, R8 ;  /* 0x0000761000087816 */ /* 0x000fce0000000008 */
.L_x_3045:
[----:B------:R-:W-:Y:S05]  /*6290*/  BSYNC B0 ;  /* 0x0000000000007941 */ /* 0x000fea0003800000 */
.L_x_3044:
[----:B------:R0:W-:Y:S01]  /*62a0*/  STG.E.U8 desc[UR36][R16.64], R8 ;  /* 0x0000000810007986 */ /* 0x0001e2000c101124 */
[----:B------:R-:W-:Y:S05]  /*62b0*/  BRA `(.L_x_3021) ;  /* 0x0000000000b87947 */ /* 0x000fea0003800000 */
.L_x_3038:
        /* <DEDUP_REMOVED lines=22> */
.L_x_3020:
        /* <DEDUP_REMOVED lines=16> */
.L_x_3049:
[----:B------:R-:W-:Y:S05]  /*6520*/  BRA `(.L_x_3021) ;  /* 0x00000000001c7947 */ /* 0x000fea0003800000 */
.L_x_3048:
[----:B------:R-:W-:-:S06]  /*6530*/  HADD2.F32 R2, -RZ, R0.H0_H0 ;  /* 0x20000000ff027230 */ /* 0x000fcc0000004100 */
[----:B------:R-:W0:Y:S02]  /*6540*/  F2I.U64.TRUNC R2, R2 ;  /* 0x0000000200027311 */ /* 0x000e24000020d800 */
[----:B0-----:R2:W-:Y:S01]  /*6550*/  STG.E.64 desc[UR36][R16.64], R2 ;  /* 0x0000000210007986 */ /* 0x0015e2000c101b24 */
[----:B------:R-:W-:Y:S05]  /*6560*/  BRA `(.L_x_3021) ;  /* 0x00000000000c7947 */ /* 0x000fea0003800000 */
.L_x_3047:
[----:B------:R-:W-:-:S04]  /*6570*/  HADD2.F32 R0, -RZ, R0.H0_H0 ;  /* 0x20000000ff007230 */ /* 0x000fc80000004100 */
[----:B------:R-:W0:Y:S02]  /*6580*/  F2I.FTZ.U32.TRUNC.NTZ R3, R0 ;  /* 0x0000000000037305 */ /* 0x000e24000021f000 */
[----:B0-----:R0:W-:Y:S02]  /*6590*/  STG.E desc[UR36][R16.64], R3 ;  /* 0x0000000310007986 */ /* 0x0011e4000c101924 */
.L_x_3021:
[----:B------:R-:W-:-:S07]  /*65a0*/  VIADD R19, R19, 0x80 ;  /* 0x0000008013137836 */ /* 0x000fce0000000000 */
.L_x_2981:
[----:B------:R-:W-:Y:S05]  /*65b0*/  BSYNC B6 ;  /* 0x0000000000067941 */ /* 0x000fea0003800000 */
.L_x_2980:
        /* <DEDUP_REMOVED lines=307> */
.L_x_3052:
        /* <DEDUP_REMOVED lines=22> */
.L_x_3056:
[----:B------:R-:W2:Y:S02]  /*7a50*/  LDG.E.U8 R2, desc[UR36][R2.64] ;  /* 0x0000002402027981 */ /* 0x000ea4000c1e1100 */
[----:B--2---:R-:W-:-:S04]  /*7a60*/  I2FP.F32.U32 R0, R2 ;  /* 0x0000000200007245 */ /* 0x004fc80000201000 */
[----:B------:R-:W-:Y:S01]  /*7a70*/  F2FP.F16.F32.PACK_AB R0, RZ, R0 ;  /* 0x00000000ff00723e */ /* 0x000fe200000000ff */
[----:B------:R-:W-:Y:S06]  /*7a80*/  BRA `(.L_x_3058) ;  /* 0x0000000c00887947 */ /* 0x000fec0003800000 */
.L_x_3055:
        /* <DEDUP_REMOVED lines=10> */
.L_x_3060:
[----:B------:R-:W2:Y:S02]  /*7b30*/  LDG.E R2, desc[UR36][R2.64] ;  /* 0x0000002402027981 */ /* 0x000ea4000c1e1900 */
[----:B--2---:R-:W-:-:S04]  /*7b40*/  I2FP.F32.S32 R0, R2 ;  /* 0x0000000200007245 */ /* 0x004fc80000201400 */
[----:B------:R-:W-:Y:S01]  /*7b50*/  F2FP.F16.F32.PACK_AB R0, RZ, R0 ;  /* 0x00000000ff00723e */ /* 0x000fe200000000ff */
[----:B------:R-:W-:Y:S06]  /*7b60*/  BRA `(.L_x_3058) ;  /* 0x0000000c00507947 */ /* 0x000fec0003800000 */
.L_x_3059:
[----:B------:R-:W2:Y:S02]  /*7b70*/  LDG.E.U16 R2, desc[UR36][R2.64] ;  /* 0x0000002402027981 */ /* 0x000ea4000c1e1500 */
[----:B--2---:R-:W0:Y:S02]  /*7b80*/  I2F.S16 R0, R2 ;  /* 0x0000000200007306 */ /* 0x004e240000101400 */
[----:B0-----:R-:W-:Y:S01]  /*7b90*/  F2FP.F16.F32.PACK_AB R0, RZ, R0 ;  /* 0x00000000ff00723e */ /* 0x001fe200000000ff */
[----:B------:R-:W-:Y:S06]  /*7ba0*/  BRA `(.L_x_3058) ;  /* 0x0000000c00407947 */ /* 0x000fec0003800000 */
.L_x_3054:
        /* <DEDUP_REMOVED lines=9> */
.L_x_3062:
[----:B------:R1:W5:Y:S01]  /*7c40*/  LDG.E.U16 R0, desc[UR36][R2.64] ;  /* 0x0000002402007981 */ /* 0x000362000c1e1500 */
[----:B------:R-:W-:Y:S05]  /*7c50*/  BRA `(.L_x_3058) ;  /* 0x0000000c00147947 */ /* 0x000fea0003800000 */
.L_x_3061:
        /* <DEDUP_REMOVED lines=9> */
.L_x_3064:
[----:B------:R0:W5:Y:S01]  /*7cf0*/  LDG.E.U16 R0, desc[UR36][R2.64] ;  /* 0x0000002402007981 */ /* 0x000162000c1e1500 */
[----:B------:R-:W-:Y:S05]  /*7d00*/  BRA `(.L_x_3058) ;  /* 0x0000000800e87947 */ /* 0x000fea0003800000 */
.L_x_3063:
        /* <DEDUP_REMOVED lines=8> */
.L_x_3053:
        /* <DEDUP_REMOVED lines=13> */
.L_x_3067:
        /* <DEDUP_REMOVED lines=8> */
.L_x_3066:
        /* <DEDUP_REMOVED lines=28> */
.L_x_3069:
        /* <DEDUP_REMOVED lines=15> */
.L_x_3068:
[----:B------:R-:W2:Y:S02]  /*8190*/  LDG.E.U16 R0, desc[UR36][R2.64] ;  /* 0x0000002402007981 */ /* 0x000ea4000c1e1500 */
[----:B--2---:R-:W-:-:S05]  /*81a0*/  IMAD.U32 R0, R0, 0x10000, RZ ;  /* 0x0001000000007824 */ /* 0x004fca00078e00ff */
[----:B------:R-:W-:Y:S01]  /*81b0*/  F2FP.F16.F32.PACK_AB R0, RZ, R0 ;  /* 0x00000000ff00723e */ /* 0x000fe200000000ff */
[----:B------:R-:W-:Y:S06]  /*81c0*/  BRA `(.L_x_3058) ;  /* 0x0000000400b87947 */ /* 0x000fec0003800000 */
.L_x_3065:
        /* <DEDUP_REMOVED lines=12> */
.L_x_3072:
        /* <DEDUP_REMOVED lines=21> */
.L_x_3076:
[----:B------:R-:W-:Y:S05]  /*83e0*/  BSYNC B1 ;  /* 0x0000000000017941 */ /* 0x000fea0003800000 */
.L_x_3075:
[----:B------:R-:W-:Y:S01]  /*83f0*/  LEA R3, R0, 0x3b800000, 0x17 ;  /* 0x3b80000000037811 */ /* 0x000fe200078eb8ff */
[----:B------:R-:W-:-:S05]  /*8400*/  IMAD.SHL.U32 R0, R2, 0x100000, RZ ;  /* 0x0010000002007824 */ /* 0x000fca00078e00ff */
[----:B------:R-:W-:-:S07]  /*8410*/  LOP3.LUT R0, R3, R0, R4, 0xfe, !PT ;  /* 0x0000000003007212 */ /* 0x000fce00078efe04 */
.L_x_3074:
[----:B------:R-:W-:Y:S05]  /*8420*/  BSYNC B0 ;  /* 0x0000000000007941 */ /* 0x000fea0003800000 */
.L_x_3073:
[----:B------:R-:W-:Y:S01]  /*8430*/  F2FP.F16.F32.PACK_AB R0, RZ, R0 ;  /* 0x00000000ff00723e */ /* 0x000fe200000000ff */
[----:B------:R-:W-:Y:S06]  /*8440*/  BRA `(.L_x_3058) ;  /* 0x0000000400187947 */ /* 0x000fec0003800000 */
.L_x_3071:
        /* <DEDUP_REMOVED lines=21> */
.L_x_3080:
[----:B------:R-:W-:Y:S05]  /*85a0*/  BSYNC B1 ;  /* 0x0000000000017941 */ /* 0x000fea0003800000 */
.L_x_3079:
[----:B------:R-:W-:Y:S01]  /*85b0*/  LEA R3, R0, 0x37800000, 0x17 ;  /* 0x3780000000037811 */ /* 0x000fe200078eb8ff */
[----:B------:R-:W-:-:S05]  /*85c0*/  IMAD.SHL.U32 R0, R2, 0x200000, RZ ;  /* 0x0020000002007824 */ /* 0x000fca00078e00ff */
[----:B------:R-:W-:-:S07]  /*85d0*/  LOP3.LUT R0, R3, R0, R4, 0xfe, !PT ;  /* 0x0000000003007212 */ /* 0x000fce00078efe04 */
.L_x_3078:
[----:B------:R-:W-:Y:S05]  /*85e0*/  BSYNC B0 ;  /* 0x0000000000007941 */ /* 0x000fea0003800000 */
.L_x_3077:
[----:B------:R-:W-:Y:S01]  /*85f0*/  F2FP.F16.F32.PACK_AB R0, RZ, R0 ;  /* 0x00000000ff00723e */ /* 0x000fe200000000ff */
[----:B------:R-:W-:Y:S06]  /*8600*/  BRA `(.L_x_3058) ;  /* 0x0000000000a87947 */ /* 0x000fec0003800000 */
.L_x_3070:
        /* <DEDUP_REMOVED lines=14> */
.L_x_3084:
[----:B------:R-:W-:Y:S05]  /*86f0*/  BSYNC B0 ;  /* 0x0000000000007941 */ /* 0x000fea0003800000 */
.L_x_3083:
[----:B------:R-:W-:Y:S01]  /*8700*/  F2FP.F16.F32.PACK_AB R0, RZ, R0 ;  /* 0x00000000ff00723e */ /* 0x000fe200000000ff */
[----:B------:R-:W-:Y:S06]  /*8710*/  BRA `(.L_x_3058) ;  /* 0x0000000000647947 */ /* 0x000fec0003800000 */
.L_x_3057:
        /* <DEDUP_REMOVED lines=16> */
.L_x_3085:
[----:B------:R-:W-:Y:S01]  /*8820*/  PRMT R0, RZ, 0x7610, R0 ;  /* 0x00007610ff007816 */ /* 0x000fe20000000000 */
[----:B------:R-:W-:Y:S06]  /*8830*/  BRA `(.L_x_3058) ;  /* 0x00000000001c7947 */ /* 0x000fec0003800000 */
.L_x_3082:
[----:B------:R-:W2:Y:S02]  /*8840*/  LDG.E.64 R2, desc[UR36][R2.64] ;  /* 0x0000002402027981 */ /* 0x000ea4000c1e1b00 */
[----:B--2---:R-:W0:Y:S02]  /*8850*/  I2F.U64 R0, R2 ;  /* 0x0000000200007312 */ /* 0x004e240000301000 */
[----:B0-----:R-:W-:Y:S01]  /*8860*/  F2FP.F16.F32.PACK_AB R0, RZ, R0 ;  /* 0x00000000ff00723e */ /* 0x001fe200000000ff */
[----:B------:R-:W-:Y:S06]  /*8870*/  BRA `(.L_x_3058) ;  /* 0x00000000000c7947 */ /* 0x000fec0003800000 */
.L_x_3081:
[----:B------:R-:W2:Y:S02]  /*8880*/  LDG.E R2, desc[UR36][R2.64] ;  /* 0x0000002402027981 */ /* 0x000ea4000c1e1900 */
[----:B--2---:R-:W-:-:S04]  /*8890*/  I2FP.F32.U32 R0, R2 ;  /* 0x0000000200007245 */ /* 0x004fc80000201000 */
[----:B------:R-:W-:-:S07]  /*88a0*/  F2FP.F16.F32.PACK_AB R0, RZ, R0 ;  /* 0x00000000ff00723e */ /* 0x000fce00000000ff */
.L_x_3058:
        /* <DEDUP_REMOVED lines=20> */
.L_x_3089:
[----:B------:R-:W-:-:S06]  /*89f0*/  HADD2.F32 R3, -RZ, R0.H0_H0 ;  /* 0x20000000ff037230 */ /* 0x000fcc0000004100 */
[----:B------:R-:W0:Y:S02]  /*8a00*/  F2I.S64.TRUNC R2, R3 ;  /* 0x0000000300027311 */ /* 0x000e24000020d900 */
[----:B0-----:R3:W-:Y:S01]  /*8a10*/  STG.E.U8 desc[UR36][R16.64], R2 ;  /* 0x0000000210007986 */ /* 0x0017e2000c101124 */
[----:B------:R-:W-:Y:S05]  /*8a20*/  BRA `(.L_x_3091) ;  /* 0x0000000c00847947 */ /* 0x000fea0003800000 */
.L_x_3088:
        /* <DEDUP_REMOVED lines=10> */
.L_x_3093:
[----:B------:R-:W-:-:S04]  /*8ad0*/  HADD2.F32 R0, -RZ, R0.H0_H0 ;  /* 0x20000000ff007230 */ /* 0x000fc80000004100 */
[----:B------:R-:W0:Y:S02]  /*8ae0*/  F2I.FTZ.TRUNC.NTZ R3, R0 ;  /* 0x0000000000037305 */ /* 0x000e24000021f100 */
[----:B0-----:R2:W-:Y:S01]  /*8af0*/  STG.E desc[UR36][R16.64], R3 ;  /* 0x0000000310007986 */ /* 0x0015e2000c101924 */
[----:B------:R-:W-:Y:S05]  /*8b00*/  BRA `(.L_x_3091) ;  /* 0x0000000c004c7947 */ /* 0x000fea0003800000 */
.L_x_3092:
[----:B------:R-:W-:-:S04]  /*8b10*/  HADD2.F32 R0, -RZ, R0.H0_H0 ;  /* 0x20000000ff007230 */ /* 0x000fc80000004100 */
[----:B------:R-:W0:Y:S02]  /*8b20*/  F2I.FTZ.TRUNC.NTZ R3, R0 ;  /* 0x0000000000037305 */ /* 0x000e24000021f100 */
[----:B0-----:R0:W-:Y:S01]  /*8b30*/  STG.E.U16 desc[UR36][R16.64], R3 ;  /* 0x0000000310007986 */ /* 0x0011e2000c101524 */
[----:B------:R-:W-:Y:S05]  /*8b40*/  BRA `(.L_x_3091) ;  /* 0x0000000c003c7947 */ /* 0x000fea0003800000 */
.L_x_3087:
        /* <DEDUP_REMOVED lines=9> */
.L_x_3095:
[----:B------:R0:W-:Y:S01]  /*8be0*/  STG.E.U16 desc[UR36][R16.64], R0 ;  /* 0x0000000010007986 */ /* 0x0001e2000c101524 */
[----:B------:R-:W-:Y:S05]  /*8bf0*/  BRA `(.L_x_3091) ;  /* 0x0000000c00107947 */ /* 0x000fea0003800000 */
.L_x_3094:
        /* <DEDUP_REMOVED lines=10> */
.L_x_3097:
[----:B------:R-:W-:-:S05]  /*8ca0*/  HADD2.F32 R0, -RZ, R0.H0_H0 ;  /* 0x20000000ff007230 */ /* 0x000fca0000004100 */
[----:B------:R-:W-:-:S04]  /*8cb0*/  F2FP.F16.F32.PACK_AB R0, RZ, R0 ;  /* 0x00000000ff00723e */ /* 0x000fc800000000ff */
[----:B------:R-:W-:-:S05]  /*8cc0*/  PRMT R0, R0, 0x5410, RZ ;  /* 0x0000541000007816 */ /* 0x000fca00000000ff */
[----:B------:R0:W-:Y:S01]  /*8cd0*/  STG.E desc[UR36][R16.64], R0 ;  /* 0x0000000010007986 */ /* 0x0001e2000c101924 */
[----:B------:R-:W-:Y:S05]  /*8ce0*/  BRA `(.L_x_3091) ;  /* 0x0000000800d47947 */ /* 0x000fea0003800000 */
.L_x_3096:
[----:B------:R-:W-:-:S05]  /*8cf0*/  HADD2.F32 R2, -RZ, R0.H0_H0 ;  /* 0x20000000ff027230 */ /* 0x000fca0000004100 */
[----:B------:R-:W-:-:S06]  /*8d00*/  FMUL.FTZ R2, R2, 1 ;  /* 0x3f80000002027820 */ /* 0x000fcc0000410000 */
[----:B------:R-:W0:Y:S02]  /*8d10*/  F2F.F64.F32 R2, R2 ;  /* 0x0000000200027310 */ /* 0x000e240000201800 */
[----:B0-----:R0:W-:Y:S01]  /*8d20*/  STG.E.64 desc[UR36][R16.64], R2 ;  /* 0x0000000210007986 */ /* 0x0011e2000c101b24 */
[----:B------:R-:W-:Y:S05]  /*8d30*/  BRA `(.L_x_3091) ;  /* 0x0000000800c07947 */ /* 0x000fea0003800000 */
.L_x_3086:
        /* <DEDUP_REMOVED lines=13> */
.L_x_3100:
[----:B------:R-:W-:Y:S01]  /*8e10*/  HADD2.F32 R0, -RZ, R0.H0_H0 ;  /* 0x20000000ff007230 */ /* 0x000fe20000004100 */
[----:B------:R-:W-:-:S04]  /*8e20*/  CS2R R6, SRZ ;  /* 0x0000000000067805 */ /* 0x000fc8000001ff00 */
[----:B------:R-:W-:-:S04]  /*8e30*/  FMUL.FTZ R0, R0, 1 ;  /* 0x3f80000000007820 */ /* 0x000fc80000410000 */
[----:B------:R-:W0:Y:S02]  /*8e40*/  F2F.F64.F32 R4, R0 ;  /* 0x0000000000047310 */ /* 0x000e240000201800 */
[----:B0-----:R0:W-:Y:S01]  /*8e50*/  STG.E.128 desc[UR36][R16.64], R4 ;  /* 0x0000000410007986 */ /* 0x0011e2000c101d24 */
[----:B------:R-:W-:Y:S05]  /*8e60*/  BRA `(.L_x_3091) ;  /* 0x0000000800747947 */ /* 0x000fea0003800000 */
.L_x_3099:
        /* <DEDUP_REMOVED lines=21> */
.L_x_3104:
[----:B------:R-:W-:Y:S05]  /*8fc0*/  BSYNC B0 ;  /* 0x0000000000007941 */ /* 0x000fea0003800000 */
.L_x_3103:
[----:B------:R-:W-:-:S05]  /*8fd0*/  LOP3.LUT R3, R0, R3, RZ, 0xfc, !PT ;  /* 0x0000000300037212 */ /* 0x000fca00078efcff */
[----:B------:R0:W-:Y:S01]  /*8fe0*/  STG.E.U8 desc[UR36][R16.64], R3 ;  /* 0x0000000310007986 */ /* 0x0001e2000c101124 */
[----:B------:R-:W-:Y:S05]  /*8ff0*/  BRA `(.L_x_3091) ;  /* 0x0000000800107947 */ /* 0x000fea0003800000 */
.L_x_3102:
        /* <DEDUP_REMOVED lines=13> */
.L_x_3106:
[----:B------:R-:W-:Y:S01]  /*90d0*/  IMAD.MOV.U32 R0, RZ, RZ, 0x7f ;  /* 0x0000007fff007424 */ /* 0x000fe200078e00ff */
[----:B------:R-:W-:-:S04]  /*90e0*/  ISETP.GT.U32.AND P0, PT, R2, 0x7f800000, PT ;  /* 0x7f8000000200780c */ /* 0x000fc80003f04070 */
[----:B------:R-:W-:-:S09]  /*90f0*/  SEL R0, R0, 0x7c, P0 ;  /* 0x0000007c00007807 */ /* 0x000fd20000000000 */
.L_x_3107:
[----:B------:R-:W-:Y:S05]  /*9100*/  BSYNC B0 ;  /* 0x0000000000007941 */ /* 0x000fea0003800000 */
.L_x_3105:
[----:B------:R-:W-:-:S04]  /*9110*/  LOP3.LUT R2, R3, 0x80000000, RZ, 0xc0, !PT ;  /* 0x8000000003027812 */ /* 0x000fc800078ec0ff */
[----:B------:R-:W-:-:S04]  /*9120*/  SHF.R.U32.HI R3, RZ, 0x18, R2 ;  /* 0x00000018ff037819 */ /* 0x000fc80000011602 */
[----:B------:R-:W-:-:S05]  /*9130*/  LOP3.LUT R3, R0, R3, RZ, 0xfc, !PT ;  /* 0x0000000300037212 */ /* 0x000fca00078efcff */
[----:B------:R0:W-:Y:S01]  /*9140*/  STG.E.U8 desc[UR36][R16.64], R3 ;  /* 0x0000000310007986 */ /* 0x0001e2000c101124 */
[----:B------:R-:W-:Y:S05]  /*9150*/  BRA `(.L_x_3091) ;  /* 0x0000000400b87947 */ /* 0x000fea0003800000 */
.L_x_3101:
[----:B------:R-:W-:-:S05]  /*9160*/  HADD2.F32 R0, -RZ, R0.H0_H0 ;  /* 0x20000000ff007230 */ /* 0x000fca0000004100 */
[----:B------:R-:W-:-:S05]  /*9170*/  F2FP.BF16.F32.PACK_AB R0, RZ, R0 ;  /* 0x00000000ff00723e */ /* 0x000fca00000010ff */
[----:B------:R0:W-:Y:S01]  /*9180*/  STG.E.U16 desc[UR36][R16.64], R0 ;  /* 0x0000000010007986 */ /* 0x0001e2000c101524 */
[----:B------:R-:W-:Y:S05]  /*9190*/  BRA `(.L_x_3091) ;  /* 0x0000000400a87947 */ /* 0x000fea0003800000 */
.L_x_3098:
        /* <DEDUP_REMOVED lines=12> */
.L_x_3110:
        /* <DEDUP_REMOVED lines=17> */
.L_x_3113:
[----:B------:R-:W-:-:S04]  /*9370*/  LOP3.LUT R2, R3, 0x80000000, RZ, 0xc0, !PT ;  /* 0x8000000003027812 */ /* 0x000fc800078ec0ff */
[----:B------:R-:W-:-:S04]  /*9380*/  SHF.R.U32.HI R3, RZ, 0x18, R2 ;  /* 0x00000018ff037819 */ /* 0x000fc80000011602 */
[----:B------:R-:W-:-:S04]  /*9390*/  LOP3.LUT R0, R0, R3, RZ, 0xfc, !PT ;  /* 0x0000000300007212 */ /* 0x000fc800078efcff */
[----:B------:R-:W-:-:S07]  /*93a0*/  PRMT R8, R0, 0x7610, R8 ;  /* 0x0000761000087816 */ /* 0x000fce0000000008 */
.L_x_3112:
[----:B------:R-:W-:Y:S05]  /*93b0*/  BSYNC B0 ;  /* 0x0000000000007941 */ /* 0x000fea0003800000 */
.L_x_3111:
[----:B------:R0:W-:Y:S01]  /*93c0*/  STG.E.U8 desc[UR36][R16.64], R8 ;  /* 0x0000000810007986 */ /* 0x0001e2000c101124 */
[----:B------:R-:W-:Y:S05]  /*93d0*/  BRA `(.L_x_3091) ;  /* 0x0000000400187947 */ /* 0x000fea0003800000 */
.L_x_3109:
        /* <DEDUP_REMOVED lines=17> */
.L_x_3116:
[----:B------:R-:W-:-:S04]  /*94f0*/  LOP3.LUT R2, R3, 0x80000000, RZ, 0xc0, !PT ;  /* 0x8000000003027812 */ /* 0x000fc800078ec0ff */
[----:B------:R-:W-:-:S04]  /*9500*/  SHF.R.U32.HI R3, RZ, 0x18, R2 ;  /* 0x00000018ff037819 */ /* 0x000fc80000011602 */
[----:B------:R-:W-:-:S04]  /*9510*/  LOP3.LUT R0, R0, R3, RZ, 0xfc, !PT ;  /* 0x0000000300007212 */ /* 0x000fc800078efcff */
[----:B------:R-:W-:-:S07]  /*9520*/  PRMT R8, R0, 0x7610, R8 ;  /* 0x0000761000087816 */ /* 0x000fce0000000008 */
.L_x_3115:
[----:B------:R-:W-:Y:S05]  /*9530*/  BSYNC B0 ;  /* 0x0000000000007941 */ /* 0x000fea0003800000 */
.L_x_3114:
[----:B------:R0:W-:Y:S01]  /*9540*/  STG.E.U8 desc[UR36][R16.64], R8 ;  /* 0x0000000810007986 */ /* 0x0001e2000c101124 */
[----:B------:R-:W-:Y:S05]  /*9550*/  BRA `(.L_x_3091) ;  /* 0x0000000000b87947 */ /* 0x000fea0003800000 */
.L_x_3108:
        /* <DEDUP_REMOVED lines=22> */
.L_x_3090:
        /* <DEDUP_REMOVED lines=16> */
.L_x_3119:
[----:B------:R-:W-:Y:S05]  /*97c0*/  BRA `(.L_x_3091) ;  /* 0x00000000001c7947 */ /* 0x000fea0003800000 */
.L_x_3118:
[----:B------:R-:W-:-:S06]  /*97d0*/  HADD2.F32 R2, -RZ, R0.H0_H0 ;  /* 0x20000000ff027230 */ /* 0x000fcc0000004100 */
[----:B------:R-:W0:Y:S02]  /*97e0*/  F2I.U64.TRUNC R2, R2 ;  /* 0x0000000200027311 */ /* 0x000e24000020d800 */
[----:B0-----:R0:W-:Y:S01]  /*97f0*/  STG.E.64 desc[UR36][R16.64], R2 ;  /* 0x0000000210007986 */ /* 0x0011e2000c101b24 */
[----:B------:R-:W-:Y:S05]  /*9800*/  BRA `(.L_x_3091) ;  /* 0x00000000000c7947 */ /* 0x000fea0003800000 */
.L_x_3117:
[----:B------:R-:W-:-:S04]  /*9810*/  HADD2.F32 R0, -RZ, R0.H0_H0 ;  /* 0x20000000ff007230 */ /* 0x000fc80000004100 */
[----:B------:R-:W0:Y:S02]  /*9820*/  F2I.FTZ.U32.TRUNC.NTZ R3, R0 ;  /* 0x0000000000037305 */ /* 0x000e24000021f000 */
[----:B0-----:R0:W-:Y:S02]  /*9830*/  STG.E desc[UR36][R16.64], R3 ;  /* 0x0000000310007986 */ /* 0x0011e4000c101924 */
.L_x_3091:
[----:B------:R-:W-:-:S07]  /*9840*/  VIADD R19, R19, 0x80 ;  /* 0x0000008013137836 */ /* 0x000fce0000000000 */
.L_x_3051:
[----:B------:R-:W-:Y:S05]  /*9850*/  BSYNC B6 ;  /* 0x0000000000067941 */ /* 0x000fea0003800000 */
.L_x_3050:
        /* <DEDUP_REMOVED lines=306> */
.L_x_3120:
        /* <DEDUP_REMOVED lines=22> */
.L_x_3124:
[----:B------:R-:W2:Y:S02]  /*ace0*/  LDG.E.U8 R2, desc[UR36][R2.64] ;  /* 0x0000002402027981 */ /* 0x000ea4000c1e1100 */
[----:B--2---:R-:W-:-:S04]  /*acf0*/  I2FP.F32.U32 R0, R2 ;  /* 0x0000000200007245 */ /* 0x004fc80000201000 */
[----:B------:R-:W-:Y:S01]  /*ad00*/  F2FP.F16.F32.PACK_AB R0, RZ, R0 ;  /* 0x00000000ff00723e */ /* 0x000fe200000000ff */
[----:B------:R-:W-:Y:S06]  /*ad10*/  BRA `(.L_x_3126) ;  /* 0x0000000c00887947 */ /* 0x000fec0003800000 */
.L_x_3123:
        /* <DEDUP_REMOVED lines=10> */
.L_x_3128:
[----:B------:R-:W2:Y:S02]  /*adc0*/  LDG.E R2, desc[UR36][R2.64] ;  /* 0x0000002402027981 */ /* 0x000ea4000c1e1900 */
[----:B--2---:R-:W-:-:S04]  /*add0*/  I2FP.F32.S32 R0, R2 ;  /* 0x0000000200007245 */ /* 0x004fc80000201400 */
[----:B------:R-:W-:Y:S01]  /*ade0*/  F2FP.F16.F32.PACK_AB R0, RZ, R0 ;  /* 0x00000000ff00723e */ /* 0x000fe200000000ff */
[----:B------:R-:W-:Y:S06]  /*adf0*/  BRA `(.L_x_3126) ;  /* 0x0000000c00507947 */ /* 0x000fec0003800000 */
.L_x_3127:
[----:B------:R-:W2:Y:S02]  /*ae00*/  LDG.E.U16 R2, desc[UR36][R2.64] ;  /* 0x0000002402027981 */ /* 0x000ea4000c1e1500 */
[----:B--2---:R-:W0:Y:S02]  /*ae10*/  I2F.S16 R0, R2 ;  /* 0x0000000200007306 */ /* 0x004e240000101400 */
[----:B0-----:R-:W-:Y:S01]  /*ae20*/  F2FP.F16.F32.PACK_AB R0, RZ, R0 ;  /* 0x00000000ff00723e */ /* 0x001fe200000000ff */
[----:B------:R-:W-:Y:S06]  /*ae30*/  BRA `(.L_x_3126) ;  /* 0x0000000c00407947 */ /* 0x000fec0003800000 */
.L_x_3122:
        /* <DEDUP_REMOVED lines=9> */
.L_x_3130:
[----:B------:R1:W5:Y:S01]  /*aed0*/  LDG.E.U16 R0, desc[UR36][R2.64] ;  /* 0x0000002402007981 */ /* 0x000362000c1e1500 */
[----:B------:R-:W-:Y:S05]  /*aee0*/  BRA `(.L_x_3126) ;  /* 0x0000000c00147947 */ /* 0x000fea0003800000 */
.L_x_3129:
        /* <DEDUP_REMOVED lines=9> */
.L_x_3132:
[----:B------:R0:W5:Y:S01]  /*af80*/  LDG.E.U16 R0, desc[UR36][R2.64] ;  /* 0x0000002402007981 */ /* 0x000162000c1e1500 */
[----:B------:R-:W-:Y:S05]  /*af90*/  BRA `(.L_x_3126) ;  /* 0x0000000800e87947 */ /* 0x000fea0003800000 */
.L_x_3131:
        /* <DEDUP_REMOVED lines=8> */
.L_x_3121:
        /* <DEDUP_REMOVED lines=13> */
.L_x_3135:
        /* <DEDUP_REMOVED lines=8> */
.L_x_3134:
        /* <DEDUP_REMOVED lines=28> */
.L_x_3137:
        /* <DEDUP_REMOVED lines=15> */
.L_x_3136:
[----:B------:R-:W2:Y:S02]  /*b420*/  LDG.E.U16 R0, desc[UR36][R2.64] ;  /* 0x0000002402007981 */ /* 0x000ea4000c1e1500 */
[----:B--2---:R-:W-:-:S05]  /*b430*/  IMAD.U32 R0, R0, 0x10000, RZ ;  /* 0x0001000000007824 */ /* 0x004fca00078e00ff */
[----:B------:R-:W-:Y:S01]  /*b440*/  F2FP.F16.F32.PACK_AB R0, RZ, R0 ;  /* 0x00000000ff00723e */ /* 0x000fe200000000ff */
[----:B------:R-:W-:Y:S06]  /*b450*/  BRA `(.L_x_3126) ;  /* 0x0000000400b87947 */ /* 0x000fec0003800000 */
.L_x_3133:
        /* <DEDUP_REMOVED lines=12> */
.L_x_3140:
        /* <DEDUP_REMOVED lines=21> */
.L_x_3144:
[----:B------:R-:W-:Y:S05]  /*b670*/  BSYNC B1 ;  /* 0x0000000000017941 */ /* 0x000fea0003800000 */
.L_x_3143:
[----:B------:R-:W-:Y:S01]  /*b680*/  LEA R3, R0, 0x3b800000, 0x17 ;  /* 0x3b80000000037811 */ /* 0x000fe200078eb8ff */
[----:B------:R-:W-:-:S05]  /*b690*/  IMAD.SHL.U32 R0, R2, 0x100000, RZ ;  /* 0x0010000002007824 */ /* 0x000fca00078e00ff */
[----:B------:R-:W-:-:S07]  /*b6a0*/  LOP3.LUT R0, R3, R0, R4, 0xfe, !PT ;  /* 0x0000000003007212 */ /* 0x000fce00078efe04 */
.L_x_3142:
[----:B------:R-:W-:Y:S05]  /*b6b0*/  BSYNC B0 ;  /* 0x0000000000007941 */ /* 0x000fea0003800000 */
.L_x_3141:
[----:B------:R-:W-:Y:S01]  /*b6c0*/  F2FP.F16.F32.PACK_AB R0, RZ, R0 ;  /* 0x00000000ff00723e */ /* 0x000fe200000000ff */
[----:B------:R-:W-:Y:S06]  /*b6d0*/  BRA `(.L_x_3126) ;  /* 0x0000000400187947 */ /* 0x000fec0003800000 */
.L_x_3139:
        /* <DEDUP_REMOVED lines=21> */
.L_x_3148:
[----:B------:R-:W-:Y:S05]  /*b830*/  BSYNC B1 ;  /* 0x0000000000017941 */ /* 0x000fea0003800000 */
.L_x_3147:
[----:B------:R-:W-:Y:S01]  /*b840*/  LEA R3, R0, 0x37800000, 0x17 ;  /* 0x3780000000037811 */ /* 0x000fe200078eb8ff */
[----:B------:R-:W-:-:S05]  /*b850*/  IMAD.SHL.U32 R0, R2, 0x200000, RZ ;  /* 0x0020000002007824 */ /* 0x000fca00078e00ff */
[----:B------:R-:W-:-:S07]  /*b860*/  LOP3.LUT R0, R3, R0, R4, 0xfe, !PT ;  /* 0x0000000003007212 */ /* 0x000fce00078efe04 */
.L_x_3146:
[----:B------:R-:W-:Y:S05]  /*b870*/  BSYNC B0 ;  /* 0x0000000000007941 */ /* 0x000fea0003800000 */
.L_x_3145:
[----:B------:R-:W-:Y:S01]  /*b880*/  F2FP.F16.F32.PACK_AB R0, RZ, R0 ;  /* 0x00000000ff00723e */ /* 0x000fe200000000ff */
[----:B------:R-:W-:Y:S06]  /*b890*/  BRA `(.L_x_3126) ;  /* 0x0000000000a87947 */ /* 0x000fec0003800000 */
.L_x_3138:
        /* <DEDUP_REMOVED lines=14> */
.L_x_3152:
[----:B------:R-:W-:Y:S05]  /*b980*/  BSYNC B0 ;  /* 0x0000000000007941 */ /* 0x000fea0003800000 */
.L_x_3151:
[----:B------:R-:W-:Y:S01]  /*b990*/  F2FP.F16.F32.PACK_AB R0, RZ, R0 ;  /* 0x00000000ff00723e */ /* 0x000fe200000000ff */
[----:B------:R-:W-:Y:S06]  /*b9a0*/  BRA `(.L_x_3126) ;  /* 0x0000000000647947 */ /* 0x000fec0003800000 */
.L_x_3125:
        /* <DEDUP_REMOVED lines=16> */
.L_x_3153:
[----:B------:R-:W-:Y:S01]  /*bab0*/  PRMT R0, RZ, 0x7610, R0 ;  /* 0x00007610ff007816 */ /* 0x000fe20000000000 */
[----:B------:R-:W-:Y:S06]  /*bac0*/  BRA `(.L_x_3126) ;  /* 0x00000000001c7947 */ /* 0x000fec0003800000 */
.L_x_3150:
[----:B------:R-:W2:Y:S02]  /*bad0*/  LDG.E.64 R2, desc[UR36][R2.64] ;  /* 0x0000002402027981 */ /* 0x000ea4000c1e1b00 */
[----:B--2---:R-:W0:Y:S02]  /*bae0*/  I2F.U64 R0, R2 ;  /* 0x0000000200007312 */ /* 0x004e240000301000 */
[----:B0-----:R-:W-:Y:S01]  /*baf0*/  F2FP.F16.F32.PACK_AB R0, RZ, R0 ;  /* 0x00000000ff00723e */ /* 0x001fe200000000ff */
[----:B------:R-:W-:Y:S06]  /*bb00*/  BRA `(.L_x_3126) ;  /* 0x00000000000c7947 */ /* 0x000fec0003800000 */
.L_x_3149:
[----:B------:R-:W2:Y:S02]  /*bb10*/  LDG.E R2, desc[UR36][R2.64] ;  /* 0x0000002402027981 */ /* 0x000ea4000c1e1900 */
[----:B--2---:R-:W-:-:S04]  /*bb20*/  I2FP.F32.U32 R0, R2 ;  /* 0x0000000200007245 */ /* 0x004fc80000201000 */
[----:B------:R-:W-:-:S07]  /*bb30*/  F2FP.F16.F32.PACK_AB R0, RZ, R0 ;  /* 0x00000000ff00723e */ /* 0x000fce00000000ff */
.L_x_3126:
        /* <DEDUP_REMOVED lines=18> */
[----:B0-----:R-:W-:Y:S01]  /*bc60*/  STG.E.U8 desc[UR36][R16.64], R3 ;  /* 0x0000000310007986 */ /* 0x001fe2000c101124 */
[----:B------:R-:W-:Y:S05]  /*bc70*/  EXIT ;  /* 0x000000000000794d */ /* 0x000fea0003800000 */
.L_x_3157:
[----:B------:R-:W-:-:S06]  /*bc80*/  HADD2.F32 R3, -RZ, R0.H0_H0 ;  /* 0x20000000ff037230 */ /* 0x000fcc0000004100 */
[----:B------:R-:W0:Y:S02]  /*bc90*/  F2I.S64.TRUNC R2, R3 ;  /* 0x0000000300027311 */ /* 0x000e24000020d900 */
[----:B0-----:R-:W-:Y:S01]  /*bca0*/  STG.E.U8 desc[UR36][R16.64], R2 ;  /* 0x0000000210007986 */ /* 0x001fe2000c101124 */
[----:B------:R-:W-:Y:S05]  /*bcb0*/  EXIT ;  /* 0x000000000000794d */ /* 0x000fea0003800000 */
.L_x_3156:
        /* <DEDUP_REMOVED lines=8> */
[----:B0-----:R-:W-:Y:S01]  /*bd40*/  STG.E.64 desc[UR36][R16.64], R2 ;  /* 0x0000000210007986 */ /* 0x001fe2000c101b24 */
[----:B------:R-:W-:Y:S05]  /*bd50*/  EXIT ;  /* 0x000000000000794d */ /* 0x000fea0003800000 */
.L_x_3160:
[----:B------:R-:W-:-:S04]  /*bd60*/  HADD2.F32 R0, -RZ, R0.H0_H0 ;  /* 0x20000000ff007230 */ /* 0x000fc80000004100 */
[----:B------:R-:W0:Y:S02]  /*bd70*/  F2I.FTZ.TRUNC.NTZ R3, R0 ;  /* 0x0000000000037305 */ /* 0x000e24000021f100 */
[----:B0-----:R-:W-:Y:S01]  /*bd80*/  STG.E desc[UR36][R16.64], R3 ;  /* 0x0000000310007986 */ /* 0x001fe2000c101924 */
[----:B------:R-:W-:Y:S05]  /*bd90*/  EXIT ;  /* 0x000000000000794d */ /* 0x000fea0003800000 */
.L_x_3159:
[----:B------:R-:W-:-:S04]  /*bda0*/  HADD2.F32 R0, -RZ, R0.H0_H0 ;  /* 0x20000000ff007230 */ /* 0x000fc80000004100 */
[----:B------:R-:W0:Y:S02]  /*bdb0*/  F2I.FTZ.TRUNC.NTZ R3, R0 ;  /* 0x0000000000037305 */ /* 0x000e24000021f100 */
[----:B0-----:R-:W-:Y:S01]  /*bdc0*/  STG.E.U16 desc[UR36][R16.64], R3 ;  /* 0x0000000310007986 */ /* 0x001fe2000c101524 */
[----:B------:R-:W-:Y:S05]  /*bdd0*/  EXIT ;  /* 0x000000000000794d */ /* 0x000fea0003800000 */
.L_x_3155:
[----:B------:R-:W-:-:S13]  /*bde0*/  ISETP.GT.AND P0, PT, R2, 0x6, PT ;  /* 0x000000060200780c */ /* 0x000fda0003f04270 */
[----:B------:R-:W-:Y:S05]  /*bdf0*/  @P0 BRA `(.L_x_3161) ;  /* 0x0000000000240947 */ /* 0x000fea0003800000 */
[----:B------:R-:W-:-:S13]  /*be00*/  ISETP.NE.AND P0, PT, R2, 0x5, PT ;  /* 0x000000050200780c */ /* 0x000fda0003f05270 */
[----:B------:R-:W-:Y:S05]  /*be10*/  @!P0 BRA `(.L_x_3162) ;  /* 0x0000000000148947 */ /* 0x000fea0003800000 */
[----:B------:R-:W-:-:S13]  /*be20*/  ISETP.NE.AND P0, PT, R2, 0x6, PT ;  /* 0x000000060200780c */ /* 0x000fda0003f05270 */
[----:B------:R-:W-:Y:S05]  /*be30*/  @P0 BRA `(.L_x_3158) ;  /* 0x0000000800c40947 */ /* 0x000fea0003800000 */
[----:B------:R-:W-:-:S05]  /*be40*/  HADD2.F32 R3, -RZ, R0.H0_H0 ;  /* 0x20000000ff037230 */ /* 0x000fca0000004100 */
[----:B------:R-:W-:Y:S01]  /*be50*/  STG.E desc[UR36][R16.64], R3 ;  /* 0x0000000310007986 */ /* 0x000fe2000c101924 */
[----:B------:R-:W-:Y:S05]  /*be60*/  EXIT ;  /* 0x000000000000794d */ /* 0x000fea0003800000 */
.L_x_3162:
[----:B------:R-:W-:Y:S01]  /*be70*/  STG.E.U16 desc[UR36][R16.64], R0 ;  /* 0x0000000010007986 */ /* 0x000fe2000c101524 */
[----:B------:R-:W-:Y:S05]  /*be80*/  EXIT ;  /* 0x000000000000794d */ /* 0x000fea0003800000 */
.L_x_3161:
        /* <DEDUP_REMOVED lines=8> */
[----:B------:R-:W-:Y:S01]  /*bf10*/  STG.E.64 desc[UR36][R16.64], R2 ;  /* 0x0000000210007986 */ /* 0x000fe2000c101b24 */
[----:B------:R-:W-:Y:S05]  /*bf20*/  EXIT ;  /* 0x000000000000794d */ /* 0x000fea0003800000 */
.L_x_3164:
[----:B------:R-:W-:-:S05]  /*bf30*/  HADD2.F32 R0, -RZ, R0.H0_H0 ;  /* 0x20000000ff007230 */ /* 0x000fca0000004100 */
[----:B------:R-:W-:-:S04]  /*bf40*/  F2FP.F16.F32.PACK_AB R0, RZ, R0 ;  /* 0x00000000ff00723e */ /* 0x000fc800000000ff */
[----:B------:R-:W-:-:S05]  /*bf50*/  PRMT R0, R0, 0x5410, RZ ;  /* 0x0000541000007816 */ /* 0x000fca00000000ff */
[----:B------:R-:W-:Y:S01]  /*bf60*/  STG.E desc[UR36][R16.64], R0 ;  /* 0x0000000010007986 */ /* 0x000fe2000c101924 */
[----:B------:R-:W-:Y:S05]  /*bf70*/  EXIT ;  /* 0x000000000000794d */ /* 0x000fea0003800000 */
.L_x_3163:
[----:B------:R-:W-:-:S05]  /*bf80*/  HADD2.F32 R2, -RZ, R0.H0_H0 ;  /* 0x20000000ff027230 */ /* 0x000fca0000004100 */
[----:B------:R-:W-:-:S06]  /*bf90*/  FMUL.FTZ R2, R2, 1 ;  /* 0x3f80000002027820 */ /* 0x000fcc0000410000 */
[----:B------:R-:W0:Y:S02]  /*bfa0*/  F2F.F64.F32 R2, R2 ;  /* 0x0000000200027310 */ /* 0x000e240000201800 */
[----:B0-----:R-:W-:Y:S01]  /*bfb0*/  STG.E.64 desc[UR36][R16.64], R2 ;  /* 0x0000000210007986 */ /* 0x001fe2000c101b24 */
[----:B------:R-:W-:Y:S05]  /*bfc0*/  EXIT ;  /* 0x000000000000794d */ /* 0x000fea0003800000 */
.L_x_3154:
        /* <DEDUP_REMOVED lines=11> */
[----:B------:R-:W-:Y:S01]  /*c080*/  STG.E.U8 desc[UR36][R16.64], R3 ;  /* 0x0000000310007986 */ /* 0x000fe2000c101124 */
[----:B------:R-:W-:Y:S05]  /*c090*/  EXIT ;  /* 0x000000000000794d */ /* 0x000fea0003800000 */
.L_x_3167:
[----:B------:R-:W-:Y:S01]  /*c0a0*/  HADD2.F32 R0, -RZ, R0.H0_H0 ;  /* 0x20000000ff007230 */ /* 0x000fe20000004100 */
[----:B------:R-:W-:-:S04]  /*c0b0*/  CS2R R6, SRZ ;  /* 0x0000000000067805 */ /* 0x000fc8000001ff00 */
[----:B------:R-:W-:-:S04]  /*c0c0*/  FMUL.FTZ R0, R0, 1 ;  /* 0x3f80000000007820 */ /* 0x000fc80000410000 */
[----:B------:R-:W0:Y:S02]  /*c0d0*/  F2F.F64.F32 R4, R0 ;  /* 0x0000000000047310 */ /* 0x000e240000201800 */
[----:B0-----:R-:W-:Y:S01]  /*c0e0*/  STG.E.128 desc[UR36][R16.64], R4 ;  /* 0x0000000410007986 */ /* 0x001fe2000c101d24 */
[----:B------:R-:W-:Y:S05]  /*c0f0*/  EXIT ;  /* 0x000000000000794d */ /* 0x000fea0003800000 */
.L_x_3166:
        /* <DEDUP_REMOVED lines=21> */
.L_x_3171:
[----:B------:R-:W-:Y:S05]  /*c250*/  BSYNC B0 ;  /* 0x0000000000007941 */ /* 0x000fea0003800000 */
.L_x_3170:
[----:B------:R-:W-:-:S05]  /*c260*/  LOP3.LUT R3, R0, R3, RZ, 0xfc, !PT ;  /* 0x0000000300037212 */ /* 0x000fca00078efcff */
[----:B------:R-:W-:Y:S01]  /*c270*/  STG.E.U8 desc[UR36][R16.64], R3 ;  /* 0x0000000310007986 */ /* 0x000fe2000c101124 */
[----:B------:R-:W-:Y:S05]  /*c280*/  EXIT ;  /* 0x000000000000794d */ /* 0x000fea0003800000 */
.L_x_3169:
        /* <DEDUP_REMOVED lines=13> */
.L_x_3173:
[----:B------:R-:W-:Y:S01]  /*c360*/  IMAD.MOV.U32 R0, RZ, RZ, 0x7f ;  /* 0x0000007fff007424 */ /* 0x000fe200078e00ff */
[----:B------:R-:W-:-:S04]  /*c370*/  ISETP.GT.U32.AND P0, PT, R2, 0x7f800000, PT ;  /* 0x7f8000000200780c */ /* 0x000fc80003f04070 */
[----:B------:R-:W-:-:S09]  /*c380*/  SEL R0, R0, 0x7c, P0 ;  /* 0x0000007c00007807 */ /* 0x000fd20000000000 */
.L_x_3174:
[----:B------:R-:W-:Y:S05]  /*c390*/  BSYNC B0 ;  /* 0x0000000000007941 */ /* 0x000fea0003800000 */
.L_x_3172:
[----:B------:R-:W-:-:S04]  /*c3a0*/  LOP3.LUT R2, R3, 0x80000000, RZ, 0xc0, !PT ;  /* 0x8000000003027812 */ /* 0x000fc800078ec0ff */
[----:B------:R-:W-:-:S04]  /*c3b0*/  SHF.R.U32.HI R3, RZ, 0x18, R2 ;  /* 0x00000018ff037819 */ /* 0x000fc80000011602 */
[----:B------:R-:W-:-:S05]  /*c3c0*/  LOP3.LUT R3, R0, R3, RZ, 0xfc, !PT ;  /* 0x0000000300037212 */ /* 0x000fca00078efcff */
[----:B------:R-:W-:Y:S01]  /*c3d0*/  STG.E.U8 desc[UR36][R16.64], R3 ;  /* 0x0000000310007986 */ /* 0x000fe2000c101124 */
[----:B------:R-:W-:Y:S05]  /*c3e0*/  EXIT ;  /* 0x000000000000794d */ /* 0x000fea0003800000 */
.L_x_3168:
[----:B------:R-:W-:-:S05]  /*c3f0*/  HADD2.F32 R0, -RZ, R0.H0_H0 ;  /* 0x20000000ff007230 */ /* 0x000fca0000004100 */
[----:B------:R-:W-:-:S05]  /*c400*/  F2FP.BF16.F32.PACK_AB R0, RZ, R0 ;  /* 0x00000000ff00723e */ /* 0x000fca00000010ff */
[----:B------:R-:W-:Y:S01]  /*c410*/  STG.E.U16 desc[UR36][R16.64], R0 ;  /* 0x0000000010007986 */ /* 0x000fe2000c101524 */
[----:B------:R-:W-:Y:S05]  /*c420*/  EXIT ;  /* 0x000000000000794d */ /* 0x000fea0003800000 */
.L_x_3165:
        /* <DEDUP_REMOVED lines=10> */
[----:B0-----:R-:W-:Y:S01]  /*c4d0*/  STG.E.U16 desc[UR36][R16.64], R3 ;  /* 0x0000000310007986 */ /* 0x001fe2000c101524 */
[----:B------:R-:W-:Y:S05]  /*c4e0*/  EXIT ;  /* 0x000000000000794d */ /* 0x000fea0003800000 */
.L_x_3177:
        /* <DEDUP_REMOVED lines=17> */
.L_x_3180:
[----:B------:R-:W-:-:S04]  /*c600*/  LOP3.LUT R2, R3, 0x80000000, RZ, 0xc0, !PT ;  /* 0x8000000003027812 */ /* 0x000fc800078ec0ff */
[----:B------:R-:W-:-:S04]  /*c610*/  SHF.R.U32.HI R3, RZ, 0x18, R2 ;  /* 0x00000018ff037819 */ /* 0x000fc80000011602 */
[----:B------:R-:W-:-:S04]  /*c620*/  LOP3.LUT R0, R0, R3, RZ, 0xfc, !PT ;  /* 0x0000000300007212 */ /* 0x000fc800078efcff */
[----:B------:R-:W-:-:S07]  /*c630*/  PRMT R8, R0, 0x7610, R8 ;  /* 0x0000761000087816 */ /* 0x000fce0000000008 */
.L_x_3179:
[----:B------:R-:W-:Y:S05]  /*c640*/  BSYNC B0 ;  /* 0x0000000000007941 */ /* 0x000fea0003800000 */
.L_x_3178:
[----:B------:R-:W-:Y:S01]  /*c650*/  STG.E.U8 desc[UR36][R16.64], R8 ;  /* 0x0000000810007986 */ /* 0x000fe2000c101124 */
[----:B------:R-:W-:Y:S05]  /*c660*/  EXIT ;  /* 0x000000000000794d */ /* 0x000fea0003800000 */
.L_x_3176:
        /* <DEDUP_REMOVED lines=17> */
.L_x_3183:
[----:B------:R-:W-:-:S04]  /*c780*/  LOP3.LUT R2, R3, 0x80000000, RZ, 0xc0, !PT ;  /* 0x8000000003027812 */ /* 0x000fc800078ec0ff */
[----:B------:R-:W-:-:S04]  /*c790*/  SHF.R.U32.HI R3, RZ, 0x18, R2 ;  /* 0x00000018ff037819 */ /* 0x000fc80000011602 */
[----:B------:R-:W-:-:S04]  /*c7a0*/  LOP3.LUT R0, R0, R3, RZ, 0xfc, !PT ;  /* 0x0000000300007212 */ /* 0x000fc800078efcff */
[----:B------:R-:W-:-:S07]  /*c7b0*/  PRMT R8, R0, 0x7610, R8 ;  /* 0x0000761000087816 */ /* 0x000fce0000000008 */
.L_x_3182:
[----:B------:R-:W-:Y:S05]  /*c7c0*/  BSYNC B0 ;  /* 0x0000000000007941 */ /* 0x000fea0003800000 */
.L_x_3181:
[----:B------:R-:W-:Y:S01]  /*c7d0*/  STG.E.U8 desc[UR36][R16.64], R8 ;  /* 0x0000000810007986 */ /* 0x000fe2000c101124 */
[----:B------:R-:W-:Y:S05]  /*c7e0*/  EXIT ;  /* 0x000000000000794d */ /* 0x000fea0003800000 */
.L_x_3175:
        /* <DEDUP_REMOVED lines=22> */
.L_x_3158:
        /* <DEDUP_REMOVED lines=16> */
.L_x_3186:
[----:B------:R-:W-:Y:S05]  /*ca50*/  EXIT ;  /* 0x000000000000794d */ /* 0x000fea0003800000 */
.L_x_3185:
[----:B------:R-:W-:-:S06]  /*ca60*/  HADD2.F32 R2, -RZ, R0.H0_H0 ;  /* 0x20000000ff027230 */ /* 0x000fcc0000004100 */
[----:B------:R-:W0:Y:S02]  /*ca70*/  F2I.U64.TRUNC R2, R2 ;  /* 0x0000000200027311 */ /* 0x000e24000020d800 */
[----:B0-----:R-:W-:Y:S01]  /*ca80*/  STG.E.64 desc[UR36][R16.64], R2 ;  /* 0x0000000210007986 */ /* 0x001fe2000c101b24 */
[----:B------:R-:W-:Y:S05]  /*ca90*/  EXIT ;  /* 0x000000000000794d */ /* 0x000fea0003800000 */
.L_x_3184:
[----:B------:R-:W-:-:S04]  /*caa0*/  HADD2.F32 R0, -RZ, R0.H0_H0 ;  /* 0x20000000ff007230 */ /* 0x000fc80000004100 */
[----:B------:R-:W0:Y:S02]  /*cab0*/  F2I.FTZ.U32.TRUNC.NTZ R3, R0 ;  /* 0x0000000000037305 */ /* 0x000e24000021f000 */
[----:B0-----:R-:W-:Y:S01]  /*cac0*/  STG.E desc[UR36][R16.64], R3 ;  /* 0x0000000310007986 */ /* 0x001fe2000c101924 */
[----:B------:R-:W-:Y:S05]  /*cad0*/  EXIT ;  /* 0x000000000000794d */ /* 0x000fea0003800000 */
.L_x_3187:
        /* <DEDUP_REMOVED lines=10> */
.L_x_17234:


//--------------------- .text._ZN2at6native27unrolled_elementwise_kernelINS0_13AUnaryFunctorIN3c104HalfES4_S4_NS0_15binary_internal10MulFunctorIfEEEESt5arrayIPcLm2EELi4E23TrivialOffsetCalculatorILi1EjESD_NS0_6memory12LoadWithCastILi1EEENSE_13StoreWithCastILi1EEEEEviT_T0_T2_T3_T4_T5_ --------------------------
	.section	.text._ZN2at6native27unrolled_elementwise_kernelINS0_13AUnaryFunctorIN3c104HalfES4_S4_NS0_15binary_internal10MulFunctorIfEEEESt5arrayIPcLm2EELi4E23TrivialOffsetCalculatorILi1EjESD_NS0_6memory12LoadWithCastILi1EEENSE_13StoreWithCastILi1EEEEEviT_T0_T2_T3_T4_T5_,"ax",@progbits
	.align	128
        .global         _ZN2at6native27unrolled_elementwise_kernelINS0_13AUnaryFunctorIN3c104HalfES4_S4_NS0_15binary_internal10MulFunctorIfEEEESt5arrayIPcLm2EELi4E23TrivialOffsetCalculatorILi1EjESD_NS0_6memory12LoadWithCastILi1EEENSE_13StoreWithCastILi1EEEEEviT_T0_T2_T3_T4_T5_
        .type           _ZN2at6native27unrolled_elementwise_kernelINS0_13AUnaryFunctorIN3c104HalfES4_S4_NS0_15binary_internal10MulFunctorIfEEEESt5arrayIPcLm2EELi4E23TrivialOffsetCalculatorILi1EjESD_NS0_6memory12LoadWithCastILi1EEENSE_13StoreWithCastILi1EEEEEviT_T0_T2_T3_T4_T5_,@function
        .size           _ZN2at6native27unrolled_elementwise_kernelINS0_13AUnaryFunctorIN3c104HalfES4_S4_NS0_15binary_internal10MulFunctorIfEEEESt5arrayIPcLm2EELi4E23TrivialOffsetCalculatorILi1EjESD_NS0_6memory12LoadWithCastILi1EEENSE_13StoreWithCastILi1EEEEEviT_T0_T2_T3_T4_T5_,(.L_x_17235 - _ZN2at6native27unrolled_elementwise_kernelINS0_13AUnaryFunctorIN3c104HalfES4_S4_NS0_15binary_internal10MulFunctorIfEEEESt5arrayIPcLm2EELi4E23TrivialOffsetCalculatorILi1EjESD_NS0_6memory12LoadWithCastILi1EEENSE_13StoreWithCastILi1EEEEEviT_T0_T2_T3_T4_T5_)
        .other          _ZN2at6native27unrolled_elementwise_kernelINS0_13AUnaryFunctorIN3c104HalfES4_S4_NS0_15binary_internal10MulFunctorIfEEEESt5arrayIPcLm2EELi4E23TrivialOffsetCalculatorILi1EjESD_NS0_6memory12LoadWithCastILi1EEENSE_13StoreWithCastILi1EEEEEviT_T0_T2_T3_T4_T5_,@"STO_CUDA_ENTRY STV_DEFAULT"
_ZN2at6native27unrolled_elementwise_kernelINS0_13AUnaryFunctorIN3c104HalfES4_S4_NS0_15binary_internal10MulFunctorIfEEEESt5arrayIPcLm2EELi4E23TrivialOffsetCalculatorILi1EjESD_NS0_6memory12LoadWithCastILi1EEENSE_13StoreWithCastILi1EEEEEviT_T0_T2_T3_T4_T5_:
.text._ZN2at6native27unrolled_elementwise_kernelINS0_13AUnaryFunctorIN3c104HalfES4_S4_NS0_15binary_internal10MulFunctorIfEEEESt5arrayIPcLm2EELi4E23TrivialOffsetCalculatorILi1EjESD_NS0_6memory12LoadWithCastILi1EEENSE_13StoreWithCastILi1EEEEEviT_T0_T2_T3_T4_T5_:
        /* <DEDUP_REMOVED lines=31> */
[----:B0-----:R-:W-:-:S04]  /*01f0*/  F2FP.F16.F32.PACK_AB R0, RZ, R0 ;  /* 0x00000000ff00723e */ /* 0x001fc800000000ff */
[----:B------:R-:W-:Y:S01]  /*0200*/  PRMT R22, R0, 0x7610, R22 ;  /* 0x0000761000167816 */ /* 0x000fe20000000016 */
[----:B------:R-:W-:Y:S06]  /*0210*/  BRA `(.L_x_3195) ;  /* 0x0000000c00d47947 */ /* 0x000fec0003800000 */
.L_x_3193:
[----:B------:R-:W2:Y:S02]  /*0220*/  LDG.E.U8 R2, desc[UR36][R2.64] ;  /* 0x0000002402027981 */ /* 0x000ea4000c1e1100 */
[----:B--2---:R-:W-:-:S04]  /*0230*/  I2FP.F32.U32 R0, R2 ;  /* 0x0000000200007245 */ /* 0x004fc80000201000 */
[----:B------:R-:W-:-:S04]  /*0240*/  F2FP.F16.F32.PACK_AB R0, RZ, R0 ;  /* 0x00000000ff00723e */ /* 0x000fc800000000ff */
[----:B------:R-:W-:Y:S01]  /*0250*/  PRMT R22, R0, 0x7610, R22 ;  /* 0x0000761000167816 */ /* 0x000fe20000000016 */
[----:B------:R-:W-:Y:S06]  /*0260*/  BRA `(.L_x_3195) ;  /* 0x0000000c00c07947 */ /* 0x000fec0003800000 */
.L_x_3192:
        /* <DEDUP_REMOVED lines=8> */
[----:B0-----:R-:W-:-:S04]  /*02f0*/  F2FP.F16.F32.PACK_AB R0, RZ, R0 ;  /* 0x00000000ff00723e */ /* 0x001fc800000000ff */
[----:B------:R-:W-:Y:S01]  /*0300*/  PRMT R22, R0, 0x7610, R22 ;  /* 0x0000761000167816 */ /* 0x000fe20000000016 */
[----:B------:R-:W-:Y:S06]  /*0310*/  BRA `(.L_x_3195) ;  /* 0x0000000c00947947 */ /* 0x000fec0003800000 */
.L_x_3197:
[----:B------:R-:W2:Y:S02]  /*0320*/  LDG.E R2, desc[UR36][R2.64] ;  /* 0x0000002402027981 */ /* 0x000ea4000c1e1900 */
[----:B--2---:R-:W-:-:S04]  /*0330*/  I2FP.F32.S32 R0, R2 ;  /* 0x0000000200007245 */ /* 0x004fc80000201400 */
[----:B------:R-:W-:-:S04]  /*0340*/  F2FP.F16.F32.PACK_AB R0, RZ, R0 ;  /* 0x00000000ff00723e */ /* 0x000fc800000000ff */
[----:B------:R-:W-:Y:S01]  /*0350*/  PRMT R22, R0, 0x7610, R22 ;  /* 0x0000761000167816 */ /* 0x000fe20000000016 */
[----:B------:R-:W-:Y:S06]  /*0360*/  BRA `(.L_x_3195) ;  /* 0x0000000c00807947 */ /* 0x000fec0003800000 */
.L_x_3196:
[----:B------:R-:W2:Y:S02]  /*0370*/  LDG.E.U16 R2, desc[UR36][R2.64] ;  /* 0x0000002402027981 */ /* 0x000ea4000c1e1500 */
[----:B--2---:R-:W0:Y:S02]  /*0380*/  I2F.S16 R0, R2 ;  /* 0x0000000200007306 */ /* 0x004e240000101400 */
[----:B0-----:R-:W-:-:S04]  /*0390*/  F2FP.F16.F32.PACK_AB R0, RZ, R0 ;  /* 0x00000000ff00723e */ /* 0x001fc800000000ff */
[----:B------:R-:W-:Y:S01]  /*03a0*/  PRMT R22, R0, 0x7610, R22 ;  /* 0x0000761000167816 */ /* 0x000fe20000000016 */
[----:B------:R-:W-:Y:S06]  /*03b0*/  BRA `(.L_x_3195) ;  /* 0x0000000c006c7947 */ /* 0x000fec0003800000 */
.L_x_3191:
        /* <DEDUP_REMOVED lines=9> */
.L_x_3199:
[----:B------:R1:W5:Y:S01]  /*0450*/  LDG.E.U16 R22, desc[UR36][R2.64] ;  /* 0x0000002402167981 */ /* 0x000362000c1e1500 */
[----:B------:R-:W-:Y:S05]  /*0460*/  BRA `(.L_x_3195) ;  /* 0x0000000c00407947 */ /* 0x000fea0003800000 */
.L_x_3198:
        /* <DEDUP_REMOVED lines=9> */
.L_x_3201:
[----:B------:R0:W5:Y:S01]  /*0500*/  LDG.E.U16 R22, desc[UR36][R2.64] ;  /* 0x0000002402167981 */ /* 0x000162000c1e1500 */
[----:B------:R-:W-:Y:S05]  /*0510*/  BRA `(.L_x_3195) ;  /* 0x0000000c00147947 */ /* 0x000fea0003800000 */
.L_x_3200:
[----:B------:R-:W2:Y:S01]  /*0520*/  LDG.E.64 R2, desc[UR36][R2.64] ;  /* 0x0000002402027981 */ /* 0x000ea2000c1e1b00 */
[----:B------:R-:W-:Y:S01]  /*0530*/  UMOV UR4, 0xf0000000 ;  /* 0xf000000000047882 */ /* 0x000fe20000000000 */
[----:B------:R-:W-:Y:S01]  /*0540*/  UMOV UR5, 0x380fffff ;  /* 0x380fffff00057882 */ /* 0x000fe20000000000 */
[----:B--2---:R-:W0:Y:S01]  /*0550*/  F2F.F32.F64 R0, R2 ;  /* 0x0000000200007310 */ /* 0x004e220000301000 */
[----:B------:R-:W-:-:S14]  /*0560*/  DSETP.GEU.AND P0, PT, |R2|, UR4, PT ;  /* 0x0000000402007e2a */ /* 0x000fdc000bf0e200 */
[----:B0-----:R-:W-:-:S05]  /*0570*/  @!P0 FMUL R0, R0, 1.175494350822287508e-38 ;  /* 0x0080000000008820 */ /* 0x001fca0000400000 */
[----:B------:R-:W-:-:S04]  /*0580*/  F2FP.F16.F32.PACK_AB R0, RZ, R0 ;  /* 0x00000000ff00723e */ /* 0x000fc800000000ff */
[----:B------:R-:W-:Y:S01]  /*0590*/  PRMT R22, R0, 0x7610, R22 ;  /* 0x0000761000167816 */ /* 0x000fe20000000016 */
[----:B------:R-:W-:Y:S06]  /*05a0*/  BRA `(.L_x_3195) ;  /* 0x0000000800f07947 */ /* 0x000fec0003800000 */
.L_x_3190:
        /* <DEDUP_REMOVED lines=11> */
[----:B------:R-:W-:-:S04]  /*0660*/  F2FP.F16.F32.PACK_AB R0, RZ, R0 ;  /* 0x00000000ff00723e */ /* 0x000fc800000000ff */
[----:B------:R-:W-:Y:S01]  /*0670*/  PRMT R22, R0, 0x7610, R22 ;  /* 0x0000761000167816 */ /* 0x000fe20000000016 */
[----:B------:R-:W-:Y:S06]  /*0680*/  BRA `(.L_x_3195) ;  /* 0x0000000800b87947 */ /* 0x000fec0003800000 */
.L_x_3204:
        /* <DEDUP_REMOVED lines=9> */
.L_x_3203:
        /* <DEDUP_REMOVED lines=28> */
.L_x_3206:
[----:B------:R-:W2:Y:S02]  /*08e0*/  LDG.E.U8 R3, desc[UR36][R2.64] ;  /* 0x0000002402037981 */ /* 0x000ea4000c1e1100 */
[----:B--2---:R-:W-:-:S05]  /*08f0*/  IMAD.SHL.U32 R0, R3, 0x2000000, RZ ;  /* 0x0200000003007824 */ /* 0x004fca00078e00ff */
[----:B------:R-:W-:-:S13]  /*0900*/  ISETP.GE.U32.AND P0, PT, R0, 0x8000000, PT ;  /* 0x080000000000780c */ /* 0x000fda0003f06070 */
[C---:B------:R-:W-:Y:S02]  /*0910*/  @P0 IMAD.SHL.U32 R4, R3.reuse, 0x200000, RZ ;  /* 0x0020000003040824 */ /* 0x040fe400078e00ff */
[C---:B------:R-:W-:Y:S02]  /*0920*/  @!P0 IMAD.SHL.U32 R0, R3.reuse, 0x100, RZ ;  /* 0x0000010003008824 */ /* 0x040fe400078e00ff */
[----:B------:R-:W-:Y:S01]  /*0930*/  IMAD.SHL.U32 R3, R3, 0x1000000, RZ ;  /* 0x0100000003037824 */ /* 0x000fe200078e00ff */
[----:B------:R-:W-:Y:S02]  /*0940*/  @P0 LOP3.LUT R4, R4, 0xfe00000, RZ, 0xc0, !PT ;  /* 0x0fe0000004040812 */ /* 0x000fe400078ec0ff */
        /* <DEDUP_REMOVED lines=9> */
.L_x_3205:
[----:B------:R-:W2:Y:S02]  /*09e0*/  LDG.E.U16 R0, desc[UR36][R2.64] ;  /* 0x0000002402007981 */ /* 0x000ea4000c1e1500 */
[----:B--2---:R-:W-:-:S05]  /*09f0*/  IMAD.U32 R0, R0, 0x10000, RZ ;  /* 0x0001000000007824 */ /* 0x004fca00078e00ff */
[----:B------:R-:W-:-:S04]  /*0a00*/  F2FP.F16.F32.PACK_AB R0, RZ, R0 ;  /* 0x00000000ff00723e */ /* 0x000fc800000000ff */
[----:B------:R-:W-:Y:S01]  /*0a10*/  PRMT R22, R0, 0x7610, R22 ;  /* 0x0000761000167816 */ /* 0x000fe20000000016 */
[----:B------:R-:W-:Y:S06]  /*0a20*/  BRA `(.L_x_3195) ;  /* 0x0000000400d07947 */ /* 0x000fec0003800000 */
.L_x_3202:
        /* <DEDUP_REMOVED lines=10> */
[----:B------:R-:W-:-:S04]  /*0ad0*/  F2FP.F16.F32.PACK_AB R0, RZ, R0 ;  /* 0x00000000ff00723e */ /* 0x000fc800000000ff */
[----:B------:R-:W-:Y:S01]  /*0ae0*/  PRMT R22, R0, 0x7610, R22 ;  /* 0x0000761000167816 */ /* 0x000fe20000000016 */
[----:B------:R-:W-:Y:S06]  /*0af0*/  BRA `(.L_x_3195) ;  /* 0x00000004009c7947 */ /* 0x000fec0003800000 */
.L_x_3209:
        /* <DEDUP_REMOVED lines=21> */
.L_x_3213:
[----:B------:R-:W-:Y:S05]  /*0c50*/  BSYNC B1 ;  /* 0x0000000000017941 */ /* 0x000fea0003800000 */
.L_x_3212:
[----:B------:R-:W-:Y:S01]  /*0c60*/  LEA R3, R0, 0x3b800000, 0x17 ;  /* 0x3b80000000037811 */ /* 0x000fe200078eb8ff */
[----:B------:R-:W-:-:S05]  /*0c70*/  IMAD.SHL.U32 R0, R2, 0x100000, RZ ;  /* 0x0010000002007824 */ /* 0x000fca00078e00ff */
[----:B------:R-:W-:-:S07]  /*0c80*/  LOP3.LUT R0, R3, R0, R4, 0xfe, !PT ;  /* 0x0000000003007212 */ /* 0x000fce00078efe04 */
.L_x_3211:
[----:B------:R-:W-:Y:S05]  /*0c90*/  BSYNC B0 ;  /* 0x0000000000007941 */ /* 0x000fea0003800000 */
.L_x_3210:
[----:B------:R-:W-:-:S04]  /*0ca0*/  F2FP.F16.F32.PACK_AB R0, RZ, R0 ;  /* 0x00000000ff00723e */ /* 0x000fc800000000ff */
[----:B------:R-:W-:Y:S01]  /*0cb0*/  PRMT R22, R0, 0x7610, R22 ;  /* 0x0000761000167816 */ /* 0x000fe20000000016 */
[----:B------:R-:W-:Y:S06]  /*0cc0*/  BRA `(.L_x_3195) ;  /* 0x0000000400287947 */ /* 0x000fec0003800000 */
.L_x_3208:
        /* <DEDUP_REMOVED lines=21> */
.L_x_3217:
[----:B------:R-:W-:Y:S05]  /*0e20*/  BSYNC B1 ;  /* 0x0000000000017941 */ /* 0x000fea0003800000 */
.L_x_3216:
[----:B------:R-:W-:Y:S01]  /*0e30*/  LEA R3, R0, 0x37800000, 0x17 ;  /* 0x3780000000037811 */ /* 0x000fe200078eb8ff */
[----:B------:R-:W-:-:S05]  /*0e40*/  IMAD.SHL.U32 R0, R2, 0x200000, RZ ;  /* 0x0020000002007824 */ /* 0x000fca00078e00ff */
[----:B------:R-:W-:-:S07]  /*0e50*/  LOP3.LUT R0, R3, R0, R4, 0xfe, !PT ;  /* 0x0000000003007212 */ /* 0x000fce00078efe04 */
.L_x_3215:
[----:B------:R-:W-:Y:S05]  /*0e60*/  BSYNC B0 ;  /* 0x0000000000007941 */ /* 0x000fea0003800000 */
.L_x_3214:
[----:B------:R-:W-:-:S04]  /*0e70*/  F2FP.F16.F32.PACK_AB R0, RZ, R0 ;  /* 0x00000000ff00723e */ /* 0x000fc800000000ff */
[----:B------:R-:W-:Y:S01]  /*0e80*/  PRMT R22, R0, 0x7610, R22 ;  /* 0x0000761000167816 */ /* 0x000fe20000000016 */
[----:B------:R-:W-:Y:S06]  /*0e90*/  BRA `(.L_x_3195) ;  /* 0x0000000000b47947 */ /* 0x000fec0003800000 */
.L_x_3207:
        /* <DEDUP_REMOVED lines=14> */
.L_x_3221:
[----:B------:R-:W-:Y:S05]  /*0f80*/  BSYNC B0 ;  /* 0x0000000000007941 */ /* 0x000fea0003800000 */
.L_x_3220:
[----:B------:R-:W-:-:S04]  /*0f90*/  F2FP.F16.F32.PACK_AB R0, RZ, R0 ;  /* 0x00000000ff00723e */ /* 0x000fc800000000ff */
[----:B------:R-:W-:Y:S01]  /*0fa0*/  PRMT R22, R0, 0x7610, R22 ;  /* 0x0000761000167816 */ /* 0x000fe20000000016 */
[----:B------:R-:W-:Y:S06]  /*0fb0*/  BRA `(.L_x_3195) ;  /* 0x00000000006c7947 */ /* 0x000fec0003800000 */
.L_x_3194:
        /* <DEDUP_REMOVED lines=16> */
.L_x_3222:
[----:B------:R-:W-:Y:S01]  /*10c0*/  PRMT R22, RZ, 0x7610, R22 ;  /* 0x00007610ff167816 */ /* 0x000fe20000000016 */
[----:B------:R-:W-:Y:S06]  /*10d0*/  BRA `(.L_x_3195) ;  /* 0x0000000000247947 */ /* 0x000fec0003800000 */
.L_x_3219:
[----:B------:R-:W2:Y:S02]  /*10e0*/  LDG.E.64 R2, desc[UR36][R2.64] ;  /* 0x0000002402027981 */ /* 0x000ea4000c1e1b00 */
[----:B--2---:R-:W0:Y:S02]  /*10f0*/  I2F.U64 R0, R2 ;  /* 0x0000000200007312 */ /* 0x004e240000301000 */
[----:B0-----:R-:W-:-:S04]  /*1100*/  F2FP.F16.F32.PACK_AB R0, RZ, R0 ;  /* 0x00000000ff00723e */ /* 0x001fc800000000ff */
[----:B------:R-:W-:Y:S01]  /*1110*/  PRMT R22, R0, 0x7610, R22 ;  /* 0x0000761000167816 */ /* 0x000fe20000000016 */
[----:B------:R-:W-:Y:S06]  /*1120*/  BRA `(.L_x_3195) ;  /* 0x0000000000107947 */ /* 0x000fec0003800000 */
.L_x_3218:
[----:B------:R-:W2:Y:S02]  /*1130*/  LDG.E R2, desc[UR36][R2.64] ;  /* 0x0000002402027981 */ /* 0x000ea4000c1e1900 */
[----:B--2---:R-:W-:-:S04]  /*1140*/  I2FP.F32.U32 R0, R2 ;  /* 0x0000000200007245 */ /* 0x004fc80000201000 */
[----:B------:R-:W-:-:S04]  /*1150*/  F2FP.F16.F32.PACK_AB R0, RZ, R0 ;  /* 0x00000000ff00723e */ /* 0x000fc800000000ff */
[----:B------:R-:W-:-:S07]  /*1160*/  PRMT R22, R0, 0x7610, R22 ;  /* 0x0000761000167816 */ /* 0x000fce0000000016 */
.L_x_3195:
[----:B------:R-:W2:Y:S02]  /*1170*/  S2R R19, SR_TID.X ;  /* 0x0000000000137919 */ /* 0x000ea40000002100 */
[----:B--2---:R-:W-:-:S07]  /*1180*/  VIADD R19, R19, 0x80 ;  /* 0x0000008013137836 */ /* 0x004fce0000000000 */
.L_x_3189:
[----:B------:R-:W-:Y:S05]  /*1190*/  BSYNC B6 ;  /* 0x0000000000067941 */ /* 0x000fea0003800000 */
.L_x_3188:
[----:B------:R-:W-:Y:S01]  /*11a0*/  ISETP.GE.AND P0, PT, R19, R16, PT ;  /* 0x000000101300720c */ /* 0x000fe20003f06270 */
[----:B------:R-:W-:-:S12]  /*11b0*/  BSSY B6, `(.L_x_3223) ;  /* 0x000010e000067945 */ /* 0x000fd80003800000 */
[----:B------:R-:W-:Y:S05]  /*11c0*/  @P0 BRA `(.L_x_3224) ;  /* 0x0000001000300947 */ /* 0x000fea0003800000 */
[----:B01----:R-:W0:Y:S01]  /*11d0*/  LDC.64 R2, c[0x0][0x228] ;  /* 0x00008a00ff027b82 */ /* 0x003e220000000a00 */
        /* <DEDUP_REMOVED lines=22> */
.L_x_3228:
[----:B------:R-:W2:Y:S02]  /*1340*/  LDG.E.U8 R2, desc[UR36][R2.64] ;  /* 0x0000002402027981 */ /* 0x000ea4000c1e1100 */
[----:B--2---:R-:W-:-:S04]  /*1350*/  I2FP.F32.U32 R0, R2 ;  /* 0x0000000200007245 */ /* 0x004fc80000201000 */
[----:B------:R-:W-:-:S04]  /*1360*/  F2FP.F16.F32.PACK_AB R0, RZ, R0 ;  /* 0x00000000ff00723e */ /* 0x000fc800000000ff */
[----:B------:R-:W-:Y:S01]  /*1370*/  PRMT R23, R0, 0x7610, R23 ;  /* 0x0000761000177816 */ /* 0x000fe20000000017 */
[----:B------:R-:W-:Y:S06]  /*1380*/  BRA `(.L_x_3230) ;  /* 0x0000000c00bc7947 */ /* 0x000fec0003800000 */
.L_x_3227:
        /* <DEDUP_REMOVED lines=11> */
.L_x_3232:
[----:B------:R-:W2:Y:S02]  /*1440*/  LDG.E R2, desc[UR36][R2.64] ;  /* 0x0000002402027981 */ /* 0x000ea4000c1e1900 */
[----:B--2---:R-:W-:-:S04]  /*1450*/  I2FP.F32.S32 R0, R2 ;  /* 0x0000000200007245 */ /* 0x004fc80000201400 */
[----:B------:R-:W-:-:S04]  /*1460*/  F2FP.F16.F32.PACK_AB R0, RZ, R0 ;  /* 0x00000000ff00723e */ /* 0x000fc800000000ff */
[----:B------:R-:W-:Y:S01]  /*1470*/  PRMT R23, R0, 0x7610, R23 ;  /* 0x0000761000177816 */ /* 0x000fe20000000017 */
[----:B------:R-:W-:Y:S06]  /*1480*/  BRA `(.L_x_3230) ;  /* 0x0000000c007c7947 */ /* 0x000fec0003800000 */
.L_x_3231:
[----:B------:R-:W2:Y:S02]  /*1490*/  LDG.E.U16 R2, desc[UR36][R2.64] ;  /* 0x0000002402027981 */ /* 0x000ea4000c1e1500 */
[----:B--2---:R-:W0:Y:S02]  /*14a0*/  I2F.S16 R0, R2 ;  /* 0x0000000200007306 */ /* 0x004e240000101400 */
[----:B0-----:R-:W-:-:S04]  /*14b0*/  F2FP.F16.F32.PACK_AB R0, RZ, R0 ;  /* 0x00000000ff00723e */ /* 0x001fc800000000ff */
[----:B------:R-:W-:Y:S01]  /*14c0*/  PRMT R23, R0, 0x7610, R23 ;  /* 0x0000761000177816 */ /* 0x000fe20000000017 */
[----:B------:R-:W-:Y:S06]  /*14d0*/  BRA `(.L_x_3230) ;  /* 0x0000000c00687947 */ /* 0x000fec0003800000 */
.L_x_3226:
        /* <DEDUP_REMOVED lines=9> */
.L_x_3234:
[----:B------:R0:W5:Y:S01]  /*1570*/  LDG.E.U16 R23, desc[UR36][R2.64] ;  /* 0x0000002402177981 */ /* 0x000162000c1e1500 */
[----:B------:R-:W-:Y:S05]  /*1580*/  BRA `(.L_x_3230) ;  /* 0x0000000c003c7947 */ /* 0x000fea0003800000 */
.L_x_3233:
        /* <DEDUP_REMOVED lines=9> */
.L_x_3236:
[----:B------:R1:W5:Y:S01]  /*1620*/  LDG.E.U16 R23, desc[UR36][R2.64] ;  /* 0x0000002402177981 */ /* 0x000362000c1e1500 */
[----:B------:R-:W-:Y:S05]  /*1630*/  BRA `(.L_x_3230) ;  /* 0x0000000c00107947 */ /* 0x000fea0003800000 */
.L_x_3235:
        /* <DEDUP_REMOVED lines=9> */
.L_x_3225:
        /* <DEDUP_REMOVED lines=14> */
.L_x_3239:
        /* <DEDUP_REMOVED lines=9> */
.L_x_3238:
        /* <DEDUP_REMOVED lines=28> */
.L_x_3241:
        /* <DEDUP_REMOVED lines=15> */
.L_x_3240:
[----:B------:R-:W2:Y:S02]  /*1af0*/  LDG.E.U16 R0, desc[UR36][R2.64] ;  /* 0x0000002402007981 */ /* 0x000ea4000c1e1500 */
[----:B--2---:R-:W-:-:S05]  /*1b00*/  IMAD.U32 R0, R0, 0x10000, RZ ;  /* 0x0001000000007824 */ /* 0x004fca00078e00ff */
[----:B------:R-:W-:-:S04]  /*1b10*/  F2FP.F16.F32.PACK_AB R0, RZ, R0 ;  /* 0x00000000ff00723e */ /* 0x000fc800000000ff */
[----:B------:R-:W-:Y:S01]  /*1b20*/  PRMT R23, R0, 0x7610, R23 ;  /* 0x0000761000177816 */ /* 0x000fe20000000017 */
[----:B------:R-:W-:Y:S06]  /*1b30*/  BRA `(.L_x_3230) ;  /* 0x0000000400d07947 */ /* 0x000fec0003800000 */
.L_x_3237:
        /* <DEDUP_REMOVED lines=13> */
.L_x_3244:
        /* <DEDUP_REMOVED lines=21> */
.L_x_3248:
[----:B------:R-:W-:Y:S05]  /*1d60*/  BSYNC B1 ;  /* 0x0000000000017941 */ /* 0x000fea0003800000 */
.L_x_3247:
[----:B------:R-:W-:Y:S01]  /*1d70*/  LEA R3, R0, 0x3b800000, 0x17 ;  /* 0x3b80000000037811 */ /* 0x000fe200078eb8ff */
[----:B------:R-:W-:-:S05]  /*1d80*/  IMAD.SHL.U32 R0, R2, 0x100000, RZ ;  /* 0x0010000002007824 */ /* 0x000fca00078e00ff */
[----:B------:R-:W-:-:S07]  /*1d90*/  LOP3.LUT R0, R3, R0, R4, 0xfe, !PT ;  /* 0x0000000003007212 */ /* 0x000fce00078efe04 */
.L_x_3246:
[----:B------:R-:W-:Y:S05]  /*1da0*/  BSYNC B0 ;  /* 0x0000000000007941 */ /* 0x000fea0003800000 */
.L_x_3245:
[----:B------:R-:W-:-:S04]  /*1db0*/  F2FP.F16.F32.PACK_AB R0, RZ, R0 ;  /* 0x00000000ff00723e */ /* 0x000fc800000000ff */
[----:B------:R-:W-:Y:S01]  /*1dc0*/  PRMT R23, R0, 0x7610, R23 ;  /* 0x0000761000177816 */ /* 0x000fe20000000017 */
[----:B------:R-:W-:Y:S06]  /*1dd0*/  BRA `(.L_x_3230) ;  /* 0x0000000400287947 */ /* 0x000fec0003800000 */
.L_x_3243:
        /* <DEDUP_REMOVED lines=21> */
.L_x_3252:
[----:B------:R-:W-:Y:S05]  /*1f30*/  BSYNC B1 ;  /* 0x0000000000017941 */ /* 0x000fea0003800000 */
.L_x_3251:
[----:B------:R-:W-:Y:S01]  /*1f40*/  LEA R3, R0, 0x37800000, 0x17 ;  /* 0x3780000000037811 */ /* 0x000fe200078eb8ff */
[----:B------:R-:W-:-:S05]  /*1f50*/  IMAD.SHL.U32 R0, R2, 0x200000, RZ ;  /* 0x0020000002007824 */ /* 0x000fca00078e00ff */
[----:B------:R-:W-:-:S07]  /*1f60*/  LOP3.LUT R0, R3, R0, R4, 0xfe, !PT ;  /* 0x0000000003007212 */ /* 0x000fce00078efe04 */
.L_x_3250:
[----:B------:R-:W-:Y:S05]  /*1f70*/  BSYNC B0 ;  /* 0x0000000000007941 */ /* 0x000fea0003800000 */
.L_x_3249:
[----:B------:R-:W-:-:S04]  /*1f80*/  F2FP.F16.F32.PACK_AB R0, RZ, R0 ;  /* 0x00000000ff00723e */ /* 0x000fc800000000ff */
[----:B------:R-:W-:Y:S01]  /*1f90*/  PRMT R23, R0, 0x7610, R23 ;  /* 0x0000761000177816 */ /* 0x000fe20000000017 */
[----:B------:R-:W-:Y:S06]  /*1fa0*/  BRA `(.L_x_3230) ;  /* 0x0000000000b47947 */ /* 0x000fec0003800000 */
.L_x_3242:
        /* <DEDUP_REMOVED lines=14> */
.L_x_3256:
[----:B------:R-:W-:Y:S05]  /*2090*/  BSYNC B0 ;  /* 0x0000000000007941 */ /* 0x000fea0003800000 */
.L_x_3255:
[----:B------:R-:W-:-:S04]  /*20a0*/  F2FP.F16.F32.PACK_AB R0, RZ, R0 ;  /* 0x00000000ff00723e */ /* 0x000fc800000000ff */
[----:B------:R-:W-:Y:S01]  /*20b0*/  PRMT R23, R0, 0x7610, R23 ;  /* 0x0000761000177816 */ /* 0x000fe20000000017 */
[----:B------:R-:W-:Y:S06]  /*20c0*/  BRA `(.L_x_3230) ;  /* 0x00000000006c7947 */ /* 0x000fec0003800000 */
.L_x_3229:
        /* <DEDUP_REMOVED lines=16> */
.L_x_3257:
[----:B------:R-:W-:Y:S01]  /*21d0*/  PRMT R23, RZ, 0x7610, R23 ;  /* 0x00007610ff177816 */ /* 0x000fe20000000017 */
[----:B------:R-:W-:Y:S06]  /*21e0*/  BRA `(.L_x_3230) ;  /* 0x0000000000247947 */ /* 0x000fec0003800000 */
.L_x_3254:
[----:B------:R-:W2:Y:S02]  /*21f0*/  LDG.E.64 R2, desc[UR36][R2.64] ;  /* 0x0000002402027981 */ /* 0x000ea4000c1e1b00 */
[----:B--2---:R-:W0:Y:S02]  /*2200*/  I2F.U64 R0, R2 ;  /* 0x0000000200007312 */ /* 0x004e240000301000 */
[----:B0-----:R-:W-:-:S04]  /*2210*/  F2FP.F16.F32.PACK_AB R0, RZ, R0 ;  /* 0x00000000ff00723e */ /* 0x001fc800000000ff */
[----:B------:R-:W-:Y:S01]  /*2220*/  PRMT R23, R0, 0x7610, R23 ;  /* 0x0000761000177816 */ /* 0x000fe20000000017 */
[----:B------:R-:W-:Y:S06]  /*2230*/  BRA `(.L_x_3230) ;  /* 0x0000000000107947 */ /* 0x000fec0003800000 */
.L_x_3253:
[----:B------:R-:W2:Y:S02]  /*2240*/  LDG.E R2, desc[UR36][R2.64] ;  /* 0x0000002402027981 */ /* 0x000ea4000c1e1900 */
[----:B--2---:R-:W-:-:S04]  /*2250*/  I2FP.F32.U32 R0, R2 ;  /* 0x0000000200007245 */ /* 0x004fc80000201000 */
[----:B------:R-:W-:-:S04]  /*2260*/  F2FP.F16.F32.PACK_AB R0, RZ, R0 ;  /* 0x00000000ff00723e */ /* 0x000fc800000000ff */
[----:B------:R-:W-:-:S07]  /*2270*/  PRMT R23, R0, 0x7610, R23 ;  /* 0x0000761000177816 */ /* 0x000fce0000000017 */
.L_x_3230:
[----:B------:R-:W-:-:S07]  /*2280*/  VIADD R19, R19, 0x80 ;  /* 0x0000008013137836 */ /* 0x000fce0000000000 */
.L_x_3224:
[----:B------:R-:W-:Y:S05]  /*2290*/  BSYNC B6 ;  /* 0x0000000000067941 */ /* 0x000fea0003800000 */
.L_x_3223:
[----:B------:R-:W-:Y:S01]  /*22a0*/  ISETP.GE.AND P0, PT, R19, R16, PT ;  /* 0x000000101300720c */ /* 0x000fe20003f06270 */
[----:B------:R-:W-:Y:S01]  /*22b0*/  BSSY B6, `(.L_x_3258) ;  /* 0x0000110000067945 */ /* 0x000fe20003800000 */
[----:B------:R-:W-:Y:S02]  /*22c0*/  PRMT R24, RZ, 0x7610, R24 ;  /* 0x00007610ff187816 */ /* 0x000fe40000000018 */
[----:B------:R-:W-:-:S09]  /*22d0*/  PRMT R25, RZ, 0x7610, R25 ;  /* 0x00007610ff197816 */ /* 0x000fd20000000019 */
        /* <DEDUP_REMOVED lines=24> */
.L_x_3263:
[----:B------:R-:W2:Y:S02]  /*2460*/  LDG.E.U8 R2, desc[UR36][R2.64] ;  /* 0x0000002402027981 */ /* 0x000ea4000c1e1100 */
[----:B--2---:R-:W-:-:S04]  /*2470*/  I2FP.F32.U32 R0, R2 ;  /* 0x0000000200007245 */ /* 0x004fc80000201000 */
[----:B------:R-:W-:-:S04]  /*2480*/  F2FP.F16.F32.PACK_AB R0, RZ, R0 ;  /* 0x00000000ff00723e */ /* 0x000fc800000000ff */
[----:B------:R-:W-:Y:S01]  /*2490*/  PRMT R25, R0, 0x7610, R25 ;  /* 0x0000761000197816 */ /* 0x000fe20000000019 */
[----:B------:R-:W-:Y:S06]  /*24a0*/  BRA `(.L_x_3265) ;  /* 0x0000000c00bc7947 */ /* 0x000fec0003800000 */
.L_x_3262:
        /* <DEDUP_REMOVED lines=11> */
.L_x_3267:
[----:B------:R-:W2:Y:S02]  /*2560*/  LDG.E R2, desc[UR36][R2.64] ;  /* 0x0000002402027981 */ /* 0x000ea4000c1e1900 */
[----:B--2---:R-:W-:-:S04]  /*2570*/  I2FP.F32.S32 R0, R2 ;  /* 0x0000000200007245 */ /* 0x004fc80000201400 */
[----:B------:R-:W-:-:S04]  /*2580*/  F2FP.F16.F32.PACK_AB R0, RZ, R0 ;  /* 0x00000000ff00723e */ /* 0x000fc800000000ff */
[----:B------:R-:W-:Y:S01]  /*2590*/  PRMT R25, R0, 0x7610, R25 ;  /* 0x0000761000197816 */ /* 0x000fe20000000019 */
[----:B------:R-:W-:Y:S06]  /*25a0*/  BRA `(.L_x_3265) ;  /* 0x0000000c007c7947 */ /* 0x000fec0003800000 */
.L_x_3266:
[----:B------:R-:W2:Y:S02]  /*25b0*/  LDG.E.U16 R2, desc[UR36][R2.64] ;  /* 0x0000002402027981 */ /* 0x000ea4000c1e1500 */
[----:B--2---:R-:W0:Y:S02]  /*25c0*/  I2F.S16 R0, R2 ;  /* 0x0000000200007306 */ /* 0x004e240000101400 */
[----:B0-----:R-:W-:-:S04]  /*25d0*/  F2FP.F16.F32.PACK_AB R0, RZ, R0 ;  /* 0x00000000ff00723e */ /* 0x001fc800000000ff */
[----:B------:R-:W-:Y:S01]  /*25e0*/  PRMT R25, R0, 0x7610, R25 ;  /* 0x0000761000197816 */ /* 0x000fe20000000019 */
[----:B------:R-:W-:Y:S06]  /*25f0*/  BRA `(.L_x_3265) ;  /* 0x0000000c00687947 */ /* 0x000fec0003800000 */
.L_x_3261:
        /* <DEDUP_REMOVED lines=9> */
.L_x_3269:
[----:B------:R0:W5:Y:S01]  /*2690*/  LDG.E.U16 R25, desc[UR36][R2.64] ;  /* 0x0000002402197981 */ /* 0x000162000c1e1500 */
[----:B------:R-:W-:Y:S05]  /*26a0*/  BRA `(.L_x_3265) ;  /* 0x0000000c003c7947 */ /* 0x000fea0003800000 */
.L_x_3268:
        /* <DEDUP_REMOVED lines=9> */
.L_x_3271:
[----:B------:R1:W5:Y:S01]  /*2740*/  LDG.E.U16 R25, desc[UR36][R2.64] ;  /* 0x0000002402197981 */ /* 0x000362000c1e1500 */
[----:B------:R-:W-:Y:S05]  /*2750*/  BRA `(.L_x_3265) ;  /* 0x0000000c00107947 */ /* 0x000fea0003800000 */
.L_x_3270:
        /* <DEDUP_REMOVED lines=9> */
.L_x_3260:
        /* <DEDUP_REMOVED lines=14> */
.L_x_3274:
        /* <DEDUP_REMOVED lines=9> */
.L_x_3273:
        /* <DEDUP_REMOVED lines=28> */
.L_x_3276:
        /* <DEDUP_REMOVED lines=15> */
.L_x_3275:
[----:B------:R-:W2:Y:S02]  /*2c10*/  LDG.E.U16 R0, desc[UR36][R2.64] ;  /* 0x0000002402007981 */ /* 0x000ea4000c1e1500 */
[----:B--2---:R-:W-:-:S05]  /*2c20*/  IMAD.U32 R0, R0, 0x10000, RZ ;  /* 0x0001000000007824 */ /* 0x004fca00078e00ff */
[----:B------:R-:W-:-:S04]  /*2c30*/  F2FP.F16.F32.PACK_AB R0, RZ, R0 ;  /* 0x00000000ff00723e */ /* 0x000fc800000000ff */
[----:B------:R-:W-:Y:S01]  /*2c40*/  PRMT R25, R0, 0x7610, R25 ;  /* 0x0000761000197816 */ /* 0x000fe20000000019 */
[----:B------:R-:W-:Y:S06]  /*2c50*/  BRA `(.L_x_3265) ;  /* 0x0000000400d07947 */ /* 0x000fec0003800000 */
.L_x_3272:
        /* <DEDUP_REMOVED lines=13> */
.L_x_3279:
        /* <DEDUP_REMOVED lines=21> */
.L_x_3283:
[----:B------:R-:W-:Y:S05]  /*2e80*/  BSYNC B1 ;  /* 0x0000000000017941 */ /* 0x000fea0003800000 */
.L_x_3282:
[----:B------:R-:W-:Y:S01]  /*2e90*/  LEA R3, R0, 0x3b800000, 0x17 ;  /* 0x3b80000000037811 */ /* 0x000fe200078eb8ff */
[----:B------:R-:W-:-:S05]  /*2ea0*/  IMAD.SHL.U32 R0, R2, 0x100000, RZ ;  /* 0x0010000002007824 */ /* 0x000fca00078e00ff */
[----:B------:R-:W-:-:S07]  /*2eb0*/  LOP3.LUT R0, R3, R0, R4, 0xfe, !PT ;  /* 0x0000000003007212 */ /* 0x000fce00078efe04 */
.L_x_3281:
[----:B------:R-:W-:Y:S05]  /*2ec0*/  BSYNC B0 ;  /* 0x0000000000007941 */ /* 0x000fea0003800000 */
.L_x_3280:
[----:B------:R-:W-:-:S04]  /*2ed0*/  F2FP.F16.F32.PACK_AB R0, RZ, R0 ;  /* 0x00000000ff00723e */ /* 0x000fc800000000ff */
[----:B------:R-:W-:Y:S01]  /*2ee0*/  PRMT R25, R0, 0x7610, R25 ;  /* 0x0000761000197816 */ /* 0x000fe20000000019 */
[----:B------:R-:W-:Y:S06]  /*2ef0*/  BRA `(.L_x_3265) ;  /* 0x0000000400287947 */ /* 0x000fec0003800000 */
.L_x_3278:
        /* <DEDUP_REMOVED lines=21> */
.L_x_3287:
[----:B------:R-:W-:Y:S05]  /*3050*/  BSYNC B1 ;  /* 0x0000000000017941 */ /* 0x000fea0003800000 */
.L_x_3286:
[----:B------:R-:W-:Y:S01]  /*3060*/  LEA R3, R0, 0x37800000, 0x17 ;  /* 0x3780000000037811 */ /* 0x000fe200078eb8ff */
[----:B------:R-:W-:-:S05]  /*3070*/  IMAD.SHL.U32 R0, R2, 0x200000, RZ ;  /* 0x0020000002007824 */ /* 0x000fca00078e00ff */
[----:B------:R-:W-:-:S07]  /*3080*/  LOP3.LUT R0, R3, R0, R4, 0xfe, !PT ;  /* 0x0000000003007212 */ /* 0x000fce00078efe04 */
.L_x_3285:
[----:B------:R-:W-:Y:S05]  /*3090*/  BSYNC B0 ;  /* 0x0000000000007941 */ /* 0x000fea0003800000 */
.L_x_3284:
[----:B------:R-:W-:-:S04]  /*30a0*/  F2FP.F16.F32.PACK_AB R0, RZ, R0 ;  /* 0x00000000ff00723e */ /* 0x000fc800000000ff */
[----:B------:R-:W-:Y:S01]  /*30b0*/  PRMT R25, R0, 0x7610, R25 ;  /* 0x0000761000197816 */ /* 0x000fe20000000019 */
[----:B------:R-:W-:Y:S06]  /*30c0*/  BRA `(.L_x_3265) ;  /* 0x0000000000b47947 */ /* 0x000fec0003800000 */
.L_x_3277:
        /* <DEDUP_REMOVED lines=14> */
.L_x_3291:
[----:B------:R-:W-:Y:S05]  /*31b0*/  BSYNC B0 ;  /* 0x0000000000007941 */ /* 0x000fea0003800000 */
.L_x_3290:
[----:B------:R-:W-:-:S04]  /*31c0*/  F2FP.F16.F32.PACK_AB R0, RZ, R0 ;  /* 0x00000000ff00723e */ /* 0x000fc800000000ff */
[----:B------:R-:W-:Y:S01]  /*31d0*/  PRMT R25, R0, 0x7610, R25 ;  /* 0x0000761000197816 */ /* 0x000fe20000000019 */
[----:B------:R-:W-:Y:S06]  /*31e0*/  BRA `(.L_x_3265) ;  /* 0x00000000006c7947 */ /* 0x000fec0003800000 */
.L_x_3264:
        /* <DEDUP_REMOVED lines=16> */
.L_x_3292:
[----:B------:R-:W-:Y:S01]  /*32f0*/  PRMT R25, RZ, 0x7610, R25 ;  /* 0x00007610ff197816 */ /* 0x000fe20000000019 */
[----:B------:R-:W-:Y:S06]  /*3300*/  BRA `(.L_x_3265) ;  /* 0x0000000000247947 */ /* 0x000fec0003800000 */
.L_x_3289:
[----:B------:R-:W2:Y:S02]  /*3310*/  LDG.E.64 R2, desc[UR36][R2.64] ;  /* 0x0000002402027981 */ /* 0x000ea4000c1e1b00 */
[----:B--2---:R-:W0:Y:S02]  /*3320*/  I2F.U64 R0, R2 ;  /* 0x0000000200007312 */ /* 0x004e240000301000 */
[----:B0-----:R-:W-:-:S04]  /*3330*/  F2FP.F16.F32.PACK_AB R0, RZ, R0 ;  /* 0x00000000ff00723e */ /* 0x001fc800000000ff */
[----:B------:R-:W-:Y:S01]  /*3340*/  PRMT R25, R0, 0x7610, R25 ;  /* 0x0000761000197816 */ /* 0x000fe20000000019 */
[----:B------:R-:W-:Y:S06]  /*3350*/  BRA `(.L_x_3265) ;  /* 0x0000000000107947 */ /* 0x000fec0003800000 */
.L_x_3288:
[----:B------:R-:W2:Y:S02]  /*3360*/  LDG.E R2, desc[UR36][R2.64] ;  /* 0x0000002402027981 */ /* 0x000ea4000c1e1900 */
[----:B--2---:R-:W-:-:S04]  /*3370*/  I2FP.F32.U32 R0, R2 ;  /* 0x0000000200007245 */ /* 0x004fc80000201000 */
[----:B------:R-:W-:-:S04]  /*3380*/  F2FP.F16.F32.PACK_AB R0, RZ, R0 ;  /* 0x00000000ff00723e */ /* 0x000fc800000000ff */
[----:B------:R-:W-:-:S07]  /*3390*/  PRMT R25, R0, 0x7610, R25 ;  /* 0x0000761000197816 */ /* 0x000fce0000000019 */
.L_x_3265:
[----:B------:R-:W-:-:S07]  /*33a0*/  VIADD R19, R19, 0x80 ;  /* 0x0000008013137836 */ /* 0x000fce0000000000 */
.L_x_3259:
[----:B------:R-:W-:Y:S05]  /*33b0*/  BSYNC B6 ;  /* 0x0000000000067941 */ /* 0x000fea0003800000 */
.L_x_3258:
[----:B------:R-:W-:Y:S01]  /*33c0*/  ISETP.GE.AND P0, PT, R19, R16, PT ;  /* 0x000000101300720c */ /* 0x000fe20003f06270 */
[----:B------:R-:W-:-:S12]  /*33d0*/  BSSY B6, `(.L_x_3293) ;  /* 0x000010c000067945 */ /* 0x000fd80003800000 */
[----:B------:R-:W-:Y:S05]  /*33e0*/  @P0 BRA `(.L_x_3294) ;  /* 0x0000001000280947 */ /* 0x000fea0003800000 */
[----:B01----:R-:W0:Y:S01]  /*33f0*/  LDC.64 R2, c[0x0][0x228] ;  /* 0x00008a00ff027b82 */ /* 0x003e220000000a00 */
        /* <DEDUP_REMOVED lines=21> */
.L_x_3298:
[----:B------:R-:W2:Y:S02]  /*3550*/  LDG.E.U8 R2, desc[UR36][R2.64] ;  /* 0x0000002402027981 */ /* 0x000ea4000c1e1100 */
[----:B--2---:R-:W-:-:S04]  /*3560*/  I2FP.F32.U32 R0, R2 ;  /* 0x0000000200007245 */ /* 0x004fc80000201000 */
[----:B------:R-:W-:-:S04]  /*3570*/  F2FP.F16.F32.PACK_AB R0, RZ, R0 ;  /* 0x00000000ff00723e */ /* 0x000fc800000000ff */
[----:B------:R-:W-:Y:S01]  /*3580*/  PRMT R24, R0, 0x7610, R24 ;  /* 0x0000761000187816 */ /* 0x000fe20000000018 */
[----:B------:R-:W-:Y:S06]  /*3590*/  BRA `(.L_x_3294) ;  /* 0x0000000c00bc7947 */ /* 0x000fec0003800000 */
.L_x_3297:
        /* <DEDUP_REMOVED lines=11> */
.L_x_3301:
[----:B------:R-:W2:Y:S02]  /*3650*/  LDG.E R2, desc[UR36][R2.64] ;  /* 0x0000002402027981 */ /* 0x000ea4000c1e1900 */
[----:B--2---:R-:W-:-:S04]  /*3660*/  I2FP.F32.S32 R0, R2 ;  /* 0x0000000200007245 */ /* 0x004fc80000201400 */
[----:B------:R-:W-:-:S04]  /*3670*/  F2FP.F16.F32.PACK_AB R0, RZ, R0 ;  /* 0x00000000ff00723e */ /* 0x000fc800000000ff */
[----:B------:R-:W-:Y:S01]  /*3680*/  PRMT R24, R0, 0x7610, R24 ;  /* 0x0000761000187816 */ /* 0x000fe20000000018 */
[----:B------:R-:W-:Y:S06]  /*3690*/  BRA `(.L_x_3294) ;  /* 0x0000000c007c7947 */ /* 0x000fec0003800000 */
.L_x_3300:
[----:B------:R-:W2:Y:S02]  /*36a0*/  LDG.E.U16 R2, desc[UR36][R2.64] ;  /* 0x0000002402027981 */ /* 0x000ea4000c1e1500 */
[----:B--2---:R-:W0:Y:S02]  /*36b0*/  I2F.S16 R0, R2 ;  /* 0x0000000200007306 */ /* 0x004e240000101400 */
[----:B0-----:R-:W-:-:S04]  /*36c0*/  F2FP.F16.F32.PACK_AB R0, RZ, R0 ;  /* 0x00000000ff00723e */ /* 0x001fc800000000ff */
[----:B------:R-:W-:Y:S01]  /*36d0*/  PRMT R24, R0, 0x7610, R24 ;  /* 0x0000761000187816 */ /* 0x000fe20000000018 */
[----:B------:R-:W-:Y:S06]  /*36e0*/  BRA `(.L_x_3294) ;  /* 0x0000000c00687947 */ /* 0x000fec0003800000 */
.L_x_3296:
        /* <DEDUP_REMOVED lines=9> */
.L_x_3303:
[----:B------:R2:W5:Y:S01]  /*3780*/  LDG.E.U16 R24, desc[UR36][R2.64] ;  /* 0x0000002402187981 */ /* 0x000562000c1e1500 */
[----:B------:R-:W-:Y:S05]  /*3790*/  BRA `(.L_x_3294) ;  /* 0x0000000c003c7947 */ /* 0x000fea0003800000 */
.L_x_3302:
        /* <DEDUP_REMOVED lines=9> */
.L_x_3305:
[----:B------:R3:W5:Y:S01]  /*3830*/  LDG.E.U16 R24, desc[UR36][R2.64] ;  /* 0x0000002402187981 */ /* 0x000762000c1e1500 */
[----:B------:R-:W-:Y:S05]  /*3840*/  BRA `(.L_x_3294) ;  /* 0x0000000c00107947 */ /* 0x000fea0003800000 */
.L_x_3304:
        /* <DEDUP_REMOVED lines=9> */
.L_x_3295:
        /* <DEDUP_REMOVED lines=14> */
.L_x_3308:
        /* <DEDUP_REMOVED lines=9> */
.L_x_3307:
        /* <DEDUP_REMOVED lines=28> */
.L_x_3310:
        /* <DEDUP_REMOVED lines=15> */
.L_x_3309:
[----:B------:R-:W2:Y:S02]  /*3d00*/  LDG.E.U16 R0, desc[UR36][R2.64] ;  /* 0x0000002402007981 */ /* 0x000ea4000c1e1500 */
[----:B--2---:R-:W-:-:S05]  /*3d10*/  IMAD.U32 R0, R0, 0x10000, RZ ;  /* 0x0001000000007824 */ /* 0x004fca00078e00ff */
[----:B------:R-:W-:-:S04]  /*3d20*/  F2FP.F16.F32.PACK_AB R0, RZ, R0 ;  /* 0x00000000ff00723e */ /* 0x000fc800000000ff */
[----:B------:R-:W-:Y:S01]  /*3d30*/  PRMT R24, R0, 0x7610, R24 ;  /* 0x0000761000187816 */ /* 0x000fe20000000018 */
[----:B------:R-:W-:Y:S06]  /*3d40*/  BRA `(.L_x_3294) ;  /* 0x0000000400d07947 */ /* 0x000fec0003800000 */
.L_x_3306:
        /* <DEDUP_REMOVED lines=13> */
.L_x_3313:
        /* <DEDUP_REMOVED lines=21> */
.L_x_3317:
[----:B------:R-:W-:Y:S05]  /*3f70*/  BSYNC B1 ;  /* 0x0000000000017941 */ /* 0x000fea0003800000 */
.L_x_3316:
[----:B------:R-:W-:Y:S01]  /*3f80*/  LEA R3, R0, 0x3b800000, 0x17 ;  /* 0x3b80000000037811 */ /* 0x000fe200078eb8ff */
[----:B------:R-:W-:-:S05]  /*3f90*/  IMAD.SHL.U32 R0, R2, 0x100000, RZ ;  /* 0x0010000002007824 */ /* 0x000fca00078e00ff */
[----:B------:R-:W-:-:S07]  /*3fa0*/  LOP3.LUT R0, R3, R0, R4, 0xfe, !PT ;  /* 0x0000000003007212 */ /* 0x000fce00078efe04 */
.L_x_3315:
[----:B------:R-:W-:Y:S05]  /*3fb0*/  BSYNC B0 ;  /* 0x0000000000007941 */ /* 0x000fea0003800000 */
.L_x_3314:
[----:B------:R-:W-:-:S04]  /*3fc0*/  F2FP.F16.F32.PACK_AB R0, RZ, R0 ;  /* 0x00000000ff00723e */ /* 0x000fc800000000ff */
[----:B------:R-:W-:Y:S01]  /*3fd0*/  PRMT R24, R0, 0x7610, R24 ;  /* 0x0000761000187816 */ /* 0x000fe20000000018 */
[----:B------:R-:W-:Y:S06]  /*3fe0*/  BRA `(.L_x_3294) ;  /* 0x0000000400287947 */ /* 0x000fec0003800000 */
.L_x_3312:
        /* <DEDUP_REMOVED lines=21> */
.L_x_3321:
[----:B------:R-:W-:Y:S05]  /*4140*/  BSYNC B1 ;  /* 0x0000000000017941 */ /* 0x000fea0003800000 */
.L_x_3320:
[----:B------:R-:W-:Y:S01]  /*4150*/  LEA R3, R0, 0x37800000, 0x17 ;  /* 0x3780000000037811 */ /* 0x000fe200078eb8ff */
[----:B------:R-:W-:-:S05]  /*4160*/  IMAD.SHL.U32 R0, R2, 0x200000, RZ ;  /* 0x0020000002007824 */ /* 0x000fca00078e00ff */
[----:B------:R-:W-:-:S07]  /*4170*/  LOP3.LUT R0, R3, R0, R4, 0xfe, !PT ;  /* 0x0000000003007212 */ /* 0x000fce00078efe04 */
.L_x_3319:
[----:B------:R-:W-:Y:S05]  /*4180*/  BSYNC B0 ;  /* 0x0000000000007941 */ /* 0x000fea0003800000 */
.L_x_3318:
[----:B------:R-:W-:-:S04]  /*4190*/  F2FP.F16.F32.PACK_AB R0, RZ, R0 ;  /* 0x00000000ff00723e */ /* 0x000fc800000000ff */
[----:B------:R-:W-:Y:S01]  /*41a0*/  PRMT R24, R0, 0x7610, R24 ;  /* 0x0000761000187816 */ /* 0x000fe20000000018 */
[----:B------:R-:W-:Y:S06]  /*41b0*/  BRA `(.L_x_3294) ;  /* 0x0000000000b47947 */ /* 0x000fec0003800000 */
.L_x_3311:
        /* <DEDUP_REMOVED lines=14> */
.L_x_3325:
[----:B------:R-:W-:Y:S05]  /*42a0*/  BSYNC B0 ;  /* 0x0000000000007941 */ /* 0x000fea0003800000 */
.L_x_3324:
[----:B------:R-:W-:-:S04]  /*42b0*/  F2FP.F16.F32.PACK_AB R0, RZ, R0 ;  /* 0x00000000ff00723e */ /* 0x000fc800000000ff */
[----:B------:R-:W-:Y:S01]  /*42c0*/  PRMT R24, R0, 0x7610, R24 ;  /* 0x0000761000187816 */ /* 0x000fe20000000018 */
[----:B------:R-:W-:Y:S06]  /*42d0*/  BRA `(.L_x_3294) ;  /* 0x00000000006c7947 */ /* 0x000fec0003800000 */
.L_x_3299:
        /* <DEDUP_REMOVED lines=16> */
.L_x_3326:
[----:B------:R-:W-:Y:S01]  /*43e0*/  PRMT R24, RZ, 0x7610, R24 ;  /* 0x00007610ff187816 */ /* 0x000fe20000000018 */
[----:B------:R-:W-:Y:S06]  /*43f0*/  BRA `(.L_x_3294) ;  /* 0x0000000000247947 */ /* 0x000fec0003800000 */
.L_x_3323:
[----:B------:R-:W2:Y:S02]  /*4400*/  LDG.E.64 R2, desc[UR36][R2.64] ;  /* 0x0000002402027981 */ /* 0x000ea4000c1e1b00 */
[----:B--2---:R-:W0:Y:S02]  /*4410*/  I2F.U64 R0, R2 ;  /* 0x0000000200007312 */ /* 0x004e240000301000 */
[----:B0-----:R-:W-:-:S04]  /*4420*/  F2FP.F16.F32.PACK_AB R0, RZ, R0 ;  /* 0x00000000ff00723e */ /* 0x001fc800000000ff */
[----:B------:R-:W-:Y:S01]  /*4430*/  PRMT R24, R0, 0x7610, R24 ;  /* 0x0000761000187816 */ /* 0x000fe20000000018 */
[----:B------:R-:W-:Y:S06]  /*4440*/  BRA `(.L_x_3294) ;  /* 0x0000000000107947 */ /* 0x000fec0003800000 */
.L_x_3322:
[----:B------:R-:W2:Y:S02]  /*4450*/  LDG.E R2, desc[UR36][R2.64] ;  /* 0x0000002402027981 */ /* 0x000ea4000c1e1900 */
[----:B--2---:R-:W-:-:S04]  /*4460*/  I2FP.F32.U32 R0, R2 ;  /* 0x0000000200007245 */ /* 0x004fc80000201000 */
[----:B------:R-:W-:-:S04]  /*4470*/  F2FP.F16.F32.PACK_AB R0, RZ, R0 ;  /* 0x00000000ff00723e */ /* 0x000fc800000000ff */
[----:B------:R-:W-:-:S07]  /*4480*/  PRMT R24, R0, 0x7610, R24 ;  /* 0x0000761000187816 */ /* 0x000fce0000000018 */
.L_x_3294:
[----:B------:R-:W-:Y:S05]  /*4490*/  BSYNC B6 ;  /* 0x0000000000067941 */ /* 0x000fea0003800000 */
.L_x_3293:
[----:B------:R-:W0:Y:S01]  /*44a0*/  S2R R19, SR_TID.X ;  /* 0x0000000000137919 */ /* 0x000e220000002100 */
[----:B------:R-:W4:Y:S01]  /*44b0*/  LDC.U8 R17, c[0x0][0x23c] ;  /* 0x00008f00ff117b82 */ /* 0x000f220000000000 */
[----:B------:R-:W-:Y:S01]  /*44c0*/  BSSY B6, `(.L_x_3327) ;  /* 0x000012a000067945 */ /* 0x000fe20003800000 */
[C---:B0123--:R-:W-:Y:S01]  /*44d0*/  VIADD R3, R19.reuse, 0x100 ;  /* 0x0000010013037836 */ /* 0x04ffe20000000000 */
[CC--:B------:R-:W-:Y:S01]  /*44e0*/  ISETP.GE.AND P3, PT, R19.reuse, R16.reuse, PT ;  /* 0x000000101300720c */ /* 0x0c0fe20003f66270 */
[C---:B------:R-:W-:Y:S02]  /*44f0*/  VIADD R5, R19.reuse, 0x180 ;  /* 0x0000018013057836 */ /* 0x040fe40000000000 */
[----:B------:R-:W-:Y:S01]  /*4500*/  VIADD R27, R19, 0x80 ;  /* 0x00000080131b7836 */ /* 0x000fe20000000000 */
[-C--:B------:R-:W-:Y:S02]  /*4510*/  ISETP.GE.AND P1, PT, R3, R16.reuse, PT ;  /* 0x000000100300720c */ /* 0x080fe40003f26270 */
[----:B------:R-:W-:-:S02]  /*4520*/  ISETP.GE.AND P2, PT, R5, R16, PT ;  /* 0x000000100500720c */ /* 0x000fc40003f46270 */
[----:B------:R-:W-:-:S05]  /*4530*/  ISETP.GE.AND P0, PT, R27, R16, PT ;  /* 0x000000101b00720c */ /* 0x000fca0003f06270 */
[----:B------:R-:W0:Y:S01]  /*4540*/  @!P3 LDC R5, c[0x0][0x218] ;  /* 0x00008600ff05bb82 */ /* 0x000e220000000800 */
[----:B-----5:R-:W-:-:S03]  /*4550*/  @!P3 HADD2.F32 R2, -RZ, R22.H0_H0 ;  /* 0x20000016ff02b230 */ /* 0x020fc60000004100 */
[----:B------:R-:W-:Y:S02]  /*4560*/  @!P1 HADD2.F32 R25, -RZ, R25.H0_H0 ;  /* 0x20000019ff199230 */ /* 0x000fe40000004100 */
[----:B------:R-:W-:Y:S02]  /*4570*/  @!P2 HADD2.F32 R4, -RZ, R24.H0_H0 ;  /* 0x20000018ff04a230 */ /* 0x000fe40000004100 */
[----:B------:R-:W1:Y:S01]  /*4580*/  @!P1 LDC R8, c[0x0][0x218] ;  /* 0x00008600ff089b82 */ /* 0x000e620000000800 */
[----:B------:R-:W-:-:S07]  /*4590*/  @!P0 HADD2.F32 R3, -RZ, R23.H0_H0 ;  /* 0x20000017ff038230 */ /* 0x000fce0000004100 */
[----:B------:R-:W2:Y:S08]  /*45a0*/  @!P2 LDC R7, c[0x0][0x218] ;  /* 0x00008600ff07ab82 */ /* 0x000eb00000000800 */
[----:B------:R-:W3:Y:S01]  /*45b0*/  @!P0 LDC R6, c[0x0][0x218] ;  /* 0x00008600ff068b82 */ /* 0x000ee20000000800 */
[----:B0-----:R-:W-:-:S05]  /*45c0*/  @!P3 FMUL.FTZ R2, R2, R5 ;  /* 0x000000050202b220 */ /* 0x001fca0000410000 */
[----:B------:R-:W-:Y:S01]  /*45d0*/  @!P3 F2FP.F16.F32.PACK_AB R0, RZ, R2 ;  /* 0x00000002ff00b23e */ /* 0x000fe200000000ff */
[----:B-1----:R-:W-:-:S05]  /*45e0*/  @!P1 FMUL.FTZ R25, R25, R8 ;  /* 0x0000000819199220 */ /* 0x002fca0000410000 */
[----:B------:R-:W-:Y:S01]  /*45f0*/  @!P1 F2FP.F16.F32.PACK_AB R23, RZ, R25 ;  /* 0x00000019ff17923e */ /* 0x000fe200000000ff */
[----:B--2---:R-:W-:-:S05]  /*4600*/  @!P2 FMUL.FTZ R4, R4, R7 ;  /* 0x000000070404a220 */ /* 0x004fca0000410000 */
[----:B------:R-:W-:Y:S01]  /*4610*/  @!P2 F2FP.F16.F32.PACK_AB R22, RZ, R4 ;  /* 0x00000004ff16a23e */ /* 0x000fe200000000ff */
[----:B---3--:R-:W-:-:S05]  /*4620*/  @!P0 FMUL.FTZ R3, R3, R6 ;  /* 0x0000000603038220 */ /* 0x008fca0000410000 */
[----:B------:R-:W-:Y:S01]  /*4630*/  @!P0 F2FP.F16.F32.PACK_AB R24, RZ, R3 ;  /* 0x00000003ff18823e */ /* 0x000fe200000000ff */
[----:B----4-:R-:W-:Y:S06]  /*4640*/  @P3 BRA `(.L_x_3328) ;  /* 0x0000001000443947 */ /* 0x010fec0003800000 */
        /* <DEDUP_REMOVED lines=18> */
[----:B------:R-:W-:Y:S02]  /*4770*/  HADD2.F32 R0, -RZ, R0.H0_H0 ;  /* 0x20000000ff007230 */ /* 0x000fe40000004100 */
[----:B------:R-:W-:Y:S02]  /*4780*/  IMAD.MOV.U32 R19, RZ, RZ, R27 ;  /* 0x000000ffff137224 */ /* 0x000fe400078e001b */
[----:B------:R-:W0:Y:S02]  /*4790*/  F2I.FTZ.TRUNC.NTZ R5, R0 ;  /* 0x0000000000057305 */ /* 0x000e24000021f100 */
[----:B0-----:R0:W-:Y:S01]  /*47a0*/  STG.E.U8 desc[UR36][R2.64], R5 ;  /* 0x0000000502007986 */ /* 0x0011e2000c101124 */
[----:B------:R-:W-:Y:S05]  /*47b0*/  BRA `(.L_x_3328) ;  /* 0x0000000c00e87947 */ /* 0x000fea0003800000 */
.L_x_3332:
[----:B------:R-:W-:Y:S02]  /*47c0*/  HADD2.F32 R5, -RZ, R0.H0_H0 ;  /* 0x20000000ff057230 */ /* 0x000fe40000004100 */
[----:B------:R-:W-:-:S04]  /*47d0*/  IMAD.MOV.U32 R19, RZ, RZ, R27 ;  /* 0x000000ffff137224 */ /* 0x000fc800078e001b */
[----:B------:R-:W0:Y:S02]  /*47e0*/  F2I.S64.TRUNC R4, R5 ;  /* 0x0000000500047311 */ /* 0x000e24000020d900 */
[----:B0-----:R0:W-:Y:S01]  /*47f0*/  STG.E.U8 desc[UR36][R2.64], R4 ;  /* 0x0000000402007986 */ /* 0x0011e2000c101124 */
[----:B------:R-:W-:Y:S05]  /*4800*/  BRA `(.L_x_3328) ;  /* 0x0000000c00d47947 */ /* 0x000fea0003800000 */
.L_x_3331:
[----:B------:R-:W-:-:S13]  /*4810*/  ISETP.NE.AND P0, PT, R4, 0x2, PT ;  /* 0x000000020400780c */ /* 0x000fda0003f05270 */
[----:B------:R-:W-:Y:S05]  /*4820*/  @!P0 BRA `(.L_x_3334) ;  /* 0x0000000000388947 */ /* 0x000fea0003800000 */
[----:B------:R-:W-:-:S13]  /*4830*/  ISETP.NE.AND P0, PT, R4, 0x3, PT ;  /* 0x000000030400780c */ /* 0x000fda0003f05270 */
[----:B------:R-:W-:Y:S05]  /*4840*/  @!P0 BRA `(.L_x_3335) ;  /* 0x00000000001c8947 */ /* 0x000fea0003800000 */
[----:B------:R-:W-:-:S13]  /*4850*/  ISETP.NE.AND P0, PT, R4, 0x4, PT ;  /* 0x000000040400780c */ /* 0x000fda0003f05270 */
[----:B------:R-:W-:Y:S05]  /*4860*/  @P0 BRA `(.L_x_3333) ;  /* 0x0000000c00500947 */ /* 0x000fea0003800000 */
[----:B------:R-:W-:Y:S02]  /*4870*/  HADD2.F32 R4, -RZ, R0.H0_H0 ;  /* 0x20000000ff047230 */ /* 0x000fe40000004100 */
[----:B------:R-:W-:-:S04]  /*4880*/  IMAD.MOV.U32 R19, RZ, RZ, R27 ;  /* 0x000000ffff137224 */ /* 0x000fc800078e001b */
[----:B------:R-:W0:Y:S02]  /*4890*/  F2I.S64.TRUNC R4, R4 ;  /* 0x0000000400047311 */ /* 0x000e24000020d900 */
[----:B0-----:R0:W-:Y:S01]  /*48a0*/  STG.E.64 desc[UR36][R2.64], R4 ;  /* 0x0000000402007986 */ /* 0x0011e2000c101b24 */
[----:B------:R-:W-:Y:S05]  /*48b0*/  BRA `(.L_x_3328) ;  /* 0x0000000c00a87947 */ /* 0x000fea0003800000 */
.L_x_3335:
[----:B------:R-:W-:Y:S02]  /*48c0*/  HADD2.F32 R0, -RZ, R0.H0_H0 ;  /* 0x20000000ff007230 */ /* 0x000fe40000004100 */
[----:B------:R-:W-:Y:S02]  /*48d0*/  IMAD.MOV.U32 R19, RZ, RZ, R27 ;  /* 0x000000ffff137224 */ /* 0x000fe400078e001b */
[----:B------:R-:W0:Y:S02]  /*48e0*/  F2I.FTZ.TRUNC.NTZ R5, R0 ;  /* 0x0000000000057305 */ /* 0x000e24000021f100 */
[----:B0-----:R0:W-:Y:S01]  /*48f0*/  STG.E desc[UR36][R2.64], R5 ;  /* 0x0000000502007986 */ /* 0x0011e2000c101924 */
[----:B------:R-:W-:Y:S05]  /*4900*/  BRA `(.L_x_3328) ;  /* 0x0000000c00947947 */ /* 0x000fea0003800000 */
.L_x_3334:
[----:B------:R-:W-:Y:S02]  /*4910*/  HADD2.F32 R0, -RZ, R0.H0_H0 ;  /* 0x20000000ff007230 */ /* 0x000fe40000004100 */
[----:B------:R-:W-:Y:S02]  /*4920*/  IMAD.MOV.U32 R19, RZ, RZ, R27 ;  /* 0x000000ffff137224 */ /* 0x000fe400078e001b */
[----:B------:R-:W0:Y:S02]  /*4930*/  F2I.FTZ.TRUNC.NTZ R5, R0 ;  /* 0x0000000000057305 */ /* 0x000e24000021f100 */
[----:B0-----:R0:W-:Y:S01]  /*4940*/  STG.E.U16 desc[UR36][R2.64], R5 ;  /* 0x0000000502007986 */ /* 0x0011e2000c101524 */
[----:B------:R-:W-:Y:S05]  /*4950*/  BRA `(.L_x_3328) ;  /* 0x0000000c00807947 */ /* 0x000fea0003800000 */
.L_x_3330:
[----:B------:R-:W-:-:S13]  /*4960*/  ISETP.GT.AND P0, PT, R4, 0x6, PT ;  /* 0x000000060400780c */ /* 0x000fda0003f04270 */
[----:B------:R-:W-:Y:S05]  /*4970*/  @P0 BRA `(.L_x_3336) ;  /* 0x00000000002c0947 */ /* 0x000fea0003800000 */
[----:B------:R-:W-:-:S13]  /*4980*/  ISETP.NE.AND P0, PT, R4, 0x5, PT ;  /* 0x000000050400780c */ /* 0x000fda0003f05270 */
[----:B------:R-:W-:Y:S05]  /*4990*/  @!P0 BRA `(.L_x_3337) ;  /* 0x0000000000188947 */ /* 0x000fea0003800000 */
[----:B------:R-:W-:-:S13]  /*49a0*/  ISETP.NE.AND P0, PT, R4, 0x6, PT ;  /* 0x000000060400780c */ /* 0x000fda0003f05270 */
[----:B------:R-:W-:Y:S05]  /*49b0*/  @P0 BRA `(.L_x_3333) ;  /* 0x0000000800fc0947 */ /* 0x000fea0003800000 */
[----:B------:R-:W-:Y:S02]  /*49c0*/  HADD2.F32 R5, -RZ, R0.H0_H0 ;  /* 0x20000000ff057230 */ /* 0x000fe40000004100 */
[----:B------:R-:W-:-:S03]  /*49d0*/  IMAD.MOV.U32 R19, RZ, RZ, R27 ;  /* 0x000000ffff137224 */ /* 0x000fc600078e001b */
[----:B------:R0:W-:Y:S01]  /*49e0*/  STG.E desc[UR36][R2.64], R5 ;  /* 0x0000000502007986 */ /* 0x0001e2000c101924 */
[----:B------:R-:W-:Y:S05]  /*49f0*/  BRA `(.L_x_3328) ;  /* 0x0000000c00587947 */ /* 0x000fea0003800000 */
.L_x_3337:
[----:B------:R0:W-:Y:S01]  /*4a00*/  STG.E.U16 desc[UR36][R2.64], R0 ;  /* 0x0000000002007986 */ /* 0x0001e2000c101524 */
[----:B------:R-:W-:Y:S01]  /*4a10*/  IMAD.MOV.U32 R19, RZ, RZ, R27 ;  /* 0x000000ffff137224 */ /* 0x000fe200078e001b */
[----:B------:R-:W-:Y:S06]  /*4a20*/  BRA `(.L_x_3328) ;  /* 0x0000000c004c7947 */ /* 0x000fec0003800000 */
.L_x_3336:
[----:B------:R-:W-:-:S13]  /*4a30*/  ISETP.NE.AND P0, PT, R4, 0x7, PT ;  /* 0x000000070400780c */ /* 0x000fda0003f05270 */
[----:B------:R-:W-:Y:S05]  /*4a40*/  @!P0 BRA `(.L_x_3338) ;  /* 0x00000000003c8947 */ /* 0x000fea0003800000 */
[----:B------:R-:W-:-:S13]  /*4a50*/  ISETP.NE.AND P0, PT, R4, 0x8, PT ;  /* 0x000000080400780c */ /* 0x000fda0003f05270 */
[----:B------:R-:W-:Y:S05]  /*4a60*/  @!P0 BRA `(.L_x_3339) ;  /* 0x00000000001c8947 */ /* 0x000fea0003800000 */
[----:B------:R-:W-:-:S13]  /*4a70*/  ISETP.NE.AND P0, PT, R4, 0x9, PT ;  /* 0x000000090400780c */ /* 0x000fda0003f05270 */
[----:B------:R-:W-:Y:S05]  /*4a80*/  @P0 BRA `(.L_x_3333) ;  /* 0x0000000800c80947 */ /* 0x000fea0003800000 */
[----:B------:R-:W-:Y:S02]  /*4a90*/  HADD2.F32 R4, -RZ, R0.H0_H0 ;  /* 0x20000000ff047230 */ /* 0x000fe40000004100 */
[----:B------:R-:W-:Y:S02]  /*4aa0*/  IMAD.MOV.U32 R5, RZ, RZ, RZ ;  /* 0x000000ffff057224 */ /* 0x000fe400078e00ff */
[----:B------:R-:W-:-:S03]  /*4ab0*/  IMAD.MOV.U32 R19, RZ, RZ, R27 ;  /* 0x000000ffff137224 */ /* 0x000fc600078e001b */
[----:B------:R0:W-:Y:S01]  /*4ac0*/  STG.E.64 desc[UR36][R2.64], R4 ;  /* 0x0000000402007986 */ /* 0x0001e2000c101b24 */
[----:B------:R-:W-:Y:S05]  /*4ad0*/  BRA `(.L_x_3328) ;  /* 0x0000000c00207947 */ /* 0x000fea0003800000 */
.L_x_3339:
[----:B------:R-:W-:Y:S02]  /*4ae0*/  HADD2.F32 R0, -RZ, R0.H0_H0 ;  /* 0x20000000ff007230 */ /* 0x000fe40000004100 */
[----:B------:R-:W-:-:S03]  /*4af0*/  IMAD.MOV.U32 R19, RZ, RZ, R27 ;  /* 0x000000ffff137224 */ /* 0x000fc600078e001b */
[----:B------:R-:W-:-:S04]  /*4b00*/  F2FP.F16.F32.PACK_AB R0, RZ, R0 ;  /* 0x00000000ff00723e */ /* 0x000fc800000000ff */
[----:B------:R-:W-:-:S05]  /*4b10*/  PRMT R0, R0, 0x5410, RZ ;  /* 0x0000541000007816 */ /* 0x000fca00000000ff */
[----:B------:R0:W-:Y:S01]  /*4b20*/  STG.E desc[UR36][R2.64], R0 ;  /* 0x0000000002007986 */ /* 0x0001e2000c101924 */
[----:B------:R-:W-:Y:S05]  /*4b30*/  BRA `(.L_x_3328) ;  /* 0x0000000c00087947 */ /* 0x000fea0003800000 */
.L_x_3338:
[----:B------:R-:W-:Y:S02]  /*4b40*/  HADD2.F32 R4, -RZ, R0.H0_H0 ;  /* 0x20000000ff047230 */ /* 0x000fe40000004100 */
[----:B------:R-:W-:-:S03]  /*4b50*/  IMAD.MOV.U32 R19, RZ, RZ, R27 ;  /* 0x000000ffff137224 */ /* 0x000fc600078e001b */
[----:B------:R-:W-:-:S06]  /*4b60*/  FMUL.FTZ R4, R4, 1 ;  /* 0x3f80000004047820 */ /* 0x000fcc0000410000 */
[----:B------:R-:W0:Y:S02]  /*4b70*/  F2F.F64.F32 R4, R4 ;  /* 0x0000000400047310 */ /* 0x000e240000201800 */
[----:B0-----:R0:W-:Y:S01]  /*4b80*/  STG.E.64 desc[UR36][R2.64], R4 ;  /* 0x0000000402007986 */ /* 0x0011e2000c101b24 */
[----:B------:R-:W-:Y:S05]  /*4b90*/  BRA `(.L_x_3328) ;  /* 0x0000000800f07947 */ /* 0x000fea0003800000 */
.L_x_3329:
        /* <DEDUP_REMOVED lines=10> */
[----:B------:R-:W-:-:S04]  /*4c40*/  FSETP.NEU.FTZ.AND P0, PT, R0, RZ, PT ;  /* 0x000000ff0000720b */ /* 0x000fc80003f1d000 */
[----:B------:R-:W-:-:S05]  /*4c50*/  SEL R5, RZ, 0x1, !P0 ;  /* 0x00000001ff057807 */ /* 0x000fca0004000000 */
[----:B------:R0:W-:Y:S01]  /*4c60*/  STG.E.U8 desc[UR36][R2.64], R5 ;  /* 0x0000000502007986 */ /* 0x0001e2000c101124 */
[----:B------:R-:W-:Y:S05]  /*4c70*/  BRA `(.L_x_3328) ;  /* 0x0000000800b87947 */ /* 0x000fea0003800000 */
.L_x_3342:
[----:B------:R-:W-:Y:S01]  /*4c80*/  HADD2.F32 R0, -RZ, R0.H0_H0 ;  /* 0x20000000ff007230 */ /* 0x000fe20000004100 */
[----:B------:R-:W-:Y:S01]  /*4c90*/  CS2R R6, SRZ ;  /* 0x0000000000067805 */ /* 0x000fe2000001ff00 */
[----:B------:R-:W-:-:S03]  /*4ca0*/  IMAD.MOV.U32 R19, RZ, RZ, R27 ;  /* 0x000000ffff137224 */ /* 0x000fc600078e001b */
[----:B------:R-:W-:-:S04]  /*4cb0*/  FMUL.FTZ R0, R0, 1 ;  /* 0x3f80000000007820 */ /* 0x000fc80000410000 */
[----:B------:R-:W0:Y:S02]  /*4cc0*/  F2F.F64.F32 R4, R0 ;  /* 0x0000000000047310 */ /* 0x000e240000201800 */
[----:B0-----:R0:W-:Y:S01]  /*4cd0*/  STG.E.128 desc[UR36][R2.64], R4 ;  /* 0x0000000402007986 */ /* 0x0011e2000c101d24 */
[----:B------:R-:W-:Y:S05]  /*4ce0*/  BRA `(.L_x_3328) ;  /* 0x00000008009c7947 */ /* 0x000fea0003800000 */
.L_x_3341:
        /* <DEDUP_REMOVED lines=21> */
.L_x_3346:
[----:B------:R-:W-:Y:S05]  /*4e40*/  BSYNC B0 ;  /* 0x0000000000007941 */ /* 0x000fea0003800000 */
.L_x_3345:
[----:B------:R-:W-:Y:S01]  /*4e50*/  LOP3.LUT R5, R0, R5, RZ, 0xfc, !PT ;  /* 0x0000000500057212 */ /* 0x000fe200078efcff */
[----:B------:R-:W-:-:S04]  /*4e60*/  IMAD.MOV.U32 R19, RZ, RZ, R27 ;  /* 0x000000ffff137224 */ /* 0x000fc800078e001b */
[----:B------:R0:W-:Y:S01]  /*4e70*/  STG.E.U8 desc[UR36][R2.64], R5 ;  /* 0x0000000502007986 */ /* 0x0001e2000c101124 */
[----:B------:R-:W-:Y:S05]  /*4e80*/  BRA `(.L_x_3328) ;  /* 0x0000000800347947 */ /* 0x000fea0003800000 */
.L_x_3344:
        /* <DEDUP_REMOVED lines=13> */
.L_x_3348:
[----:B------:R-:W-:Y:S01]  /*4f60*/  IMAD.MOV.U32 R0, RZ, RZ, 0x7f ;  /* 0x0000007fff007424 */ /* 0x000fe200078e00ff */
[----:B------:R-:W-:-:S04]  /*4f70*/  ISETP.GT.U32.AND P0, PT, R4, 0x7f800000, PT ;  /* 0x7f8000000400780c */ /* 0x000fc80003f04070 */
[----:B------:R-:W-:-:S09]  /*4f80*/  SEL R0, R0, 0x7c, P0 ;  /* 0x0000007c00007807 */ /* 0x000fd20000000000 */
.L_x_3349:
[----:B------:R-:W-:Y:S05]  /*4f90*/  BSYNC B0 ;  /* 0x0000000000007941 */ /* 0x000fea0003800000 */
.L_x_3347:
[----:B------:R-:W-:Y:S01]  /*4fa0*/  LOP3.LUT R4, R5, 0x80000000, RZ, 0xc0, !PT ;  /* 0x8000000005047812 */ /* 0x000fe200078ec0ff */
[----:B------:R-:W-:-:S03]  /*4fb0*/  IMAD.MOV.U32 R19, RZ, RZ, R27 ;  /* 0x000000ffff137224 */ /* 0x000fc600078e001b */
[----:B------:R-:W-:-:S04]  /*4fc0*/  SHF.R.U32.HI R5, RZ, 0x18, R4 ;  /* 0x00000018ff057819 */ /* 0x000fc80000011604 */
[----:B------:R-:W-:-:S05]  /*4fd0*/  LOP3.LUT R5, R0, R5, RZ, 0xfc, !PT ;  /* 0x0000000500057212 */ /* 0x000fca00078efcff */
[----:B------:R0:W-:Y:S01]  /*4fe0*/  STG.E.U8 desc[UR36][R2.64], R5 ;  /* 0x0000000502007986 */ /* 0x0001e2000c101124 */
[----:B------:R-:W-:Y:S05]  /*4ff0*/  BRA `(.L_x_3328) ;  /* 0x0000000400d87947 */ /* 0x000fea0003800000 */
.L_x_3343:
[----:B------:R-:W-:Y:S02]  /*5000*/  HADD2.F32 R0, -RZ, R0.H0_H0 ;  /* 0x20000000ff007230 */ /* 0x000fe40000004100 */
[----:B------:R-:W-:-:S03]  /*5010*/  IMAD.MOV.U32 R19, RZ, RZ, R27 ;  /* 0x000000ffff137224 */ /* 0x000fc600078e001b */
[----:B------:R-:W-:-:S05]  /*5020*/  F2FP.BF16.F32.PACK_AB R0, RZ, R0 ;  /* 0x00000000ff00723e */ /* 0x000fca00000010ff */
[----:B------:R0:W-:Y:S01]  /*5030*/  STG.E.U16 desc[UR36][R2.64], R0 ;  /* 0x0000000002007986 */ /* 0x0001e2000c101524 */
[----:B------:R-:W-:Y:S05]  /*5040*/  BRA `(.L_x_3328) ;  /* 0x0000000400c47947 */ /* 0x000fea0003800000 */
.L_x_3340:
        /* <DEDUP_REMOVED lines=10> */
[----:B------:R-:W0:Y:S02]  /*50f0*/  F2I.FTZ.U32.TRUNC.NTZ R5, R5 ;  /* 0x0000000500057305 */ /* 0x000e24000021f000 */
[----:B0-----:R4:W-:Y:S01]  /*5100*/  STG.E.U16 desc[UR36][R2.64], R5 ;  /* 0x0000000502007986 */ /* 0x0019e2000c101524 */
[----:B------:R-:W-:Y:S05]  /*5110*/  BRA `(.L_x_3328) ;  /* 0x0000000400907947 */ /* 0x000fea0003800000 */
.L_x_3352:
        /* <DEDUP_REMOVED lines=17> */
.L_x_3355:
[----:B------:R-:W-:-:S04]  /*5230*/  LOP3.LUT R0, R7, 0x80000000, RZ, 0xc0, !PT ;  /* 0x8000000007007812 */ /* 0x000fc800078ec0ff */
[----:B------:R-:W-:-:S04]  /*5240*/  SHF.R.U32.HI R5, RZ, 0x18, R0 ;  /* 0x00000018ff057819 */ /* 0x000fc80000011600 */
[----:B------:R-:W-:-:S04]  /*5250*/  LOP3.LUT R4, R4, R5, RZ, 0xfc, !PT ;  /* 0x0000000504047212 */ /* 0x000fc800078efcff */
[----:B------:R-:W-:-:S07]  /*5260*/  PRMT R0, R4, 0x7610, R0 ;  /* 0x0000761004007816 */ /* 0x000fce0000000000 */
.L_x_3354:
[----:B------:R-:W-:Y:S05]  /*5270*/  BSYNC B0 ;  /* 0x0000000000007941 */ /* 0x000fea0003800000 */
.L_x_3353:
[----:B------:R3:W-:Y:S01]  /*5280*/  STG.E.U8 desc[UR36][R2.64], R0 ;  /* 0x0000000002007986 */ /* 0x0007e2000c101124 */
[----:B------:R-:W-:Y:S01]  /*5290*/  IMAD.MOV.U32 R19, RZ, RZ, R27 ;  /* 0x000000ffff137224 */ /* 0x000fe200078e001b */
[----:B------:R-:W-:Y:S06]  /*52a0*/  BRA `(.L_x_3328) ;  /* 0x00000004002c7947 */ /* 0x000fec0003800000 */
.L_x_3351:
        /* <DEDUP_REMOVED lines=17> */
.L_x_3358:
[----:B------:R-:W-:-:S04]  /*53c0*/  LOP3.LUT R0, R7, 0x80000000, RZ, 0xc0, !PT ;  /* 0x8000000007007812 */ /* 0x000fc800078ec0ff */
[----:B------:R-:W-:-:S04]  /*53d0*/  SHF.R.U32.HI R5, RZ, 0x18, R0 ;  /* 0x00000018ff057819 */ /* 0x000fc80000011600 */
[----:B------:R-:W-:-:S04]  /*53e0*/  LOP3.LUT R4, R4, R5, RZ, 0xfc, !PT ;  /* 0x0000000504047212 */ /* 0x000fc800078efcff */
[----:B------:R-:W-:-:S07]  /*53f0*/  PRMT R0, R4, 0x7610, R0 ;  /* 0x0000761004007816 */ /* 0x000fce0000000000 */
.L_x_3357:
[----:B------:R-:W-:Y:S05]  /*5400*/  BSYNC B0 ;  /* 0x0000000000007941 */ /* 0x000fea0003800000 */
.L_x_3356:
[----:B------:R0:W-:Y:S01]  /*5410*/  STG.E.U8 desc[UR36][R2.64], R0 ;  /* 0x0000000002007986 */ /* 0x0001e2000c101124 */
[----:B------:R-:W-:Y:S01]  /*5420*/  IMAD.MOV.U32 R19, RZ, RZ, R27 ;  /* 0x000000ffff137224 */ /* 0x000fe200078e001b */
[----:B------:R-:W-:Y:S06]  /*5430*/  BRA `(.L_x_3328) ;  /* 0x0000000000c87947 */ /* 0x000fec0003800000 */
.L_x_3350:
[----:B------:R-:W-:-:S13]  /*5440*/  ISETP.NE.AND P0, PT, R4, 0x1c, PT ;  /* 0x0000001c0400780c */ /* 0x000fda0003f05270 */
[----:B------:R-:W-:Y:S05]  /*5450*/  @!P0 BRA `(.L_x_3359) ;  /* 0x0000000000b08947 */ /* 0x000fea0003800000 */
[----:B------:R-:W-:-:S13]  /*5460*/  ISETP.NE.AND P0, PT, R4, 0x1d, PT ;  /* 0x0000001d0400780c */ /* 0x000fda0003f05270 */
[----:B------:R-:W-:Y:S05]  /*5470*/  @!P0 BRA `(.L_x_3360) ;  /* 0x0000000000948947 */ /* 0x000fea0003800000 */
[----:B------:R-:W-:-:S13]  /*5480*/  ISETP.NE.AND P0, PT, R4, 0x2c, PT ;  /* 0x0000002c0400780c */ /* 0x000fda0003f05270 */
[----:B------:R-:W-:Y:S05]  /*5490*/  @P0 BRA `(.L_x_3333) ;  /* 0x0000000000440947 */ /* 0x000fea0003800000 */
[----:B------:R-:W-:Y:S02]  /*54a0*/  HADD2.F32 R5, -RZ, R0.H0_H0 ;  /* 0x20000000ff057230 */ /* 0x000fe40000004100 */
        /* <DEDUP_REMOVED lines=16> */
.L_x_3333:
        /* <DEDUP_REMOVED lines=16> */
.L_x_3361:
[----:B------:R-:W-:Y:S01]  /*56b0*/  IMAD.MOV.U32 R19, RZ, RZ, R27 ;  /* 0x000000ffff137224 */ /* 0x000fe200078e001b */
[----:B------:R-:W-:Y:S06]  /*56c0*/  BRA `(.L_x_3328) ;  /* 0x0000000000247947 */ /* 0x000fec0003800000 */
.L_x_3360:
[----:B------:R-:W-:Y:S02]  /*56d0*/  HADD2.F32 R4, -RZ, R0.H0_H0 ;  /* 0x20000000ff047230 */ /* 0x000fe40000004100 */
[----:B------:R-:W-:-:S04]  /*56e0*/  IMAD.MOV.U32 R19, RZ, RZ, R27 ;  /* 0x000000ffff137224 */ /* 0x000fc800078e001b */
[----:B------:R-:W0:Y:S02]  /*56f0*/  F2I.U64.TRUNC R4, R4 ;  /* 0x0000000400047311 */ /* 0x000e24000020d800 */
[----:B0-----:R2:W-:Y:S01]  /*5700*/  STG.E.64 desc[UR36][R2.64], R4 ;  /* 0x0000000402007986 */ /* 0x0015e2000c101b24 */
[----:B------:R-:W-:Y:S05]  /*5710*/  BRA `(.L_x_3328) ;  /* 0x0000000000107947 */ /* 0x000fea0003800000 */
.L_x_3359:
[----:B------:R-:W-:Y:S02]  /*5720*/  HADD2.F32 R0, -RZ, R0.H0_H0 ;  /* 0x20000000ff007230 */ /* 0x000fe40000004100 */
[----:B------:R-:W-:Y:S02]  /*5730*/  IMAD.MOV.U32 R19, RZ, RZ, R27 ;  /* 0x000000ffff137224 */ /* 0x000fe400078e001b */
[----:B------:R-:W0:Y:S02]  /*5740*/  F2I.FTZ.U32.TRUNC.NTZ R5, R0 ;  /* 0x0000000000057305 */ /* 0x000e24000021f000 */
[----:B0-----:R0:W-:Y:S03]  /*5750*/  STG.E desc[UR36][R2.64], R5 ;  /* 0x0000000502007986 */ /* 0x0011e6000c101924 */
.L_x_3328:
[----:B------:R-:W-:Y:S05]  /*5760*/  BSYNC B6 ;  /* 0x0000000000067941 */ /* 0x000fea0003800000 */
.L_x_3327:
[----:B------:R-:W-:Y:S01]  /*5770*/  ISETP.GE.AND P0, PT, R19, R16, PT ;  /* 0x000000101300720c */ /* 0x000fe20003f06270 */
[----:B------:R-:W-:-:S12]  /*5780*/  BSSY B6, `(.L_x_3362) ;  /* 0x00001fc000067945 */ /* 0x000fd80003800000 */
        /* <DEDUP_REMOVED lines=23> */
.L_x_3367:
[----:B------:R-:W-:-:S06]  /*5900*/  HADD2.F32 R5, -RZ, R24.H0_H0 ;  /* 0x20000018ff057230 */ /* 0x000fcc0000004100 */
[----:B------:R-:W0:Y:S02]  /*5910*/  F2I.S64.TRUNC R4, R5 ;  /* 0x0000000500047311 */ /* 0x000e24000020d900 */
[----:B0-----:R0:W-:Y:S01]  /*5920*/  STG.E.U8 desc[UR36][R2.64], R4 ;  /* 0x0000000402007986 */ /* 0x0011e2000c101124 */
[----:B------:R-:W-:Y:S05]  /*5930*/  BRA `(.L_x_3369) ;  /* 0x0000000c00847947 */ /* 0x000fea0003800000 */
.L_x_3366:
        /* <DEDUP_REMOVED lines=10> */
.L_x_3371:
[----:B------:R-:W-:-:S04]  /*59e0*/  HADD2.F32 R24, -RZ, R24.H0_H0 ;  /* 0x20000018ff187230 */ /* 0x000fc80000004100 */
[----:B------:R-:W0:Y:S02]  /*59f0*/  F2I.FTZ.TRUNC.NTZ R5, R24 ;  /* 0x0000001800057305 */ /* 0x000e24000021f100 */
[----:B0-----:R0:W-:Y:S01]  /*5a00*/  STG.E desc[UR36][R2.64], R5 ;  /* 0x0000000502007986 */ /* 0x0011e2000c101924 */
[----:B------:R-:W-:Y:S05]  /*5a10*/  BRA `(.L_x_3369) ;  /* 0x0000000c004c7947 */ /* 0x000fea0003800000 */
.L_x_3370:
[----:B------:R-:W-:-:S04]  /*5a20*/  HADD2.F32 R24, -RZ, R24.H0_H0 ;  /* 0x20000018ff187230 */ /* 0x000fc80000004100 */
[----:B------:R-:W0:Y:S02]  /*5a30*/  F2I.FTZ.TRUNC.NTZ R5, R24 ;  /* 0x0000001800057305 */ /* 0x000e24000021f100 */
[----:B0-----:R0:W-:Y:S01]  /*5a40*/  STG.E.U16 desc[UR36][R2.64], R5 ;  /* 0x0000000502007986 */ /* 0x0011e2000c101524 */
[----:B------:R-:W-:Y:S05]  /*5a50*/  BRA `(.L_x_3369) ;  /* 0x0000000c003c7947 */ /* 0x000fea0003800000 */
.L_x_3365:
        /* <DEDUP_REMOVED lines=9> */
.L_x_3373:
[----:B------:R0:W-:Y:S01]  /*5af0*/  STG.E.U16 desc[UR36][R2.64], R24 ;  /* 0x0000001802007986 */ /* 0x0001e2000c101524 */
[----:B------:R-:W-:Y:S05]  /*5b00*/  BRA `(.L_x_3369) ;  /* 0x0000000c00107947 */ /* 0x000fea0003800000 */
.L_x_3372:
        /* <DEDUP_REMOVED lines=10> */
.L_x_3375:
[----:B------:R-:W-:-:S05]  /*5bb0*/  HADD2.F32 R0, -RZ, R24.H0_H0 ;  /* 0x20000018ff007230 */ /* 0x000fca0000004100 */
[----:B------:R-:W-:-:S04]  /*5bc0*/  F2FP.F16.F32.PACK_AB R0, RZ, R0 ;  /* 0x00000000ff00723e */ /* 0x000fc800000000ff */
[----:B------:R-:W-:-:S05]  /*5bd0*/  PRMT R0, R0, 0x5410, RZ ;  /* 0x0000541000007816 */ /* 0x000fca00000000ff */
[----:B------:R0:W-:Y:S01]  /*5be0*/  STG.E desc[UR36][R2.64], R0 ;  /* 0x0000000002007986 */ /* 0x0001e2000c101924 */
[----:B------:R-:W-:Y:S05]  /*5bf0*/  BRA `(.L_x_3369) ;  /* 0x0000000800d47947 */ /* 0x000fea0003800000 */
.L_x_3374:
[----:B------:R-:W-:-:S05]  /*5c00*/  HADD2.F32 R4, -RZ, R24.H0_H0 ;  /* 0x20000018ff047230 */ /* 0x000fca0000004100 */
[----:B------:R-:W-:-:S06]  /*5c10*/  FMUL.FTZ R4, R4, 1 ;  /* 0x3f80000004047820 */ /* 0x000fcc0000410000 */
[----:B------:R-:W0:Y:S02]  /*5c20*/  F2F.F64.F32 R4, R4 ;  /* 0x0000000400047310 */ /* 0x000e240000201800 */
[----:B0-----:R0:W-:Y:S01]  /*5c30*/  STG.E.64 desc[UR36][R2.64], R4 ;  /* 0x0000000402007986 */ /* 0x0011e2000c101b24 */
[----:B------:R-:W-:Y:S05]  /*5c40*/  BRA `(.L_x_3369) ;  /* 0x0000000800c07947 */ /* 0x000fea0003800000 */
.L_x_3364:
        /* <DEDUP_REMOVED lines=13> */
.L_x_3378:
[----:B------:R-:W-:Y:S01]  /*5d20*/  HADD2.F32 R24, -RZ, R24.H0_H0 ;  /* 0x20000018ff187230 */ /* 0x000fe20000004100 */
[----:B------:R-:W-:-:S04]  /*5d30*/  CS2R R6, SRZ ;  /* 0x0000000000067805 */ /* 0x000fc8000001ff00 */
[----:B------:R-:W-:-:S06]  /*5d40*/  FMUL.FTZ R4, R24, 1 ;  /* 0x3f80000018047820 */ /* 0x000fcc0000410000 */
[----:B------:R-:W0:Y:S02]  /*5d50*/  F2F.F64.F32 R4, R4 ;  /* 0x0000000400047310 */ /* 0x000e240000201800 */
[----:B0-----:R0:W-:Y:S01]  /*5d60*/  STG.E.128 desc[UR36][R2.64], R4 ;  /* 0x0000000402007986 */ /* 0x0011e2000c101d24 */
[----:B------:R-:W-:Y:S05]  /*5d70*/  BRA `(.L_x_3369) ;  /* 0x0000000800747947 */ /* 0x000fea0003800000 */
.L_x_3377:
        /* <DEDUP_REMOVED lines=21> */
.L_x_3382:
[----:B------:R-:W-:Y:S05]  /*5ed0*/  BSYNC B0 ;  /* 0x0000000000007941 */ /* 0x000fea0003800000 */
.L_x_3381:
[----:B------:R-:W-:-:S05]  /*5ee0*/  LOP3.LUT R5, R0, R5, RZ, 0xfc, !PT ;  /* 0x0000000500057212 */ /* 0x000fca00078efcff */
[----:B------:R0:W-:Y:S01]  /*5ef0*/  STG.E.U8 desc[UR36][R2.64], R5 ;  /* 0x0000000502007986 */ /* 0x0001e2000c101124 */
[----:B------:R-:W-:Y:S05]  /*5f00*/  BRA `(.L_x_3369) ;  /* 0x0000000800107947 */ /* 0x000fea0003800000 */
.L_x_3380:
        /* <DEDUP_REMOVED lines=13> */
.L_x_3384:
[----:B------:R-:W-:Y:S01]  /*5fe0*/  IMAD.MOV.U32 R0, RZ, RZ, 0x7f ;  /* 0x0000007fff007424 */ /* 0x000fe200078e00ff */
[----:B------:R-:W-:-:S04]  /*5ff0*/  ISETP.GT.U32.AND P0, PT, R4, 0x7f800000, PT ;  /* 0x7f8000000400780c */ /* 0x000fc80003f04070 */
[----:B------:R-:W-:-:S09]  /*6000*/  SEL R0, R0, 0x7c, P0 ;  /* 0x0000007c00007807 */ /* 0x000fd20000000000 */
.L_x_3385:
[----:B------:R-:W-:Y:S05]  /*6010*/  BSYNC B0 ;  /* 0x0000000000007941 */ /* 0x000fea0003800000 */
.L_x_3383:
[----:B------:R-:W-:-:S04]  /*6020*/  LOP3.LUT R4, R5, 0x80000000, RZ, 0xc0, !PT ;  /* 0x8000000005047812 */ /* 0x000fc800078ec0ff */
[----:B------:R-:W-:-:S04]  /*6030*/  SHF.R.U32.HI R5, RZ, 0x18, R4 ;  /* 0x00000018ff057819 */ /* 0x000fc80000011604 */
[----:B------:R-:W-:-:S05]  /*6040*/  LOP3.LUT R5, R0, R5, RZ, 0xfc, !PT ;  /* 0x0000000500057212 */ /* 0x000fca00078efcff */
[----:B------:R0:W-:Y:S01]  /*6050*/  STG.E.U8 desc[UR36][R2.64], R5 ;  /* 0x0000000502007986 */ /* 0x0001e2000c101124 */
[----:B------:R-:W-:Y:S05]  /*6060*/  BRA `(.L_x_3369) ;  /* 0x0000000400b87947 */ /* 0x000fea0003800000 */
.L_x_3379:
[----:B------:R-:W-:-:S05]  /*6070*/  HADD2.F32 R0, -RZ, R24.H0_H0 ;  /* 0x20000018ff007230 */ /* 0x000fca0000004100 */
[----:B------:R-:W-:-:S05]  /*6080*/  F2FP.BF16.F32.PACK_AB R0, RZ, R0 ;  /* 0x00000000ff00723e */ /* 0x000fca00000010ff */
[----:B------:R0:W-:Y:S01]  /*6090*/  STG.E.U16 desc[UR36][R2.64], R0 ;  /* 0x0000000002007986 */ /* 0x0001e2000c101524 */
[----:B------:R-:W-:Y:S05]  /*60a0*/  BRA `(.L_x_3369) ;  /* 0x0000000400a87947 */ /* 0x000fea0003800000 */
.L_x_3376:
        /* <DEDUP_REMOVED lines=12> */
.L_x_3388:
        /* <DEDUP_REMOVED lines=17> */
.L_x_3391:
[----:B------:R-:W-:-:S04]  /*6280*/  LOP3.LUT R0, R7, 0x80000000, RZ, 0xc0, !PT ;  /* 0x8000000007007812 */ /* 0x000fc800078ec0ff */
[----:B------:R-:W-:-:S04]  /*6290*/  SHF.R.U32.HI R5, RZ, 0x18, R0 ;  /* 0x00000018ff057819 */ /* 0x000fc80000011600 */
[----:B------:R-:W-:-:S04]  /*62a0*/  LOP3.LUT R4, R4, R5, RZ, 0xfc, !PT ;  /* 0x0000000504047212 */ /* 0x000fc800078efcff */
[----:B------:R-:W-:-:S07]  /*62b0*/  PRMT R0, R4, 0x7610, R0 ;  /* 0x0000761004007816 */ /* 0x000fce0000000000 */
.L_x_3390:
[----:B------:R-:W-:Y:S05]  /*62c0*/  BSYNC B0 ;  /* 0x0000000000007941 */ /* 0x000fea0003800000 */
.L_x_3389:
[----:B------:R3:W-:Y:S01]  /*62d0*/  STG.E.U8 desc[UR36][R2.64], R0 ;  /* 0x0000000002007986 */ /* 0x0007e2000c101124 */
[----:B------:R-:W-:Y:S05]  /*62e0*/  BRA `(.L_x_3369) ;  /* 0x0000000400187947 */ /* 0x000fea0003800000 */
.L_x_3387:
        /* <DEDUP_REMOVED lines=17> */
.L_x_3394:
[----:B------:R-:W-:-:S04]  /*6400*/  LOP3.LUT R0, R7, 0x80000000, RZ, 0xc0, !PT ;  /* 0x8000000007007812 */ /* 0x000fc800078ec0ff */
[----:B------:R-:W-:-:S04]  /*6410*/  SHF.R.U32.HI R5, RZ, 0x18, R0 ;  /* 0x00000018ff057819 */ /* 0x000fc80000011600 */
[----:B------:R-:W-:-:S04]  /*6420*/  LOP3.LUT R4, R4, R5, RZ, 0xfc, !PT ;  /* 0x0000000504047212 */ /* 0x000fc800078efcff */
[----:B------:R-:W-:-:S07]  /*6430*/  PRMT R0, R4, 0x7610, R0 ;  /* 0x0000761004007816 */ /* 0x000fce0000000000 */
.L_x_3393:
[----:B------:R-:W-:Y:S05]  /*6440*/  BSYNC B0 ;  /* 0x0000000000007941 */ /* 0x000fea0003800000 */
.L_x_3392:
[----:B------:R0:W-:Y:S01]  /*6450*/  STG.E.U8 desc[UR36][R2.64], R0 ;  /* 0x0000000002007986 */ /* 0x0001e2000c101124 */
[----:B------:R-:W-:Y:S05]  /*6460*/  BRA `(.L_x_3369) ;  /* 0x0000000000b87947 */ /* 0x000fea0003800000 */
.L_x_3386:
        /* <DEDUP_REMOVED lines=22> */
.L_x_3368:
        /* <DEDUP_REMOVED lines=16> */
.L_x_3397:
[----:B------:R-:W-:Y:S05]  /*66d0*/  BRA `(.L_x_3369) ;  /* 0x00000000001c7947 */ /* 0x000fea0003800000 */
.L_x_3396:
[----:B------:R-:W-:-:S06]  /*66e0*/  HADD2.F32 R4, -RZ, R24.H0_H0 ;  /* 0x20000018ff047230 */ /* 0x000fcc0000004100 */
[----:B------:R-:W0:Y:S02]  /*66f0*/  F2I.U64.TRUNC R4, R4 ;  /* 0x0000000400047311 */ /* 0x000e24000020d800 */
[----:B0-----:R2:W-:Y:S01]  /*6700*/  STG.E.64 desc[UR36][R2.64], R4 ;  /* 0x0000000402007986 */ /* 0x0015e2000c101b24 */
[----:B------:R-:W-:Y:S05]  /*6710*/  BRA `(.L_x_3369) ;  /* 0x00000000000c7947 */ /* 0x000fea0003800000 */
.L_x_3395:
[----:B------:R-:W-:-:S04]  /*6720*/  HADD2.F32 R24, -RZ, R24.H0_H0 ;  /* 0x20000018ff187230 */ /* 0x000fc80000004100 */
[----:B------:R-:W0:Y:S02]  /*6730*/  F2I.FTZ.U32.TRUNC.NTZ R5, R24 ;  /* 0x0000001800057305 */ /* 0x000e24000021f000 */
[----:B0-----:R0:W-:Y:S02]  /*6740*/  STG.E desc[UR36][R2.64], R5 ;  /* 0x0000000502007986 */ /* 0x0011e4000c101924 */
.L_x_3369:
        /* <DEDUP_REMOVED lines=21> */
[----:B------:R-:W-:-:S06]  /*68a0*/  HADD2.F32 R23, -RZ, R23.H0_H0 ;  /* 0x20000017ff177230 */ /* 0x000fcc0000004100 */
[----:B------:R-:W0:Y:S02]  /*68b0*/  F2I.FTZ.TRUNC.NTZ R23, R23 ;  /* 0x0000001700177305 */ /* 0x000e24000021f100 */
[----:B0-----:R4:W-:Y:S01]  /*68c0*/  STG.E.U8 desc[UR36][R2.64], R23 ;  /* 0x0000001702007986 */ /* 0x0019e2000c101124 */
[----:B------:R-:W-:Y:S05]  /*68d0*/  BRA `(.L_x_3403) ;  /* 0x0000000c00947947 */ /* 0x000fea0003800000 */
.L_x_3401:
[----:B------:R-:W-:-:S06]  /*68e0*/  HADD2.F32 R5, -RZ, R23.H0_H0 ;  /* 0x20000017ff057230 */ /* 0x000fcc0000004100 */
[----:B------:R-:W0:Y:S02]  /*68f0*/  F2I.S64.TRUNC R4, R5 ;  /* 0x0000000500047311 */ /* 0x000e24000020d900 */
[----:B0-----:R3:W-:Y:S01]  /*6900*/  STG.E.U8 desc[UR36][R2.64], R4 ;  /* 0x0000000402007986 */ /* 0x0017e2000c101124 */
[----:B------:R-:W-:Y:S05]  /*6910*/  BRA `(.L_x_3403) ;  /* 0x0000000c00847947 */ /* 0x000fea0003800000 */
.L_x_3400:
        /* <DEDUP_REMOVED lines=10> */
.L_x_3405:
[----:B------:R-:W-:-:S06]  /*69c0*/  HADD2.F32 R23, -RZ, R23.H0_H0 ;  /* 0x20000017ff177230 */ /* 0x000fcc0000004100 */
[----:B------:R-:W0:Y:S02]  /*69d0*/  F2I.FTZ.TRUNC.NTZ R23, R23 ;  /* 0x0000001700177305 */ /* 0x000e24000021f100 */
[----:B0-----:R2:W-:Y:S01]  /*69e0*/  STG.E desc[UR36][R2.64], R23 ;  /* 0x0000001702007986 */ /* 0x0015e2000c101924 */
[----:B------:R-:W-:Y:S05]  /*69f0*/  BRA `(.L_x_3403) ;  /* 0x0000000c004c7947 */ /* 0x000fea0003800000 */
.L_x_3404:
[----:B------:R-:W-:-:S06]  /*6a00*/  HADD2.F32 R23, -RZ, R23.H0_H0 ;  /* 0x20000017ff177230 */ /* 0x000fcc0000004100 */
[----:B------:R-:W0:Y:S02]  /*6a10*/  F2I.FTZ.TRUNC.NTZ R23, R23 ;  /* 0x0000001700177305 */ /* 0x000e24000021f100 */
[----:B0-----:R0:W-:Y:S01]  /*6a20*/  STG.E.U16 desc[UR36][R2.64], R23 ;  /* 0x0000001702007986 */ /* 0x0011e2000c101524 */
[----:B------:R-:W-:Y:S05]  /*6a30*/  BRA `(.L_x_3403) ;  /* 0x0000000c003c7947 */ /* 0x000fea0003800000 */
.L_x_3399:
        /* <DEDUP_REMOVED lines=9> */
.L_x_3407:
[----:B------:R0:W-:Y:S01]  /*6ad0*/  STG.E.U16 desc[UR36][R2.64], R23 ;  /* 0x0000001702007986 */ /* 0x0001e2000c101524 */
[----:B------:R-:W-:Y:S05]  /*6ae0*/  BRA `(.L_x_3403) ;  /* 0x0000000c00107947 */ /* 0x000fea0003800000 */
.L_x_3406:
        /* <DEDUP_REMOVED lines=10> */
.L_x_3409:
[----:B------:R-:W-:-:S05]  /*6b90*/  HADD2.F32 R0, -RZ, R23.H0_H0 ;  /* 0x20000017ff007230 */ /* 0x000fca0000004100 */
[----:B------:R-:W-:-:S04]  /*6ba0*/  F2FP.F16.F32.PACK_AB R0, RZ, R0 ;  /* 0x00000000ff00723e */ /* 0x000fc800000000ff */
[----:B------:R-:W-:-:S05]  /*6bb0*/  PRMT R0, R0, 0x5410, RZ ;  /* 0x0000541000007816 */ /* 0x000fca00000000ff */
[----:B------:R0:W-:Y:S01]  /*6bc0*/  STG.E desc[UR36][R2.64], R0 ;  /* 0x0000000002007986 */ /* 0x0001e2000c101924 */
[----:B------:R-:W-:Y:S05]  /*6bd0*/  BRA `(.L_x_3403) ;  /* 0x0000000800d47947 */ /* 0x000fea0003800000 */
.L_x_3408:
[----:B------:R-:W-:-:S05]  /*6be0*/  HADD2.F32 R4, -RZ, R23.H0_H0 ;  /* 0x20000017ff047230 */ /* 0x000fca0000004100 */
[----:B------:R-:W-:-:S06]  /*6bf0*/  FMUL.FTZ R4, R4, 1 ;  /* 0x3f80000004047820 */ /* 0x000fcc0000410000 */
[----:B------:R-:W0:Y:S02]  /*6c00*/  F2F.F64.F32 R4, R4 ;  /* 0x0000000400047310 */ /* 0x000e240000201800 */
[----:B0-----:R0:W-:Y:S01]  /*6c10*/  STG.E.64 desc[UR36][R2.64], R4 ;  /* 0x0000000402007986 */ /* 0x0011e2000c101b24 */
[----:B------:R-:W-:Y:S05]  /*6c20*/  BRA `(.L_x_3403) ;  /* 0x0000000800c07947 */ /* 0x000fea0003800000 */
.L_x_3398:
        /* <DEDUP_REMOVED lines=13> */
.L_x_3412:
[----:B------:R-:W-:Y:S01]  /*6d00*/  HADD2.F32 R23, -RZ, R23.H0_H0 ;  /* 0x20000017ff177230 */ /* 0x000fe20000004100 */
[----:B------:R-:W-:-:S04]  /*6d10*/  CS2R R6, SRZ ;  /* 0x0000000000067805 */ /* 0x000fc8000001ff00 */
[----:B------:R-:W-:-:S06]  /*6d20*/  FMUL.FTZ R4, R23, 1 ;  /* 0x3f80000017047820 */ /* 0x000fcc0000410000 */
[----:B------:R-:W0:Y:S02]  /*6d30*/  F2F.F64.F32 R4, R4 ;  /* 0x0000000400047310 */ /* 0x000e240000201800 */
[----:B0-----:R0:W-:Y:S01]  /*6d40*/  STG.E.128 desc[UR36][R2.64], R4 ;  /* 0x0000000402007986 */ /* 0x0011e2000c101d24 */
[----:B------:R-:W-:Y:S05]  /*6d50*/  BRA `(.L_x_3403) ;  /* 0x0000000800747947 */ /* 0x000fea0003800000 */
.L_x_3411:
        /* <DEDUP_REMOVED lines=21> */
.L_x_3416:
[----:B------:R-:W-:Y:S05]  /*6eb0*/  BSYNC B0 ;  /* 0x0000000000007941 */ /* 0x000fea0003800000 */
.L_x_3415:
[----:B------:R-:W-:-:S05]  /*6ec0*/  LOP3.LUT R5, R0, R5, RZ, 0xfc, !PT ;  /* 0x0000000500057212 */ /* 0x000fca00078efcff */
[----:B------:R0:W-:Y:S01]  /*6ed0*/  STG.E.U8 desc[UR36][R2.64], R5 ;  /* 0x0000000502007986 */ /* 0x0001e2000c101124 */
[----:B------:R-:W-:Y:S05]  /*6ee0*/  BRA `(.L_x_3403) ;  /* 0x0000000800107947 */ /* 0x000fea0003800000 */
.L_x_3414:
        /* <DEDUP_REMOVED lines=13> */
.L_x_3418:
[----:B------:R-:W-:Y:S01]  /*6fc0*/  IMAD.MOV.U32 R0, RZ, RZ, 0x7f ;  /* 0x0000007fff007424 */ /* 0x000fe200078e00ff */
[----:B------:R-:W-:-:S04]  /*6fd0*/  ISETP.GT.U32.AND P0, PT, R4, 0x7f800000, PT ;  /* 0x7f8000000400780c */ /* 0x000fc80003f04070 */
[----:B------:R-:W-:-:S09]  /*6fe0*/  SEL R0, R0, 0x7c, P0 ;  /* 0x0000007c00007807 */ /* 0x000fd20000000000 */
.L_x_3419:
[----:B------:R-:W-:Y:S05]  /*6ff0*/  BSYNC B0 ;  /* 0x0000000000007941 */ /* 0x000fea0003800000 */
.L_x_3417:
[----:B------:R-:W-:-:S04]  /*7000*/  LOP3.LUT R4, R23, 0x80000000, RZ, 0xc0, !PT ;  /* 0x8000000017047812 */ /* 0x000fc800078ec0ff */
[----:B------:R-:W-:-:S04]  /*7010*/  SHF.R.U32.HI R5, RZ, 0x18, R4 ;  /* 0x00000018ff057819 */ /* 0x000fc80000011604 */
[----:B------:R-:W-:-:S05]  /*7020*/  LOP3.LUT R5, R0, R5, RZ, 0xfc, !PT ;  /* 0x0000000500057212 */ /* 0x000fca00078efcff */
[----:B------:R0:W-:Y:S01]  /*7030*/  STG.E.U8 desc[UR36][R2.64], R5 ;  /* 0x0000000502007986 */ /* 0x0001e2000c101124 */
[----:B------:R-:W-:Y:S05]  /*7040*/  BRA `(.L_x_3403) ;  /* 0x0000000400b87947 */ /* 0x000fea0003800000 */
.L_x_3413:
[----:B------:R-:W-:-:S05]  /*7050*/  HADD2.F32 R0, -RZ, R23.H0_H0 ;  /* 0x20000017ff007230 */ /* 0x000fca0000004100 */
[----:B------:R-:W-:-:S05]  /*7060*/  F2FP.BF16.F32.PACK_AB R0, RZ, R0 ;  /* 0x00000000ff00723e */ /* 0x000fca00000010ff */
[----:B------:R0:W-:Y:S01]  /*7070*/  STG.E.U16 desc[UR36][R2.64], R0 ;  /* 0x0000000002007986 */ /* 0x0001e2000c101524 */
[----:B------:R-:W-:Y:S05]  /*7080*/  BRA `(.L_x_3403) ;  /* 0x0000000400a87947 */ /* 0x000fea0003800000 */
.L_x_3410:
        /* <DEDUP_REMOVED lines=12> */
.L_x_3422:
        /* <DEDUP_REMOVED lines=17> */
.L_x_3425:
[----:B------:R-:W-:-:S04]  /*7260*/  LOP3.LUT R0, R23, 0x80000000, RZ, 0xc0, !PT ;  /* 0x8000000017007812 */ /* 0x000fc800078ec0ff */
[----:B------:R-:W-:-:S04]  /*7270*/  SHF.R.U32.HI R5, RZ, 0x18, R0 ;  /* 0x00000018ff057819 */ /* 0x000fc80000011600 */
[----:B------:R-:W-:-:S04]  /*7280*/  LOP3.LUT R4, R4, R5, RZ, 0xfc, !PT ;  /* 0x0000000504047212 */ /* 0x000fc800078efcff */
[----:B------:R-:W-:-:S07]  /*7290*/  PRMT R0, R4, 0x7610, R0 ;  /* 0x0000761004007816 */ /* 0x000fce0000000000 */
.L_x_3424:
[----:B------:R-:W-:Y:S05]  /*72a0*/  BSYNC B0 ;  /* 0x0000000000007941 */ /* 0x000fea0003800000 */
.L_x_3423:
[----:B------:R0:W-:Y:S01]  /*72b0*/  STG.E.U8 desc[UR36][R2.64], R0 ;  /* 0x0000000002007986 */ /* 0x0001e2000c101124 */
[----:B------:R-:W-:Y:S05]  /*72c0*/  BRA `(.L_x_3403) ;  /* 0x0000000400187947 */ /* 0x000fea0003800000 */
.L_x_3421:
        /* <DEDUP_REMOVED lines=17> */
.L_x_3428:
[----:B------:R-:W-:-:S04]  /*73e0*/  LOP3.LUT R0, R23, 0x80000000, RZ, 0xc0, !PT ;  /* 0x8000000017007812 */ /* 0x000fc800078ec0ff */
[----:B------:R-:W-:-:S04]  /*73f0*/  SHF.R.U32.HI R5, RZ, 0x18, R0 ;  /* 0x00000018ff057819 */ /* 0x000fc80000011600 */
[----:B------:R-:W-:-:S04]  /*7400*/  LOP3.LUT R4, R4, R5, RZ, 0xfc, !PT ;  /* 0x0000000504047212 */ /* 0x000fc800078efcff */
[----:B------:R-:W-:-:S07]  /*7410*/  PRMT R0, R4, 0x7610, R0 ;  /* 0x0000761004007816 */ /* 0x000fce0000000000 */
.L_x_3427:
[----:B------:R-:W-:Y:S05]  /*7420*/  BSYNC B0 ;  /* 0x0000000000007941 */ /* 0x000fea0003800000 */
.L_x_3426:
[----:B------:R0:W-:Y:S01]  /*7430*/  STG.E.U8 desc[UR36][R2.64], R0 ;  /* 0x0000000002007986 */ /* 0x0001e2000c101124 */
[----:B------:R-:W-:Y:S05]  /*7440*/  BRA `(.L_x_3403) ;  /* 0x0000000000b87947 */ /* 0x000fea0003800000 */
.L_x_3420:
[----:B------:R-:W-:-:S13]  /*7450*/  ISETP.NE.AND P0, PT, R0, 0x1c, PT ;  /* 0x0000001c0000780c */ /* 0x000fda0003f05270 */
[----:B------:R-:W-:Y:S05]  /*7460*/  @!P0 BRA `(.L_x_3429) ;  /* 0x0000000000a48947 */ /* 0x000fea0003800000 */
[----:B------:R-:W-:-:S13]  /*7470*/  ISETP.NE.AND P0, PT, R0, 0x1d, PT ;  /* 0x0000001d0000780c */ /* 0x000fda0003f05270 */
[----:B------:R-:W-:Y:S05]  /*7480*/  @!P0 BRA `(.L_x_3430) ;  /* 0x00000000008c8947 */ /* 0x000fea0003800000 */
[----:B------:R-:W-:-:S13]  /*7490*/  ISETP.NE.AND P0, PT, R0, 0x2c, PT ;  /* 0x0000002c0000780c */ /* 0x000fda0003f05270 */
[----:B------:R-:W-:Y:S05]  /*74a0*/  @P0 BRA `(.L_x_3402) ;  /* 0x0000000000400947 */ /* 0x000fea0003800000 */
[----:B------:R-:W-:Y:S02]  /*74b0*/  HADD2.F32 R23, -RZ, R23.H0_H0 ;  /* 0x20000017ff177230 */ /* 0x000fe40000004100 */
        /* <DEDUP_REMOVED lines=15> */
.L_x_3402:
        /* <DEDUP_REMOVED lines=16> */
.L_x_3431:
[----:B------:R-:W-:Y:S05]  /*76b0*/  BRA `(.L_x_3403) ;  /* 0x00000000001c7947 */ /* 0x000fea0003800000 */
.L_x_3430:
[----:B------:R-:W-:-:S06]  /*76c0*/  HADD2.F32 R4, -RZ, R23.H0_H0 ;  /* 0x20000017ff047230 */ /* 0x000fcc0000004100 */
[----:B------:R-:W0:Y:S02]  /*76d0*/  F2I.U64.TRUNC R4, R4 ;  /* 0x0000000400047311 */ /* 0x000e24000020d800 */
[----:B0-----:R0:W-:Y:S01]  /*76e0*/  STG.E.64 desc[UR36][R2.64], R4 ;  /* 0x0000000402007986 */ /* 0x0011e2000c101b24 */
[----:B------:R-:W-:Y:S05]  /*76f0*/  BRA `(.L_x_3403) ;  /* 0x00000000000c7947 */ /* 0x000fea0003800000 */
.L_x_3429:
[----:B------:R-:W-:-:S06]  /*7700*/  HADD2.F32 R23, -RZ, R23.H0_H0 ;  /* 0x20000017ff177230 */ /* 0x000fcc0000004100 */
[----:B------:R-:W0:Y:S02]  /*7710*/  F2I.FTZ.U32.TRUNC.NTZ R23, R23 ;  /* 0x0000001700177305 */ /* 0x000e24000021f000 */
[----:B0-----:R0:W-:Y:S02]  /*7720*/  STG.E desc[UR36][R2.64], R23 ;  /* 0x0000001702007986 */ /* 0x0011e4000c101924 */
.L_x_3403:
[----:B------:R-:W-:-:S07]  /*7730*/  VIADD R19, R19, 0x80 ;  /* 0x0000008013137836 */ /* 0x000fce0000000000 */
.L_x_3363:
[----:B------:R-:W-:Y:S05]  /*7740*/  BSYNC B6 ;  /* 0x0000000000067941 */ /* 0x000fea0003800000 */
.L_x_3362:
[----:B------:R-:W-:-:S13]  /*7750*/  ISETP.GE.AND P0, PT, R19, R16, PT ;  /* 0x000000101300720c */ /* 0x000fda0003f06270 */
[----:B------:R-:W-:Y:S05]  /*7760*/  @P0 EXIT ;  /* 0x000000000000094d */ /* 0x000fea0003800000 */
[----:B01234-:R-:W0:Y:S01]  /*7770*/  LDC.64 R2, c[0x0][0x220] ;  /* 0x00008800ff027b82 */ /* 0x01fe220000000a00 */
        /* <DEDUP_REMOVED lines=20> */
.L_x_3435:
[----:B------:R-:W-:-:S06]  /*78c0*/  HADD2.F32 R5, -RZ, R22.H0_H0 ;  /* 0x20000016ff057230 */ /* 0x000fcc0000004100 */
[----:B------:R-:W0:Y:S02]  /*78d0*/  F2I.S64.TRUNC R4, R5 ;  /* 0x0000000500047311 */ /* 0x000e24000020d900 */
[----:B0-----:R-:W-:Y:S01]  /*78e0*/  STG.E.U8 desc[UR36][R2.64], R4 ;  /* 0x0000000402007986 */ /* 0x001fe2000c101124 */
[----:B------:R-:W-:Y:S05]  /*78f0*/  EXIT ;  /* 0x000000000000794d */ /* 0x000fea0003800000 */
.L_x_3434:
        /* <DEDUP_REMOVED lines=10> */
.L_x_3438:
[----:B------:R-:W-:-:S04]  /*79a0*/  HADD2.F32 R22, -RZ, R22.H0_H0 ;  /* 0x20000016ff167230 */ /* 0x000fc80000004100 */
[----:B------:R-:W0:Y:S02]  /*79b0*/  F2I.FTZ.TRUNC.NTZ R5, R22 ;  /* 0x0000001600057305 */ /* 0x000e24000021f100 */
[----:B0-----:R-:W-:Y:S01]  /*79c0*/  STG.E desc[UR36][R2.64], R5 ;  /* 0x0000000502007986 */ /* 0x001fe2000c101924 */
[----:B------:R-:W-:Y:S05]  /*79d0*/  EXIT ;  /* 0x000000000000794d */ /* 0x000fea0003800000 */
.L_x_3437:
[----:B------:R-:W-:-:S04]  /*79e0*/  HADD2.F32 R22, -RZ, R22.H0_H0 ;  /* 0x20000016ff167230 */ /* 0x000fc80000004100 */
[----:B------:R-:W0:Y:S02]  /*79f0*/  F2I.FTZ.TRUNC.NTZ R5, R22 ;  /* 0x0000001600057305 */ /* 0x000e24000021f100 */
[----:B0-----:R-:W-:Y:S01]  /*7a00*/  STG.E.U16 desc[UR36][R2.64], R5 ;  /* 0x0000000502007986 */ /* 0x001fe2000c101524 */
[----:B------:R-:W-:Y:S05]  /*7a10*/  EXIT ;  /* 0x000000000000794d */ /* 0x000fea0003800000 */
.L_x_3433:
        /* <DEDUP_REMOVED lines=9> */
.L_x_3440:
[----:B------:R-:W-:Y:S01]  /*7ab0*/  STG.E.U16 desc[UR36][R2.64], R22 ;  /* 0x0000001602007986 */ /* 0x000fe2000c101524 */
[----:B------:R-:W-:Y:S05]  /*7ac0*/  EXIT ;  /* 0x000000000000794d */ /* 0x000fea0003800000 */
.L_x_3439:
        /* <DEDUP_REMOVED lines=10> */
.L_x_3442:
[----:B------:R-:W-:-:S05]  /*7b70*/  HADD2.F32 R0, -RZ, R22.H0_H0 ;  /* 0x20000016ff007230 */ /* 0x000fca0000004100 */
[----:B------:R-:W-:-:S04]  /*7b80*/  F2FP.F16.F32.PACK_AB R0, RZ, R0 ;  /* 0x00000000ff00723e */ /* 0x000fc800000000ff */
[----:B------:R-:W-:-:S05]  /*7b90*/  PRMT R0, R0, 0x5410, RZ ;  /* 0x0000541000007816 */ /* 0x000fca00000000ff */
[----:B------:R-:W-:Y:S01]  /*7ba0*/  STG.E desc[UR36][R2.64], R0 ;  /* 0x0000000002007986 */ /* 0x000fe2000c101924 */
[----:B------:R-:W-:Y:S05]  /*7bb0*/  EXIT ;  /* 0x000000000000794d */ /* 0x000fea0003800000 */
.L_x_3441:
[----:B------:R-:W-:-:S05]  /*7bc0*/  HADD2.F32 R4, -RZ, R22.H0_H0 ;  /* 0x20000016ff047230 */ /* 0x000fca0000004100 */
[----:B------:R-:W-:-:S06]  /*7bd0*/  FMUL.FTZ R4, R4, 1 ;  /* 0x3f80000004047820 */ /* 0x000fcc0000410000 */
[----:B------:R-:W0:Y:S02]  /*7be0*/  F2F.F64.F32 R4, R4 ;  /* 0x0000000400047310 */ /* 0x000e240000201800 */
[----:B0-----:R-:W-:Y:S01]  /*7bf0*/  STG.E.64 desc[UR36][R2.64], R4 ;  /* 0x0000000402007986 */ /* 0x001fe2000c101b24 */
[----:B------:R-:W-:Y:S05]  /*7c00*/  EXIT ;  /* 0x000000000000794d */ /* 0x000fea0003800000 */
.L_x_3432:
        /* <DEDUP_REMOVED lines=13> */
.L_x_3445:
[----:B------:R-:W-:Y:S01]  /*7ce0*/  HADD2.F32 R22, -RZ, R22.H0_H0 ;  /* 0x20000016ff167230 */ /* 0x000fe20000004100 */
[----:B------:R-:W-:-:S04]  /*7cf0*/  CS2R R6, SRZ ;  /* 0x0000000000067805 */ /* 0x000fc8000001ff00 */
[----:B------:R-:W-:-:S06]  /*7d00*/  FMUL.FTZ R4, R22, 1 ;  /* 0x3f80000016047820 */ /* 0x000fcc0000410000 */
[----:B------:R-:W0:Y:S02]  /*7d10*/  F2F.F64.F32 R4, R4 ;  /* 0x0000000400047310 */ /* 0x000e240000201800 */
[----:B0-----:R-:W-:Y:S01]  /*7d20*/  STG.E.128 desc[UR36][R2.64], R4 ;  /* 0x0000000402007986 */ /* 0x001fe2000c101d24 */
[----:B------:R-:W-:Y:S05]  /*7d30*/  EXIT ;  /* 0x000000000000794d */ /* 0x000fea0003800000 */
.L_x_3444:
        /* <DEDUP_REMOVED lines=21> */
.L_x_3449:
[----:B------:R-:W-:Y:S05]  /*7e90*/  BSYNC B0 ;  /* 0x0000000000007941 */ /* 0x000fea0003800000 */
.L_x_3448:
[----:B------:R-:W-:-:S05]  /*7ea0*/  LOP3.LUT R5, R0, R5, RZ, 0xfc, !PT ;  /* 0x0000000500057212 */ /* 0x000fca00078efcff */
[----:B------:R-:W-:Y:S01]  /*7eb0*/  STG.E.U8 desc[UR36][R2.64], R5 ;  /* 0x0000000502007986 */ /* 0x000fe2000c101124 */
[----:B------:R-:W-:Y:S05]  /*7ec0*/  EXIT ;  /* 0x000000000000794d */ /* 0x000fea0003800000 */
.L_x_3447:
        /* <DEDUP_REMOVED lines=13> */
.L_x_3451:
[----:B------:R-:W-:Y:S01]  /*7fa0*/  IMAD.MOV.U32 R0, RZ, RZ, 0x7f ;  /* 0x0000007fff007424 */ /* 0x000fe200078e00ff */
[----:B------:R-:W-:-:S04]  /*7fb0*/  ISETP.GT.U32.AND P0, PT, R4, 0x7f800000, PT ;  /* 0x7f8000000400780c */ /* 0x000fc80003f04070 */
[----:B------:R-:W-:-:S09]  /*7fc0*/  SEL R0, R0, 0x7c, P0 ;  /* 0x0000007c00007807 */ /* 0x000fd20000000000 */
.L_x_3452:
[----:B------:R-:W-:Y:S05]  /*7fd0*/  BSYNC B0 ;  /* 0x0000000000007941 */ /* 0x000fea0003800000 */
.L_x_3450:
[----:B------:R-:W-:-:S04]  /*7fe0*/  LOP3.LUT R4, R5, 0x80000000, RZ, 0xc0, !PT ;  /* 0x8000000005047812 */ /* 0x000fc800078ec0ff */
[----:B------:R-:W-:-:S04]  /*7ff0*/  SHF.R.U32.HI R5, RZ, 0x18, R4 ;  /* 0x00000018ff057819 */ /* 0x000fc80000011604 */
[----:B------:R-:W-:-:S05]  /*8000*/  LOP3.LUT R5, R0, R5, RZ, 0xfc, !PT ;  /* 0x0000000500057212 */ /* 0x000fca00078efcff */
[----:B------:R-:W-:Y:S01]  /*8010*/  STG.E.U8 desc[UR36][R2.64], R5 ;  /* 0x0000000502007986 */ /* 0x000fe2000c101124 */
[----:B------:R-:W-:Y:S05]  /*8020*/  EXIT ;  /* 0x000000000000794d */ /* 0x000fea0003800000 */
.L_x_3446:
[----:B------:R-:W-:-:S05]  /*8030*/  HADD2.F32 R0, -RZ, R22.H0_H0 ;  /* 0x20000016ff007230 */ /* 0x000fca0000004100 */
[----:B------:R-:W-:-:S05]  /*8040*/  F2FP.BF16.F32.PACK_AB R0, RZ, R0 ;  /* 0x00000000ff00723e */ /* 0x000fca00000010ff */
[----:B------:R-:W-:Y:S01]  /*8050*/  STG.E.U16 desc[UR36][R2.64], R0 ;  /* 0x0000000002007986 */ /* 0x000fe2000c101524 */
[----:B------:R-:W-:Y:S05]  /*8060*/  EXIT ;  /* 0x000000000000794d */ /* 0x000fea0003800000 */
.L_x_3443:
        /* <DEDUP_REMOVED lines=12> */
.L_x_3455:
        /* <DEDUP_REMOVED lines=17> */
.L_x_3458:
[----:B------:R-:W-:-:S04]  /*8240*/  LOP3.LUT R0, R7, 0x80000000, RZ, 0xc0, !PT ;  /* 0x8000000007007812 */ /* 0x000fc800078ec0ff */
[----:B------:R-:W-:-:S04]  /*8250*/  SHF.R.U32.HI R5, RZ, 0x18, R0 ;  /* 0x00000018ff057819 */ /* 0x000fc80000011600 */
[----:B------:R-:W-:-:S04]  /*8260*/  LOP3.LUT R4, R4, R5, RZ, 0xfc, !PT ;  /* 0x0000000504047212 */ /* 0x000fc800078efcff */
[----:B------:R-:W-:-:S07]  /*8270*/  PRMT R0, R4, 0x7610, R0 ;  /* 0x0000761004007816 */ /* 0x000fce0000000000 */
.L_x_3457:
[----:B------:R-:W-:Y:S05]  /*8280*/  BSYNC B0 ;  /* 0x0000000000007941 */ /* 0x000fea0003800000 */
.L_x_3456:
[----:B------:R-:W-:Y:S01]  /*8290*/  STG.E.U8 desc[UR36][R2.64], R0 ;  /* 0x0000000002007986 */ /* 0x000fe2000c101124 */
[----:B------:R-:W-:Y:S05]  /*82a0*/  EXIT ;  /* 0x000000000000794d */ /* 0x000fea0003800000 */
.L_x_3454:
        /* <DEDUP_REMOVED lines=17> */
.L_x_3461:
[----:B------:R-:W-:-:S04]  /*83c0*/  LOP3.LUT R0, R7, 0x80000000, RZ, 0xc0, !PT ;  /* 0x8000000007007812 */ /* 0x000fc800078ec0ff */
[----:B------:R-:W-:-:S04]  /*83d0*/  SHF.R.U32.HI R5, RZ, 0x18, R0 ;  /* 0x00000018ff057819 */ /* 0x000fc80000011600 */
[----:B------:R-:W-:-:S04]  /*83e0*/  LOP3.LUT R4, R4, R5, RZ, 0xfc, !PT ;  /* 0x0000000504047212 */ /* 0x000fc800078efcff */
[----:B------:R-:W-:-:S07]  /*83f0*/  PRMT R0, R4, 0x7610, R0 ;  /* 0x0000761004007816 */ /* 0x000fce0000000000 */
.L_x_3460:
[----:B------:R-:W-:Y:S05]  /*8400*/  BSYNC B0 ;  /* 0x0000000000007941 */ /* 0x000fea0003800000 */
.L_x_3459:
[----:B------:R-:W-:Y:S01]  /*8410*/  STG.E.U8 desc[UR36][R2.64], R0 ;  /* 0x0000000002007986 */ /* 0x000fe2000c101124 */
[----:B------:R-:W-:Y:S05]  /*8420*/  EXIT ;  /* 0x000000000000794d */ /* 0x000fea0003800000 */
.L_x_3453:
        /* <DEDUP_REMOVED lines=22> */
.L_x_3436:
        /* <DEDUP_REMOVED lines=16> */
.L_x_3464:
[----:B------:R-:W-:Y:S05]  /*8690*/  EXIT ;  /* 0x000000000000794d */ /* 0x000fea0003800000 */
.L_x_3463:
[----:B------:R-:W-:-:S06]  /*86a0*/  HADD2.F32 R4, -RZ, R22.H0_H0 ;  /* 0x20000016ff047230 */ /* 0x000fcc0000004100 */
[----:B------:R-:W0:Y:S02]  /*86b0*/  F2I.U64.TRUNC R4, R4 ;  /* 0x0000000400047311 */ /* 0x000e24000020d800 */
[----:B0-----:R-:W-:Y:S01]  /*86c0*/  STG.E.64 desc[UR36][R2.64], R4 ;  /* 0x0000000402007986 */ /* 0x001fe2000c101b24 */
[----:B------:R-:W-:Y:S05]  /*86d0*/  EXIT ;  /* 0x000000000000794d */ /* 0x000fea0003800000 */
.L_x_3462:
[----:B------:R-:W-:-:S04]  /*86e0*/  HADD2.F32 R22, -RZ, R22.H0_H0 ;  /* 0x20000016ff167230 */ /* 0x000fc80000004100 */
[----:B------:R-:W0:Y:S02]  /*86f0*/  F2I.FTZ.U32.TRUNC.NTZ R5, R22 ;  /* 0x0000001600057305 */ /* 0x000e24000021f000 */
[----:B0-----:R-:W-:Y:S01]  /*8700*/  STG.E desc[UR36][R2.64], R5 ;  /* 0x0000000502007986 */ /* 0x001fe2000c101924 */
[----:B------:R-:W-:Y:S05]  /*8710*/  EXIT ;  /* 0x000000000000794d */ /* 0x000fea0003800000 */
.L_x_3465:
        /* <DEDUP_REMOVED lines=14> */
.L_x_17235:


//--------------------- .text._ZN2at6native18elementwise_kernelILi128ELi4EZNS0_22gpu_kernel_impl_nocastINS0_13AUnaryFunctorIN3c104HalfES5_S5_NS0_15binary_internal10MulFunctorIfEEEEEEvRNS_18TensorIteratorBaseERKT_EUliE_EEviT1_ --------------------------
	.section	.text._ZN2at6native18elementwise_kernelILi128ELi4EZNS0_22gpu_kernel_impl_nocastINS0_13AUnaryFunctorIN3c104HalfES5_S5_NS0_15binary_internal10MulFunctorIfEEEEEEvRNS_18TensorIteratorBaseERKT_EUliE_EEviT1_,"ax",@progbits
	.align	128
        .global         _ZN2at6native18elementwise_kernelILi128ELi4EZNS0_22gpu_kernel_impl_nocastINS0_13AUnaryFunctorIN3c104HalfES5_S5_NS0_15binary_internal10MulFunctorIfEEEEEEvRNS_18TensorIteratorBaseERKT_EUliE_EEviT1_
        .type           _ZN2at6native18elementwise_kernelILi128ELi4EZNS0_22gpu_kernel_impl_nocastINS0_13AUnaryFunctorIN3c104HalfES5_S5_NS0_15binary_internal10MulFunctorIfEEEEEEvRNS_18TensorIteratorBaseERKT_EUliE_EEviT1_,@function
        .size           _ZN2at6native18elementwise_kernelILi128ELi4EZNS0_22gpu_kernel_impl_nocastINS0_13AUnaryFunctorIN3c104HalfES5_S5_NS0_15binary_internal10MulFunctorIfEEEEEEvRNS_18TensorIteratorBaseERKT_EUliE_EEviT1_,(.L_x_17236 - _ZN2at6native18elementwise_kernelILi128ELi4EZNS0_22gpu_kernel_impl_nocastINS0_13AUnaryFunctorIN3c104HalfES5_S5_NS0_15binary_internal10MulFunctorIfEEEEEEvRNS_18TensorIteratorBaseERKT_EUliE_EEviT1_)
        .other          _ZN2at6native18elementwise_kernelILi128ELi4EZNS0_22gpu_kernel_impl_nocastINS0_13AUnaryFunctorIN3c104HalfES5_S5_NS0_15binary_internal10MulFunctorIfEEEEEEvRNS_18TensorIteratorBaseERKT_EUliE_EEviT1_,@"STO_CUDA_ENTRY STV_DEFAULT"
_ZN2at6native18elementwise_kernelILi128ELi4EZNS0_22gpu_kernel_impl_nocastINS0_13AUnaryFunctorIN3c104HalfES5_S5_NS0_15binary_internal10MulFunctorIfEEEEEEvRNS_18TensorIteratorBaseERKT_EUliE_EEviT1_:
.text._ZN2at6native18elementwise_kernelILi128ELi4EZNS0_22gpu_kernel_impl_nocastINS0_13AUnaryFunctorIN3c104HalfES5_S5_NS0_15binary_internal10MulFunctorIfEEEEEEvRNS_18TensorIteratorBaseERKT_EUliE_EEviT1_:
        /* <DEDUP_REMOVED lines=311> */
.L_x_3468:
[----:B------:R-:W-:Y:S01]  /*1370*/  ULDC.64 UR8, c[0x0][0x418] ;  /* 0x0001060000087ab9 */ /* 0x000fe20000000a00 */
[----:B------:R-:W-:Y:S01]  /*1380*/  ULDC UR7, c[0x0][0x424] ;  /* 0x0001090000077ab9 */ /* 0x000fe20000000800 */
[----:B------:R-:W-:-:S04]  /*1390*/  IADD3 R4, P0, R2, UR8, RZ ;  /* 0x0000000802047c10 */ /* 0x000fc8000ff1e0ff */
[----:B------:R-:W-:Y:S01]  /*13a0*/  IADD3.X R5, RZ, UR9, RZ, P0, !PT ;  /* 0x00000009ff057c10 */ /* 0x000fe200087fe4ff */
[----:B------:R-:W-:-:S04]  /*13b0*/  ULDC.64 UR8, c[0x0][0x410] ;  /* 0x0001040000087ab9 */ /* 0x000fc80000000a00 */
[----:B------:R-:W2:Y:S01]  /*13c0*/  LDG.E.U16 R4, desc[UR4][R4.64] ;  /* 0x0000000404047981 */ /* 0x000ea2000c1e1500 */
[----:B------:R-:W-:Y:S01]  /*13d0*/  IADD3 R0, R0, 0x80, RZ ;  /* 0x0000008000007810 */ /* 0x000fe20007ffe0ff */
[----:B--2---:R-:W-:-:S05]  /*13e0*/  HADD2.F32 R2, -RZ, R4.H0_H0 ;  /* 0x20000004ff027230 */ /* 0x004fca0000004100 */
[----:B------:R-:W-:Y:S01]  /*13f0*/  FMUL.FTZ R6, R2, UR7 ;  /* 0x0000000702067c20 */ /* 0x000fe20008410000 */
[----:B------:R-:W-:-:S04]  /*1400*/  IADD3 R2, P0, R3, UR8, RZ ;  /* 0x0000000803027c10 */ /* 0x000fc8000ff1e0ff */
[----:B------:R-:W-:Y:S02]  /*1410*/  F2FP.F16.F32.PACK_AB R6, RZ, R6 ;  /* 0x00000006ff06723e */ /* 0x000fe400000000ff */
[----:B------:R-:W-:-:S05]  /*1420*/  IADD3.X R3, RZ, UR9, RZ, P0, !PT ;  /* 0x00000009ff037c10 */ /* 0x000fca00087fe4ff */
[----:B------:R0:W-:Y:S02]  /*1430*/  STG.E.U16 desc[UR4][R2.64], R6 ;  /* 0x0000000602007986 */ /* 0x0001e4000c101504 */
.L_x_3467:
[----:B------:R-:W-:Y:S05]  /*1440*/  BSYNC B0 ;  /* 0x0000000000007941 */ /* 0x000fea0003800000 */
.L_x_3466:
        /* <DEDUP_REMOVED lines=8> */
[----:B------:R-:W-:Y:S01]  /*14d0*/  IMAD.MOV.U32 R3, RZ, RZ, R0 ;  /* 0x000000ffff037224 */ /* 0x000fe200078e0000 */
        /* <DEDUP_REMOVED lines=296> */
.L_x_3471:
        /* <DEDUP_REMOVED lines=301> */
[----:B------:R-:W-:-:S03]  /*3a30*/  SHF.R.U32.HI R9, RZ, UR7, R8 ;  /* 0x00000007ff097c19 */ /* 0x000fc60008011608 */
        /* <DEDUP_REMOVED lines=15> */
.L_x_3472:
        /* <DEDUP_REMOVED lines=13> */
.L_x_3470:
[----:B------:R-:W-:Y:S05]  /*3c00*/  BSYNC B0 ;  /* 0x0000000000007941 */ /* 0x000fea0003800000 */
.L_x_3469:
        /* <DEDUP_REMOVED lines=290> */
[----:B------:R-:W-:Y:S01]  /*4e30*/  @P0 MOV R6, RZ ;  /* 0x000000ff00060202 */ /* 0x000fe20000000f00 */
[----:B------:R-:W-:Y:S01]  /*4e40*/  ULDC.64 UR6, c[0x0][0x400] ;  /* 0x0001000000067ab9 */ /* 0x000fe20000000a00 */
[----:B------:R-:W-:-:S05]  /*4e50*/  IADD3 R4, -R7, RZ, RZ ;  /* 0x000000ff07047210 */ /* 0x000fca0007ffe1ff */
[----:B------:R-:W1:Y:S01]  /*4e60*/  @P0 LDC R11, c[0x0][0x33c] ;  /* 0x0000cf00ff0b0b82 */ /* 0x000e620000000800 */
[----:B------:R-:W-:-:S04]  /*4e70*/  IMAD R4, R4, UR8, R5 ;  /* 0x0000000804047c24 */ /* 0x000fc8000f8e0205 */
        /* <DEDUP_REMOVED lines=9> */
.L_x_3473:
[----:B------:R-:W-:Y:S02]  /*4f10*/  ULDC.64 UR6, c[0x0][0x418] ;  /* 0x0001060000067ab9 */ /* 0x000fe40000000a00 */
[----:B------:R-:W-:Y:S01]  /*4f20*/  IADD3 R4, P0, R2, UR6, RZ ;  /* 0x0000000602047c10 */ /* 0x000fe2000ff1e0ff */
[----:B------:R-:W-:-:S03]  /*4f30*/  ULDC UR6, c[0x0][0x424] ;  /* 0x0001090000067ab9 */ /* 0x000fc60000000800 */
[----:B------:R-:W-:-:S05]  /*4f40*/  IADD3.X R5, RZ, UR7, RZ, P0, !PT ;  /* 0x00000007ff057c10 */ /* 0x000fca00087fe4ff */
[----:B------:R-:W2:Y:S02]  /*4f50*/  LDG.E.U16 R4, desc[UR4][R4.64] ;  /* 0x0000000404047981 */ /* 0x000ea4000c1e1500 */
[----:B--2---:R-:W-:-:S05]  /*4f60*/  HADD2.F32 R0, -RZ, R4.H0_H0 ;  /* 0x20000004ff007230 */ /* 0x004fca0000004100 */
[----:B------:R-:W-:Y:S01]  /*4f70*/  FMUL.FTZ R0, R0, UR6 ;  /* 0x0000000600007c20 */ /* 0x000fe20008410000 */
[----:B------:R-:W-:Y:S02]  /*4f80*/  ULDC.64 UR6, c[0x0][0x410] ;  /* 0x0001040000067ab9 */ /* 0x000fe40000000a00 */
[----:B------:R-:W-:Y:S02]  /*4f90*/  IADD3 R2, P0, R3, UR6, RZ ;  /* 0x0000000603027c10 */ /* 0x000fe4000ff1e0ff */
[----:B------:R-:W-:Y:S02]  /*4fa0*/  F2FP.F16.F32.PACK_AB R0, RZ, R0 ;  /* 0x00000000ff00723e */ /* 0x000fe400000000ff */
[----:B------:R-:W-:-:S05]  /*4fb0*/  IADD3.X R3, RZ, UR7, RZ, P0, !PT ;  /* 0x00000007ff037c10 */ /* 0x000fca00087fe4ff */
[----:B------:R-:W-:Y:S01]  /*4fc0*/  STG.E.U16 desc[UR4][R2.64], R0 ;  /* 0x0000000002007986 */ /* 0x000fe2000c101504 */
[----:B------:R-:W-:Y:S05]  /*4fd0*/  EXIT ;  /* 0x000000000000794d */ /* 0x000fea0003800000 */
.L_x_3474:
        /* <DEDUP_REMOVED lines=10> */
.L_x_17236:


//--------------------- .text._ZN2at6native27unrolled_elementwise_kernelINS0_13AUnaryFunctorIN3c104HalfES4_S4_NS0_15binary_internal10MulFunctorIfEEEESt5arrayIPcLm2EELi4E23TrivialOffsetCalculatorILi1EjESD_NS0_6memory15LoadWithoutCastENSE_16StoreWithoutCastEEEviT_T0_T2_T3_T4_T5_ --------------------------
	.section	.text._ZN2at6native27unrolled_elementwise_kernelINS0_13AUnaryFunctorIN3c104HalfES4_S4_NS0_15binary_internal10MulFunctorIfEEEESt5arrayIPcLm2EELi4E23TrivialOffsetCalculatorILi1EjESD_NS0_6memory15LoadWithoutCastENSE_16StoreWithoutCastEEEviT_T0_T2_T3_T4_T5_,"ax",@progbits
	.align	128
        .global         _ZN2at6native27unrolled_elementwise_kernelINS0_13AUnaryFunctorIN3c104HalfES4_S4_NS0_15binary_internal10MulFunctorIfEEEESt5arrayIPcLm2EELi4E23TrivialOffsetCalculatorILi1EjESD_NS0_6memory15LoadWithoutCastENSE_16StoreWithoutCastEEEviT_T0_T2_T3_T4_T5_
        .type           _ZN2at6native27unrolled_elementwise_kernelINS0_13AUnaryFunctorIN3c104HalfES4_S4_NS0_15binary_internal10MulFunctorIfEEEESt5arrayIPcLm2EELi4E23TrivialOffsetCalculatorILi1EjESD_NS0_6memory15LoadWithoutCastENSE_16StoreWithoutCastEEEviT_T0_T2_T3_T4_T5_,@function
        .size           _ZN2at6native27unrolled_elementwise_kernelINS0_13AUnaryFunctorIN3c104HalfES4_S4_NS0_15binary_internal10MulFunctorIfEEEESt5arrayIPcLm2EELi4E23TrivialOffsetCalculatorILi1EjESD_NS0_6memory15LoadWithoutCastENSE_16StoreWithoutCastEEEviT_T0_T2_T3_T4_T5_,(.L_x_17237 - _ZN2at6native27unrolled_elementwise_kernelINS0_13AUnaryFunctorIN3c104HalfES4_S4_NS0_15binary_internal10MulFunctorIfEEEESt5arrayIPcLm2EELi4E23TrivialOffsetCalculatorILi1EjESD_NS0_6memory15LoadWithoutCastENSE_16StoreWithoutCastEEEviT_T0_T2_T3_T4_T5_)
        .other          _ZN2at6native27unrolled_elementwise_kernelINS0_13AUnaryFunctorIN3c104HalfES4_S4_NS0_15binary_internal10MulFunctorIfEEEESt5arrayIPcLm2EELi4E23TrivialOffsetCalculatorILi1EjESD_NS0_6memory15LoadWithoutCastENSE_16StoreWithoutCastEEEviT_T0_T2_T3_T4_T5_,@"STO_CUDA_ENTRY STV_DEFAULT"
_ZN2at6native27unrolled_elementwise_kernelINS0_13AUnaryFunctorIN3c104HalfES4_S4_NS0_15binary_internal10MulFunctorIfEEEESt5arrayIPcLm2EELi4E23TrivialOffsetCalculatorILi1EjESD_NS0_6memory15LoadWithoutCastENSE_16StoreWithoutCastEEEviT_T0_T2_T3_T4_T5_:
.text._ZN2at6native27unrolled_elementwise_kernelINS0_13AUnaryFunctorIN3c104HalfES4_S4_NS0_15binary_internal10MulFunctorIfEEEESt5arrayIPcLm2EELi4E23TrivialOffsetCalculatorILi1EjESD_NS0_6memory15LoadWithoutCastENSE_16StoreWithoutCastEEEviT_T0_T2_T3_T4_T5_:
        /* <DEDUP_REMOVED lines=14> */
[----:B------:R-:W-:Y:S01]  /*00e0*/  @!P1 IADD3 R13, R13, 0x80, RZ ;  /* 0x000000800d0d9810 */ /* 0x000fe20007ffe0ff */
[----:B------:R-:W1:Y:S03]  /*00f0*/  @!P1 LDC.64 R10, c[0x0][0x228] ;  /* 0x00008a00ff0a9b82 */ /* 0x000e660000000a00 */
[----:B------:R-:W-:Y:S01]  /*0100*/  ISETP.GE.AND P3, PT, R13, R2, PT ;  /* 0x000000020d00720c */ /* 0x000fe20003f66270 */
[----:B0-----:R-:W-:-:S05]  /*0110*/  @!P0 IMAD.WIDE.U32 R14, R17, 0x2, R14 ;  /* 0x00000002110e8825 */ /* 0x001fca00078e000e */
[----:B------:R-:W2:Y:S07]  /*0120*/  @!P0 LDG.E.U16 R6, desc[UR4][R14.64] ;  /* 0x000000040e068981 */ /* 0x000eae000c1e1500 */
[----:B------:R-:W0:Y:S01]  /*0130*/  @!P3 LDC.64 R8, c[0x0][0x228] ;  /* 0x00008a00ff08bb82 */ /* 0x000e220000000a00 */
[----:B------:R-:W-:Y:S01]  /*0140*/  @!P3 IMAD R21, R0, 0x200, R13 ;  /* 0x000002000015b824 */ /* 0x000fe200078e020d */
[----:B------:R-:W-:Y:S01]  /*0150*/  PRMT R12, RZ, 0x7610, R12 ;  /* 0x00007610ff0c7816 */ /* 0x000fe2000000000c */
[----:B-1----:R-:W-:Y:S01]  /*0160*/  @!P1 IMAD.WIDE.U32 R16, R19, 0x2, R10 ;  /* 0x0000000213109825 */ /* 0x002fe200078e000a */
[----:B------:R-:W-:-:S04]  /*0170*/  PRMT R11, RZ, 0x7610, R11 ;  /* 0x00007610ff0b7816 */ /* 0x000fc8000000000b */
[----:B------:R1:W3:Y:S01]  /*0180*/  @!P1 LDG.E.U16 R12, desc[UR4][R16.64] ;  /* 0x00000004100c9981 */ /* 0x0002e2000c1e1500 */
[----:B0-----:R-:W-:Y:S01]  /*0190*/  @!P3 IMAD.WIDE.U32 R8, R21, 0x2, R8 ;  /* 0x000000021508b825 */ /* 0x001fe200078e0008 */
[----:B------:R-:W-:Y:S01]  /*01a0*/  @!P3 IADD3 R13, R13, 0x80, RZ ;  /* 0x000000800d0db810 */ /* 0x000fe20007ffe0ff */
[----:B-1----:R-:W0:Y:S03]  /*01b0*/  @!P0 LDC R17, c[0x0][0x218] ;  /* 0x00008600ff118b82 */ /* 0x002e260000000800 */
[----:B------:R1:W4:Y:S01]  /*01c0*/  @!P3 LDG.E.U16 R11, desc[UR4][R8.64] ;  /* 0x00000004080bb981 */ /* 0x000322000c1e1500 */
[----:B------:R-:W-:Y:S02]  /*01d0*/  ISETP.GE.AND P2, PT, R13, R2, PT ;  /* 0x000000020d00720c */ /* 0x000fe40003f46270 */
[----:B------:R-:W-:Y:S02]  /*01e0*/  PRMT R10, RZ, 0x7610, R10 ;  /* 0x00007610ff0a7816 */ /* 0x000fe4000000000a */
[----:B-1----:R-:W1:Y:S09]  /*01f0*/  @!P0 LDC.64 R8, c[0x0][0x220] ;  /* 0x00008800ff088b82 */ /* 0x002e720000000a00 */
        /* <DEDUP_REMOVED lines=17> */
[----:B--2---:R-:W-:-:S05]  /*0310*/  @!P0 HADD2.F32 R6, -RZ, R6.H0_H0 ;  /* 0x20000006ff068230 */ /* 0x004fca0000004100 */
[----:B------:R-:W-:-:S05]  /*0320*/  @!P0 FMUL.FTZ R6, R6, R17 ;  /* 0x0000001106068220 */ /* 0x000fca0000410000 */
[----:B------:R-:W-:-:S05]  /*0330*/  @!P0 F2FP.F16.F32.PACK_AB R5, RZ, R6 ;  /* 0x00000006ff05823e */ /* 0x000fca00000000ff */
[----:B------:R2:W-:Y:S01]  /*0340*/  @!P0 STG.E.U16 desc[UR4][R8.64], R5 ;  /* 0x0000000508008986 */ /* 0x0005e2000c101504 */
[----:B---3--:R-:W-:-:S05]  /*0350*/  @!P2 HADD2.F32 R12, -RZ, R12.H0_H0 ;  /* 0x2000000cff0ca230 */ /* 0x008fca0000004100 */
[----:B0-----:R-:W-:Y:S01]  /*0360*/  @!P2 FMUL.FTZ R12, R12, R19 ;  /* 0x000000130c0ca220 */ /* 0x001fe20000410000 */
[----:B----4-:R-:W-:-:S05]  /*0370*/  @!P3 HADD2.F32 R11, -RZ, R11.H0_H0 ;  /* 0x2000000bff0bb230 */ /* 0x010fca0000004100 */
[----:B-1----:R-:W-:Y:S01]  /*0380*/  @!P3 FMUL.FTZ R11, R11, R16 ;  /* 0x000000100b0bb220 */ /* 0x002fe20000410000 */
[----:B------:R-:W-:-:S04]  /*0390*/  @!P2 F2FP.F16.F32.PACK_AB R4, RZ, R12 ;  /* 0x0000000cff04a23e */ /* 0x000fc800000000ff */
[----:B------:R-:W-:Y:S01]  /*03a0*/  @!P3 F2FP.F16.F32.PACK_AB R3, RZ, R11 ;  /* 0x0000000bff03b23e */ /* 0x000fe200000000ff */
        /* <DEDUP_REMOVED lines=12> */
.L_x_3476:
[----:B------:R-:W-:Y:S05]  /*0470*/  BSYNC B0 ;  /* 0x0000000000007941 */ /* 0x000fea0003800000 */
.L_x_3475:
[----:B0-----:R-:W0:Y:S01]  /*0480*/  @!P1 LDC R5, c[0x0][0x218] ;  /* 0x00008600ff059b82 */ /* 0x001e220000000800 */
[----:B------:R-:W-:-:S13]  /*0490*/  ISETP.GE.AND P0, PT, R7, R2, PT ;  /* 0x000000020700720c */ /* 0x000fda0003f06270 */
[----:B------:R-:W-:Y:S05]  /*04a0*/  @P0 EXIT ;  /* 0x000000000000094d */ /* 0x000fea0003800000 */
[----:B------:R-:W1:Y:S01]  /*04b0*/  LDC.64 R2, c[0x0][0x220] ;  /* 0x00008800ff027b82 */ /* 0x000e620000000a00 */
[----:B-----5:R-:W-:Y:S02]  /*04c0*/  @!P1 HADD2.F32 R10, -RZ, R10.H0_H0 ;  /* 0x2000000aff0a9230 */ /* 0x020fe40000004100 */
[----:B------:R-:W-:-:S03]  /*04d0*/  IMAD R7, R0, 0x200, R7 ;  /* 0x0000020000077824 */ /* 0x000fc600078e0207 */
[----:B0-----:R-:W-:-:S05]  /*04e0*/  @!P1 FMUL.FTZ R10, R10, R5 ;  /* 0x000000050a0a9220 */ /* 0x001fca0000410000 */
[----:B------:R-:W-:Y:S01]  /*04f0*/  @!P1 F2FP.F16.F32.PACK_AB R4, RZ, R10 ;  /* 0x0000000aff04923e */ /* 0x000fe200000000ff */
[----:B-1----:R-:W-:-:S05]  /*0500*/  IMAD.WIDE.U32 R2, R7, 0x2, R2 ;  /* 0x0000000207027825 */ /* 0x002fca00078e0002 */
[----:B------:R-:W-:Y:S01]  /*0510*/  STG.E.U16 desc[UR4][R2.64], R4 ;  /* 0x0000000402007986 */ /* 0x000fe2000c101504 */
[----:B------:R-:W-:Y:S05]  /*0520*/  EXIT ;  /* 0x000000000000794d */ /* 0x000fea0003800000 */
.L_x_3477:
        /* <DEDUP_REMOVED lines=13> */
.L_x_17237:


//--------------------- .text._ZN2at6native29vectorized_elementwise_kernelILi2ENS0_13AUnaryFunctorIN3c104HalfES4_S4_NS0_15binary_internal10MulFunctorIfEEEESt5arrayIPcLm2EEEEviT0_T1_ --------------------------
	.section	.text._ZN2at6native29vectorized_elementwise_kernelILi2ENS0_13AUnaryFunctorIN3c104HalfES4_S4_NS0_15binary_internal10MulFunctorIfEEEESt5arrayIPcLm2EEEEviT0_T1_,"ax",@progbits
	.align	128
        .global         _ZN2at6native29vectorized_elementwise_kernelILi2ENS0_13AUnaryFunctorIN3c104HalfES4_S4_NS0_15binary_internal10MulFunctorIfEEEESt5arrayIPcLm2EEEEviT0_T1_
        .type           _ZN2at6native29vectorized_elementwise_kernelILi2ENS0_13AUnaryFunctorIN3c104HalfES4_S4_NS0_15binary_internal10MulFunctorIfEEEESt5arrayIPcLm2EEEEviT0_T1_,@function
        .size           _ZN2at6native29vectorized_elementwise_kernelILi2ENS0_13AUnaryFunctorIN3c104HalfES4_S4_NS0_15binary_internal10MulFunctorIfEEEESt5arrayIPcLm2EEEEviT0_T1_,(.L_x_17238 - _ZN2at6native29vectorized_elementwise_kernelILi2ENS0_13AUnaryFunctorIN3c104HalfES4_S4_NS0_15binary_internal10MulFunctorIfEEEESt5arrayIPcLm2EEEEviT0_T1_)
        .other          _ZN2at6native29vectorized_elementwise_kernelILi2ENS0_13AUnaryFunctorIN3c104HalfES4_S4_NS0_15binary_internal10MulFunctorIfEEEESt5arrayIPcLm2EEEEviT0_T1_,@"STO_CUDA_ENTRY STV_DEFAULT"
_ZN2at6native29vectorized_elementwise_kernelILi2ENS0_13AUnaryFunctorIN3c104HalfES4_S4_NS0_15binary_internal10MulFunctorIfEEEESt5arrayIPcLm2EEEEviT0_T1_:
.text._ZN2at6native29vectorized_elementwise_kernelILi2ENS0_13AUnaryFunctorIN3c104HalfES4_S4_NS0_15binary_internal10MulFunctorIfEEEESt5arrayIPcLm2EEEEviT0_T1_:
[----:B------:R-:W-:Y:S01]  /*0000*/  LDC R1, c[0x0][0x28] ;  /* 0x00000a00ff017b82 */ /* 0x000fe20000000800 */
[----:B------:R-:W0:Y:S01]  /*0010*/  S2R R0, SR_CTAID.X ;  /* 0x0000000000007919 */ /* 0x000e220000002500 */
[----:B------:R-:W-:Y:S01]  /*0020*/  ULDC UR4, c[0x0][0x210] ;  /* 0x0000840000047ab9 */ /* 0x000fe20000000800 */
[----:B0-----:R-:W-:-:S04]  /*0030*/  SHF.L.U32 R0, R0, 0xa, RZ ;  /* 0x0000000a00007819 */ /* 0x001fc800000006ff */
        /* <DEDUP_REMOVED lines=13> */
[----:B------:R1:W5:Y:S01]  /*0110*/  LDG.E R13, desc[UR4][R6.64+0x600] ;  /* 0x00060004060d7981 */ /* 0x000362000c1e1900 */
[----:B0-----:R-:W-:-:S04]  /*0120*/  IMAD.WIDE.U32 R2, R0, 0x2, R2 ;  /* 0x0000000200027825 */ /* 0x001fc800078e0002 */
[----:B------:R-:W-:-:S04]  /*0130*/  IMAD.WIDE R2, R5, 0x4, R2 ;  /* 0x0000000405027825 */ /* 0x000fc800078e0202 */
[--C-:B--2---:R-:W-:Y:S02]  /*0140*/  HADD2.F32 R0, -RZ, R4.reuse.H0_H0 ;  /* 0x20000004ff007230 */ /* 0x104fe40000004100 */
[----:B------:R-:W-:Y:S02]  /*0150*/  HADD2.F32 R4, -RZ, R4.H1_H1 ;  /* 0x30000004ff047230 */ /* 0x000fe40000004100 */
[--C-:B---3--:R-:W-:Y:S02]  /*0160*/  HADD2.F32 R8, -RZ, R9.reuse.H0_H0 ;  /* 0x20000009ff087230 */ /* 0x108fe40000004100 */
[----:B------:R-:W-:Y:S01]  /*0170*/  FMUL.FTZ R0, R0, UR6 ;  /* 0x0000000600007c20 */ /* 0x000fe20008410000 */
[----:B------:R-:W-:Y:S02]  /*0180*/  HADD2.F32 R9, -RZ, R9.H1_H1 ;  /* 0x30000009ff097230 */ /* 0x000fe40000004100 */
[----:B-1----:R-:W-:Y:S01]  /*0190*/  FMUL.FTZ R7, R4, UR6 ;  /* 0x0000000604077c20 */ /* 0x002fe20008410000 */
[----:B----4-:R-:W-:-:S02]  /*01a0*/  HADD2.F32 R10, -RZ, R11.H0_H0 ;  /* 0x2000000bff0a7230 */ /* 0x010fc40000004100 */
[----:B------:R-:W-:Y:S01]  /*01b0*/  FMUL.FTZ R8, R8, UR6 ;  /* 0x0000000608087c20 */ /* 0x000fe20008410000 */
[----:B------:R-:W-:Y:S02]  /*01c0*/  HADD2.F32 R11, -RZ, R11.H1_H1 ;  /* 0x3000000bff0b7230 */ /* 0x000fe40000004100 */
[----:B------:R-:W-:Y:S01]  /*01d0*/  FMUL.FTZ R9, R9, UR6 ;  /* 0x0000000609097c20 */ /* 0x000fe20008410000 */
[--C-:B-----5:R-:W-:Y:S02]  /*01e0*/  HADD2.F32 R12, -RZ, R13.reuse.H0_H0 ;  /* 0x2000000dff0c7230 */ /* 0x120fe40000004100 */
[----:B------:R-:W-:Y:S01]  /*01f0*/  FMUL.FTZ R10, R10, UR6 ;  /* 0x000000060a0a7c20 */ /* 0x000fe20008410000 */
[----:B------:R-:W-:Y:S02]  /*0200*/  HADD2.F32 R6, -RZ, R13.H1_H1 ;  /* 0x3000000dff067230 */ /* 0x000fe40000004100 */
[----:B------:R-:W-:Y:S01]  /*0210*/  FMUL.FTZ R11, R11, UR6 ;  /* 0x000000060b0b7c20 */ /* 0x000fe20008410000 */
[----:B------:R-:W-:Y:S01]  /*0220*/  F2FP.F16.F32.PACK_AB R7, R7, R0 ;  /* 0x000000000707723e */ /* 0x000fe200000000ff */
[----:B------:R-:W-:Y:S01]  /*0230*/  FMUL.FTZ R12, R12, UR6 ;  /* 0x000000060c0c7c20 */ /* 0x000fe20008410000 */
[----:B------:R-:W-:Y:S01]  /*0240*/  F2FP.F16.F32.PACK_AB R9, R9, R8 ;  /* 0x000000080909723e */ /* 0x000fe200000000ff */
[----:B------:R-:W-:Y:S01]  /*0250*/  FMUL.FTZ R13, R6, UR6 ;  /* 0x00000006060d7c20 */ /* 0x000fe20008410000 */
[----:B------:R-:W-:Y:S01]  /*0260*/  F2FP.F16.F32.PACK_AB R11, R11, R10 ;  /* 0x0000000a0b0b723e */ /* 0x000fe200000000ff */
[----:B------:R-:W-:Y:S03]  /*0270*/  STG.E desc[UR4][R2.64], R7 ;  /* 0x0000000702007986 */ /* 0x000fe6000c101904 */
[----:B------:R-:W-:Y:S01]  /*0280*/  F2FP.F16.F32.PACK_AB R13, R13, R12 ;  /* 0x0000000c0d0d723e */ /* 0x000fe200000000ff */
[----:B------:R-:W-:Y:S04]  /*0290*/  STG.E desc[UR4][R2.64+0x200], R9 ;  /* 0x0002000902007986 */ /* 0x000fe8000c101904 */
[----:B------:R-:W-:Y:S04]  /*02a0*/  STG.E desc[UR4][R2.64+0x400], R11 ;  /* 0x0004000b02007986 */ /* 0x000fe8000c101904 */
[----:B------:R-:W-:Y:S01]  /*02b0*/  STG.E desc[UR4][R2.64+0x600], R13 ;  /* 0x0006000d02007986 */ /* 0x000fe2000c101904 */
[----:B------:R-:W-:Y:S05]  /*02c0*/  EXIT ;  /* 0x000000000000794d */ /* 0x000fea0003800000 */
.L_x_3478:
[----:B------:R-:W0:Y:S02]  /*02d0*/  S2R R27, SR_TID.X ;  /* 0x00000000001b7919 */ /* 0x000e240000002100 */
[----:B0-----:R-:W-:Y:S01]  /*02e0*/  ISETP.GE.AND P0, PT, R27, R2, PT ;  /* 0x000000021b00720c */ /* 0x001fe20003f06270 */
[----:B------:R-:W-:-:S12]  /*02f0*/  IMAD.MOV.U32 R3, RZ, RZ, R27 ;  /* 0x000000ffff037224 */ /* 0x000fd800078e001b */
[----:B------:R-:W-:Y:S01]  /*0300*/  @!P0 IADD3 R11, R0, R3, RZ ;  /* 0x00000003000b8210 */ /* 0x000fe20007ffe0ff */
[----:B------:R-:W-:Y:S01]  /*0310*/  @!P0 VIADD R3, R3, 0x80 ;  /* 0x0000008003038836 */ /* 0x000fe20000000000 */
[----:B------:R-:W0:Y:S04]  /*0320*/  @!P0 LDC.64 R12, c[0x0][0x228] ;  /* 0x00008a00ff0c8b82 */ /* 0x000e280000000a00 */
[----:B------:R-:W-:-:S13]  /*0330*/  ISETP.GE.AND P6, PT, R3, R2, PT ;  /* 0x000000020300720c */ /* 0x000fda0003fc6270 */
[----:B------:R-:W-:Y:S01]  /*0340*/  @!P6 IADD3 R21, R0, R3, RZ ;  /* 0x000000030015e210 */ /* 0x000fe20007ffe0ff */
[----:B------:R-:W-:Y:S01]  /*0350*/  @!P6 VIADD R3, R3, 0x80 ;  /* 0x000000800303e836 */ /* 0x000fe20000000000 */
[----:B------:R-:W1:Y:S04]  /*0360*/  @!P6 LDC.64 R16, c[0x0][0x228] ;  /* 0x00008a00ff10eb82 */ /* 0x000e680000000a00 */
[----:B------:R-:W-:Y:S01]  /*0370*/  ISETP.GE.AND P5, PT, R3, R2, PT ;  /* 0x000000020300720c */ /* 0x000fe20003fa6270 */
[----:B0-----:R-:W-:-:S12]  /*0380*/  @!P0 IMAD.WIDE.U32 R12, R11, 0x2, R12 ;  /* 0x000000020b0c8825 */ /* 0x001fd800078e000c */
[----:B------:R-:W-:Y:S01]  /*0390*/  @!P5 IADD3 R15, R0, R3, RZ ;  /* 0x00000003000fd210 */ /* 0x000fe20007ffe0ff */
[----:B------:R-:W-:Y:S01]  /*03a0*/  @!P5 VIADD R3, R3, 0x80 ;  /* 0x000000800303d836 */ /* 0x000fe20000000000 */
[----:B------:R-:W0:Y:S04]  /*03b0*/  @!P5 LDC.64 R18, c[0x0][0x228] ;  /* 0x00008a00ff12db82 */ /* 0x000e280000000a00 */
[----:B------:R-:W-:Y:S01]  /*03c0*/  ISETP.GE.AND P4, PT, R3, R2, PT ;  /* 0x000000020300720c */ /* 0x000fe20003f86270 */
[----:B-1----:R-:W-:Y:S01]  /*03d0*/  @!P6 IMAD.WIDE.U32 R16, R21, 0x2, R16 ;  /* 0x000000021510e825 */ /* 0x002fe200078e0010 */
[----:B------:R-:W-:-:S06]  /*03e0*/  PRMT R21, RZ, 0x7610, R21 ;  /* 0x00007610ff157816 */ /* 0x000fcc0000000015 */
[----:B------:R-:W2:Y:S05]  /*03f0*/  @!P6 LDG.E.U16 R21, desc[UR4][R16.64] ;  /* 0x000000041015e981 */ /* 0x000eaa000c1e1500 */
[C---:B------:R-:W-:Y:S01]  /*0400*/  @!P4 IADD3 R25, R0.reuse, R3, RZ ;  /* 0x000000030019c210 */ /* 0x040fe20007ffe0ff */
[----:B------:R-:W-:Y:S01]  /*0410*/  @!P4 VIADD R3, R3, 0x80 ;  /* 0x000000800303c836 */ /* 0x000fe20000000000 */
[----:B------:R-:W-:Y:S01]  /*0420*/  PRMT R26, RZ, 0x7610, R26 ;  /* 0x00007610ff1a7816 */ /* 0x000fe2000000001a */
[----:B------:R-:W1:Y:S03]  /*0430*/  @!P4 LDC.64 R10, c[0x0][0x228] ;  /* 0x00008a00ff0acb82 */ /* 0x000e660000000a00 */
[-C--:B------:R-:W-:Y:S01]  /*0440*/  ISETP.GE.AND P3, PT, R3, R2.reuse, PT ;  /* 0x000000020300720c */ /* 0x080fe20003f66270 */
[----:B0-----:R-:W-:Y:S01]  /*0450*/  @!P5 IMAD.WIDE.U32 R18, R15, 0x2, R18 ;  /* 0x000000020f12d825 */ /* 0x001fe200078e0012 */
[----:B------:R-:W-:Y:S01]  /*0460*/  PRMT R28, RZ, 0x7610, R28 ;  /* 0x00007610ff1c7816 */ /* 0x000fe2000000001c */
[----:B------:R0:W3:Y:S05]  /*0470*/  @!P0 LDG.E.U16 R26, desc[UR4][R12.64] ;  /* 0x000000040c1a8981 */ /* 0x0000ea000c1e1500 */
[----:B------:R4:W5:Y:S05]  /*0480*/  @!P5 LDG.E.U16 R28, desc[UR4][R18.64] ;  /* 0x00000004121cd981 */ /* 0x00096a000c1e1500 */
[----:B------:R-:W-:Y:S01]  /*0490*/  @!P3 IADD3 R24, R0, R3, RZ ;  /* 0x000000030018b210 */ /* 0x000fe20007ffe0ff */
[----:B------:R-:W-:Y:S01]  /*04a0*/  @!P3 VIADD R3, R3, 0x80 ;  /* 0x000000800303b836 */ /* 0x000fe20000000000 */
[----:B0-----:R-:W0:Y:S04]  /*04b0*/  @!P3 LDC.64 R12, c[0x0][0x228] ;  /* 0x00008a00ff0cbb82 */ /* 0x001e280000000a00 */
[----:B------:R-:W-:-:S13]  /*04c0*/  ISETP.GE.AND P2, PT, R3, R2, PT ;  /* 0x000000020300720c */ /* 0x000fda0003f46270 */
[----:B------:R-:W-:Y:S01]  /*04d0*/  @!P2 IADD3 R29, R0, R3, RZ ;  /* 0x00000003001da210 */ /* 0x000fe20007ffe0ff */
[----:B------:R-:W-:Y:S01]  /*04e0*/  @!P2 VIADD R3, R3, 0x80 ;  /* 0x000000800303a836 */ /* 0x000fe20000000000 */
[----:B------:R-:W0:Y:S04]  /*04f0*/  @!P2 LDC.64 R14, c[0x0][0x228] ;  /* 0x00008a00ff0eab82 */ /* 0x000e280000000a00 */
[----:B------:R-:W-:-:S13]  /*0500*/  ISETP.GE.AND P1, PT, R3, R2, PT ;  /* 0x000000020300720c */ /* 0x000fda0003f26270 */
[----:B------:R-:W-:Y:S01]  /*0510*/  @!P1 IADD3 R23, R0, R3, RZ ;  /* 0x0000000300179210 */ /* 0x000fe20007ffe0ff */
[----:B------:R-:W-:Y:S01]  /*0520*/  @!P1 VIADD R3, R3, 0x80 ;  /* 0x0000008003039836 */ /* 0x000fe20000000000 */
[----:B------:R-:W0:Y:S04]  /*0530*/  @!P1 LDC.64 R16, c[0x0][0x228] ;  /* 0x00008a00ff109b82 */ /* 0x000e280000000a00 */
[----:B------:R-:W-:-:S13]  /*0540*/  ISETP.GE.AND P6, PT, R3, R2, PT ;  /* 0x000000020300720c */ /* 0x000fda0003fc6270 */
[----:B----4-:R-:W4:Y:S01]  /*0550*/  @!P6 LDC.64 R18, c[0x0][0x228] ;  /* 0x00008a00ff12eb82 */ /* 0x010f220000000a00 */
[----:B-1----:R-:W-:Y:S01]  /*0560*/  @!P4 IMAD.WIDE.U32 R10, R25, 0x2, R10 ;  /* 0x00000002190ac825 */ /* 0x002fe200078e000a */
[----:B------:R-:W-:Y:S02]  /*0570*/  PRMT R25, RZ, 0x7610, R25 ;  /* 0x00007610ff197816 */ /* 0x000fe40000000019 */
[----:B------:R-:W-:Y:S01]  /*0580*/  @!P6 IADD3 R3, R0, R3, RZ ;  /* 0x000000030003e210 */ /* 0x000fe20007ffe0ff */
[----:B0-----:R-:W-:Y:S01]  /*0590*/  @!P3 IMAD.WIDE.U32 R12, R24, 0x2, R12 ;  /* 0x00000002180cb825 */ /* 0x001fe200078e000c */
[----:B------:R-:W-:Y:S02]  /*05a0*/  PRMT R24, RZ, 0x7610, R24 ;  /* 0x00007610ff187816 */ /* 0x000fe40000000018 */
[----:B------:R0:W5:Y:S01]  /*05b0*/  @!P4 LDG.E.U16 R25, desc[UR4][R10.64] ;  /* 0x000000040a19c981 */ /* 0x000162000c1e1500 */
[----:B------:R-:W-:Y:S01]  /*05c0*/  @!P2 IMAD.WIDE.U32 R14, R29, 0x2, R14 ;  /* 0x000000021d0ea825 */ /* 0x000fe200078e000e */
[----:B------:R-:W-:-:S02]  /*05d0*/  PRMT R29, RZ, 0x7610, R29 ;  /* 0x00007610ff1d7816 */ /* 0x000fc4000000001d */
[----:B------:R-:W5:Y:S01]  /*05e0*/  @!P3 LDG.E.U16 R24, desc[UR4][R12.64] ;  /* 0x000000040c18b981 */ /* 0x000f62000c1e1500 */
[----:B------:R-:W-:Y:S01]  /*05f0*/  @!P1 IMAD.WIDE.U32 R16, R23, 0x2, R16 ;  /* 0x0000000217109825 */ /* 0x000fe200078e0010 */
[----:B------:R-:W-:-:S04]  /*0600*/  PRMT R23, RZ, 0x7610, R23 ;  /* 0x00007610ff177816 */ /* 0x000fc80000000017 */
[----:B------:R-:W5:Y:S04]  /*0610*/  @!P1 LDG.E.U16 R29, desc[UR4][R16.64] ;  /* 0x00000004101d9981 */ /* 0x000f68000c1e1500 */
[----:B------:R1:W5:Y:S01]  /*0620*/  @!P2 LDG.E.U16 R23, desc[UR4][R14.64] ;  /* 0x000000040e17a981 */ /* 0x000362000c1e1500 */
[----:B----4-:R-:W-:Y:S01]  /*0630*/  @!P6 IMAD.WIDE.U32 R18, R3, 0x2, R18 ;  /* 0x000000020312e825 */ /* 0x010fe200078e0012 */
[----:B------:R-:W-:-:S06]  /*0640*/  PRMT R3, RZ, 0x7610, R3 ;  /* 0x00007610ff037816 */ /* 0x000fcc0000000003 */
[----:B------:R4:W5:Y:S01]  /*0650*/  @!P6 LDG.E.U16 R3, desc[UR4][R18.64] ;  /* 0x000000041203e981 */ /* 0x000962000c1e1500 */
[----:B0-----:R-:W-:Y:S01]  /*0660*/  VIADD R11, R27, 0x80 ;  /* 0x000000801b0b7836 */ /* 0x001fe20000000000 */
[----:B-1----:R-:W0:Y:S04]  /*0670*/  @!P0 LDC R15, c[0x0][0x218] ;  /* 0x00008600ff0f8b82 */ /* 0x002e280000000800 */
[----:B------:R-:W-:-:S13]  /*0680*/  ISETP.GE.AND P5, PT, R11, R2, PT ;  /* 0x000000020b00720c */ /* 0x000fda0003fa6270 */
[----:B------:R-:W1:Y:S01]  /*0690*/  @!P5 LDC R10, c[0x0][0x218] ;  /* 0x00008600ff0adb82 */ /* 0x000e620000000800 */
[C---:B------:R-:W-:Y:S01]  /*06a0*/  VIADD R13, R27.reuse, 0x180 ;  /* 0x000001801b0d7836 */ /* 0x040fe20000000000 */
[----:B------:R-:W-:-:S04]  /*06b0*/  IADD3 R11, R27, 0x100, RZ ;  /* 0x000001001b0b7810 */ /* 0x000fc80007ffe0ff */
[-C--:B------:R-:W-:Y:S01]  /*06c0*/  ISETP.GE.AND P2, PT, R13, R2.reuse, PT ;  /* 0x000000020d00720c */ /* 0x080fe20003f46270 */
[----:B------:R-:W-:Y:S01]  /*06d0*/  VIADD R13, R27, 0x280 ;  /* 0x000002801b0d7836 */ /* 0x000fe20000000000 */
[-C--:B------:R-:W-:Y:S02]  /*06e0*/  ISETP.GE.AND P1, PT, R11, R2.reuse, PT ;  /* 0x000000020b00720c */ /* 0x080fe40003f26270 */
[----:B------:R-:W-:Y:S02]  /*06f0*/  IADD3 R11, R27, 0x200, RZ ;  /* 0x000002001b0b7810 */ /* 0x000fe40007ffe0ff */
[-C--:B------:R-:W-:Y:S02]  /*0700*/  ISETP.GE.AND P4, PT, R13, R2.reuse, PT ;  /* 0x000000020d00720c */ /* 0x080fe40003f86270 */
[----:B------:R-:W-:Y:S02]  /*0710*/  ISETP.GE.AND P3, PT, R11, R2, PT ;  /* 0x000000020b00720c */ /* 0x000fe40003f66270 */
[----:B------:R-:W-:-:S02]  /*0720*/  IADD3 R17, R27, 0x300, RZ ;  /* 0x000003001b117810 */ /* 0x000fc40007ffe0ff */
[----:B------:R-:W-:Y:S02]  /*0730*/  IADD3 R13, R27, 0x380, RZ ;  /* 0x000003801b0d7810 */ /* 0x000fe40007ffe0ff */
[----:B------:R-:W-:Y:S01]  /*0740*/  ISETP.GE.AND P6, PT, R17, R2, PT ;  /* 0x000000021100720c */ /* 0x000fe20003fc6270 */
[----:B------:R-:W5:Y:S01]  /*0750*/  @!P1 LDC R12, c[0x0][0x218] ;  /* 0x00008600ff0c9b82 */ /* 0x000f620000000800 */
[----:B----4-:R-:W-:-:S07]  /*0760*/  @!P0 IMAD.IADD R19, R0, 0x1, R27 ;  /* 0x0000000100138824 */ /* 0x010fce00078e021b */
[----:B------:R-:W4:Y:S08]  /*0770*/  @!P3 LDC R14, c[0x0][0x218] ;  /* 0x00008600ff0ebb82 */ /* 0x000f300000000800 */
[----:B------:R-:W4:Y:S01]  /*0780*/  @!P4 LDC R16, c[0x0][0x218] ;  /* 0x00008600ff10cb82 */ /* 0x000f220000000800 */
[----:B------:R-:W-:Y:S01]  /*0790*/  @!P0 IADD3 R27, R27, 0x80, RZ ;  /* 0x000000801b1b8810 */ /* 0x000fe20007ffe0ff */
[----:B------:R-:W-:Y:S04]  /*07a0*/  BSSY B0, `(.L_x_3479) ;  /* 0x000004d000007945 */ /* 0x000fe80003800000 */
[----:B------:R-:W-:Y:S01]  /*07b0*/  BSSY B1, `(.L_x_3480) ;  /* 0x0000045000017945 */ /* 0x000fe20003800000 */
[----:B--2---:R-:W-:-:S05]  /*07c0*/  @!P5 HADD2.F32 R21, -RZ, R21.H0_H0 ;  /* 0x20000015ff15d230 */ /* 0x004fca0000004100 */
[----:B-1----:R-:W-:Y:S02]  /*07d0*/  @!P5 FMUL.FTZ R21, R21, R10 ;  /* 0x0000000a1515d220 */ /* 0x002fe40000410000 */
[----:B------:R-:W1:Y:S03]  /*07e0*/  @!P0 LDC.64 R10, c[0x0][0x220] ;  /* 0x00008800ff0a8b82 */ /* 0x000e660000000a00 */
[----:B------:R-:W-:Y:S02]  /*07f0*/  @!P5 F2FP.F16.F32.PACK_AB R4, RZ, R21 ;  /* 0x00000015ff04d23e */ /* 0x000fe400000000ff */
[----:B------:R-:W-:Y:S01]  /*0800*/  ISETP.GE.AND P5, PT, R13, R2, PT ;  /* 0x000000020d00720c */ /* 0x000fe20003fa6270 */
[----:B---3--:R-:W-:Y:S02]  /*0810*/  @!P0 HADD2.F32 R26, -RZ, R26.H0_H0 ;  /* 0x2000001aff1a8230 */ /* 0x008fe40000004100 */
[----:B------:R-:W2:Y:S03]  /*0820*/  @!P2 LDC R13, c[0x0][0x218] ;  /* 0x00008600ff0dab82 */ /* 0x000ea60000000800 */
[----:B0-----:R-:W-:-:S05]  /*0830*/  @!P0 FMUL.FTZ R26, R26, R15 ;  /* 0x0000000f1a1a8220 */ /* 0x001fca0000410000 */
[----:B------:R-:W0:Y:S01]  /*0840*/  @!P6 LDC R15, c[0x0][0x218] ;  /* 0x00008600ff0feb82 */ /* 0x000e220000000800 */
[----:B------:R-:W-:-:S07]  /*0850*/  @!P0 F2FP.F16.F32.PACK_AB R22, RZ, R26 ;  /* 0x0000001aff16823e */ /* 0x000fce00000000ff */
[----:B------:R-:W3:Y:S01]  /*0860*/  @!P5 LDC R17, c[0x0][0x218] ;  /* 0x00008600ff11db82 */ /* 0x000ee20000000800 */
[----:B-1----:R-:W-:Y:S01]  /*0870*/  @!P0 IMAD.WIDE.U32 R10, R19, 0x2, R10 ;  /* 0x00000002130a8825 */ /* 0x002fe200078e000a */
[----:B------:R-:W-:-:S05]  /*0880*/  PRMT R26, R22, 0x7610, R26 ;  /* 0x00007610161a7816 */ /* 0x000fca000000001a */
[----:B------:R1:W-:Y:S01]  /*0890*/  @!P0 STG.E.U16 desc[UR4][R10.64], R26 ;  /* 0x0000001a0a008986 */ /* 0x0003e2000c101504 */
[----:B------:R-:W-:Y:S01]  /*08a0*/  ISETP.GE.AND P0, PT, R27, R2, PT ;  /* 0x000000021b00720c */ /* 0x000fe20003f06270 */
[----:B-----5:R-:W-:-:S05]  /*08b0*/  @!P1 HADD2.F32 R19, -RZ, R28.H0_H0 ;  /* 0x2000001cff139230 */ /* 0x020fca0000004100 */
[----:B------:R-:W-:-:S05]  /*08c0*/  @!P1 FMUL.FTZ R12, R19, R12 ;  /* 0x0000000c130c9220 */ /* 0x000fca0000410000 */
[----:B------:R-:W-:Y:S01]  /*08d0*/  @!P1 F2FP.F16.F32.PACK_AB R5, RZ, R12 ;  /* 0x0000000cff05923e */ /* 0x000fe200000000ff */
[----:B------:R-:W-:Y:S02]  /*08e0*/  @!P2 HADD2.F32 R18, -RZ, R25.H0_H0 ;  /* 0x20000019ff12a230 */ /* 0x000fe40000004100 */
[----:B------:R-:W-:-:S03]  /*08f0*/  @!P3 HADD2.F32 R21, -RZ, R24.H0_H0 ;  /* 0x20000018ff15b230 */ /* 0x000fc60000004100 */
[----:B--2---:R-:W-:Y:S01]  /*0900*/  @!P2 FMUL.FTZ R13, R18, R13 ;  /* 0x0000000d120da220 */ /* 0x004fe20000410000 */
[----:B------:R-:W-:Y:S02]  /*0910*/  @!P6 HADD2.F32 R22, -RZ, R29.H0_H0 ;  /* 0x2000001dff16e230 */ /* 0x000fe40000004100 */
[----:B------:R-:W-:Y:S02]  /*0920*/  @!P4 HADD2.F32 R23, -RZ, R23.H0_H0 ;  /* 0x20000017ff17c230 */ /* 0x000fe40000004100 */
[----:B----4-:R-:W-:Y:S01]  /*0930*/  @!P3 FMUL.FTZ R14, R21, R14 ;  /* 0x0000000e150eb220 */ /* 0x010fe20000410000 */
[----:B0-----:R-:W-:Y:S01]  /*0940*/  @!P6 FMUL.FTZ R15, R22, R15 ;  /* 0x0000000f160fe220 */ /* 0x001fe20000410000 */
[----:B------:R-:W-:Y:S02]  /*0950*/  @!P5 HADD2.F32 R18, -RZ, R3.H0_H0 ;  /* 0x20000003ff12d230 */ /* 0x000fe40000004100 */
[----:B------:R-:W-:-:S03]  /*0960*/  @!P4 FMUL.FTZ R16, R23, R16 ;  /* 0x000000101710c220 */ /* 0x000fc60000410000 */
[----:B---3--:R-:W-:Y:S01]  /*0970*/  @!P5 FMUL.FTZ R17, R18, R17 ;  /* 0x000000111211d220 */ /* 0x008fe20000410000 */
[----:B------:R-:W-:Y:S02]  /*0980*/  @!P2 F2FP.F16.F32.PACK_AB R6, RZ, R13 ;  /* 0x0000000dff06a23e */ /* 0x000fe400000000ff */
[----:B------:R-:W-:Y:S02]  /*0990*/  @!P3 F2FP.F16.F32.PACK_AB R7, RZ, R14 ;  /* 0x0000000eff07b23e */ /* 0x000fe400000000ff */
[----:B------:R-:W-:Y:S02]  /*09a0*/  @!P4 F2FP.F16.F32.PACK_AB R8, RZ, R16 ;  /* 0x00000010ff08c23e */ /* 0x000fe400000000ff */
[----:B------:R-:W-:Y:S02]  /*09b0*/  @!P6 F2FP.F16.F32.PACK_AB R9, RZ, R15 ;  /* 0x0000000fff09e23e */ /* 0x000fe400000000ff */
[----:B------:R-:W-:Y:S01]  /*09c0*/  @!P5 F2FP.F16.F32.PACK_AB R20, RZ, R17 ;  /* 0x00000011ff14d23e */ /* 0x000fe200000000ff */
        /* <DEDUP_REMOVED lines=9> */
[----:B------:R-:W-:Y:S02]  /*0a60*/  IADD3 R3, R0, R27, RZ ;  /* 0x0000001b00037210 */ /* 0x000fe40007ffe0ff */
[----:B------:R-:W-:-:S03]  /*0a70*/  IADD3 R27, R27, 0x80, RZ ;  /* 0x000000801b1b7810 */ /* 0x000fc60007ffe0ff */
[----:B0-----:R-:W-:-:S05]  /*0a80*/  IMAD.WIDE.U32 R10, R3, 0x2, R10 ;  /* 0x00000002030a7825 */ /* 0x001fca00078e000a */
[----:B------:R0:W-:Y:S02]  /*0a90*/  STG.E.U16 desc[UR4][R10.64], R5 ;  /* 0x000000050a007986 */ /* 0x0001e4000c101504 */
.L_x_3481:
[----:B------:R-:W-:-:S13]  /*0aa0*/  ISETP.GE.AND P0, PT, R27, R2, PT ;  /* 0x000000021b00720c */ /* 0x000fda0003f06270 */
[----:B------:R-:W-:Y:S05]  /*0ab0*/  @P0 BRA `(.L_x_3483) ;  /* 0x0000000000300947 */ /* 0x000fea0003800000 */
[----:B0-----:R-:W0:Y:S01]  /*0ac0*/  LDC.64 R4, c[0x0][0x220] ;  /* 0x00008800ff047b82 */ /* 0x001e220000000a00 */
[----:B------:R-:W-:Y:S01]  /*0ad0*/  IMAD.IADD R3, R0, 0x1, R27 ;  /* 0x0000000100037824 */ /* 0x000fe200078e021b */
[----:B------:R-:W-:-:S03]  /*0ae0*/  IADD3 R27, R27, 0x80, RZ ;  /* 0x000000801b1b7810 */ /* 0x000fc60007ffe0ff */
[----:B0-----:R-:W-:-:S05]  /*0af0*/  IMAD.WIDE.U32 R4, R3, 0x2, R4 ;  /* 0x0000000203047825 */ /* 0x001fca00078e0004 */
[----:B------:R1:W-:Y:S02]  /*0b00*/  STG.E.U16 desc[UR4][R4.64], R6 ;  /* 0x0000000604007986 */ /* 0x0003e4000c101504 */
.L_x_3482:
[----:B------:R-:W-:-:S13]  /*0b10*/  ISETP.GE.AND P0, PT, R27, R2, PT ;  /* 0x000000021b00720c */ /* 0x000fda0003f06270 */
[----:B------:R-:W-:Y:S05]  /*0b20*/  @P0 BRA `(.L_x_3484) ;  /* 0x0000000000340947 */ /* 0x000fea0003800000 */
[----:B01----:R-:W0:Y:S01]  /*0b30*/  LDC.64 R4, c[0x0][0x220] ;  /* 0x00008800ff047b82 */ /* 0x003e220000000a00 */
[----:B------:R-:W-:Y:S01]  /*0b40*/  IADD3 R3, R0, R27, RZ ;  /* 0x0000001b00037210 */ /* 0x000fe20007ffe0ff */
[----:B------:R-:W-:-:S04]  /*0b50*/  VIADD R27, R27, 0x80 ;  /* 0x000000801b1b7836 */ /* 0x000fc80000000000 */
[----:B0-----:R-:W-:-:S05]  /*0b60*/  IMAD.WIDE.U32 R4, R3, 0x2, R4 ;  /* 0x0000000203047825 */ /* 0x001fca00078e0004 */
[----:B------:R1:W-:Y:S02]  /*0b70*/  STG.E.U16 desc[UR4][R4.64], R7 ;  /* 0x0000000704007986 */ /* 0x0003e4000c101504 */
.L_x_3483:
[----:B------:R-:W-:-:S13]  /*0b80*/  ISETP.GE.AND P0, PT, R27, R2, PT ;  /* 0x000000021b00720c */ /* 0x000fda0003f06270 */
[----:B------:R-:W-:Y:S05]  /*0b90*/  @P0 BREAK B1 ;  /* 0x0000000000010942 */ /* 0x000fea0003800000 */
[----:B------:R-:W-:Y:S05]  /*0ba0*/  @P0 BRA `(.L_x_3485) ;  /* 0x0000000000300947 */ /* 0x000fea0003800000 */
[----:B01----:R-:W0:Y:S01]  /*0bb0*/  LDC.64 R4, c[0x0][0x220] ;  /* 0x00008800ff047b82 */ /* 0x003e220000000a00 */
[----:B------:R-:W-:Y:S02]  /*0bc0*/  IADD3 R3, R0, R27, RZ ;  /* 0x0000001b00037210 */ /* 0x000fe40007ffe0ff */
[----:B------:R-:W-:-:S03]  /*0bd0*/  IADD3 R27, R27, 0x80, RZ ;  /* 0x000000801b1b7810 */ /* 0x000fc60007ffe0ff */
[----:B0-----:R-:W-:-:S05]  /*0be0*/  IMAD.WIDE.U32 R4, R3, 0x2, R4 ;  /* 0x0000000203047825 */ /* 0x001fca00078e0004 */
[----:B------:R2:W-:Y:S02]  /*0bf0*/  STG.E.U16 desc[UR4][R4.64], R8 ;  /* 0x0000000804007986 */ /* 0x0005e4000c101504 */
.L_x_3484:
[----:B------:R-:W-:Y:S05]  /*0c00*/  BSYNC B1 ;  /* 0x0000000000017941 */ /* 0x000fea0003800000 */
.L_x_3480:
[----:B------:R-:W-:-:S13]  /*0c10*/  ISETP.GE.AND P0, PT, R27, R2, PT ;  /* 0x000000021b00720c */ /* 0x000fda0003f06270 */
[----:B012---:R-:W0:Y:S01]  /*0c20*/  @!P0 LDC.64 R4, c[0x0][0x220] ;  /* 0x00008800ff048b82 */ /* 0x007e220000000a00 */
[----:B------:R-:W-:Y:S01]  /*0c30*/  @!P0 IMAD.IADD R3, R0, 0x1, R27 ;  /* 0x0000000100038824 */ /* 0x000fe200078e021b */
[----:B------:R-:W-:-:S03]  /*0c40*/  @!P0 IADD3 R27, R27, 0x80, RZ ;  /* 0x000000801b1b8810 */ /* 0x000fc60007ffe0ff */
[----:B0-----:R-:W-:-:S05]  /*0c50*/  @!P0 IMAD.WIDE.U32 R4, R3, 0x2, R4 ;  /* 0x0000000203048825 */ /* 0x001fca00078e0004 */
[----:B------:R2:W-:Y:S02]  /*0c60*/  @!P0 STG.E.U16 desc[UR4][R4.64], R9 ;  /* 0x0000000904008986 */ /* 0x0005e4000c101504 */
.L_x_3485:
[----:B------:R-:W-:Y:S05]  /*0c70*/  BSYNC B0 ;  /* 0x0000000000007941 */ /* 0x000fea0003800000 */
.L_x_3479:
        /* <DEDUP_REMOVED lines=8> */
.L_x_3486:
        /* <DEDUP_REMOVED lines=16> */
.L_x_17238:


//--------------------- .text._ZN2at6native29vectorized_elementwise_kernelILi4ENS0_13AUnaryFunctorIN3c104HalfES4_S4_NS0_15binary_internal10MulFunctorIfEEEESt5arrayIPcLm2EEEEviT0_T1_ --------------------------
	.section	.text._ZN2at6native29vectorized_elementwise_kernelILi4ENS0_13AUnaryFunctorIN3c104HalfES4_S4_NS0_15binary_internal10MulFunctorIfEEEESt5arrayIPcLm2EEEEviT0_T1_,"ax",@progbits
	.align	128
        .global         _ZN2at6native29vectorized_elementwise_kernelILi4ENS0_13AUnaryFunctorIN3c104HalfES4_S4_NS0_15binary_internal10MulFunctorIfEEEESt5arrayIPcLm2EEEEviT0_T1_
        .type           _ZN2at6native29vectorized_elementwise_kernelILi4ENS0_13AUnaryFunctorIN3c104HalfES4_S4_NS0_15binary_internal10MulFunctorIfEEEESt5arrayIPcLm2EEEEviT0_T1_,@function
        .size           _ZN2at6native29vectorized_elementwise_kernelILi4ENS0_13AUnaryFunctorIN3c104HalfES4_S4_NS0_15binary_internal10MulFunctorIfEEEESt5arrayIPcLm2EEEEviT0_T1_,(.L_x_17239 - _ZN2at6native29vectorized_elementwise_kernelILi4ENS0_13AUnaryFunctorIN3c104HalfES4_S4_NS0_15binary_internal10MulFunctorIfEEEESt5arrayIPcLm2EEEEviT0_T1_)
        .other          _ZN2at6native29vectorized_elementwise_kernelILi4ENS0_13AUnaryFunctorIN3c104HalfES4_S4_NS0_15binary_internal10MulFunctorIfEEEESt5arrayIPcLm2EEEEviT0_T1_,@"STO_CUDA_ENTRY STV_DEFAULT"
_ZN2at6native29vectorized_elementwise_kernelILi4ENS0_13AUnaryFunctorIN3c104HalfES4_S4_NS0_15binary_internal10MulFunctorIfEEEESt5arrayIPcLm2EEEEviT0_T1_:
.text._ZN2at6native29vectorized_elementwise_kernelILi4ENS0_13AUnaryFunctorIN3c104HalfES4_S4_NS0_15binary_internal10MulFunctorIfEEEESt5arrayIPcLm2EEEEviT0_T1_:
        /* <DEDUP_REMOVED lines=17> */
[----:B------:R-:W-:-:S04]  /*0110*/  IMAD.WIDE R2, R5, 0x8, R2 ;  /* 0x0000000805027825 */ /* 0x000fc800078e0202 */
[--C-:B--2---:R-:W-:Y:S02]  /*0120*/  HADD2.F32 R0, -RZ, R8.reuse.H0_H0 ;  /* 0x20000008ff007230 */ /* 0x104fe40000004100 */
[----:B------:R-:W-:Y:S02]  /*0130*/  HADD2.F32 R4, -RZ, R8.H1_H1 ;  /* 0x30000008ff047230 */ /* 0x000fe40000004100 */
[----:B------:R-:W-:Y:S02]  /*0140*/  HADD2.F32 R8, -RZ, R9.H0_H0 ;  /* 0x20000009ff087230 */ /* 0x000fe40000004100 */
[----:B------:R-:W-:Y:S01]  /*0150*/  FMUL.FTZ R0, R0, UR6 ;  /* 0x0000000600007c20 */ /* 0x000fe20008410000 */
[--C-:B---3--:R-:W-:Y:S02]  /*0160*/  HADD2.F32 R10, -RZ, R12.reuse.H0_H0 ;  /* 0x2000000cff0a7230 */ /* 0x108fe40000004100 */
[----:B------:R-:W-:Y:S01]  /*0170*/  FMUL.FTZ R7, R4, UR6 ;  /* 0x0000000604077c20 */ /* 0x000fe20008410000 */
[----:B------:R-:W-:-:S02]  /*0180*/  HADD2.F32 R11, -RZ, R12.H1_H1 ;  /* 0x3000000cff0b7230 */ /* 0x000fc40000004100 */
[----:B------:R-:W-:Y:S01]  /*0190*/  FMUL.FTZ R8, R8, UR6 ;  /* 0x0000000608087c20 */ /* 0x000fe20008410000 */
[----:B------:R-:W-:Y:S02]  /*01a0*/  HADD2.F32 R9, -RZ, R9.H1_H1 ;  /* 0x30000009ff097230 */ /* 0x000fe40000004100 */
[----:B------:R-:W-:Y:S01]  /*01b0*/  FMUL.FTZ R10, R10, UR6 ;  /* 0x000000060a0a7c20 */ /* 0x000fe20008410000 */
[--C-:B------:R-:W-:Y:S02]  /*01c0*/  HADD2.F32 R12, -RZ, R13.reuse.H0_H0 ;  /* 0x2000000dff0c7230 */ /* 0x100fe40000004100 */
[----:B------:R-:W-:Y:S01]  /*01d0*/  FMUL.FTZ R11, R11, UR6 ;  /* 0x000000060b0b7c20 */ /* 0x000fe20008410000 */
[----:B------:R-:W-:Y:S02]  /*01e0*/  HADD2.F32 R6, -RZ, R13.H1_H1 ;  /* 0x3000000dff067230 */ /* 0x000fe40000004100 */
[----:B------:R-:W-:Y:S01]  /*01f0*/  FMUL.FTZ R9, R9, UR6 ;  /* 0x0000000609097c20 */ /* 0x000fe20008410000 */
[----:B------:R-:W-:Y:S01]  /*0200*/  F2FP.F16.F32.PACK_AB R4, R7, R0 ;  /* 0x000000000704723e */ /* 0x000fe200000000ff */
[----:B------:R-:W-:Y:S01]  /*0210*/  FMUL.FTZ R12, R12, UR6 ;  /* 0x000000060c0c7c20 */ /* 0x000fe20008410000 */
[----:B------:R-:W-:Y:S01]  /*0220*/  F2FP.F16.F32.PACK_AB R10, R11, R10 ;  /* 0x0000000a0b0a723e */ /* 0x000fe200000000ff */
[----:B------:R-:W-:Y:S01]  /*0230*/  FMUL.FTZ R13, R6, UR6 ;  /* 0x00000006060d7c20 */ /* 0x000fe20008410000 */
[----:B------:R-:W-:-:S04]  /*0240*/  F2FP.F16.F32.PACK_AB R5, R9, R8 ;  /* 0x000000080905723e */ /* 0x000fc800000000ff */
[----:B------:R-:W-:Y:S01]  /*0250*/  F2FP.F16.F32.PACK_AB R11, R13, R12 ;  /* 0x0000000c0d0b723e */ /* 0x000fe200000000ff */
[----:B------:R-:W-:Y:S04]  /*0260*/  STG.E.64 desc[UR4][R2.64], R4 ;  /* 0x0000000402007986 */ /* 0x000fe8000c101b04 */
[----:B------:R-:W-:Y:S01]  /*0270*/  STG.E.64 desc[UR4][R2.64+0x400], R10 ;  /* 0x0004000a02007986 */ /* 0x000fe2000c101b04 */
[----:B------:R-:W-:Y:S05]  /*0280*/  EXIT ;  /* 0x000000000000794d */ /* 0x000fea0003800000 */
.L_x_3487:
        /* <DEDUP_REMOVED lines=125> */
.L_x_3490:
[----:B------:R-:W-:-:S13]  /*0a60*/  ISETP.GE.AND P0, PT, R27, R2, PT ;  /* 0x000000021b00720c */ /* 0x000fda0003f06270 */
[----:B------:R-:W-:Y:S05]  /*0a70*/  @P0 BRA `(.L_x_3492) ;  /* 0x0000000000300947 */ /* 0x000fea0003800000 */
[----:B0-----:R-:W0:Y:S01]  /*0a80*/  LDC.64 R4, c[0x0][0x220] ;  /* 0x00008800ff047b82 */ /* 0x001e220000000a00 */
[----:B------:R-:W-:Y:S01]  /*0a90*/  IMAD.IADD R3, R0, 0x1, R27 ;  /* 0x0000000100037824 */ /* 0x000fe200078e021b */
[----:B------:R-:W-:-:S03]  /*0aa0*/  IADD3 R27, R27, 0x80, RZ ;  /* 0x000000801b1b7810 */ /* 0x000fc60007ffe0ff */
[----:B0-----:R-:W-:-:S05]  /*0ab0*/  IMAD.WIDE.U32 R4, R3, 0x2, R4 ;  /* 0x0000000203047825 */ /* 0x001fca00078e0004 */
[----:B------:R1:W-:Y:S02]  /*0ac0*/  STG.E.U16 desc[UR4][R4.64], R6 ;  /* 0x0000000604007986 */ /* 0x0003e4000c101504 */
.L_x_3491:
[----:B------:R-:W-:-:S13]  /*0ad0*/  ISETP.GE.AND P0, PT, R27, R2, PT ;  /* 0x000000021b00720c */ /* 0x000fda0003f06270 */
[----:B------:R-:W-:Y:S05]  /*0ae0*/  @P0 BRA `(.L_x_3493) ;  /* 0x0000000000340947 */ /* 0x000fea0003800000 */
[----:B01----:R-:W0:Y:S01]  /*0af0*/  LDC.64 R4, c[0x0][0x220] ;  /* 0x00008800ff047b82 */ /* 0x003e220000000a00 */
[----:B------:R-:W-:Y:S01]  /*0b00*/  IADD3 R3, R0, R27, RZ ;  /* 0x0000001b00037210 */ /* 0x000fe20007ffe0ff */
[----:B------:R-:W-:-:S04]  /*0b10*/  VIADD R27, R27, 0x80 ;  /* 0x000000801b1b7836 */ /* 0x000fc80000000000 */
[----:B0-----:R-:W-:-:S05]  /*0b20*/  IMAD.WIDE.U32 R4, R3, 0x2, R4 ;  /* 0x0000000203047825 */ /* 0x001fca00078e0004 */
[----:B------:R1:W-:Y:S02]  /*0b30*/  STG.E.U16 desc[UR4][R4.64], R7 ;  /* 0x0000000704007986 */ /* 0x0003e4000c101504 */
.L_x_3492:
        /* <DEDUP_REMOVED lines=8> */
.L_x_3493:
[----:B------:R-:W-:Y:S05]  /*0bc0*/  BSYNC B1 ;  /* 0x0000000000017941 */ /* 0x000fea0003800000 */
.L_x_3489:
[----:B------:R-:W-:-:S13]  /*0bd0*/  ISETP.GE.AND P0, PT, R27, R2, PT ;  /* 0x000000021b00720c */ /* 0x000fda0003f06270 */
[----:B012---:R-:W0:Y:S01]  /*0be0*/  @!P0 LDC.64 R4, c[0x0][0x220] ;  /* 0x00008800ff048b82 */ /* 0x007e220000000a00 */
[----:B------:R-:W-:Y:S01]  /*0bf0*/  @!P0 IMAD.IADD R3, R0, 0x1, R27 ;  /* 0x0000000100038824 */ /* 0x000fe200078e021b */
[----:B------:R-:W-:-:S03]  /*0c00*/  @!P0 IADD3 R27, R27, 0x80, RZ ;  /* 0x000000801b1b8810 */ /* 0x000fc60007ffe0ff */
[----:B0-----:R-:W-:-:S05]  /*0c10*/  @!P0 IMAD.WIDE.U32 R4, R3, 0x2, R4 ;  /* 0x0000000203048825 */ /* 0x001fca00078e0004 */
[----:B------:R2:W-:Y:S02]  /*0c20*/  @!P0 STG.E.U16 desc[UR4][R4.64], R9 ;  /* 0x0000000904008986 */ /* 0x0005e4000c101504 */
.L_x_3494:
[----:B------:R-:W-:Y:S05]  /*0c30*/  BSYNC B0 ;  /* 0x0000000000007941 */ /* 0x000fea0003800000 */
.L_x_3488:
        /* <DEDUP_REMOVED lines=8> */
.L_x_3495:
        /* <DEDUP_REMOVED lines=12> */
.L_x_17239:


//--------------------- .text._ZN2at6native29vectorized_elementwise_kernelILi8ENS0_13AUnaryFunctorIN3c104HalfES4_S4_NS0_15binary_internal10MulFunctorIfEEEESt5arrayIPcLm2EEEEviT0_T1_ --------------------------
	.section	.text._ZN2at6native29vectorized_elementwise_kernelILi8ENS0_13AUnaryFunctorIN3c104HalfES4_S4_NS0_15binary_internal10MulFunctorIfEEEESt5arrayIPcLm2EEEEviT0_T1_,"ax",@progbits
	.align	128
        .global         _ZN2at6native29vectorized_elementwise_kernelILi8ENS0_13AUnaryFunctorIN3c104HalfES4_S4_NS0_15binary_internal10MulFunctorIfEEEESt5arrayIPcLm2EEEEviT0_T1_
        .type           _ZN2at6native29vectorized_elementwise_kernelILi8ENS0_13AUnaryFunctorIN3c104HalfES4_S4_NS0_15binary_internal10MulFunctorIfEEEESt5arrayIPcLm2EEEEviT0_T1_,@function
        .size           _ZN2at6native29vectorized_elementwise_kernelILi8ENS0_13AUnaryFunctorIN3c104HalfES4_S4_NS0_15binary_internal10MulFunctorIfEEEESt5arrayIPcLm2EEEEviT0_T1_,(.L_x_17240 - _ZN2at6native29vectorized_elementwise_kernelILi8ENS0_13AUnaryFunctorIN3c104HalfES4_S4_NS0_15binary_internal10MulFunctorIfEEEESt5arrayIPcLm2EEEEviT0_T1_)
        .other          _ZN2at6native29vectorized_elementwise_kernelILi8ENS0_13AUnaryFunctorIN3c104HalfES4_S4_NS0_15binary_internal10MulFunctorIfEEEESt5arrayIPcLm2EEEEviT0_T1_,@"STO_CUDA_ENTRY STV_DEFAULT"
_ZN2at6native29vectorized_elementwise_kernelILi8ENS0_13AUnaryFunctorIN3c104HalfES4_S4_NS0_15binary_internal10MulFunctorIfEEEESt5arrayIPcLm2EEEEviT0_T1_:
.text._ZN2at6native29vectorized_elementwise_kernelILi8ENS0_13AUnaryFunctorIN3c104HalfES4_S4_NS0_15binary_internal10MulFunctorIfEEEESt5arrayIPcLm2EEEEviT0_T1_:
        /* <DEDUP_REMOVED lines=16> */
[----:B------:R-:W-:-:S04]  /*0100*/  IMAD.WIDE R2, R9, 0x10, R2 ;  /* 0x0000001009027825 */ /* 0x000fc800078e0202 */
[--C-:B--2---:R-:W-:Y:S02]  /*0110*/  HADD2.F32 R0, -RZ, R4.reuse.H0_H0 ;  /* 0x20000004ff007230 */ /* 0x104fe40000004100 */
[----:B------:R-:W-:Y:S02]  /*0120*/  HADD2.F32 R8, -RZ, R4.H1_H1 ;  /* 0x30000004ff087230 */ /* 0x000fe40000004100 */
[--C-:B------:R-:W-:Y:S02]  /*0130*/  HADD2.F32 R10, -RZ, R5.reuse.H0_H0 ;  /* 0x20000005ff0a7230 */ /* 0x100fe40000004100 */
[----:B------:R-:W-:Y:S01]  /*0140*/  FMUL.FTZ R0, R0, UR6 ;  /* 0x0000000600007c20 */ /* 0x000fe20008410000 */
[----:B------:R-:W-:Y:S02]  /*0150*/  HADD2.F32 R11, -RZ, R5.H1_H1 ;  /* 0x30000005ff0b7230 */ /* 0x000fe40000004100 */
[----:B------:R-:W-:Y:S01]  /*0160*/  FMUL.FTZ R5, R8, UR6 ;  /* 0x0000000608057c20 */ /* 0x000fe20008410000 */
[----:B------:R-:W-:-:S02]  /*0170*/  HADD2.F32 R12, -RZ, R6.H0_H0 ;  /* 0x20000006ff0c7230 */ /* 0x000fc40000004100 */
[----:B------:R-:W-:Y:S01]  /*0180*/  FMUL.FTZ R10, R10, UR6 ;  /* 0x000000060a0a7c20 */ /* 0x000fe20008410000 */
[----:B------:R-:W-:Y:S02]  /*0190*/  HADD2.F32 R13, -RZ, R6.H1_H1 ;  /* 0x30000006ff0d7230 */ /* 0x000fe40000004100 */
[----:B------:R-:W-:Y:S01]  /*01a0*/  FMUL.FTZ R11, R11, UR6 ;  /* 0x000000060b0b7c20 */ /* 0x000fe20008410000 */
[--C-:B------:R-:W-:Y:S02]  /*01b0*/  HADD2.F32 R14, -RZ, R7.reuse.H0_H0 ;  /* 0x20000007ff0e7230 */ /* 0x100fe40000004100 */
[----:B------:R-:W-:Y:S01]  /*01c0*/  FMUL.FTZ R6, R12, UR6 ;  /* 0x000000060c067c20 */ /* 0x000fe20008410000 */
[----:B------:R-:W-:Y:S02]  /*01d0*/  HADD2.F32 R4, -RZ, R7.H1_H1 ;  /* 0x30000007ff047230 */ /* 0x000fe40000004100 */
[----:B------:R-:W-:Y:S01]  /*01e0*/  FMUL.FTZ R13, R13, UR6 ;  /* 0x000000060d0d7c20 */ /* 0x000fe20008410000 */
[----:B------:R-:W-:-:S02]  /*01f0*/  FMUL.FTZ R7, R14, UR6 ;  /* 0x000000060e077c20 */ /* 0x000fc40008410000 */
[----:B------:R-:W-:Y:S01]  /*0200*/  FMUL.FTZ R8, R4, UR6 ;  /* 0x0000000604087c20 */ /* 0x000fe20008410000 */
[----:B------:R-:W-:Y:S02]  /*0210*/  F2FP.F16.F32.PACK_AB R4, R5, R0 ;  /* 0x000000000504723e */ /* 0x000fe400000000ff */
[----:B------:R-:W-:Y:S02]  /*0220*/  F2FP.F16.F32.PACK_AB R5, R11, R10 ;  /* 0x0000000a0b05723e */ /* 0x000fe400000000ff */
[----:B------:R-:W-:Y:S02]  /*0230*/  F2FP.F16.F32.PACK_AB R6, R13, R6 ;  /* 0x000000060d06723e */ /* 0x000fe400000000ff */
[----:B------:R-:W-:-:S05]  /*0240*/  F2FP.F16.F32.PACK_AB R7, R8, R7 ;  /* 0x000000070807723e */ /* 0x000fca00000000ff */
[----:B------:R-:W-:Y:S01]  /*0250*/  STG.E.128 desc[UR4][R2.64], R4 ;  /* 0x0000000402007986 */ /* 0x000fe2000c101d04 */
[----:B------:R-:W-:Y:S05]  /*0260*/  EXIT ;  /* 0x000000000000794d */ /* 0x000fea0003800000 */
.L_x_3496:
        /* <DEDUP_REMOVED lines=125> */
.L_x_3499:
[----:B------:R-:W-:-:S13]  /*0a40*/  ISETP.GE.AND P0, PT, R27, R2, PT ;  /* 0x000000021b00720c */ /* 0x000fda0003f06270 */
[----:B------:R-:W-:Y:S05]  /*0a50*/  @P0 BRA `(.L_x_3501) ;  /* 0x0000000000300947 */ /* 0x000fea0003800000 */
[----:B0-----:R-:W0:Y:S01]  /*0a60*/  LDC.64 R4, c[0x0][0x220] ;  /* 0x00008800ff047b82 */ /* 0x001e220000000a00 */
[----:B------:R-:W-:Y:S01]  /*0a70*/  IMAD.IADD R3, R0, 0x1, R27 ;  /* 0x0000000100037824 */ /* 0x000fe200078e021b */
[----:B------:R-:W-:-:S03]  /*0a80*/  IADD3 R27, R27, 0x80, RZ ;  /* 0x000000801b1b7810 */ /* 0x000fc60007ffe0ff */
[----:B0-----:R-:W-:-:S05]  /*0a90*/  IMAD.WIDE.U32 R4, R3, 0x2, R4 ;  /* 0x0000000203047825 */ /* 0x001fca00078e0004 */
[----:B------:R1:W-:Y:S02]  /*0aa0*/  STG.E.U16 desc[UR4][R4.64], R6 ;  /* 0x0000000604007986 */ /* 0x0003e4000c101504 */
.L_x_3500:
[----:B------:R-:W-:-:S13]  /*0ab0*/  ISETP.GE.AND P0, PT, R27, R2, PT ;  /* 0x000000021b00720c */ /* 0x000fda0003f06270 */
[----:B------:R-:W-:Y:S05]  /*0ac0*/  @P0 BRA `(.L_x_3502) ;  /* 0x0000000000340947 */ /* 0x000fea0003800000 */
[----:B01----:R-:W0:Y:S01]  /*0ad0*/  LDC.64 R4, c[0x0][0x220] ;  /* 0x00008800ff047b82 */ /* 0x003e220000000a00 */
[----:B------:R-:W-:Y:S01]  /*0ae0*/  IADD3 R3, R0, R27, RZ ;  /* 0x0000001b00037210 */ /* 0x000fe20007ffe0ff */
[----:B------:R-:W-:-:S04]  /*0af0*/  VIADD R27, R27, 0x80 ;  /* 0x000000801b1b7836 */ /* 0x000fc80000000000 */
[----:B0-----:R-:W-:-:S05]  /*0b00*/  IMAD.WIDE.U32 R4, R3, 0x2, R4 ;  /* 0x0000000203047825 */ /* 0x001fca00078e0004 */
[----:B------:R1:W-:Y:S02]  /*0b10*/  STG.E.U16 desc[UR4][R4.64], R7 ;  /* 0x0000000704007986 */ /* 0x0003e4000c101504 */
.L_x_3501:
        /* <DEDUP_REMOVED lines=8> */
.L_x_3502:
[----:B------:R-:W-:Y:S05]  /*0ba0*/  BSYNC B1 ;  /* 0x0000000000017941 */ /* 0x000fea0003800000 */
.L_x_3498:
[----:B------:R-:W-:-:S13]  /*0bb0*/  ISETP.GE.AND P0, PT, R27, R2, PT ;  /* 0x000000021b00720c */ /* 0x000fda0003f06270 */
[----:B012---:R-:W0:Y:S01]  /*0bc0*/  @!P0 LDC.64 R4, c[0x0][0x220] ;  /* 0x00008800ff048b82 */ /* 0x007e220000000a00 */
[----:B------:R-:W-:Y:S01]  /*0bd0*/  @!P0 IMAD.IADD R3, R0, 0x1, R27 ;  /* 0x0000000100038824 */ /* 0x000fe200078e021b */
[----:B------:R-:W-:-:S03]  /*0be0*/  @!P0 IADD3 R27, R27, 0x80, RZ ;  /* 0x000000801b1b8810 */ /* 0x000fc60007ffe0ff */
[----:B0-----:R-:W-:-:S05]  /*0bf0*/  @!P0 IMAD.WIDE.U32 R4, R3, 0x2, R4 ;  /* 0x0000000203048825 */ /* 0x001fca00078e0004 */
[----:B------:R2:W-:Y:S02]  /*0c00*/  @!P0 STG.E.U16 desc[UR4][R4.64], R9 ;  /* 0x0000000904008986 */ /* 0x0005e4000c101504 */
.L_x_3503:
[----:B------:R-:W-:Y:S05]  /*0c10*/  BSYNC B0 ;  /* 0x0000000000007941 */ /* 0x000fea0003800000 */
.L_x_3497:
        /* <DEDUP_REMOVED lines=8> */
.L_x_3504:
        /* <DEDUP_REMOVED lines=14> */
.L_x_17240:


//--------------------- .text._ZN2at6native18elementwise_kernelILi128ELi4EZNS0_15gpu_kernel_implINS0_13BinaryFunctorIN3c104HalfES5_S5_NS0_15binary_internal10MulFunctorIfEEEEEEvRNS_18TensorIteratorBaseERKT_EUliE_EEviT1_ --------------------------
	.section	.text._ZN2at6native18elementwise_kernelILi128ELi4EZNS0_15gpu_kernel_implINS0_13BinaryFunctorIN3c104HalfES5_S5_NS0_15binary_internal10MulFunctorIfEEEEEEvRNS_18TensorIteratorBaseERKT_EUliE_EEviT1_,"ax",@progbits
	.align	128
        .global         _ZN2at6native18elementwise_kernelILi128ELi4EZNS0_15gpu_kernel_implINS0_13BinaryFunctorIN3c104HalfES5_S5_NS0_15binary_internal10MulFunctorIfEEEEEEvRNS_18TensorIteratorBaseERKT_EUliE_EEviT1_
        .type           _ZN2at6native18elementwise_kernelILi128ELi4EZNS0_15gpu_kernel_implINS0_13BinaryFunctorIN3c104HalfES5_S5_NS0_15binary_internal10MulFunctorIfEEEEEEvRNS_18TensorIteratorBaseERKT_EUliE_EEviT1_,@function
        .size           _ZN2at6native18elementwise_kernelILi128ELi4EZNS0_15gpu_kernel_implINS0_13BinaryFunctorIN3c104HalfES5_S5_NS0_15binary_internal10MulFunctorIfEEEEEEvRNS_18TensorIteratorBaseERKT_EUliE_EEviT1_,(.L_x_17241 - _ZN2at6native18elementwise_kernelILi128ELi4EZNS0_15gpu_kernel_implINS0_13BinaryFunctorIN3c104HalfES5_S5_NS0_15binary_internal10MulFunctorIfEEEEEEvRNS_18TensorIteratorBaseERKT_EUliE_EEviT1_)
        .other          _ZN2at6native18elementwise_kernelILi128ELi4EZNS0_15gpu_kernel_implINS0_13BinaryFunctorIN3c104HalfES5_S5_NS0_15binary_internal10MulFunctorIfEEEEEEvRNS_18TensorIteratorBaseERKT_EUliE_EEviT1_,@"STO_CUDA_ENTRY STV_DEFAULT"
_ZN2at6native18elementwise_kernelILi128ELi4EZNS0_15gpu_kernel_implINS0_13BinaryFunctorIN3c104HalfES5_S5_NS0_15binary_internal10MulFunctorIfEEEEEEvRNS_18TensorIteratorBaseERKT_EUliE_EEviT1_:
.text._ZN2at6native18elementwise_kernelILi128ELi4EZNS0_15gpu_kernel_implINS0_13BinaryFunctorIN3c104HalfES5_S5_NS0_15binary_internal10MulFunctorIfEEEEEEvRNS_18TensorIteratorBaseERKT_EUliE_EEviT1_:
        /* <DEDUP_REMOVED lines=365> */
.L_x_3507:
        /* <DEDUP_REMOVED lines=23> */
.L_x_3511:
[----:B------:R-:W2:Y:S02]  /*1840*/  LDG.E.U8 R2, desc[UR36][R2.64] ;  /* 0x0000002402027981 */ /* 0x000ea4000c1e1100 */
[----:B--2---:R-:W-:-:S04]  /*1850*/  I2FP.F32.U32 R0, R2 ;  /* 0x0000000200007245 */ /* 0x004fc80000201000 */
[----:B------:R-:W-:-:S04]  /*1860*/  F2FP.F16.F32.PACK_AB R0, RZ, R0 ;  /* 0x00000000ff00723e */ /* 0x000fc800000000ff */
[----:B------:R-:W-:Y:S01]  /*1870*/  PRMT R19, R0, 0x7610, R19 ;  /* 0x0000761000137816 */ /* 0x000fe20000000013 */
[----:B------:R-:W-:Y:S06]  /*1880*/  BRA `(.L_x_3513) ;  /* 0x0000000c00bc7947 */ /* 0x000fec0003800000 */
.L_x_3510:
        /* <DEDUP_REMOVED lines=11> */
.L_x_3515:
[----:B------:R-:W2:Y:S02]  /*1940*/  LDG.E R2, desc[UR36][R2.64] ;  /* 0x0000002402027981 */ /* 0x000ea4000c1e1900 */
[----:B--2---:R-:W-:-:S04]  /*1950*/  I2FP.F32.S32 R0, R2 ;  /* 0x0000000200007245 */ /* 0x004fc80000201400 */
[----:B------:R-:W-:-:S04]  /*1960*/  F2FP.F16.F32.PACK_AB R0, RZ, R0 ;  /* 0x00000000ff00723e */ /* 0x000fc800000000ff */
[----:B------:R-:W-:Y:S01]  /*1970*/  PRMT R19, R0, 0x7610, R19 ;  /* 0x0000761000137816 */ /* 0x000fe20000000013 */
[----:B------:R-:W-:Y:S06]  /*1980*/  BRA `(.L_x_3513) ;  /* 0x0000000c007c7947 */ /* 0x000fec0003800000 */
.L_x_3514:
[----:B------:R-:W2:Y:S02]  /*1990*/  LDG.E.U16 R2, desc[UR36][R2.64] ;  /* 0x0000002402027981 */ /* 0x000ea4000c1e1500 */
[----:B--2---:R-:W0:Y:S02]  /*19a0*/  I2F.S16 R0, R2 ;  /* 0x0000000200007306 */ /* 0x004e240000101400 */
[----:B0-----:R-:W-:-:S04]  /*19b0*/  F2FP.F16.F32.PACK_AB R0, RZ, R0 ;  /* 0x00000000ff00723e */ /* 0x001fc800000000ff */
[----:B------:R-:W-:Y:S01]  /*19c0*/  PRMT R19, R0, 0x7610, R19 ;  /* 0x0000761000137816 */ /* 0x000fe20000000013 */
[----:B------:R-:W-:Y:S06]  /*19d0*/  BRA `(.L_x_3513) ;  /* 0x0000000c00687947 */ /* 0x000fec0003800000 */
.L_x_3509:
        /* <DEDUP_REMOVED lines=9> */
.L_x_3517:
[----:B------:R0:W5:Y:S01]  /*1a70*/  LDG.E.U16 R19, desc[UR36][R2.64] ;  /* 0x0000002402137981 */ /* 0x000162000c1e1500 */
[----:B------:R-:W-:Y:S05]  /*1a80*/  BRA `(.L_x_3513) ;  /* 0x0000000c003c7947 */ /* 0x000fea0003800000 */
.L_x_3516:
        /* <DEDUP_REMOVED lines=9> */
.L_x_3519:
[----:B------:R1:W5:Y:S01]  /*1b20*/  LDG.E.U16 R19, desc[UR36][R2.64] ;  /* 0x0000002402137981 */ /* 0x000362000c1e1500 */
[----:B------:R-:W-:Y:S05]  /*1b30*/  BRA `(.L_x_3513) ;  /* 0x0000000c00107947 */ /* 0x000fea0003800000 */
.L_x_3518:
        /* <DEDUP_REMOVED lines=9> */
.L_x_3508:
        /* <DEDUP_REMOVED lines=14> */
.L_x_3522:
        /* <DEDUP_REMOVED lines=9> */
.L_x_3521:
        /* <DEDUP_REMOVED lines=28> */
.L_x_3524:
        /* <DEDUP_REMOVED lines=15> */
.L_x_3523:
[----:B------:R-:W2:Y:S02]  /*1ff0*/  LDG.E.U16 R0, desc[UR36][R2.64] ;  /* 0x0000002402007981 */ /* 0x000ea4000c1e1500 */
[----:B--2---:R-:W-:-:S05]  /*2000*/  IMAD.U32 R0, R0, 0x10000, RZ ;  /* 0x0001000000007824 */ /* 0x004fca00078e00ff */
[----:B------:R-:W-:-:S04]  /*2010*/  F2FP.F16.F32.PACK_AB R0, RZ, R0 ;  /* 0x00000000ff00723e */ /* 0x000fc800000000ff */
[----:B------:R-:W-:Y:S01]  /*2020*/  PRMT R19, R0, 0x7610, R19 ;  /* 0x0000761000137816 */ /* 0x000fe20000000013 */
[----:B------:R-:W-:Y:S06]  /*2030*/  BRA `(.L_x_3513) ;  /* 0x0000000400d07947 */ /* 0x000fec0003800000 */
.L_x_3520:
        /* <DEDUP_REMOVED lines=13> */
.L_x_3527:
        /* <DEDUP_REMOVED lines=21> */
.L_x_3531:
[----:B------:R-:W-:Y:S05]  /*2260*/  BSYNC B1 ;  /* 0x0000000000017941 */ /* 0x000fea0003800000 */
.L_x_3530:
[----:B------:R-:W-:Y:S01]  /*2270*/  LEA R3, R0, 0x3b800000, 0x17 ;  /* 0x3b80000000037811 */ /* 0x000fe200078eb8ff */
[----:B------:R-:W-:-:S05]  /*2280*/  IMAD.SHL.U32 R0, R2, 0x100000, RZ ;  /* 0x0010000002007824 */ /* 0x000fca00078e00ff */
[----:B------:R-:W-:-:S07]  /*2290*/  LOP3.LUT R0, R3, R0, R4, 0xfe, !PT ;  /* 0x0000000003007212 */ /* 0x000fce00078efe04 */
.L_x_3529:
[----:B------:R-:W-:Y:S05]  /*22a0*/  BSYNC B0 ;  /* 0x0000000000007941 */ /* 0x000fea0003800000 */
.L_x_3528:
[----:B------:R-:W-:-:S04]  /*22b0*/  F2FP.F16.F32.PACK_AB R0, RZ, R0 ;  /* 0x00000000ff00723e */ /* 0x000fc800000000ff */
[----:B------:R-:W-:Y:S01]  /*22c0*/  PRMT R19, R0, 0x7610, R19 ;  /* 0x0000761000137816 */ /* 0x000fe20000000013 */
[----:B------:R-:W-:Y:S06]  /*22d0*/  BRA `(.L_x_3513) ;  /* 0x0000000400287947 */ /* 0x000fec0003800000 */
.L_x_3526:
        /* <DEDUP_REMOVED lines=21> */
.L_x_3535:
[----:B------:R-:W-:Y:S05]  /*2430*/  BSYNC B1 ;  /* 0x0000000000017941 */ /* 0x000fea0003800000 */
.L_x_3534:
[----:B------:R-:W-:Y:S01]  /*2440*/  LEA R3, R0, 0x37800000, 0x17 ;  /* 0x3780000000037811 */ /* 0x000fe200078eb8ff */
[----:B------:R-:W-:-:S05]  /*2450*/  IMAD.SHL.U32 R0, R2, 0x200000, RZ ;  /* 0x0020000002007824 */ /* 0x000fca00078e00ff */
[----:B------:R-:W-:-:S07]  /*2460*/  LOP3.LUT R0, R3, R0, R4, 0xfe, !PT ;  /* 0x0000000003007212 */ /* 0x000fce00078efe04 */
.L_x_3533:
[----:B------:R-:W-:Y:S05]  /*2470*/  BSYNC B0 ;  /* 0x0000000000007941 */ /* 0x000fea0003800000 */
.L_x_3532:
[----:B------:R-:W-:-:S04]  /*2480*/  F2FP.F16.F32.PACK_AB R0, RZ, R0 ;  /* 0x00000000ff00723e */ /* 0x000fc800000000ff */
[----:B------:R-:W-:Y:S01]  /*2490*/  PRMT R19, R0, 0x7610, R19 ;  /* 0x0000761000137816 */ /* 0x000fe20000000013 */
[----:B------:R-:W-:Y:S06]  /*24a0*/  BRA `(.L_x_3513) ;  /* 0x0000000000b47947 */ /* 0x000fec0003800000 */
.L_x_3525:
        /* <DEDUP_REMOVED lines=14> */
.L_x_3539:
[----:B------:R-:W-:Y:S05]  /*2590*/  BSYNC B0 ;  /* 0x0000000000007941 */ /* 0x000fea0003800000 */
.L_x_3538:
[----:B------:R-:W-:-:S04]  /*25a0*/  F2FP.F16.F32.PACK_AB R0, RZ, R0 ;  /* 0x00000000ff00723e */ /* 0x000fc800000000ff */
[----:B------:R-:W-:Y:S01]  /*25b0*/  PRMT R19, R0, 0x7610, R19 ;  /* 0x0000761000137816 */ /* 0x000fe20000000013 */
[----:B------:R-:W-:Y:S06]  /*25c0*/  BRA `(.L_x_3513) ;  /* 0x00000000006c7947 */ /* 0x000fec0003800000 */
.L_x_3512:
        /* <DEDUP_REMOVED lines=16> */
.L_x_3540:
[----:B------:R-:W-:Y:S01]  /*26d0*/  PRMT R19, RZ, 0x7610, R19 ;  /* 0x00007610ff137816 */ /* 0x000fe20000000013 */
[----:B------:R-:W-:Y:S06]  /*26e0*/  BRA `(.L_x_3513) ;  /* 0x0000000000247947 */ /* 0x000fec0003800000 */
.L_x_3537:
[----:B------:R-:W2:Y:S02]  /*26f0*/  LDG.E.64 R2, desc[UR36][R2.64] ;  /* 0x0000002402027981 */ /* 0x000ea4000c1e1b00 */
[----:B--2---:R-:W0:Y:S02]  /*2700*/  I2F.U64 R0, R2 ;  /* 0x0000000200007312 */ /* 0x004e240000301000 */
[----:B0-----:R-:W-:-:S04]  /*2710*/  F2FP.F16.F32.PACK_AB R0, RZ, R0 ;  /* 0x00000000ff00723e */ /* 0x001fc800000000ff */
[----:B------:R-:W-:Y:S01]  /*2720*/  PRMT R19, R0, 0x7610, R19 ;  /* 0x0000761000137816 */ /* 0x000fe20000000013 */
[----:B------:R-:W-:Y:S06]  /*2730*/  BRA `(.L_x_3513) ;  /* 0x0000000000107947 */ /* 0x000fec0003800000 */
.L_x_3536:
[----:B------:R-:W2:Y:S02]  /*2740*/  LDG.E R2, desc[UR36][R2.64] ;  /* 0x0000002402027981 */ /* 0x000ea4000c1e1900 */
[----:B--2---:R-:W-:-:S04]  /*2750*/  I2FP.F32.U32 R0, R2 ;  /* 0x0000000200007245 */ /* 0x004fc80000201000 */
[----:B------:R-:W-:-:S04]  /*2760*/  F2FP.F16.F32.PACK_AB R0, RZ, R0 ;  /* 0x00000000ff00723e */ /* 0x000fc800000000ff */
[----:B------:R-:W-:-:S07]  /*2770*/  PRMT R19, R0, 0x7610, R19 ;  /* 0x0000761000137816 */ /* 0x000fce0000000013 */
.L_x_3513:
[----:B------:R-:W2:Y:S01]  /*2780*/  LDC.U8 R4, c[0x0][0x493] ;  /* 0x000124c0ff047b82 */ /* 0x000ea20000000000 */
[----:B------:R-:W-:Y:S02]  /*2790*/  ULDC.64 UR4, c[0x0][0x488] ;  /* 0x0001220000047ab9 */ /* 0x000fe40000000a00 */
[----:B01----:R-:W-:-:S05]  /*27a0*/  IADD3 R2, P1, R22, UR4, RZ ;  /* 0x0000000416027c10 */ /* 0x003fca000ff3e0ff */
[----:B------:R-:W-:Y:S01]  /*27b0*/  IMAD.X R3, RZ, RZ, UR5, P1 ;  /* 0x00000005ff037e24 */ /* 0x000fe200088e06ff */
[----:B--2---:R-:W-:-:S04]  /*27c0*/  PRMT R0, R4, 0x9910, RZ ;  /* 0x0000991004007816 */ /* 0x004fc800000000ff */
        /* <DEDUP_REMOVED lines=14> */
.L_x_3544:
[----:B------:R-:W2:Y:S02]  /*28b0*/  LDG.E.U8 R2, desc[UR36][R2.64] ;  /* 0x0000002402027981 */ /* 0x000ea4000c1e1100 */
[----:B--2---:R-:W-:-:S04]  /*28c0*/  I2FP.F32.U32 R0, R2 ;  /* 0x0000000200007245 */ /* 0x004fc80000201000 */
[----:B------:R-:W-:Y:S01]  /*28d0*/  F2FP.F16.F32.PACK_AB R0, RZ, R0 ;  /* 0x00000000ff00723e */ /* 0x000fe200000000ff */
[----:B------:R-:W-:Y:S06]  /*28e0*/  BRA `(.L_x_3546) ;  /* 0x0000000c00887947 */ /* 0x000fec0003800000 */
.L_x_3543:
        /* <DEDUP_REMOVED lines=10> */
.L_x_3548:
[----:B------:R-:W2:Y:S02]  /*2990*/  LDG.E R2, desc[UR36][R2.64] ;  /* 0x0000002402027981 */ /* 0x000ea4000c1e1900 */
[----:B--2---:R-:W-:-:S04]  /*29a0*/  I2FP.F32.S32 R0, R2 ;  /* 0x0000000200007245 */ /* 0x004fc80000201400 */
[----:B------:R-:W-:Y:S01]  /*29b0*/  F2FP.F16.F32.PACK_AB R0, RZ, R0 ;  /* 0x00000000ff00723e */ /* 0x000fe200000000ff */
[----:B------:R-:W-:Y:S06]  /*29c0*/  BRA `(.L_x_3546) ;  /* 0x0000000c00507947 */ /* 0x000fec0003800000 */
.L_x_3547:
[----:B------:R-:W2:Y:S02]  /*29d0*/  LDG.E.U16 R2, desc[UR36][R2.64] ;  /* 0x0000002402027981 */ /* 0x000ea4000c1e1500 */
[----:B--2---:R-:W0:Y:S02]  /*29e0*/  I2F.S16 R0, R2 ;  /* 0x0000000200007306 */ /* 0x004e240000101400 */
[----:B0-----:R-:W-:Y:S01]  /*29f0*/  F2FP.F16.F32.PACK_AB R0, RZ, R0 ;  /* 0x00000000ff00723e */ /* 0x001fe200000000ff */
[----:B------:R-:W-:Y:S06]  /*2a00*/  BRA `(.L_x_3546) ;  /* 0x0000000c00407947 */ /* 0x000fec0003800000 */
.L_x_3542:
        /* <DEDUP_REMOVED lines=9> */
.L_x_3550:
[----:B------:R1:W5:Y:S01]  /*2aa0*/  LDG.E.U16 R0, desc[UR36][R2.64] ;  /* 0x0000002402007981 */ /* 0x000362000c1e1500 */
[----:B------:R-:W-:Y:S05]  /*2ab0*/  BRA `(.L_x_3546) ;  /* 0x0000000c00147947 */ /* 0x000fea0003800000 */
.L_x_3549:
        /* <DEDUP_REMOVED lines=9> */
.L_x_3552:
[----:B------:R0:W5:Y:S01]  /*2b50*/  LDG.E.U16 R0, desc[UR36][R2.64] ;  /* 0x0000002402007981 */ /* 0x000162000c1e1500 */
[----:B------:R-:W-:Y:S05]  /*2b60*/  BRA `(.L_x_3546) ;  /* 0x0000000800e87947 */ /* 0x000fea0003800000 */
.L_x_3551:
        /* <DEDUP_REMOVED lines=8> */
.L_x_3541:
        /* <DEDUP_REMOVED lines=13> */
.L_x_3555:
        /* <DEDUP_REMOVED lines=8> */
.L_x_3554:
        /* <DEDUP_REMOVED lines=28> */
.L_x_3557:
        /* <DEDUP_REMOVED lines=15> */
.L_x_3556:
[----:B------:R-:W2:Y:S02]  /*2ff0*/  LDG.E.U16 R0, desc[UR36][R2.64] ;  /* 0x0000002402007981 */ /* 0x000ea4000c1e1500 */
[----:B--2---:R-:W-:-:S05]  /*3000*/  IMAD.U32 R0, R0, 0x10000, RZ ;  /* 0x0001000000007824 */ /* 0x004fca00078e00ff */
[----:B------:R-:W-:Y:S01]  /*3010*/  F2FP.F16.F32.PACK_AB R0, RZ, R0 ;  /* 0x00000000ff00723e */ /* 0x000fe200000000ff */
[----:B------:R-:W-:Y:S06]  /*3020*/  BRA `(.L_x_3546) ;  /* 0x0000000400b87947 */ /* 0x000fec0003800000 */
.L_x_3553:
        /* <DEDUP_REMOVED lines=12> */
.L_x_3560:
        /* <DEDUP_REMOVED lines=21> */
.L_x_3564:
[----:B------:R-:W-:Y:S05]  /*3240*/  BSYNC B1 ;  /* 0x0000000000017941 */ /* 0x000fea0003800000 */
.L_x_3563:
[----:B------:R-:W-:Y:S01]  /*3250*/  LEA R3, R0, 0x3b800000, 0x17 ;  /* 0x3b80000000037811 */ /* 0x000fe200078eb8ff */
[----:B------:R-:W-:-:S05]  /*3260*/  IMAD.SHL.U32 R0, R2, 0x100000, RZ ;  /* 0x0010000002007824 */ /* 0x000fca00078e00ff */
[----:B------:R-:W-:-:S07]  /*3270*/  LOP3.LUT R0, R3, R0, R4, 0xfe, !PT ;  /* 0x0000000003007212 */ /* 0x000fce00078efe04 */
.L_x_3562:
[----:B------:R-:W-:Y:S05]  /*3280*/  BSYNC B0 ;  /* 0x0000000000007941 */ /* 0x000fea0003800000 */
.L_x_3561:
[----:B------:R-:W-:Y:S01]  /*3290*/  F2FP.F16.F32.PACK_AB R0, RZ, R0 ;  /* 0x00000000ff00723e */ /* 0x000fe200000000ff */
[----:B------:R-:W-:Y:S06]  /*32a0*/  BRA `(.L_x_3546) ;  /* 0x0000000400187947 */ /* 0x000fec0003800000 */
.L_x_3559:
        /* <DEDUP_REMOVED lines=21> */
.L_x_3568:
[----:B------:R-:W-:Y:S05]  /*3400*/  BSYNC B1 ;  /* 0x0000000000017941 */ /* 0x000fea0003800000 */
.L_x_3567:
[----:B------:R-:W-:Y:S01]  /*3410*/  LEA R3, R0, 0x37800000, 0x17 ;  /* 0x3780000000037811 */ /* 0x000fe200078eb8ff */
[----:B------:R-:W-:-:S05]  /*3420*/  IMAD.SHL.U32 R0, R2, 0x200000, RZ ;  /* 0x0020000002007824 */ /* 0x000fca00078e00ff */
[----:B------:R-:W-:-:S07]  /*3430*/  LOP3.LUT R0, R3, R0, R4, 0xfe, !PT ;  /* 0x0000000003007212 */ /* 0x000fce00078efe04 */
.L_x_3566:
[----:B------:R-:W-:Y:S05]  /*3440*/  BSYNC B0 ;  /* 0x0000000000007941 */ /* 0x000fea0003800000 */
.L_x_3565:
[----:B------:R-:W-:Y:S01]  /*3450*/  F2FP.F16.F32.PACK_AB R0, RZ, R0 ;  /* 0x00000000ff00723e */ /* 0x000fe200000000ff */
[----:B------:R-:W-:Y:S06]  /*3460*/  BRA `(.L_x_3546) ;  /* 0x0000000000a87947 */ /* 0x000fec0003800000 */
.L_x_3558:
        /* <DEDUP_REMOVED lines=14> */
.L_x_3572:
[----:B------:R-:W-:Y:S05]  /*3550*/  BSYNC B0 ;  /* 0x0000000000007941 */ /* 0x000fea0003800000 */
.L_x_3571:
[----:B------:R-:W-:Y:S01]  /*3560*/  F2FP.F16.F32.PACK_AB R0, RZ, R0 ;  /* 0x00000000ff00723e */ /* 0x000fe200000000ff */
[----:B------:R-:W-:Y:S06]  /*3570*/  BRA `(.L_x_3546) ;  /* 0x0000000000647947 */ /* 0x000fec0003800000 */
.L_x_3545:
        /* <DEDUP_REMOVED lines=16> */
.L_x_3573:
[----:B------:R-:W-:Y:S01]  /*3680*/  PRMT R0, RZ, 0x7610, R0 ;  /* 0x00007610ff007816 */ /* 0x000fe20000000000 */
[----:B------:R-:W-:Y:S06]  /*3690*/  BRA `(.L_x_3546) ;  /* 0x00000000001c7947 */ /* 0x000fec0003800000 */
.L_x_3570:
[----:B------:R-:W2:Y:S02]  /*36a0*/  LDG.E.64 R2, desc[UR36][R2.64] ;  /* 0x0000002402027981 */ /* 0x000ea4000c1e1b00 */
[----:B--2---:R-:W0:Y:S02]  /*36b0*/  I2F.U64 R0, R2 ;  /* 0x0000000200007312 */ /* 0x004e240000301000 */
[----:B0-----:R-:W-:Y:S01]  /*36c0*/  F2FP.F16.F32.PACK_AB R0, RZ, R0 ;  /* 0x00000000ff00723e */ /* 0x001fe200000000ff */
[----:B------:R-:W-:Y:S06]  /*36d0*/  BRA `(.L_x_3546) ;  /* 0x00000000000c7947 */ /* 0x000fec0003800000 */
.L_x_3569:
[----:B------:R-:W2:Y:S02]  /*36e0*/  LDG.E R2, desc[UR36][R2.64] ;  /* 0x0000002402027981 */ /* 0x000ea4000c1e1900 */
[----:B--2---:R-:W-:-:S04]  /*36f0*/  I2FP.F32.U32 R0, R2 ;  /* 0x0000000200007245 */ /* 0x004fc80000201000 */
[----:B------:R-:W-:-:S07]  /*3700*/  F2FP.F16.F32.PACK_AB R0, RZ, R0 ;  /* 0x00000000ff00723e */ /* 0x000fce00000000ff */
.L_x_3546:
[----:B01----:R-:W0:Y:S01]  /*3710*/  LDC.U8 R3, c[0x0][0x491] ;  /* 0x00012440ff037b82 */ /* 0x003e220000000000 */
[----:B-----5:R-:W-:Y:S02]  /*3720*/  HADD2.F32 R19, -RZ, R19.H0_H0 ;  /* 0x20000013ff137230 */ /* 0x020fe40000004100 */
[----:B------:R-:W-:-:S05]  /*3730*/  HADD2.F32 R0, -RZ, R0.H0_H0 ;  /* 0x20000000ff007230 */ /* 0x000fca0000004100 */
[----:B------:R-:W-:-:S05]  /*3740*/  FMUL.FTZ R0, R19, R0 ;  /* 0x0000000013007220 */ /* 0x000fca0000410000 */
        /* <DEDUP_REMOVED lines=16> */
.L_x_3577:
[----:B------:R-:W-:-:S06]  /*3850*/  HADD2.F32 R3, -RZ, R0.H0_H0 ;  /* 0x20000000ff037230 */ /* 0x000fcc0000004100 */
[----:B------:R-:W0:Y:S02]  /*3860*/  F2I.S64.TRUNC R2, R3 ;  /* 0x0000000300027311 */ /* 0x000e24000020d900 */
[----:B0-----:R1:W-:Y:S01]  /*3870*/  STG.E.U8 desc[UR36][R16.64], R2 ;  /* 0x0000000210007986 */ /* 0x0013e2000c101124 */
[----:B------:R-:W-:Y:S05]  /*3880*/  BRA `(.L_x_3579) ;  /* 0x0000000c00847947 */ /* 0x000fea0003800000 */
.L_x_3576:
        /* <DEDUP_REMOVED lines=10> */
.L_x_3581:
[----:B------:R-:W-:-:S04]  /*3930*/  HADD2.F32 R0, -RZ, R0.H0_H0 ;  /* 0x20000000ff007230 */ /* 0x000fc80000004100 */
[----:B------:R-:W0:Y:S02]  /*3940*/  F2I.FTZ.TRUNC.NTZ R3, R0 ;  /* 0x0000000000037305 */ /* 0x000e24000021f100 */
[----:B0-----:R3:W-:Y:S01]  /*3950*/  STG.E desc[UR36][R16.64], R3 ;  /* 0x0000000310007986 */ /* 0x0017e2000c101924 */
[----:B------:R-:W-:Y:S05]  /*3960*/  BRA `(.L_x_3579) ;  /* 0x0000000c004c7947 */ /* 0x000fea0003800000 */
.L_x_3580:
[----:B------:R-:W-:-:S04]  /*3970*/  HADD2.F32 R0, -RZ, R0.H0_H0 ;  /* 0x20000000ff007230 */ /* 0x000fc80000004100 */
[----:B------:R-:W0:Y:S02]  /*3980*/  F2I.FTZ.TRUNC.NTZ R3, R0 ;  /* 0x0000000000037305 */ /* 0x000e24000021f100 */
[----:B0-----:R2:W-:Y:S01]  /*3990*/  STG.E.U16 desc[UR36][R16.64], R3 ;  /* 0x0000000310007986 */ /* 0x0015e2000c101524 */
[----:B------:R-:W-:Y:S05]  /*39a0*/  BRA `(.L_x_3579) ;  /* 0x0000000c003c7947 */ /* 0x000fea0003800000 */
.L_x_3575:
        /* <DEDUP_REMOVED lines=9> */
.L_x_3583:
[----:B------:R0:W-:Y:S01]  /*3a40*/  STG.E.U16 desc[UR36][R16.64], R0 ;  /* 0x0000000010007986 */ /* 0x0001e2000c101524 */
[----:B------:R-:W-:Y:S05]  /*3a50*/  BRA `(.L_x_3579) ;  /* 0x0000000c00107947 */ /* 0x000fea0003800000 */
.L_x_3582:
        /* <DEDUP_REMOVED lines=10> */
.L_x_3585:
[----:B------:R-:W-:-:S05]  /*3b00*/  HADD2.F32 R0, -RZ, R0.H0_H0 ;  /* 0x20000000ff007230 */ /* 0x000fca0000004100 */
[----:B------:R-:W-:-:S04]  /*3b10*/  F2FP.F16.F32.PACK_AB R0, RZ, R0 ;  /* 0x00000000ff00723e */ /* 0x000fc800000000ff */
[----:B------:R-:W-:-:S05]  /*3b20*/  PRMT R0, R0, 0x5410, RZ ;  /* 0x0000541000007816 */ /* 0x000fca00000000ff */
[----:B------:R0:W-:Y:S01]  /*3b30*/  STG.E desc[UR36][R16.64], R0 ;  /* 0x0000000010007986 */ /* 0x0001e2000c101924 */
[----:B------:R-:W-:Y:S05]  /*3b40*/  BRA `(.L_x_3579) ;  /* 0x0000000800d47947 */ /* 0x000fea0003800000 */
.L_x_3584:
[----:B------:R-:W-:-:S05]  /*3b50*/  HADD2.F32 R2, -RZ, R0.H0_H0 ;  /* 0x20000000ff027230 */ /* 0x000fca0000004100 */
[----:B------:R-:W-:-:S06]  /*3b60*/  FMUL.FTZ R2, R2, 1 ;  /* 0x3f80000002027820 */ /* 0x000fcc0000410000 */
[----:B------:R-:W0:Y:S02]  /*3b70*/  F2F.F64.F32 R2, R2 ;  /* 0x0000000200027310 */ /* 0x000e240000201800 */
[----:B0-----:R0:W-:Y:S01]  /*3b80*/  STG.E.64 desc[UR36][R16.64], R2 ;  /* 0x0000000210007986 */ /* 0x0011e2000c101b24 */
[----:B------:R-:W-:Y:S05]  /*3b90*/  BRA `(.L_x_3579) ;  /* 0x0000000800c07947 */ /* 0x000fea0003800000 */
.L_x_3574:
        /* <DEDUP_REMOVED lines=13> */
.L_x_3588:
[----:B------:R-:W-:Y:S01]  /*3c70*/  HADD2.F32 R0, -RZ, R0.H0_H0 ;  /* 0x20000000ff007230 */ /* 0x000fe20000004100 */
[----:B------:R-:W-:-:S04]  /*3c80*/  CS2R R6, SRZ ;  /* 0x0000000000067805 */ /* 0x000fc8000001ff00 */
[----:B------:R-:W-:-:S04]  /*3c90*/  FMUL.FTZ R0, R0, 1 ;  /* 0x3f80000000007820 */ /* 0x000fc80000410000 */
[----:B------:R-:W0:Y:S02]  /*3ca0*/  F2F.F64.F32 R4, R0 ;  /* 0x0000000000047310 */ /* 0x000e240000201800 */
[----:B0-----:R0:W-:Y:S01]  /*3cb0*/  STG.E.128 desc[UR36][R16.64], R4 ;  /* 0x0000000410007986 */ /* 0x0011e2000c101d24 */
[----:B------:R-:W-:Y:S05]  /*3cc0*/  BRA `(.L_x_3579) ;  /* 0x0000000800747947 */ /* 0x000fea0003800000 */
.L_x_3587:
        /* <DEDUP_REMOVED lines=21> */
.L_x_3592:
[----:B------:R-:W-:Y:S05]  /*3e20*/  BSYNC B0 ;  /* 0x0000000000007941 */ /* 0x000fea0003800000 */
.L_x_3591:
[----:B------:R-:W-:-:S05]  /*3e30*/  LOP3.LUT R3, R0, R3, RZ, 0xfc, !PT ;  /* 0x0000000300037212 */ /* 0x000fca00078efcff */
[----:B------:R0:W-:Y:S01]  /*3e40*/  STG.E.U8 desc[UR36][R16.64], R3 ;  /* 0x0000000310007986 */ /* 0x0001e2000c101124 */
[----:B------:R-:W-:Y:S05]  /*3e50*/  BRA `(.L_x_3579) ;  /* 0x0000000800107947 */ /* 0x000fea0003800000 */
.L_x_3590:
        /* <DEDUP_REMOVED lines=13> */
.L_x_3594:
[----:B------:R-:W-:Y:S01]  /*3f30*/  IMAD.MOV.U32 R0, RZ, RZ, 0x7f ;  /* 0x0000007fff007424 */ /* 0x000fe200078e00ff */
[----:B------:R-:W-:-:S04]  /*3f40*/  ISETP.GT.U32.AND P0, PT, R2, 0x7f800000, PT ;  /* 0x7f8000000200780c */ /* 0x000fc80003f04070 */
[----:B------:R-:W-:-:S09]  /*3f50*/  SEL R0, R0, 0x7c, P0 ;  /* 0x0000007c00007807 */ /* 0x000fd20000000000 */
.L_x_3595:
[----:B------:R-:W-:Y:S05]  /*3f60*/  BSYNC B0 ;  /* 0x0000000000007941 */ /* 0x000fea0003800000 */
.L_x_3593:
[----:B------:R-:W-:-:S04]  /*3f70*/  LOP3.LUT R2, R3, 0x80000000, RZ, 0xc0, !PT ;  /* 0x8000000003027812 */ /* 0x000fc800078ec0ff */
[----:B------:R-:W-:-:S04]  /*3f80*/  SHF.R.U32.HI R3, RZ, 0x18, R2 ;  /* 0x00000018ff037819 */ /* 0x000fc80000011602 */
[----:B------:R-:W-:-:S05]  /*3f90*/  LOP3.LUT R3, R0, R3, RZ, 0xfc, !PT ;  /* 0x0000000300037212 */ /* 0x000fca00078efcff */
[----:B------:R0:W-:Y:S01]  /*3fa0*/  STG.E.U8 desc[UR36][R16.64], R3 ;  /* 0x0000000310007986 */ /* 0x0001e2000c101124 */
[----:B------:R-:W-:Y:S05]  /*3fb0*/  BRA `(.L_x_3579) ;  /* 0x0000000400b87947 */ /* 0x000fea0003800000 */
.L_x_3589:
[----:B------:R-:W-:-:S05]  /*3fc0*/  HADD2.F32 R0, -RZ, R0.H0_H0 ;  /* 0x20000000ff007230 */ /* 0x000fca0000004100 */
[----:B------:R-:W-:-:S05]  /*3fd0*/  F2FP.BF16.F32.PACK_AB R0, RZ, R0 ;  /* 0x00000000ff00723e */ /* 0x000fca00000010ff */
[----:B------:R0:W-:Y:S01]  /*3fe0*/  STG.E.U16 desc[UR36][R16.64], R0 ;  /* 0x0000000010007986 */ /* 0x0001e2000c101524 */
[----:B------:R-:W-:Y:S05]  /*3ff0*/  BRA `(.L_x_3579) ;  /* 0x0000000400a87947 */ /* 0x000fea0003800000 */
.L_x_3586:
        /* <DEDUP_REMOVED lines=12> */
.L_x_3598:
        /* <DEDUP_REMOVED lines=17> */
.L_x_3601:
[----:B------:R-:W-:-:S04]  /*41d0*/  LOP3.LUT R2, R3, 0x80000000, RZ, 0xc0, !PT ;  /* 0x8000000003027812 */ /* 0x000fc800078ec0ff */
[----:B------:R-:W-:-:S04]  /*41e0*/  SHF.R.U32.HI R3, RZ, 0x18, R2 ;  /* 0x00000018ff037819 */ /* 0x000fc80000011602 */
[----:B------:R-:W-:-:S04]  /*41f0*/  LOP3.LUT R0, R0, R3, RZ, 0xfc, !PT ;  /* 0x0000000300007212 */ /* 0x000fc800078efcff */
[----:B------:R-:W-:-:S07]  /*4200*/  PRMT R8, R0, 0x7610, R8 ;  /* 0x0000761000087816 */ /* 0x000fce0000000008 */
.L_x_3600:
[----:B------:R-:W-:Y:S05]  /*4210*/  BSYNC B0 ;  /* 0x0000000000007941 */ /* 0x000fea0003800000 */
.L_x_3599:
[----:B------:R0:W-:Y:S01]  /*4220*/  STG.E.U8 desc[UR36][R16.64], R8 ;  /* 0x0000000810007986 */ /* 0x0001e2000c101124 */
[----:B------:R-:W-:Y:S05]  /*4230*/  BRA `(.L_x_3579) ;  /* 0x0000000400187947 */ /* 0x000fea0003800000 */
.L_x_3597:
        /* <DEDUP_REMOVED lines=17> */
.L_x_3604:
[----:B------:R-:W-:-:S04]  /*4350*/  LOP3.LUT R2, R3, 0x80000000, RZ, 0xc0, !PT ;  /* 0x8000000003027812 */ /* 0x000fc800078ec0ff */
[----:B------:R-:W-:-:S04]  /*4360*/  SHF.R.U32.HI R3, RZ, 0x18, R2 ;  /* 0x00000018ff037819 */ /* 0x000fc80000011602 */
[----:B------:R-:W-:-:S04]  /*4370*/  LOP3.LUT R0, R0, R3, RZ, 0xfc, !PT ;  /* 0x0000000300007212 */ /* 0x000fc800078efcff */
[----:B------:R-:W-:-:S07]  /*4380*/  PRMT R8, R0, 0x7610, R8 ;  /* 0x0000761000087816 */ /* 0x000fce0000000008 */
.L_x_3603:
[----:B------:R-:W-:Y:S05]  /*4390*/  BSYNC B0 ;  /* 0x0000000000007941 */ /* 0x000fea0003800000 */
.L_x_3602:
[----:B------:R0:W-:Y:S01]  /*43a0*/  STG.E.U8 desc[UR36][R16.64], R8 ;  /* 0x0000000810007986 */ /* 0x0001e2000c101124 */
[----:B------:R-:W-:Y:S05]  /*43b0*/  BRA `(.L_x_3579) ;  /* 0x0000000000b87947 */ /* 0x000fea0003800000 */
.L_x_3596:
        /* <DEDUP_REMOVED lines=22> */
.L_x_3578:
        /* <DEDUP_REMOVED lines=16> */
.L_x_3607:
[----:B------:R-:W-:Y:S05]  /*4620*/  BRA `(.L_x_3579) ;  /* 0x00000000001c7947 */ /* 0x000fea0003800000 */
.L_x_3606:
[----:B------:R-:W-:-:S06]  /*4630*/  HADD2.F32 R2, -RZ, R0.H0_H0 ;  /* 0x20000000ff027230 */ /* 0x000fcc0000004100 */
[----:B------:R-:W0:Y:S02]  /*4640*/  F2I.U64.TRUNC R2, R2 ;  /* 0x0000000200027311 */ /* 0x000e24000020d800 */
[----:B0-----:R0:W-:Y:S01]  /*4650*/  STG.E.64 desc[UR36][R16.64], R2 ;  /* 0x0000000210007986 */ /* 0x0011e2000c101b24 */
[----:B------:R-:W-:Y:S05]  /*4660*/  BRA `(.L_x_3579) ;  /* 0x00000000000c7947 */ /* 0x000fea0003800000 */
.L_x_3605:
[----:B------:R-:W-:-:S04]  /*4670*/  HADD2.F32 R0, -RZ, R0.H0_H0 ;  /* 0x20000000ff007230 */ /* 0x000fc80000004100 */
[----:B------:R-:W0:Y:S02]  /*4680*/  F2I.FTZ.U32.TRUNC.NTZ R3, R0 ;  /* 0x0000000000037305 */ /* 0x000e24000021f000 */
[----:B0-----:R0:W-:Y:S02]  /*4690*/  STG.E desc[UR36][R16.64], R3 ;  /* 0x0000000310007986 */ /* 0x0011e4000c101924 */
.L_x_3579:
[----:B------:R-:W-:-:S04]  /*46a0*/  IMAD R18, R18, 0x200, R23 ;  /* 0x0000020012127824 */ /* 0x000fc800078e0217 */
[----:B------:R-:W-:-:S07]  /*46b0*/  VIADD R19, R18, 0x80 ;  /* 0x0000008012137836 */ /* 0x000fce0000000000 */
.L_x_3506:
[----:B------:R-:W-:Y:S05]  /*46c0*/  BSYNC B6 ;  /* 0x0000000000067941 */ /* 0x000fea0003800000 */
.L_x_3505:
        /* <DEDUP_REMOVED lines=358> */
.L_x_3610:
        /* <DEDUP_REMOVED lines=23> */
.L_x_3614:
[----:B------:R-:W2:Y:S02]  /*5ea0*/  LDG.E.U8 R2, desc[UR36][R2.64] ;  /* 0x0000002402027981 */ /* 0x000ea4000c1e1100 */
[----:B--2---:R-:W-:-:S04]  /*5eb0*/  I2FP.F32.U32 R0, R2 ;  /* 0x0000000200007245 */ /* 0x004fc80000201000 */
[----:B------:R-:W-:-:S04]  /*5ec0*/  F2FP.F16.F32.PACK_AB R0, RZ, R0 ;  /* 0x00000000ff00723e */ /* 0x000fc800000000ff */
[----:B------:R-:W-:Y:S01]  /*5ed0*/  PRMT R22, R0, 0x7610, R22 ;  /* 0x0000761000167816 */ /* 0x000fe20000000016 */
[----:B------:R-:W-:Y:S06]  /*5ee0*/  BRA `(.L_x_3616) ;  /* 0x0000000c00bc7947 */ /* 0x000fec0003800000 */
.L_x_3613:
        /* <DEDUP_REMOVED lines=11> */
.L_x_3618:
[----:B------:R-:W2:Y:S02]  /*5fa0*/  LDG.E R2, desc[UR36][R2.64] ;  /* 0x0000002402027981 */ /* 0x000ea4000c1e1900 */
[----:B--2---:R-:W-:-:S04]  /*5fb0*/  I2FP.F32.S32 R0, R2 ;  /* 0x0000000200007245 */ /* 0x004fc80000201400 */
[----:B------:R-:W-:-:S04]  /*5fc0*/  F2FP.F16.F32.PACK_AB R0, RZ, R0 ;  /* 0x00000000ff00723e */ /* 0x000fc800000000ff */
[----:B------:R-:W-:Y:S01]  /*5fd0*/  PRMT R22, R0, 0x7610, R22 ;  /* 0x0000761000167816 */ /* 0x000fe20000000016 */
[----:B------:R-:W-:Y:S06]  /*5fe0*/  BRA `(.L_x_3616) ;  /* 0x0000000c007c7947 */ /* 0x000fec0003800000 */
.L_x_3617:
[----:B------:R-:W2:Y:S02]  /*5ff0*/  LDG.E.U16 R2, desc[UR36][R2.64] ;  /* 0x0000002402027981 */ /* 0x000ea4000c1e1500 */
[----:B--2---:R-:W0:Y:S02]  /*6000*/  I2F.S16 R0, R2 ;  /* 0x0000000200007306 */ /* 0x004e240000101400 */
[----:B0-----:R-:W-:-:S04]  /*6010*/  F2FP.F16.F32.PACK_AB R0, RZ, R0 ;  /* 0x00000000ff00723e */ /* 0x001fc800000000ff */
[----:B------:R-:W-:Y:S01]  /*6020*/  PRMT R22, R0, 0x7610, R22 ;  /* 0x0000761000167816 */ /* 0x000fe20000000016 */
[----:B------:R-:W-:Y:S06]  /*6030*/  BRA `(.L_x_3616) ;  /* 0x0000000c00687947 */ /* 0x000fec0003800000 */
.L_x_3612:
        /* <DEDUP_REMOVED lines=9> */
.L_x_3620:
[----:B------:R1:W5:Y:S01]  /*60d0*/  LDG.E.U16 R22, desc[UR36][R2.64] ;  /* 0x0000002402167981 */ /* 0x000362000c1e1500 */
[----:B------:R-:W-:Y:S05]  /*60e0*/  BRA `(.L_x_3616) ;  /* 0x0000000c003c7947 */ /* 0x000fea0003800000 */
.L_x_3619:
        /* <DEDUP_REMOVED lines=9> */
.L_x_3622:
[----:B------:R0:W5:Y:S01]  /*6180*/  LDG.E.U16 R22, desc[UR36][R2.64] ;  /* 0x0000002402167981 */ /* 0x000162000c1e1500 */
[----:B------:R-:W-:Y:S05]  /*6190*/  BRA `(.L_x_3616) ;  /* 0x0000000c00107947 */ /* 0x000fea0003800000 */
.L_x_3621:
        /* <DEDUP_REMOVED lines=9> */
.L_x_3611:
        /* <DEDUP_REMOVED lines=14> */
.L_x_3625:
        /* <DEDUP_REMOVED lines=9> */
.L_x_3624:
        /* <DEDUP_REMOVED lines=28> */
.L_x_3627:
        /* <DEDUP_REMOVED lines=15> */
.L_x_3626:
[----:B------:R-:W2:Y:S02]  /*6650*/  LDG.E.U16 R0, desc[UR36][R2.64] ;  /* 0x0000002402007981 */ /* 0x000ea4000c1e1500 */
[----:B--2---:R-:W-:-:S05]  /*6660*/  IMAD.U32 R0, R0, 0x10000, RZ ;  /* 0x0001000000007824 */ /* 0x004fca00078e00ff */
[----:B------:R-:W-:-:S04]  /*6670*/  F2FP.F16.F32.PACK_AB R0, RZ, R0 ;  /* 0x00000000ff00723e */ /* 0x000fc800000000ff */
[----:B------:R-:W-:Y:S01]  /*6680*/  PRMT R22, R0, 0x7610, R22 ;  /* 0x0000761000167816 */ /* 0x000fe20000000016 */
[----:B------:R-:W-:Y:S06]  /*6690*/  BRA `(.L_x_3616) ;  /* 0x0000000400d07947 */ /* 0x000fec0003800000 */
.L_x_3623:
        /* <DEDUP_REMOVED lines=13> */
.L_x_3630:
        /* <DEDUP_REMOVED lines=21> */
.L_x_3634:
[----:B------:R-:W-:Y:S05]  /*68c0*/  BSYNC B1 ;  /* 0x0000000000017941 */ /* 0x000fea0003800000 */
.L_x_3633:
[----:B------:R-:W-:Y:S01]  /*68d0*/  LEA R3, R0, 0x3b800000, 0x17 ;  /* 0x3b80000000037811 */ /* 0x000fe200078eb8ff */
[----:B------:R-:W-:-:S05]  /*68e0*/  IMAD.SHL.U32 R0, R2, 0x100000, RZ ;  /* 0x0010000002007824 */ /* 0x000fca00078e00ff */
[----:B------:R-:W-:-:S07]  /*68f0*/  LOP3.LUT R0, R3, R0, R4, 0xfe, !PT ;  /* 0x0000000003007212 */ /* 0x000fce00078efe04 */
.L_x_3632:
[----:B------:R-:W-:Y:S05]  /*6900*/  BSYNC B0 ;  /* 0x0000000000007941 */ /* 0x000fea0003800000 */
.L_x_3631:
[----:B------:R-:W-:-:S04]  /*6910*/  F2FP.F16.F32.PACK_AB R0, RZ, R0 ;  /* 0x00000000ff00723e */ /* 0x000fc800000000ff */
[----:B------:R-:W-:Y:S01]  /*6920*/  PRMT R22, R0, 0x7610, R22 ;  /* 0x0000761000167816 */ /* 0x000fe20000000016 */
[----:B------:R-:W-:Y:S06]  /*6930*/  BRA `(.L_x_3616) ;  /* 0x0000000400287947 */ /* 0x000fec0003800000 */
.L_x_3629:
        /* <DEDUP_REMOVED lines=21> */
.L_x_3638:
[----:B------:R-:W-:Y:S05]  /*6a90*/  BSYNC B1 ;  /* 0x0000000000017941 */ /* 0x000fea0003800000 */
.L_x_3637:
[----:B------:R-:W-:Y:S01]  /*6aa0*/  LEA R3, R0, 0x37800000, 0x17 ;  /* 0x3780000000037811 */ /* 0x000fe200078eb8ff */
[----:B------:R-:W-:-:S05]  /*6ab0*/  IMAD.SHL.U32 R0, R2, 0x200000, RZ ;  /* 0x0020000002007824 */ /* 0x000fca00078e00ff */
[----:B------:R-:W-:-:S07]  /*6ac0*/  LOP3.LUT R0, R3, R0, R4, 0xfe, !PT ;  /* 0x0000000003007212 */ /* 0x000fce00078efe04 */
.L_x_3636:
[----:B------:R-:W-:Y:S05]  /*6ad0*/  BSYNC B0 ;  /* 0x0000000000007941 */ /* 0x000fea0003800000 */
.L_x_3635:
[----:B------:R-:W-:-:S04]  /*6ae0*/  F2FP.F16.F32.PACK_AB R0, RZ, R0 ;  /* 0x00000000ff00723e */ /* 0x000fc800000000ff */
[----:B------:R-:W-:Y:S01]  /*6af0*/  PRMT R22, R0, 0x7610, R22 ;  /* 0x0000761000167816 */ /* 0x000fe20000000016 */
[----:B------:R-:W-:Y:S06]  /*6b00*/  BRA `(.L_x_3616) ;  /* 0x0000000000b47947 */ /* 0x000fec0003800000 */
.L_x_3628:
        /* <DEDUP_REMOVED lines=14> */
.L_x_3642:
[----:B------:R-:W-:Y:S05]  /*6bf0*/  BSYNC B0 ;  /* 0x0000000000007941 */ /* 0x000fea0003800000 */
.L_x_3641:
[----:B------:R-:W-:-:S04]  /*6c00*/  F2FP.F16.F32.PACK_AB R0, RZ, R0 ;  /* 0x00000000ff00723e */ /* 0x000fc800000000ff */
[----:B------:R-:W-:Y:S01]  /*6c10*/  PRMT R22, R0, 0x7610, R22 ;  /* 0x0000761000167816 */ /* 0x000fe20000000016 */
[----:B------:R-:W-:Y:S06]  /*6c20*/  BRA `(.L_x_3616) ;  /* 0x00000000006c7947 */ /* 0x000fec0003800000 */
.L_x_3615:
        /* <DEDUP_REMOVED lines=16> */
.L_x_3643:
[----:B------:R-:W-:Y:S01]  /*6d30*/  PRMT R22, RZ, 0x7610, R22 ;  /* 0x00007610ff167816 */ /* 0x000fe20000000016 */
[----:B------:R-:W-:Y:S06]  /*6d40*/  BRA `(.L_x_3616) ;  /* 0x0000000000247947 */ /* 0x000fec0003800000 */
.L_x_3640:
[----:B------:R-:W2:Y:S02]  /*6d50*/  LDG.E.64 R2, desc[UR36][R2.64] ;  /* 0x0000002402027981 */ /* 0x000ea4000c1e1b00 */
[----:B--2---:R-:W0:Y:S02]  /*6d60*/  I2F.U64 R0, R2 ;  /* 0x0000000200007312 */ /* 0x004e240000301000 */
[----:B0-----:R-:W-:-:S04]  /*6d70*/  F2FP.F16.F32.PACK_AB R0, RZ, R0 ;  /* 0x00000000ff00723e */ /* 0x001fc800000000ff */
[----:B------:R-:W-:Y:S01]  /*6d80*/  PRMT R22, R0, 0x7610, R22 ;  /* 0x0000761000167816 */ /* 0x000fe20000000016 */
[----:B------:R-:W-:Y:S06]  /*6d90*/  BRA `(.L_x_3616) ;  /* 0x0000000000107947 */ /* 0x000fec0003800000 */
.L_x_3639:
[----:B------:R-:W2:Y:S02]  /*6da0*/  LDG.E R2, desc[UR36][R2.64] ;  /* 0x0000002402027981 */ /* 0x000ea4000c1e1900 */
[----:B--2---:R-:W-:-:S04]  /*6db0*/  I2FP.F32.U32 R0, R2 ;  /* 0x0000000200007245 */ /* 0x004fc80000201000 */
[----:B------:R-:W-:-:S04]  /*6dc0*/  F2FP.F16.F32.PACK_AB R0, RZ, R0 ;  /* 0x00000000ff00723e */ /* 0x000fc800000000ff */
[----:B------:R-:W-:-:S07]  /*6dd0*/  PRMT R22, R0, 0x7610, R22 ;  /* 0x0000761000167816 */ /* 0x000fce0000000016 */
.L_x_3616:
        /* <DEDUP_REMOVED lines=19> */
.L_x_3647:
[----:B------:R-:W2:Y:S02]  /*6f10*/  LDG.E.U8 R2, desc[UR36][R2.64] ;  /* 0x0000002402027981 */ /* 0x000ea4000c1e1100 */
[----:B--2---:R-:W-:-:S04]  /*6f20*/  I2FP.F32.U32 R0, R2 ;  /* 0x0000000200007245 */ /* 0x004fc80000201000 */
[----:B------:R-:W-:Y:S01]  /*6f30*/  F2FP.F16.F32.PACK_AB R0, RZ, R0 ;  /* 0x00000000ff00723e */ /* 0x000fe200000000ff */
[----:B------:R-:W-:Y:S06]  /*6f40*/  BRA `(.L_x_3649) ;  /* 0x0000000c00887947 */ /* 0x000fec0003800000 */
.L_x_3646:
        /* <DEDUP_REMOVED lines=10> */
.L_x_3651:
[----:B------:R-:W2:Y:S02]  /*6ff0*/  LDG.E R2, desc[UR36][R2.64] ;  /* 0x0000002402027981 */ /* 0x000ea4000c1e1900 */
[----:B--2---:R-:W-:-:S04]  /*7000*/  I2FP.F32.S32 R0, R2 ;  /* 0x0000000200007245 */ /* 0x004fc80000201400 */
[----:B------:R-:W-:Y:S01]  /*7010*/  F2FP.F16.F32.PACK_AB R0, RZ, R0 ;  /* 0x00000000ff00723e */ /* 0x000fe200000000ff */
[----:B------:R-:W-:Y:S06]  /*7020*/  BRA `(.L_x_3649) ;  /* 0x0000000c00507947 */ /* 0x000fec0003800000 */
.L_x_3650:
[----:B------:R-:W2:Y:S02]  /*7030*/  LDG.E.U16 R2, desc[UR36][R2.64] ;  /* 0x0000002402027981 */ /* 0x000ea4000c1e1500 */
[----:B--2---:R-:W0:Y:S02]  /*7040*/  I2F.S16 R0, R2 ;  /* 0x0000000200007306 */ /* 0x004e240000101400 */
[----:B0-----:R-:W-:Y:S01]  /*7050*/  F2FP.F16.F32.PACK_AB R0, RZ, R0 ;  /* 0x00000000ff00723e */ /* 0x001fe200000000ff */
[----:B------:R-:W-:Y:S06]  /*7060*/  BRA `(.L_x_3649) ;  /* 0x0000000c00407947 */ /* 0x000fec0003800000 */
.L_x_3645:
        /* <DEDUP_REMOVED lines=9> */
.L_x_3653:
[----:B------:R1:W5:Y:S01]  /*7100*/  LDG.E.U16 R0, desc[UR36][R2.64] ;  /* 0x0000002402007981 */ /* 0x000362000c1e1500 */
[----:B------:R-:W-:Y:S05]  /*7110*/  BRA `(.L_x_3649) ;  /* 0x0000000c00147947 */ /* 0x000fea0003800000 */
.L_x_3652:
        /* <DEDUP_REMOVED lines=9> */
.L_x_3655:
[----:B------:R0:W5:Y:S01]  /*71b0*/  LDG.E.U16 R0, desc[UR36][R2.64] ;  /* 0x0000002402007981 */ /* 0x000162000c1e1500 */
[----:B------:R-:W-:Y:S05]  /*71c0*/  BRA `(.L_x_3649) ;  /* 0x0000000800e87947 */ /* 0x000fea0003800000 */
.L_x_3654:
        /* <DEDUP_REMOVED lines=8> */
.L_x_3644:
        /* <DEDUP_REMOVED lines=13> */
.L_x_3658:
        /* <DEDUP_REMOVED lines=8> */
.L_x_3657:
        /* <DEDUP_REMOVED lines=28> */
.L_x_3660:
        /* <DEDUP_REMOVED lines=15> */
.L_x_3659:
[----:B------:R-:W2:Y:S02]  /*7650*/  LDG.E.U16 R0, desc[UR36][R2.64] ;  /* 0x0000002402007981 */ /* 0x000ea4000c1e1500 */
[----:B--2---:R-:W-:-:S05]  /*7660*/  IMAD.U32 R0, R0, 0x10000, RZ ;  /* 0x0001000000007824 */ /* 0x004fca00078e00ff */
[----:B------:R-:W-:Y:S01]  /*7670*/  F2FP.F16.F32.PACK_AB R0, RZ, R0 ;  /* 0x00000000ff00723e */ /* 0x000fe200000000ff */
[----:B------:R-:W-:Y:S06]  /*7680*/  BRA `(.L_x_3649) ;  /* 0x0000000400b87947 */ /* 0x000fec0003800000 */
.L_x_3656:
        /* <DEDUP_REMOVED lines=12> */
.L_x_3663:
        /* <DEDUP_REMOVED lines=21> */
.L_x_3667:
[----:B------:R-:W-:Y:S05]  /*78a0*/  BSYNC B1 ;  /* 0x0000000000017941 */ /* 0x000fea0003800000 */
.L_x_3666:
[----:B------:R-:W-:Y:S01]  /*78b0*/  LEA R3, R0, 0x3b800000, 0x17 ;  /* 0x3b80000000037811 */ /* 0x000fe200078eb8ff */
[----:B------:R-:W-:-:S05]  /*78c0*/  IMAD.SHL.U32 R0, R2, 0x100000, RZ ;  /* 0x0010000002007824 */ /* 0x000fca00078e00ff */
[----:B------:R-:W-:-:S07]  /*78d0*/  LOP3.LUT R0, R3, R0, R4, 0xfe, !PT ;  /* 0x0000000003007212 */ /* 0x000fce00078efe04 */
.L_x_3665:
[----:B------:R-:W-:Y:S05]  /*78e0*/  BSYNC B0 ;  /* 0x0000000000007941 */ /* 0x000fea0003800000 */
.L_x_3664:
[----:B------:R-:W-:Y:S01]  /*78f0*/  F2FP.F16.F32.PACK_AB R0, RZ, R0 ;  /* 0x00000000ff00723e */ /* 0x000fe200000000ff */
[----:B------:R-:W-:Y:S06]  /*7900*/  BRA `(.L_x_3649) ;  /* 0x0000000400187947 */ /* 0x000fec0003800000 */
.L_x_3662:
        /* <DEDUP_REMOVED lines=21> */
.L_x_3671:
[----:B------:R-:W-:Y:S05]  /*7a60*/  BSYNC B1 ;  /* 0x0000000000017941 */ /* 0x000fea0003800000 */
.L_x_3670:
[----:B------:R-:W-:Y:S01]  /*7a70*/  LEA R3, R0, 0x37800000, 0x17 ;  /* 0x3780000000037811 */ /* 0x000fe200078eb8ff */
[----:B------:R-:W-:-:S05]  /*7a80*/  IMAD.SHL.U32 R0, R2, 0x200000, RZ ;  /* 0x0020000002007824 */ /* 0x000fca00078e00ff */
[----:B------:R-:W-:-:S07]  /*7a90*/  LOP3.LUT R0, R3, R0, R4, 0xfe, !PT ;  /* 0x0000000003007212 */ /* 0x000fce00078efe04 */
.L_x_3669:
[----:B------:R-:W-:Y:S05]  /*7aa0*/  BSYNC B0 ;  /* 0x0000000000007941 */ /* 0x000fea0003800000 */
.L_x_3668:
[----:B------:R-:W-:Y:S01]  /*7ab0*/  F2FP.F16.F32.PACK_AB R0, RZ, R0 ;  /* 0x00000000ff00723e */ /* 0x000fe200000000ff */
[----:B------:R-:W-:Y:S06]  /*7ac0*/  BRA `(.L_x_3649) ;  /* 0x0000000000a87947 */ /* 0x000fec0003800000 */
.L_x_3661:
        /* <DEDUP_REMOVED lines=14> */
.L_x_3675:
[----:B------:R-:W-:Y:S05]  /*7bb0*/  BSYNC B0 ;  /* 0x0000000000007941 */ /* 0x000fea0003800000 */
.L_x_3674:
[----:B------:R-:W-:Y:S01]  /*7bc0*/  F2FP.F16.F32.PACK_AB R0, RZ, R0 ;  /* 0x00000000ff00723e */ /* 0x000fe200000000ff */
[----:B------:R-:W-:Y:S06]  /*7bd0*/  BRA `(.L_x_3649) ;  /* 0x0000000000647947 */ /* 0x000fec0003800000 */
.L_x_3648:
        /* <DEDUP_REMOVED lines=16> */
.L_x_3676:
[----:B------:R-:W-:Y:S01]  /*7ce0*/  PRMT R0, RZ, 0x7610, R0 ;  /* 0x00007610ff007816 */ /* 0x000fe20000000000 */
[----:B------:R-:W-:Y:S06]  /*7cf0*/  BRA `(.L_x_3649) ;  /* 0x00000000001c7947 */ /* 0x000fec0003800000 */
.L_x_3673:
[----:B------:R-:W2:Y:S02]  /*7d00*/  LDG.E.64 R2, desc[UR36][R2.64] ;  /* 0x0000002402027981 */ /* 0x000ea4000c1e1b00 */
[----:B--2---:R-:W0:Y:S02]  /*7d10*/  I2F.U64 R0, R2 ;  /* 0x0000000200007312 */ /* 0x004e240000301000 */
[----:B0-----:R-:W-:Y:S01]  /*7d20*/  F2FP.F16.F32.PACK_AB R0, RZ, R0 ;  /* 0x00000000ff00723e */ /* 0x001fe200000000ff */
[----:B------:R-:W-:Y:S06]  /*7d30*/  BRA `(.L_x_3649) ;  /* 0x00000000000c7947 */ /* 0x000fec0003800000 */
.L_x_3672:
[----:B------:R-:W2:Y:S02]  /*7d40*/  LDG.E R2, desc[UR36][R2.64] ;  /* 0x0000002402027981 */ /* 0x000ea4000c1e1900 */
[----:B--2---:R-:W-:-:S04]  /*7d50*/  I2FP.F32.U32 R0, R2 ;  /* 0x0000000200007245 */ /* 0x004fc80000201000 */
[----:B------:R-:W-:-:S07]  /*7d60*/  F2FP.F16.F32.PACK_AB R0, RZ, R0 ;  /* 0x00000000ff00723e */ /* 0x000fce00000000ff */
.L_x_3649:
[----:B------:R-:W2:Y:S01]  /*7d70*/  LDC.U8 R4, c[0x0][0x491] ;  /* 0x00012440ff047b82 */ /* 0x000ea20000000000 */
[----:B01---5:R-:W-:Y:S02]  /*7d80*/  HADD2.F32 R3, -RZ, R0.H0_H0 ;  /* 0x20000000ff037230 */ /* 0x023fe40000004100 */
[----:B------:R-:W-:-:S05]  /*7d90*/  HADD2.F32 R22, -RZ, R22.H0_H0 ;  /* 0x20000016ff167230 */ /* 0x000fca0000004100 */
[----:B------:R-:W-:-:S05]  /*7da0*/  FMUL.FTZ R3, R22, R3 ;  /* 0x0000000316037220 */ /* 0x000fca0000410000 */
[----:B------:R-:W-:Y:S02]  /*7db0*/  F2FP.F16.F32.PACK_AB R3, RZ, R3 ;  /* 0x00000003ff03723e */ /* 0x000fe400000000ff */
[----:B--2---:R-:W-:-:S05]  /*7dc0*/  PRMT R2, R4, 0x9910, RZ ;  /* 0x0000991004027816 */ /* 0x004fca00000000ff */
[----:B------:R-:W-:-:S05]  /*7dd0*/  IMAD.MOV.U32 R0, RZ, RZ, R2 ;  /* 0x000000ffff007224 */ /* 0x000fca00078e0002 */
        /* <DEDUP_REMOVED lines=14> */
.L_x_3680:
[----:B------:R-:W-:-:S06]  /*7ec0*/  HADD2.F32 R3, -RZ, R3.H0_H0 ;  /* 0x20000003ff037230 */ /* 0x000fcc0000004100 */
[----:B------:R-:W0:Y:S02]  /*7ed0*/  F2I.S64.TRUNC R2, R3 ;  /* 0x0000000300027311 */ /* 0x000e24000020d900 */
[----:B0-----:R0:W-:Y:S01]  /*7ee0*/  STG.E.U8 desc[UR36][R16.64], R2 ;  /* 0x0000000210007986 */ /* 0x0011e2000c101124 */
[----:B------:R-:W-:Y:S05]  /*7ef0*/  BRA `(.L_x_3682) ;  /* 0x0000000c00847947 */ /* 0x000fea0003800000 */
.L_x_3679:
        /* <DEDUP_REMOVED lines=10> */
.L_x_3684:
[----:B------:R-:W-:-:S06]  /*7fa0*/  HADD2.F32 R3, -RZ, R3.H0_H0 ;  /* 0x20000003ff037230 */ /* 0x000fcc0000004100 */
[----:B------:R-:W0:Y:S02]  /*7fb0*/  F2I.FTZ.TRUNC.NTZ R3, R3 ;  /* 0x0000000300037305 */ /* 0x000e24000021f100 */
[----:B0-----:R3:W-:Y:S01]  /*7fc0*/  STG.E desc[UR36][R16.64], R3 ;  /* 0x0000000310007986 */ /* 0x0017e2000c101924 */
[----:B------:R-:W-:Y:S05]  /*7fd0*/  BRA `(.L_x_3682) ;  /* 0x0000000c004c7947 */ /* 0x000fea0003800000 */
.L_x_3683:
[----:B------:R-:W-:-:S06]  /*7fe0*/  HADD2.F32 R3, -RZ, R3.H0_H0 ;  /* 0x20000003ff037230 */ /* 0x000fcc0000004100 */
[----:B------:R-:W0:Y:S02]  /*7ff0*/  F2I.FTZ.TRUNC.NTZ R3, R3 ;  /* 0x0000000300037305 */ /* 0x000e24000021f100 */
[----:B0-----:R2:W-:Y:S01]  /*8000*/  STG.E.U16 desc[UR36][R16.64], R3 ;  /* 0x0000000310007986 */ /* 0x0015e2000c101524 */
[----:B------:R-:W-:Y:S05]  /*8010*/  BRA `(.L_x_3682) ;  /* 0x0000000c003c7947 */ /* 0x000fea0003800000 */
.L_x_3678:
        /* <DEDUP_REMOVED lines=9> */
.L_x_3686:
[----:B------:R0:W-:Y:S01]  /*80b0*/  STG.E.U16 desc[UR36][R16.64], R3 ;  /* 0x0000000310007986 */ /* 0x0001e2000c101524 */
[----:B------:R-:W-:Y:S05]  /*80c0*/  BRA `(.L_x_3682) ;  /* 0x0000000c00107947 */ /* 0x000fea0003800000 */
.L_x_3685:
        /* <DEDUP_REMOVED lines=10> */
.L_x_3688:
[----:B------:R-:W-:-:S05]  /*8170*/  HADD2.F32 R0, -RZ, R3.H0_H0 ;  /* 0x20000003ff007230 */ /* 0x000fca0000004100 */
[----:B------:R-:W-:-:S04]  /*8180*/  F2FP.F16.F32.PACK_AB R0, RZ, R0 ;  /* 0x00000000ff00723e */ /* 0x000fc800000000ff */
[----:B------:R-:W-:-:S05]  /*8190*/  PRMT R0, R0, 0x5410, RZ ;  /* 0x0000541000007816 */ /* 0x000fca00000000ff */
[----:B------:R0:W-:Y:S01]  /*81a0*/  STG.E desc[UR36][R16.64], R0 ;  /* 0x0000000010007986 */ /* 0x0001e2000c101924 */
[----:B------:R-:W-:Y:S05]  /*81b0*/  BRA `(.L_x_3682) ;  /* 0x0000000800d47947 */ /* 0x000fea0003800000 */
.L_x_3687:
[----:B------:R-:W-:-:S05]  /*81c0*/  HADD2.F32 R2, -RZ, R3.H0_H0 ;  /* 0x20000003ff027230 */ /* 0x000fca0000004100 */
[----:B------:R-:W-:-:S06]  /*81d0*/  FMUL.FTZ R2, R2, 1 ;  /* 0x3f80000002027820 */ /* 0x000fcc0000410000 */
[----:B------:R-:W0:Y:S02]  /*81e0*/  F2F.F64.F32 R2, R2 ;  /* 0x0000000200027310 */ /* 0x000e240000201800 */
[----:B0-----:R0:W-:Y:S01]  /*81f0*/  STG.E.64 desc[UR36][R16.64], R2 ;  /* 0x0000000210007986 */ /* 0x0011e2000c101b24 */
[----:B------:R-:W-:Y:S05]  /*8200*/  BRA `(.L_x_3682) ;  /* 0x0000000800c07947 */ /* 0x000fea0003800000 */
.L_x_3677:
        /* <DEDUP_REMOVED lines=13> */
.L_x_3691:
[----:B------:R-:W-:Y:S01]  /*82e0*/  HADD2.F32 R3, -RZ, R3.H0_H0 ;  /* 0x20000003ff037230 */ /* 0x000fe20000004100 */
[----:B------:R-:W-:-:S04]  /*82f0*/  CS2R R6, SRZ ;  /* 0x0000000000067805 */ /* 0x000fc8000001ff00 */
[----:B------:R-:W-:-:S04]  /*8300*/  FMUL.FTZ R3, R3, 1 ;  /* 0x3f80000003037820 */ /* 0x000fc80000410000 */
[----:B------:R-:W0:Y:S02]  /*8310*/  F2F.F64.F32 R4, R3 ;  /* 0x0000000300047310 */ /* 0x000e240000201800 */
[----:B0-----:R0:W-:Y:S01]  /*8320*/  STG.E.128 desc[UR36][R16.64], R4 ;  /* 0x0000000410007986 */ /* 0x0011e2000c101d24 */
[----:B------:R-:W-:Y:S05]  /*8330*/  BRA `(.L_x_3682) ;  /* 0x0000000800747947 */ /* 0x000fea0003800000 */
.L_x_3690:
        /* <DEDUP_REMOVED lines=21> */
.L_x_3695:
[----:B------:R-:W-:Y:S05]  /*8490*/  BSYNC B0 ;  /* 0x0000000000007941 */ /* 0x000fea0003800000 */
.L_x_3694:
[----:B------:R-:W-:-:S05]  /*84a0*/  LOP3.LUT R3, R0, R3, RZ, 0xfc, !PT ;  /* 0x0000000300037212 */ /* 0x000fca00078efcff */
[----:B------:R0:W-:Y:S01]  /*84b0*/  STG.E.U8 desc[UR36][R16.64], R3 ;  /* 0x0000000310007986 */ /* 0x0001e2000c101124 */
[----:B------:R-:W-:Y:S05]  /*84c0*/  BRA `(.L_x_3682) ;  /* 0x0000000800107947 */ /* 0x000fea0003800000 */
.L_x_3693:
        /* <DEDUP_REMOVED lines=13> */
.L_x_3697:
[----:B------:R-:W-:Y:S01]  /*85a0*/  IMAD.MOV.U32 R0, RZ, RZ, 0x7f ;  /* 0x0000007fff007424 */ /* 0x000fe200078e00ff */
[----:B------:R-:W-:-:S04]  /*85b0*/  ISETP.GT.U32.AND P0, PT, R2, 0x7f800000, PT ;  /* 0x7f8000000200780c */ /* 0x000fc80003f04070 */
[----:B------:R-:W-:-:S09]  /*85c0*/  SEL R0, R0, 0x7c, P0 ;  /* 0x0000007c00007807 */ /* 0x000fd20000000000 */
.L_x_3698:
[----:B------:R-:W-:Y:S05]  /*85d0*/  BSYNC B0 ;  /* 0x0000000000007941 */ /* 0x000fea0003800000 */
.L_x_3696:
[----:B------:R-:W-:-:S04]  /*85e0*/  LOP3.LUT R2, R3, 0x80000000, RZ, 0xc0, !PT ;  /* 0x8000000003027812 */ /* 0x000fc800078ec0ff */
[----:B------:R-:W-:-:S04]  /*85f0*/  SHF.R.U32.HI R3, RZ, 0x18, R2 ;  /* 0x00000018ff037819 */ /* 0x000fc80000011602 */
[----:B------:R-:W-:-:S05]  /*8600*/  LOP3.LUT R3, R0, R3, RZ, 0xfc, !PT ;  /* 0x0000000300037212 */ /* 0x000fca00078efcff */
[----:B------:R0:W-:Y:S01]  /*8610*/  STG.E.U8 desc[UR36][R16.64], R3 ;  /* 0x0000000310007986 */ /* 0x0001e2000c101124 */
[----:B------:R-:W-:Y:S05]  /*8620*/  BRA `(.L_x_3682) ;  /* 0x0000000400b87947 */ /* 0x000fea0003800000 */
.L_x_3692:
[----:B------:R-:W-:-:S05]  /*8630*/  HADD2.F32 R0, -RZ, R3.H0_H0 ;  /* 0x20000003ff007230 */ /* 0x000fca0000004100 */
[----:B------:R-:W-:-:S05]  /*8640*/  F2FP.BF16.F32.PACK_AB R0, RZ, R0 ;  /* 0x00000000ff00723e */ /* 0x000fca00000010ff */
[----:B------:R0:W-:Y:S01]  /*8650*/  STG.E.U16 desc[UR36][R16.64], R0 ;  /* 0x0000000010007986 */ /* 0x0001e2000c101524 */
[----:B------:R-:W-:Y:S05]  /*8660*/  BRA `(.L_x_3682) ;  /* 0x0000000400a87947 */ /* 0x000fea0003800000 */
.L_x_3689:
        /* <DEDUP_REMOVED lines=12> */
.L_x_3701:
        /* <DEDUP_REMOVED lines=17> */
.L_x_3704:
[----:B------:R-:W-:-:S04]  /*8840*/  LOP3.LUT R2, R3, 0x80000000, RZ, 0xc0, !PT ;  /* 0x8000000003027812 */ /* 0x000fc800078ec0ff */
[----:B------:R-:W-:-:S04]  /*8850*/  SHF.R.U32.HI R3, RZ, 0x18, R2 ;  /* 0x00000018ff037819 */ /* 0x000fc80000011602 */
[----:B------:R-:W-:-:S04]  /*8860*/  LOP3.LUT R0, R0, R3, RZ, 0xfc, !PT ;  /* 0x0000000300007212 */ /* 0x000fc800078efcff */
[----:B------:R-:W-:-:S07]  /*8870*/  PRMT R8, R0, 0x7610, R8 ;  /* 0x0000761000087816 */ /* 0x000fce0000000008 */
.L_x_3703:
[----:B------:R-:W-:Y:S05]  /*8880*/  BSYNC B0 ;  /* 0x0000000000007941 */ /* 0x000fea0003800000 */
.L_x_3702:
[----:B------:R0:W-:Y:S01]  /*8890*/  STG.E.U8 desc[UR36][R16.64], R8 ;  /* 0x0000000810007986 */ /* 0x0001e2000c101124 */
[----:B------:R-:W-:Y:S05]  /*88a0*/  BRA `(.L_x_3682) ;  /* 0x0000000400187947 */ /* 0x000fea0003800000 */
.L_x_3700:
        /* <DEDUP_REMOVED lines=17> */
.L_x_3707:
[----:B------:R-:W-:-:S04]  /*89c0*/  LOP3.LUT R2, R3, 0x80000000, RZ, 0xc0, !PT ;  /* 0x8000000003027812 */ /* 0x000fc800078ec0ff */
[----:B------:R-:W-:-:S04]  /*89d0*/  SHF.R.U32.HI R3, RZ, 0x18, R2 ;  /* 0x00000018ff037819 */ /* 0x000fc80000011602 */
[----:B------:R-:W-:-:S04]  /*89e0*/  LOP3.LUT R0, R0, R3, RZ, 0xfc, !PT ;  /* 0x0000000300007212 */ /* 0x000fc800078efcff */
[----:B------:R-:W-:-:S07]  /*89f0*/  PRMT R8, R0, 0x7610, R8 ;  /* 0x0000761000087816 */ /* 0x000fce0000000008 */
.L_x_3706:
[----:B------:R-:W-:Y:S05]  /*8a00*/  BSYNC B0 ;  /* 0x0000000000007941 */ /* 0x000fea0003800000 */
.L_x_3705:
[----:B------:R0:W-:Y:S01]  /*8a10*/  STG.E.U8 desc[UR36][R16.64], R8 ;  /* 0x0000000810007986 */ /* 0x0001e2000c101124 */
[----:B------:R-:W-:Y:S05]  /*8a20*/  BRA `(.L_x_3682) ;  /* 0x0000000000b87947 */ /* 0x000fea0003800000 */
.L_x_3699:
        /* <DEDUP_REMOVED lines=22> */
.L_x_3681:
        /* <DEDUP_REMOVED lines=16> */
.L_x_3710:
[----:B------:R-:W-:Y:S05]  /*8c90*/  BRA `(.L_x_3682) ;  /* 0x00000000001c7947 */ /* 0x000fea0003800000 */
.L_x_3709:
[----:B------:R-:W-:-:S06]  /*8ca0*/  HADD2.F32 R3, -RZ, R3.H0_H0 ;  /* 0x20000003ff037230 */ /* 0x000fcc0000004100 */
[----:B------:R-:W0:Y:S02]  /*8cb0*/  F2I.U64.TRUNC R2, R3 ;  /* 0x0000000300027311 */ /* 0x000e24000020d800 */
[----:B0-----:R0:W-:Y:S01]  /*8cc0*/  STG.E.64 desc[UR36][R16.64], R2 ;  /* 0x0000000210007986 */ /* 0x0011e2000c101b24 */
[----:B------:R-:W-:Y:S05]  /*8cd0*/  BRA `(.L_x_3682) ;  /* 0x00000000000c7947 */ /* 0x000fea0003800000 */
.L_x_3708:
[----:B------:R-:W-:-:S06]  /*8ce0*/  HADD2.F32 R3, -RZ, R3.H0_H0 ;  /* 0x20000003ff037230 */ /* 0x000fcc0000004100 */
[----:B------:R-:W0:Y:S02]  /*8cf0*/  F2I.FTZ.U32.TRUNC.NTZ R3, R3 ;  /* 0x0000000300037305 */ /* 0x000e24000021f000 */
[----:B0-----:R0:W-:Y:S02]  /*8d00*/  STG.E desc[UR36][R16.64], R3 ;  /* 0x0000000310007986 */ /* 0x0011e4000c101924 */
.L_x_3682:
[----:B------:R-:W-:-:S07]  /*8d10*/  VIADD R19, R19, 0x80 ;  /* 0x0000008013137836 */ /* 0x000fce0000000000 */
.L_x_3609:
[----:B------:R-:W-:Y:S05]  /*8d20*/  BSYNC B6 ;  /* 0x0000000000067941 */ /* 0x000fea0003800000 */
.L_x_3608:
        /* <DEDUP_REMOVED lines=358> */
.L_x_3713:
        /* <DEDUP_REMOVED lines=23> */
.L_x_3717:
[----:B------:R-:W2:Y:S02]  /*a500*/  LDG.E.U8 R2, desc[UR36][R2.64] ;  /* 0x0000002402027981 */ /* 0x000ea4000c1e1100 */
[----:B--2---:R-:W-:-:S04]  /*a510*/  I2FP.F32.U32 R0, R2 ;  /* 0x0000000200007245 */ /* 0x004fc80000201000 */
[----:B------:R-:W-:-:S04]  /*a520*/  F2FP.F16.F32.PACK_AB R0, RZ, R0 ;  /* 0x00000000ff00723e */ /* 0x000fc800000000ff */
[----:B------:R-:W-:Y:S01]  /*a530*/  PRMT R22, R0, 0x7610, R22 ;  /* 0x0000761000167816 */ /* 0x000fe20000000016 */
[----:B------:R-:W-:Y:S06]  /*a540*/  BRA `(.L_x_3719) ;  /* 0x0000000c00bc7947 */ /* 0x000fec0003800000 */
.L_x_3716:
        /* <DEDUP_REMOVED lines=11> */
.L_x_3721:
[----:B------:R-:W2:Y:S02]  /*a600*/  LDG.E R2, desc[UR36][R2.64] ;  /* 0x0000002402027981 */ /* 0x000ea4000c1e1900 */
[----:B--2---:R-:W-:-:S04]  /*a610*/  I2FP.F32.S32 R0, R2 ;  /* 0x0000000200007245 */ /* 0x004fc80000201400 */
[----:B------:R-:W-:-:S04]  /*a620*/  F2FP.F16.F32.PACK_AB R0, RZ, R0 ;  /* 0x00000000ff00723e */ /* 0x000fc800000000ff */
[----:B------:R-:W-:Y:S01]  /*a630*/  PRMT R22, R0, 0x7610, R22 ;  /* 0x0000761000167816 */ /* 0x000fe20000000016 */
[----:B------:R-:W-:Y:S06]  /*a640*/  BRA `(.L_x_3719) ;  /* 0x0000000c007c7947 */ /* 0x000fec0003800000 */
.L_x_3720:
[----:B------:R-:W2:Y:S02]  /*a650*/  LDG.E.U16 R2, desc[UR36][R2.64] ;  /* 0x0000002402027981 */ /* 0x000ea4000c1e1500 */
[----:B--2---:R-:W0:Y:S02]  /*a660*/  I2F.S16 R0, R2 ;  /* 0x0000000200007306 */ /* 0x004e240000101400 */
[----:B0-----:R-:W-:-:S04]  /*a670*/  F2FP.F16.F32.PACK_AB R0, RZ, R0 ;  /* 0x00000000ff00723e */ /* 0x001fc800000000ff */
[----:B------:R-:W-:Y:S01]  /*a680*/  PRMT R22, R0, 0x7610, R22 ;  /* 0x0000761000167816 */ /* 0x000fe20000000016 */
[----:B------:R-:W-:Y:S06]  /*a690*/  BRA `(.L_x_3719) ;  /* 0x0000000c00687947 */ /* 0x000fec0003800000 */
.L_x_3715:
        /* <DEDUP_REMOVED lines=9> */
.L_x_3723:
[----:B------:R0:W5:Y:S01]  /*a730*/  LDG.E.U16 R22, desc[UR36][R2.64] ;  /* 0x0000002402167981 */ /* 0x000162000c1e1500 */
[----:B------:R-:W-:Y:S05]  /*a740*/  BRA `(.L_x_3719) ;  /* 0x0000000c003c7947 */ /* 0x000fea0003800000 */
.L_x_3722:
        /* <DEDUP_REMOVED lines=9> */
.L_x_3725:
[----:B------:R1:W5:Y:S01]  /*a7e0*/  LDG.E.U16 R22, desc[UR36][R2.64] ;  /* 0x0000002402167981 */ /* 0x000362000c1e1500 */
[----:B------:R-:W-:Y:S05]  /*a7f0*/  BRA `(.L_x_3719) ;  /* 0x0000000c00107947 */ /* 0x000fea0003800000 */
.L_x_3724:
        /* <DEDUP_REMOVED lines=9> */
.L_x_3714:
        /* <DEDUP_REMOVED lines=14> */
.L_x_3728:
        /* <DEDUP_REMOVED lines=9> */
.L_x_3727:
        /* <DEDUP_REMOVED lines=28> */
.L_x_3730:
        /* <DEDUP_REMOVED lines=15> */
.L_x_3729:
[----:B------:R-:W2:Y:S02]  /*acb0*/  LDG.E.U16 R0, desc[UR36][R2.64] ;  /* 0x0000002402007981 */ /* 0x000ea4000c1e1500 */
[----:B--2---:R-:W-:-:S05]  /*acc0*/  IMAD.U32 R0, R0, 0x10000, RZ ;  /* 0x0001000000007824 */ /* 0x004fca00078e00ff */
[----:B------:R-:W-:-:S04]  /*acd0*/  F2FP.F16.F32.PACK_AB R0, RZ, R0 ;  /* 0x00000000ff00723e */ /* 0x000fc800000000ff */
[----:B------:R-:W-:Y:S01]  /*ace0*/  PRMT R22, R0, 0x7610, R22 ;  /* 0x0000761000167816 */ /* 0x000fe20000000016 */
[----:B------:R-:W-:Y:S06]  /*acf0*/  BRA `(.L_x_3719) ;  /* 0x0000000400d07947 */ /* 0x000fec0003800000 */
.L_x_3726:
        /* <DEDUP_REMOVED lines=13> */
.L_x_3733:
        /* <DEDUP_REMOVED lines=21> */
.L_x_3737:
[----:B------:R-:W-:Y:S05]  /*af20*/  BSYNC B1 ;  /* 0x0000000000017941 */ /* 0x000fea0003800000 */
.L_x_3736:
[----:B------:R-:W-:Y:S01]  /*af30*/  LEA R3, R0, 0x3b800000, 0x17 ;  /* 0x3b80000000037811 */ /* 0x000fe200078eb8ff */
[----:B------:R-:W-:-:S05]  /*af40*/  IMAD.SHL.U32 R0, R2, 0x100000, RZ ;  /* 0x0010000002007824 */ /* 0x000fca00078e00ff */
[----:B------:R-:W-:-:S07]  /*af50*/  LOP3.LUT R0, R3, R0, R4, 0xfe, !PT ;  /* 0x0000000003007212 */ /* 0x000fce00078efe04 */
.L_x_3735:
[----:B------:R-:W-:Y:S05]  /*af60*/  BSYNC B0 ;  /* 0x0000000000007941 */ /* 0x000fea0003800000 */
.L_x_3734:
[----:B------:R-:W-:-:S04]  /*af70*/  F2FP.F16.F32.PACK_AB R0, RZ, R0 ;  /* 0x00000000ff00723e */ /* 0x000fc800000000ff */
[----:B------:R-:W-:Y:S01]  /*af80*/  PRMT R22, R0, 0x7610, R22 ;  /* 0x0000761000167816 */ /* 0x000fe20000000016 */
[----:B------:R-:W-:Y:S06]  /*af90*/  BRA `(.L_x_3719) ;  /* 0x0000000400287947 */ /* 0x000fec0003800000 */
.L_x_3732:
        /* <DEDUP_REMOVED lines=21> */
.L_x_3741:
[----:B------:R-:W-:Y:S05]  /*b0f0*/  BSYNC B1 ;  /* 0x0000000000017941 */ /* 0x000fea0003800000 */
.L_x_3740:
[----:B------:R-:W-:Y:S01]  /*b100*/  LEA R3, R0, 0x37800000, 0x17 ;  /* 0x3780000000037811 */ /* 0x000fe200078eb8ff */
[----:B------:R-:W-:-:S05]  /*b110*/  IMAD.SHL.U32 R0, R2, 0x200000, RZ ;  /* 0x0020000002007824 */ /* 0x000fca00078e00ff */
[----:B------:R-:W-:-:S07]  /*b120*/  LOP3.LUT R0, R3, R0, R4, 0xfe, !PT ;  /* 0x0000000003007212 */ /* 0x000fce00078efe04 */
.L_x_3739:
[----:B------:R-:W-:Y:S05]  /*b130*/  BSYNC B0 ;  /* 0x0000000000007941 */ /* 0x000fea0003800000 */
.L_x_3738:
[----:B------:R-:W-:-:S04]  /*b140*/  F2FP.F16.F32.PACK_AB R0, RZ, R0 ;  /* 0x00000000ff00723e */ /* 0x000fc800000000ff */
[----:B------:R-:W-:Y:S01]  /*b150*/  PRMT R22, R0, 0x7610, R22 ;  /* 0x0000761000167816 */ /* 0x000fe20000000016 */
[----:B------:R-:W-:Y:S06]  /*b160*/  BRA `(.L_x_3719) ;  /* 0x0000000000b47947 */ /* 0x000fec0003800000 */
.L_x_3731:
        /* <DEDUP_REMOVED lines=14> */
.L_x_3745:
[----:B------:R-:W-:Y:S05]  /*b250*/  BSYNC B0 ;  /* 0x0000000000007941 */ /* 0x000fea0003800000 */
.L_x_3744:
[----:B------:R-:W-:-:S04]  /*b260*/  F2FP.F16.F32.PACK_AB R0, RZ, R0 ;  /* 0x00000000ff00723e */ /* 0x000fc800000000ff */
[----:B------:R-:W-:Y:S01]  /*b270*/  PRMT R22, R0, 0x7610, R22 ;  /* 0x0000761000167816 */ /* 0x000fe20000000016 */
[----:B------:R-:W-:Y:S06]  /*b280*/  BRA `(.L_x_3719) ;  /* 0x00000000006c7947 */ /* 0x000fec0003800000 */
.L_x_3718:
        /* <DEDUP_REMOVED lines=16> */
.L_x_3746:
[----:B------:R-:W-:Y:S01]  /*b390*/  PRMT R22, RZ, 0x7610, R22 ;  /* 0x00007610ff167816 */ /* 0x000fe20000000016 */
[----:B------:R-:W-:Y:S06]  /*b3a0*/  BRA `(.L_x_3719) ;  /* 0x0000000000247947 */ /* 0x000fec0003800000 */
.L_x_3743:
[----:B------:R-:W2:Y:S02]  /*b3b0*/  LDG.E.64 R2, desc[UR36][R2.64] ;  /* 0x0000002402027981 */ /* 0x000ea4000c1e1b00 */
[----:B--2---:R-:W0:Y:S02]  /*b3c0*/  I2F.U64 R0, R2 ;  /* 0x0000000200007312 */ /* 0x004e240000301000 */
[----:B0-----:R-:W-:-:S04]  /*b3d0*/  F2FP.F16.F32.PACK_AB R0, RZ, R0 ;  /* 0x00000000ff00723e */ /* 0x001fc800000000ff */
[----:B------:R-:W-:Y:S01]  /*b3e0*/  PRMT R22, R0, 0x7610, R22 ;  /* 0x0000761000167816 */ /* 0x000fe20000000016 */
[----:B------:R-:W-:Y:S06]  /*b3f0*/  BRA `(.L_x_3719) ;  /* 0x0000000000107947 */ /* 0x000fec0003800000 */
.L_x_3742:
[----:B------:R-:W2:Y:S02]  /*b400*/  LDG.E R2, desc[UR36][R2.64] ;  /* 0x0000002402027981 */ /* 0x000ea4000c1e1900 */
[----:B--2---:R-:W-:-:S04]  /*b410*/  I2FP.F32.U32 R0, R2 ;  /* 0x0000000200007245 */ /* 0x004fc80000201000 */
[----:B------:R-:W-:-:S04]  /*b420*/  F2FP.F16.F32.PACK_AB R0, RZ, R0 ;  /* 0x00000000ff00723e */ /* 0x000fc800000000ff */
[----:B------:R-:W-:-:S07]  /*b430*/  PRMT R22, R0, 0x7610, R22 ;  /* 0x0000761000167816 */ /* 0x000fce0000000016 */
.L_x_3719:
        /* <DEDUP_REMOVED lines=19> */
.L_x_3750:
[----:B------:R-:W2:Y:S02]  /*b570*/  LDG.E.U8 R2, desc[UR36][R2.64] ;  /* 0x0000002402027981 */ /* 0x000ea4000c1e1100 */
[----:B--2---:R-:W-:-:S04]  /*b580*/  I2FP.F32.U32 R0, R2 ;  /* 0x0000000200007245 */ /* 0x004fc80000201000 */
[----:B------:R-:W-:Y:S01]  /*b590*/  F2FP.F16.F32.PACK_AB R0, RZ, R0 ;  /* 0x00000000ff00723e */ /* 0x000fe200000000ff */
[----:B------:R-:W-:Y:S06]  /*b5a0*/  BRA `(.L_x_3752) ;  /* 0x0000000c00887947 */ /* 0x000fec0003800000 */
.L_x_3749:
        /* <DEDUP_REMOVED lines=10> */
.L_x_3754:
[----:B------:R-:W2:Y:S02]  /*b650*/  LDG.E R2, desc[UR36][R2.64] ;  /* 0x0000002402027981 */ /* 0x000ea4000c1e1900 */
[----:B--2---:R-:W-:-:S04]  /*b660*/  I2FP.F32.S32 R0, R2 ;  /* 0x0000000200007245 */ /* 0x004fc80000201400 */
[----:B------:R-:W-:Y:S01]  /*b670*/  F2FP.F16.F32.PACK_AB R0, RZ, R0 ;  /* 0x00000000ff00723e */ /* 0x000fe200000000ff */
[----:B------:R-:W-:Y:S06]  /*b680*/  BRA `(.L_x_3752) ;  /* 0x0000000c00507947 */ /* 0x000fec0003800000 */
.L_x_3753:
[----:B------:R-:W2:Y:S02]  /*b690*/  LDG.E.U16 R2, desc[UR36][R2.64] ;  /* 0x0000002402027981 */ /* 0x000ea4000c1e1500 */
[----:B--2---:R-:W0:Y:S02]  /*b6a0*/  I2F.S16 R0, R2 ;  /* 0x0000000200007306 */ /* 0x004e240000101400 */
[----:B0-----:R-:W-:Y:S01]  /*b6b0*/  F2FP.F16.F32.PACK_AB R0, RZ, R0 ;  /* 0x00000000ff00723e */ /* 0x001fe200000000ff */
[----:B------:R-:W-:Y:S06]  /*b6c0*/  BRA `(.L_x_3752) ;  /* 0x0000000c00407947 */ /* 0x000fec0003800000 */
.L_x_3748:
        /* <DEDUP_REMOVED lines=9> */
.L_x_3756:
[----:B------:R0:W5:Y:S01]  /*b760*/  LDG.E.U16 R0, desc[UR36][R2.64] ;  /* 0x0000002402007981 */ /* 0x000162000c1e1500 */
[----:B------:R-:W-:Y:S05]  /*b770*/  BRA `(.L_x_3752) ;  /* 0x0000000c00147947 */ /* 0x000fea0003800000 */
.L_x_3755:
        /* <DEDUP_REMOVED lines=9> */
.L_x_3758:
[----:B------:R1:W5:Y:S01]  /*b810*/  LDG.E.U16 R0, desc[UR36][R2.64] ;  /* 0x0000002402007981 */ /* 0x000362000c1e1500 */
[----:B------:R-:W-:Y:S05]  /*b820*/  BRA `(.L_x_3752) ;  /* 0x0000000800e87947 */ /* 0x000fea0003800000 */
.L_x_3757:
        /* <DEDUP_REMOVED lines=8> */
.L_x_3747:
        /* <DEDUP_REMOVED lines=13> */
.L_x_3761:
        /* <DEDUP_REMOVED lines=8> */
.L_x_3760:
        /* <DEDUP_REMOVED lines=28> */
.L_x_3763:
        /* <DEDUP_REMOVED lines=15> */
.L_x_3762:
[----:B------:R-:W2:Y:S02]  /*bcb0*/  LDG.E.U16 R0, desc[UR36][R2.64] ;  /* 0x0000002402007981 */ /* 0x000ea4000c1e1500 */
[----:B--2---:R-:W-:-:S05]  /*bcc0*/  IMAD.U32 R0, R0, 0x10000, RZ ;  /* 0x0001000000007824 */ /* 0x004fca00078e00ff */
[----:B------:R-:W-:Y:S01]  /*bcd0*/  F2FP.F16.F32.PACK_AB R0, RZ, R0 ;  /* 0x00000000ff00723e */ /* 0x000fe200000000ff */
[----:B------:R-:W-:Y:S06]  /*bce0*/  BRA `(.L_x_3752) ;  /* 0x0000000400b87947 */ /* 0x000fec0003800000 */
.L_x_3759:
        /* <DEDUP_REMOVED lines=12> */
.L_x_3766:
        /* <DEDUP_REMOVED lines=21> */
.L_x_3770:
[----:B------:R-:W-:Y:S05]  /*bf00*/  BSYNC B1 ;  /* 0x0000000000017941 */ /* 0x000fea0003800000 */
.L_x_3769:
[----:B------:R-:W-:Y:S01]  /*bf10*/  LEA R3, R0, 0x3b800000, 0x17 ;  /* 0x3b80000000037811 */ /* 0x000fe200078eb8ff */
[----:B------:R-:W-:-:S05]  /*bf20*/  IMAD.SHL.U32 R0, R2, 0x100000, RZ ;  /* 0x0010000002007824 */ /* 0x000fca00078e00ff */
[----:B------:R-:W-:-:S07]  /*bf30*/  LOP3.LUT R0, R3, R0, R4, 0xfe, !PT ;  /* 0x0000000003007212 */ /* 0x000fce00078efe04 */
.L_x_3768:
[----:B------:R-:W-:Y:S05]  /*bf40*/  BSYNC B0 ;  /* 0x0000000000007941 */ /* 0x000fea0003800000 */
.L_x_3767:
[----:B------:R-:W-:Y:S01]  /*bf50*/  F2FP.F16.F32.PACK_AB R0, RZ, R0 ;  /* 0x00000000ff00723e */ /* 0x000fe200000000ff */
[----:B------:R-:W-:Y:S06]  /*bf60*/  BRA `(.L_x_3752) ;  /* 0x0000000400187947 */ /* 0x000fec0003800000 */
.L_x_3765:
        /* <DEDUP_REMOVED lines=21> */
.L_x_3774:
[----:B------:R-:W-:Y:S05]  /*c0c0*/  BSYNC B1 ;  /* 0x0000000000017941 */ /* 0x000fea0003800000 */
.L_x_3773:
[----:B------:R-:W-:Y:S01]  /*c0d0*/  LEA R3, R0, 0x37800000, 0x17 ;  /* 0x3780000000037811 */ /* 0x000fe200078eb8ff */
[----:B------:R-:W-:-:S05]  /*c0e0*/  IMAD.SHL.U32 R0, R2, 0x200000, RZ ;  /* 0x0020000002007824 */ /* 0x000fca00078e00ff */
[----:B------:R-:W-:-:S07]  /*c0f0*/  LOP3.LUT R0, R3, R0, R4, 0xfe, !PT ;  /* 0x0000000003007212 */ /* 0x000fce00078efe04 */
.L_x_3772:
[----:B------:R-:W-:Y:S05]  /*c100*/  BSYNC B0 ;  /* 0x0000000000007941 */ /* 0x000fea0003800000 */
.L_x_3771:
[----:B------:R-:W-:Y:S01]  /*c110*/  F2FP.F16.F32.PACK_AB R0, RZ, R0 ;  /* 0x00000000ff00723e */ /* 0x000fe200000000ff */
[----:B------:R-:W-:Y:S06]  /*c120*/  BRA `(.L_x_3752) ;  /* 0x0000000000a87947 */ /* 0x000fec0003800000 */
.L_x_3764:
        /* <DEDUP_REMOVED lines=14> */
.L_x_3778:
[----:B------:R-:W-:Y:S05]  /*c210*/  BSYNC B0 ;  /* 0x0000000000007941 */ /* 0x000fea0003800000 */
.L_x_3777:
[----:B------:R-:W-:Y:S01]  /*c220*/  F2FP.F16.F32.PACK_AB R0, RZ, R0 ;  /* 0x00000000ff00723e */ /* 0x000fe200000000ff */
[----:B------:R-:W-:Y:S06]  /*c230*/  BRA `(.L_x_3752) ;  /* 0x0000000000647947 */ /* 0x000fec0003800000 */
.L_x_3751:
        /* <DEDUP_REMOVED lines=16> */
.L_x_3779:
[----:B------:R-:W-:Y:S01]  /*c340*/  PRMT R0, RZ, 0x7610, R0 ;  /* 0x00007610ff007816 */ /* 0x000fe20000000000 */
[----:B------:R-:W-:Y:S06]  /*c350*/  BRA `(.L_x_3752) ;  /* 0x00000000001c7947 */ /* 0x000fec0003800000 */
.L_x_3776:
[----:B------:R-:W2:Y:S02]  /*c360*/  LDG.E.64 R2, desc[UR36][R2.64] ;  /* 0x0000002402027981 */ /* 0x000ea4000c1e1b00 */
[----:B--2---:R-:W0:Y:S02]  /*c370*/  I2F.U64 R0, R2 ;  /* 0x0000000200007312 */ /* 0x004e240000301000 */
[----:B0-----:R-:W-:Y:S01]  /*c380*/  F2FP.F16.F32.PACK_AB R0, RZ, R0 ;  /* 0x00000000ff00723e */ /* 0x001fe200000000ff */
[----:B------:R-:W-:Y:S06]  /*c390*/  BRA `(.L_x_3752) ;  /* 0x00000000000c7947 */ /* 0x000fec0003800000 */
.L_x_3775:
[----:B------:R-:W2:Y:S02]  /*c3a0*/  LDG.E R2, desc[UR36][R2.64] ;  /* 0x0000002402027981 */ /* 0x000ea4000c1e1900 */
[----:B--2---:R-:W-:-:S04]  /*c3b0*/  I2FP.F32.U32 R0, R2 ;  /* 0x0000000200007245 */ /* 0x004fc80000201000 */
[----:B------:R-:W-:-:S07]  /*c3c0*/  F2FP.F16.F32.PACK_AB R0, RZ, R0 ;  /* 0x00000000ff00723e */ /* 0x000fce00000000ff */
.L_x_3752:
        /* <DEDUP_REMOVED lines=21> */
.L_x_3783:
[----:B------:R-:W-:-:S06]  /*c520*/  HADD2.F32 R3, -RZ, R3.H0_H0 ;  /* 0x20000003ff037230 */ /* 0x000fcc0000004100 */
[----:B------:R-:W0:Y:S02]  /*c530*/  F2I.S64.TRUNC R2, R3 ;  /* 0x0000000300027311 */ /* 0x000e24000020d900 */
[----:B0-----:R0:W-:Y:S01]  /*c540*/  STG.E.U8 desc[UR36][R16.64], R2 ;  /* 0x0000000210007986 */ /* 0x0011e2000c101124 */
[----:B------:R-:W-:Y:S05]  /*c550*/  BRA `(.L_x_3785) ;  /* 0x0000000c00847947 */ /* 0x000fea0003800000 */
.L_x_3782:
        /* <DEDUP_REMOVED lines=10> */
.L_x_3787:
[----:B------:R-:W-:-:S06]  /*c600*/  HADD2.F32 R3, -RZ, R3.H0_H0 ;  /* 0x20000003ff037230 */ /* 0x000fcc0000004100 */
[----:B------:R-:W0:Y:S02]  /*c610*/  F2I.FTZ.TRUNC.NTZ R3, R3 ;  /* 0x0000000300037305 */ /* 0x000e24000021f100 */
[----:B0-----:R0:W-:Y:S01]  /*c620*/  STG.E desc[UR36][R16.64], R3 ;  /* 0x0000000310007986 */ /* 0x0011e2000c101924 */
[----:B------:R-:W-:Y:S05]  /*c630*/  BRA `(.L_x_3785) ;  /* 0x0000000c004c7947 */ /* 0x000fea0003800000 */
.L_x_3786:
[----:B------:R-:W-:-:S06]  /*c640*/  HADD2.F32 R3, -RZ, R3.H0_H0 ;  /* 0x20000003ff037230 */ /* 0x000fcc0000004100 */
[----:B------:R-:W0:Y:S02]  /*c650*/  F2I.FTZ.TRUNC.NTZ R3, R3 ;  /* 0x0000000300037305 */ /* 0x000e24000021f100 */
[----:B0-----:R0:W-:Y:S01]  /*c660*/  STG.E.U16 desc[UR36][R16.64], R3 ;  /* 0x0000000310007986 */ /* 0x0011e2000c101524 */
[----:B------:R-:W-:Y:S05]  /*c670*/  BRA `(.L_x_3785) ;  /* 0x0000000c003c7947 */ /* 0x000fea0003800000 */
.L_x_3781:
        /* <DEDUP_REMOVED lines=9> */
.L_x_3789:
[----:B------:R0:W-:Y:S01]  /*c710*/  STG.E.U16 desc[UR36][R16.64], R3 ;  /* 0x0000000310007986 */ /* 0x0001e2000c101524 */
[----:B------:R-:W-:Y:S05]  /*c720*/  BRA `(.L_x_3785) ;  /* 0x0000000c00107947 */ /* 0x000fea0003800000 */
.L_x_3788:
        /* <DEDUP_REMOVED lines=10> */
.L_x_3791:
[----:B------:R-:W-:-:S05]  /*c7d0*/  HADD2.F32 R0, -RZ, R3.H0_H0 ;  /* 0x20000003ff007230 */ /* 0x000fca0000004100 */
[----:B------:R-:W-:-:S04]  /*c7e0*/  F2FP.F16.F32.PACK_AB R0, RZ, R0 ;  /* 0x00000000ff00723e */ /* 0x000fc800000000ff */
[----:B------:R-:W-:-:S05]  /*c7f0*/  PRMT R0, R0, 0x5410, RZ ;  /* 0x0000541000007816 */ /* 0x000fca00000000ff */
[----:B------:R0:W-:Y:S01]  /*c800*/  STG.E desc[UR36][R16.64], R0 ;  /* 0x0000000010007986 */ /* 0x0001e2000c101924 */
[----:B------:R-:W-:Y:S05]  /*c810*/  BRA `(.L_x_3785) ;  /* 0x0000000800d47947 */ /* 0x000fea0003800000 */
.L_x_3790:
[----:B------:R-:W-:-:S05]  /*c820*/  HADD2.F32 R2, -RZ, R3.H0_H0 ;  /* 0x20000003ff027230 */ /* 0x000fca0000004100 */
[----:B------:R-:W-:-:S06]  /*c830*/  FMUL.FTZ R2, R2, 1 ;  /* 0x3f80000002027820 */ /* 0x000fcc0000410000 */
[----:B------:R-:W0:Y:S02]  /*c840*/  F2F.F64.F32 R2, R2 ;  /* 0x0000000200027310 */ /* 0x000e240000201800 */
[----:B0-----:R0:W-:Y:S01]  /*c850*/  STG.E.64 desc[UR36][R16.64], R2 ;  /* 0x0000000210007986 */ /* 0x0011e2000c101b24 */
[----:B------:R-:W-:Y:S05]  /*c860*/  BRA `(.L_x_3785) ;  /* 0x0000000800c07947 */ /* 0x000fea0003800000 */
.L_x_3780:
        /* <DEDUP_REMOVED lines=13> */
.L_x_3794:
[----:B------:R-:W-:Y:S01]  /*c940*/  HADD2.F32 R3, -RZ, R3.H0_H0 ;  /* 0x20000003ff037230 */ /* 0x000fe20000004100 */
[----:B------:R-:W-:-:S04]  /*c950*/  CS2R R6, SRZ ;  /* 0x0000000000067805 */ /* 0x000fc8000001ff00 */
[----:B------:R-:W-:-:S04]  /*c960*/  FMUL.FTZ R3, R3, 1 ;  /* 0x3f80000003037820 */ /* 0x000fc80000410000 */
[----:B------:R-:W0:Y:S02]  /*c970*/  F2F.F64.F32 R4, R3 ;  /* 0x0000000300047310 */ /* 0x000e240000201800 */
[----:B0-----:R0:W-:Y:S01]  /*c980*/  STG.E.128 desc[UR36][R16.64], R4 ;  /* 0x0000000410007986 */ /* 0x0011e2000c101d24 */
[----:B------:R-:W-:Y:S05]  /*c990*/  BRA `(.L_x_3785) ;  /* 0x0000000800747947 */ /* 0x000fea0003800000 */
.L_x_3793:
        /* <DEDUP_REMOVED lines=21> */
.L_x_3798:
[----:B------:R-:W-:Y:S05]  /*caf0*/  BSYNC B0 ;  /* 0x0000000000007941 */ /* 0x000fea0003800000 */
.L_x_3797:
[----:B------:R-:W-:-:S05]  /*cb00*/  LOP3.LUT R3, R0, R3, RZ, 0xfc, !PT ;  /* 0x0000000300037212 */ /* 0x000fca00078efcff */
[----:B------:R0:W-:Y:S01]  /*cb10*/  STG.E.U8 desc[UR36][R16.64], R3 ;  /* 0x0000000310007986 */ /* 0x0001e2000c101124 */
[----:B------:R-:W-:Y:S05]  /*cb20*/  BRA `(.L_x_3785) ;  /* 0x0000000800107947 */ /* 0x000fea0003800000 */
.L_x_3796:
        /* <DEDUP_REMOVED lines=13> */
.L_x_3800:
[----:B------:R-:W-:Y:S01]  /*cc00*/  IMAD.MOV.U32 R0, RZ, RZ, 0x7f ;  /* 0x0000007fff007424 */ /* 0x000fe200078e00ff */
[----:B------:R-:W-:-:S04]  /*cc10*/  ISETP.GT.U32.AND P0, PT, R2, 0x7f800000, PT ;  /* 0x7f8000000200780c */ /* 0x000fc80003f04070 */
[----:B------:R-:W-:-:S09]  /*cc20*/  SEL R0, R0, 0x7c, P0 ;  /* 0x0000007c00007807 */ /* 0x000fd20000000000 */
.L_x_3801:
[----:B------:R-:W-:Y:S05]  /*cc30*/  BSYNC B0 ;  /* 0x0000000000007941 */ /* 0x000fea0003800000 */
.L_x_3799:
[----:B------:R-:W-:-:S04]  /*cc40*/  LOP3.LUT R2, R3, 0x80000000, RZ, 0xc0, !PT ;  /* 0x8000000003027812 */ /* 0x000fc800078ec0ff */
[----:B------:R-:W-:-:S04]  /*cc50*/  SHF.R.U32.HI R3, RZ, 0x18, R2 ;  /* 0x00000018ff037819 */ /* 0x000fc80000011602 */
[----:B------:R-:W-:-:S05]  /*cc60*/  LOP3.LUT R3, R0, R3, RZ, 0xfc, !PT ;  /* 0x0000000300037212 */ /* 0x000fca00078efcff */
[----:B------:R0:W-:Y:S01]  /*cc70*/  STG.E.U8 desc[UR36][R16.64], R3 ;  /* 0x0000000310007986 */ /* 0x0001e2000c101124 */
[----:B------:R-:W-:Y:S05]  /*cc80*/  BRA `(.L_x_3785) ;  /* 0x0000000400b87947 */ /* 0x000fea0003800000 */
.L_x_3795:
[----:B------:R-:W-:-:S05]  /*cc90*/  HADD2.F32 R0, -RZ, R3.H0_H0 ;  /* 0x20000003ff007230 */ /* 0x000fca0000004100 */
[----:B------:R-:W-:-:S05]  /*cca0*/  F2FP.BF16.F32.PACK_AB R0, RZ, R0 ;  /* 0x00000000ff00723e */ /* 0x000fca00000010ff */
[----:B------:R0:W-:Y:S01]  /*ccb0*/  STG.E.U16 desc[UR36][R16.64], R0 ;  /* 0x0000000010007986 */ /* 0x0001e2000c101524 */
[----:B------:R-:W-:Y:S05]  /*ccc0*/  BRA `(.L_x_3785) ;  /* 0x0000000400a87947 */ /* 0x000fea0003800000 */
.L_x_3792:
        /* <DEDUP_REMOVED lines=12> */
.L_x_3804:
        /* <DEDUP_REMOVED lines=17> */
.L_x_3807:
[----:B------:R-:W-:-:S04]  /*cea0*/  LOP3.LUT R2, R3, 0x80000000, RZ, 0xc0, !PT ;  /* 0x8000000003027812 */ /* 0x000fc800078ec0ff */
[----:B------:R-:W-:-:S04]  /*ceb0*/  SHF.R.U32.HI R3, RZ, 0x18, R2 ;  /* 0x00000018ff037819 */ /* 0x000fc80000011602 */
[----:B------:R-:W-:-:S04]  /*cec0*/  LOP3.LUT R0, R0, R3, RZ, 0xfc, !PT ;  /* 0x0000000300007212 */ /* 0x000fc800078efcff */
[----:B------:R-:W-:-:S07]  /*ced0*/  PRMT R8, R0, 0x7610, R8 ;  /* 0x0000761000087816 */ /* 0x000fce0000000008 */
.L_x_3806:
[----:B------:R-:W-:Y:S05]  /*cee0*/  BSYNC B0 ;  /* 0x0000000000007941 */ /* 0x000fea0003800000 */
.L_x_3805:
[----:B------:R3:W-:Y:S01]  /*cef0*/  STG.E.U8 desc[UR36][R16.64], R8 ;  /* 0x0000000810007986 */ /* 0x0007e2000c101124 */
[----:B------:R-:W-:Y:S05]  /*cf00*/  BRA `(.L_x_3785) ;  /* 0x0000000400187947 */ /* 0x000fea0003800000 */
.L_x_3803:
        /* <DEDUP_REMOVED lines=17> */
.L_x_3810:
[----:B------:R-:W-:-:S04]  /*d020*/  LOP3.LUT R2, R3, 0x80000000, RZ, 0xc0, !PT ;  /* 0x8000000003027812 */ /* 0x000fc800078ec0ff */
[----:B------:R-:W-:-:S04]  /*d030*/  SHF.R.U32.HI R3, RZ, 0x18, R2 ;  /* 0x00000018ff037819 */ /* 0x000fc80000011602 */
[----:B------:R-:W-:-:S04]  /*d040*/  LOP3.LUT R0, R0, R3, RZ, 0xfc, !PT ;  /* 0x0000000300007212 */ /* 0x000fc800078efcff */
[----:B------:R-:W-:-:S07]  /*d050*/  PRMT R8, R0, 0x7610, R8 ;  /* 0x0000761000087816 */ /* 0x000fce0000000008 */
.L_x_3809:
[----:B------:R-:W-:Y:S05]  /*d060*/  BSYNC B0 ;  /* 0x0000000000007941 */ /* 0x000fea0003800000 */
.L_x_3808:
[----:B------:R0:W-:Y:S01]  /*d070*/  STG.E.U8 desc[UR36][R16.64], R8 ;  /* 0x0000000810007986 */ /* 0x0001e2000c101124 */
[----:B------:R-:W-:Y:S05]  /*d080*/  BRA `(.L_x_3785) ;  /* 0x0000000000b87947 */ /* 0x000fea0003800000 */
.L_x_3802:
        /* <DEDUP_REMOVED lines=22> */
.L_x_3784:
        /* <DEDUP_REMOVED lines=16> */
.L_x_3813:
[----:B------:R-:W-:Y:S05]  /*d2f0*/  BRA `(.L_x_3785) ;  /* 0x00000000001c7947 */ /* 0x000fea0003800000 */
.L_x_3812:
[----:B------:R-:W-:-:S06]  /*d300*/  HADD2.F32 R3, -RZ, R3.H0_H0 ;  /* 0x20000003ff037230 */ /* 0x000fcc0000004100 */
[----:B------:R-:W0:Y:S02]  /*d310*/  F2I.U64.TRUNC R2, R3 ;  /* 0x0000000300027311 */ /* 0x000e24000020d800 */
[----:B0-----:R1:W-:Y:S01]  /*d320*/  STG.E.64 desc[UR36][R16.64], R2 ;  /* 0x0000000210007986 */ /* 0x0013e2000c101b24 */
[----:B------:R-:W-:Y:S05]  /*d330*/  BRA `(.L_x_3785) ;  /* 0x00000000000c7947 */ /* 0x000fea0003800000 */
.L_x_3811:
[----:B------:R-:W-:-:S06]  /*d340*/  HADD2.F32 R3, -RZ, R3.H0_H0 ;  /* 0x20000003ff037230 */ /* 0x000fcc0000004100 */
[----:B------:R-:W0:Y:S02]  /*d350*/  F2I.FTZ.U32.TRUNC.NTZ R3, R3 ;  /* 0x0000000300037305 */ /* 0x000e24000021f000 */
[----:B0-----:R0:W-:Y:S02]  /*d360*/  STG.E desc[UR36][R16.64], R3 ;  /* 0x0000000310007986 */ /* 0x0011e4000c101924 */
.L_x_3785:
[----:B------:R-:W-:-:S07]  /*d370*/  VIADD R19, R19, 0x80 ;  /* 0x0000008013137836 */ /* 0x000fce0000000000 */
.L_x_3712:
[----:B------:R-:W-:Y:S05]  /*d380*/  BSYNC B6 ;  /* 0x0000000000067941 */ /* 0x000fea0003800000 */
.L_x_3711:
        /* <DEDUP_REMOVED lines=357> */
.L_x_3814:
        /* <DEDUP_REMOVED lines=23> */
.L_x_3818:
[----:B------:R-:W2:Y:S02]  /*eb50*/  LDG.E.U8 R2, desc[UR36][R2.64] ;  /* 0x0000002402027981 */ /* 0x000ea4000c1e1100 */
[----:B--2---:R-:W-:-:S04]  /*eb60*/  I2FP.F32.U32 R0, R2 ;  /* 0x0000000200007245 */ /* 0x004fc80000201000 */
[----:B------:R-:W-:-:S04]  /*eb70*/  F2FP.F16.F32.PACK_AB R0, RZ, R0 ;  /* 0x00000000ff00723e */ /* 0x000fc800000000ff */
[----:B------:R-:W-:Y:S01]  /*eb80*/  PRMT R19, R0, 0x7610, R19 ;  /* 0x0000761000137816 */ /* 0x000fe20000000013 */
[----:B------:R-:W-:Y:S06]  /*eb90*/  BRA `(.L_x_3820) ;  /* 0x0000000c00bc7947 */ /* 0x000fec0003800000 */
.L_x_3817:
        /* <DEDUP_REMOVED lines=11> */
.L_x_3822:
[----:B------:R-:W2:Y:S02]  /*ec50*/  LDG.E R2, desc[UR36][R2.64] ;  /* 0x0000002402027981 */ /* 0x000ea4000c1e1900 */
[----:B--2---:R-:W-:-:S04]  /*ec60*/  I2FP.F32.S32 R0, R2 ;  /* 0x0000000200007245 */ /* 0x004fc80000201400 */
[----:B------:R-:W-:-:S04]  /*ec70*/  F2FP.F16.F32.PACK_AB R0, RZ, R0 ;  /* 0x00000000ff00723e */ /* 0x000fc800000000ff */
[----:B------:R-:W-:Y:S01]  /*ec80*/  PRMT R19, R0, 0x7610, R19 ;  /* 0x0000761000137816 */ /* 0x000fe20000000013 */
[----:B------:R-:W-:Y:S06]  /*ec90*/  BRA `(.L_x_3820) ;  /* 0x0000000c007c7947 */ /* 0x000fec0003800000 */
.L_x_3821:
[----:B------:R-:W2:Y:S02]  /*eca0*/  LDG.E.U16 R2, desc[UR36][R2.64] ;  /* 0x0000002402027981 */ /* 0x000ea4000c1e1500 */
[----:B--2---:R-:W0:Y:S02]  /*ecb0*/  I2F.S16 R0, R2 ;  /* 0x0000000200007306 */ /* 0x004e240000101400 */
[----:B0-----:R-:W-:-:S04]  /*ecc0*/  F2FP.F16.F32.PACK_AB R0, RZ, R0 ;  /* 0x00000000ff00723e */ /* 0x001fc800000000ff */
[----:B------:R-:W-:Y:S01]  /*ecd0*/  PRMT R19, R0, 0x7610, R19 ;  /* 0x0000761000137816 */ /* 0x000fe20000000013 */
[----:B------:R-:W-:Y:S06]  /*ece0*/  BRA `(.L_x_3820) ;  /* 0x0000000c00687947 */ /* 0x000fec0003800000 */
.L_x_3816:
        /* <DEDUP_REMOVED lines=9> */
.L_x_3824:
[----:B------:R1:W5:Y:S01]  /*ed80*/  LDG.E.U16 R19, desc[UR36][R2.64] ;  /* 0x0000002402137981 */ /* 0x000362000c1e1500 */
[----:B------:R-:W-:Y:S05]  /*ed90*/  BRA `(.L_x_3820) ;  /* 0x0000000c003c7947 */ /* 0x000fea0003800000 */
.L_x_3823:
        /* <DEDUP_REMOVED lines=9> */
.L_x_3826:
[----:B------:R0:W5:Y:S01]  /*ee30*/  LDG.E.U16 R19, desc[UR36][R2.64] ;  /* 0x0000002402137981 */ /* 0x000162000c1e1500 */
[----:B------:R-:W-:Y:S05]  /*ee40*/  BRA `(.L_x_3820) ;  /* 0x0000000c00107947 */ /* 0x000fea0003800000 */
.L_x_3825:
        /* <DEDUP_REMOVED lines=9> */
.L_x_3815:
        /* <DEDUP_REMOVED lines=14> */
.L_x_3829:
        /* <DEDUP_REMOVED lines=9> */
.L_x_3828:
        /* <DEDUP_REMOVED lines=28> */
.L_x_3831:
        /* <DEDUP_REMOVED lines=15> */
.L_x_3830:
[----:B------:R-:W2:Y:S02]  /*f300*/  LDG.E.U16 R0, desc[UR36][R2.64] ;  /* 0x0000002402007981 */ /* 0x000ea4000c1e1500 */
[----:B--2---:R-:W-:-:S05]  /*f310*/  IMAD.U32 R0, R0, 0x10000, RZ ;  /* 0x0001000000007824 */ /* 0x004fca00078e00ff */
[----:B------:R-:W-:-:S04]  /*f320*/  F2FP.F16.F32.PACK_AB R0, RZ, R0 ;  /* 0x00000000ff00723e */ /* 0x000fc800000000ff */
[----:B------:R-:W-:Y:S01]  /*f330*/  PRMT R19, R0, 0x7610, R19 ;  /* 0x0000761000137816 */ /* 0x000fe20000000013 */
[----:B------:R-:W-:Y:S06]  /*f340*/  BRA `(.L_x_3820) ;  /* 0x0000000400d07947 */ /* 0x000fec0003800000 */
.L_x_3827:
        /* <DEDUP_REMOVED lines=13> */
.L_x_3834:
        /* <DEDUP_REMOVED lines=21> */
.L_x_3838:
[----:B------:R-:W-:Y:S05]  /*f570*/  BSYNC B1 ;  /* 0x0000000000017941 */ /* 0x000fea0003800000 */
.L_x_3837:
[----:B------:R-:W-:Y:S01]  /*f580*/  LEA R3, R0, 0x3b800000, 0x17 ;  /* 0x3b80000000037811 */ /* 0x000fe200078eb8ff */
[----:B------:R-:W-:-:S05]  /*f590*/  IMAD.SHL.U32 R0, R2, 0x100000, RZ ;  /* 0x0010000002007824 */ /* 0x000fca00078e00ff */
[----:B------:R-:W-:-:S07]  /*f5a0*/  LOP3.LUT R0, R3, R0, R4, 0xfe, !PT ;  /* 0x0000000003007212 */ /* 0x000fce00078efe04 */
.L_x_3836:
[----:B------:R-:W-:Y:S05]  /*f5b0*/  BSYNC B0 ;  /* 0x0000000000007941 */ /* 0x000fea0003800000 */
.L_x_3835:
[----:B------:R-:W-:-:S04]  /*f5c0*/  F2FP.F16.F32.PACK_AB R0, RZ, R0 ;  /* 0x00000000ff00723e */ /* 0x000fc800000000ff */
[----:B------:R-:W-:Y:S01]  /*f5d0*/  PRMT R19, R0, 0x7610, R19 ;  /* 0x0000761000137816 */ /* 0x000fe20000000013 */
[----:B------:R-:W-:Y:S06]  /*f5e0*/  BRA `(.L_x_3820) ;  /* 0x0000000400287947 */ /* 0x000fec0003800000 */
.L_x_3833:
        /* <DEDUP_REMOVED lines=21> */
.L_x_3842:
[----:B------:R-:W-:Y:S05]  /*f740*/  BSYNC B1 ;  /* 0x0000000000017941 */ /* 0x000fea0003800000 */
.L_x_3841:
[----:B------:R-:W-:Y:S01]  /*f750*/  LEA R3, R0, 0x37800000, 0x17 ;  /* 0x3780000000037811 */ /* 0x000fe200078eb8ff */
[----:B------:R-:W-:-:S05]  /*f760*/  IMAD.SHL.U32 R0, R2, 0x200000, RZ ;  /* 0x0020000002007824 */ /* 0x000fca00078e00ff */
[----:B------:R-:W-:-:S07]  /*f770*/  LOP3.LUT R0, R3, R0, R4, 0xfe, !PT ;  /* 0x0000000003007212 */ /* 0x000fce00078efe04 */
.L_x_3840:
[----:B------:R-:W-:Y:S05]  /*f780*/  BSYNC B0 ;  /* 0x0000000000007941 */ /* 0x000fea0003800000 */
.L_x_3839:
[----:B------:R-:W-:-:S04]  /*f790*/  F2FP.F16.F32.PACK_AB R0, RZ, R0 ;  /* 0x00000000ff00723e */ /* 0x000fc800000000ff */
[----:B------:R-:W-:Y:S01]  /*f7a0*/  PRMT R19, R0, 0x7610, R19 ;  /* 0x0000761000137816 */ /* 0x000fe20000000013 */
[----:B------:R-:W-:Y:S06]  /*f7b0*/  BRA `(.L_x_3820) ;  /* 0x0000000000b47947 */ /* 0x000fec0003800000 */
.L_x_3832:
        /* <DEDUP_REMOVED lines=14> */
.L_x_3846:
[----:B------:R-:W-:Y:S05]  /*f8a0*/  BSYNC B0 ;  /* 0x0000000000007941 */ /* 0x000fea0003800000 */
.L_x_3845:
[----:B------:R-:W-:-:S04]  /*f8b0*/  F2FP.F16.F32.PACK_AB R0, RZ, R0 ;  /* 0x00000000ff00723e */ /* 0x000fc800000000ff */
[----:B------:R-:W-:Y:S01]  /*f8c0*/  PRMT R19, R0, 0x7610, R19 ;  /* 0x0000761000137816 */ /* 0x000fe20000000013 */
[----:B------:R-:W-:Y:S06]  /*f8d0*/  BRA `(.L_x_3820) ;  /* 0x00000000006c7947 */ /* 0x000fec0003800000 */
.L_x_3819:
        /* <DEDUP_REMOVED lines=16> */
.L_x_3847:
[----:B------:R-:W-:Y:S01]  /*f9e0*/  PRMT R19, RZ, 0x7610, R19 ;  /* 0x00007610ff137816 */ /* 0x000fe20000000013 */
[----:B------:R-:W-:Y:S06]  /*f9f0*/  BRA `(.L_x_3820) ;  /* 0x0000000000247947 */ /* 0x000fec0003800000 */
.L_x_3844:
[----:B------:R-:W2:Y:S02]  /*fa00*/  LDG.E.64 R2, desc[UR36][R2.64] ;  /* 0x0000002402027981 */ /* 0x000ea4000c1e1b00 */
[----:B--2---:R-:W0:Y:S02]  /*fa10*/  I2F.U64 R0, R2 ;  /* 0x0000000200007312 */ /* 0x004e240000301000 */
[----:B0-----:R-:W-:-:S04]  /*fa20*/  F2FP.F16.F32.PACK_AB R0, RZ, R0 ;  /* 0x00000000ff00723e */ /* 0x001fc800000000ff */
[----:B------:R-:W-:Y:S01]  /*fa30*/  PRMT R19, R0, 0x7610, R19 ;  /* 0x0000761000137816 */ /* 0x000fe20000000013 */
[----:B------:R-:W-:Y:S06]  /*fa40*/  BRA `(.L_x_3820) ;  /* 0x0000000000107947 */ /* 0x000fec0003800000 */
.L_x_3843:
[----:B------:R-:W2:Y:S02]  /*fa50*/  LDG.E R2, desc[UR36][R2.64] ;  /* 0x0000002402027981 */ /* 0x000ea4000c1e1900 */
[----:B--2---:R-:W-:-:S04]  /*fa60*/  I2FP.F32.U32 R0, R2 ;  /* 0x0000000200007245 */ /* 0x004fc80000201000 */
[----:B------:R-:W-:-:S04]  /*fa70*/  F2FP.F16.F32.PACK_AB R0, RZ, R0 ;  /* 0x00000000ff00723e */ /* 0x000fc800000000ff */
[----:B------:R-:W-:-:S07]  /*fa80*/  PRMT R19, R0, 0x7610, R19 ;  /* 0x0000761000137816 */ /* 0x000fce0000000013 */
.L_x_3820:
        /* <DEDUP_REMOVED lines=19> */
.L_x_3851:
[----:B------:R-:W2:Y:S02]  /*fbc0*/  LDG.E.U8 R2, desc[UR36][R2.64] ;  /* 0x0000002402027981 */ /* 0x000ea4000c1e1100 */
[----:B--2---:R-:W-:-:S04]  /*fbd0*/  I2FP.F32.U32 R0, R2 ;  /* 0x0000000200007245 */ /* 0x004fc80000201000 */
[----:B------:R-:W-:Y:S01]  /*fbe0*/  F2FP.F16.F32.PACK_AB R0, RZ, R0 ;  /* 0x00000000ff00723e */ /* 0x000fe200000000ff */
[----:B------:R-:W-:Y:S06]  /*fbf0*/  BRA `(.L_x_3853) ;  /* 0x0000000c00887947 */ /* 0x000fec0003800000 */
.L_x_3850:
        /* <DEDUP_REMOVED lines=10> */
.L_x_3855:
[----:B------:R-:W2:Y:S02]  /*fca0*/  LDG.E R2, desc[UR36][R2.64] ;  /* 0x0000002402027981 */ /* 0x000ea4000c1e1900 */
[----:B--2---:R-:W-:-:S04]  /*fcb0*/  I2FP.F32.S32 R0, R2 ;  /* 0x0000000200007245 */ /* 0x004fc80000201400 */
[----:B------:R-:W-:Y:S01]  /*fcc0*/  F2FP.F16.F32.PACK_AB R0, RZ, R0 ;  /* 0x00000000ff00723e */ /* 0x000fe200000000ff */
[----:B------:R-:W-:Y:S06]  /*fcd0*/  BRA `(.L_x_3853) ;  /* 0x0000000c00507947 */ /* 0x000fec0003800000 */
.L_x_3854:
[----:B------:R-:W2:Y:S02]  /*fce0*/  LDG.E.U16 R2, desc[UR36][R2.64] ;  /* 0x0000002402027981 */ /* 0x000ea4000c1e1500 */
[----:B--2---:R-:W0:Y:S02]  /*fcf0*/  I2F.S16 R0, R2 ;  /* 0x0000000200007306 */ /* 0x004e240000101400 */
[----:B0-----:R-:W-:Y:S01]  /*fd00*/  F2FP.F16.F32.PACK_AB R0, RZ, R0 ;  /* 0x00000000ff00723e */ /* 0x001fe200000000ff */
[----:B------:R-:W-:Y:S06]  /*fd10*/  BRA `(.L_x_3853) ;  /* 0x0000000c00407947 */ /* 0x000fec0003800000 */
.L_x_3849:
        /* <DEDUP_REMOVED lines=9> */
.L_x_3857:
[----:B------:R1:W5:Y:S01]  /*fdb0*/  LDG.E.U16 R0, desc[UR36][R2.64] ;  /* 0x0000002402007981 */ /* 0x000362000c1e1500 */
[----:B------:R-:W-:Y:S05]  /*fdc0*/  BRA `(.L_x_3853) ;  /* 0x0000000c00147947 */ /* 0x000fea0003800000 */
.L_x_3856:
        /* <DEDUP_REMOVED lines=9> */
.L_x_3859:
[----:B------:R0:W5:Y:S01]  /*fe60*/  LDG.E.U16 R0, desc[UR36][R2.64] ;  /* 0x0000002402007981 */ /* 0x000162000c1e1500 */
[----:B------:R-:W-:Y:S05]  /*fe70*/  BRA `(.L_x_3853) ;  /* 0x0000000800e87947 */ /* 0x000fea0003800000 */
.L_x_3858:
        /* <DEDUP_REMOVED lines=8> */
.L_x_3848:
        /* <DEDUP_REMOVED lines=13> */
.L_x_3862:
        /* <DEDUP_REMOVED lines=8> */
.L_x_3861:
        /* <DEDUP_REMOVED lines=28> */
.L_x_3864:
        /* <DEDUP_REMOVED lines=15> */
.L_x_3863:
[----:B------:R-:W2:Y:S02]  /*10300*/  LDG.E.U16 R0, desc[UR36][R2.64] ;  /* 0x0000002402007981 */ /* 0x000ea4000c1e1500 */
[----:B--2---:R-:W-:-:S05]  /*10310*/  IMAD.U32 R0, R0, 0x10000, RZ ;  /* 0x0001000000007824 */ /* 0x004fca00078e00ff */
[----:B------:R-:W-:Y:S01]  /*10320*/  F2FP.F16.F32.PACK_AB R0, RZ, R0 ;  /* 0x00000000ff00723e */ /* 0x000fe200000000ff */
[----:B------:R-:W-:Y:S06]  /*10330*/  BRA `(.L_x_3853) ;  /* 0x0000000400b87947 */ /* 0x000fec0003800000 */
.L_x_3860:
        /* <DEDUP_REMOVED lines=12> */
.L_x_3867:
        /* <DEDUP_REMOVED lines=21> */
.L_x_3871:
[----:B------:R-:W-:Y:S05]  /*10550*/  BSYNC B1 ;  /* 0x0000000000017941 */ /* 0x000fea0003800000 */
.L_x_3870:
[----:B------:R-:W-:Y:S01]  /*10560*/  LEA R3, R0, 0x3b800000, 0x17 ;  /* 0x3b80000000037811 */ /* 0x000fe200078eb8ff */
[----:B------:R-:W-:-:S05]  /*10570*/  IMAD.SHL.U32 R0, R2, 0x100000, RZ ;  /* 0x0010000002007824 */ /* 0x000fca00078e00ff */
[----:B------:R-:W-:-:S07]  /*10580*/  LOP3.LUT R0, R3, R0, R4, 0xfe, !PT ;  /* 0x0000000003007212 */ /* 0x000fce00078efe04 */
.L_x_3869:
[----:B------:R-:W-:Y:S05]  /*10590*/  BSYNC B0 ;  /* 0x0000000000007941 */ /* 0x000fea0003800000 */
.L_x_3868:
[----:B------:R-:W-:Y:S01]  /*105a0*/  F2FP.F16.F32.PACK_AB R0, RZ, R0 ;  /* 0x00000000ff00723e */ /* 0x000fe200000000ff */
[----:B------:R-:W-:Y:S06]  /*105b0*/  BRA `(.L_x_3853) ;  /* 0x0000000400187947 */ /* 0x000fec0003800000 */
.L_x_3866:
        /* <DEDUP_REMOVED lines=21> */
.L_x_3875:
[----:B------:R-:W-:Y:S05]  /*10710*/  BSYNC B1 ;  /* 0x0000000000017941 */ /* 0x000fea0003800000 */
.L_x_3874:
[----:B------:R-:W-:Y:S01]  /*10720*/  LEA R3, R0, 0x37800000, 0x17 ;  /* 0x3780000000037811 */ /* 0x000fe200078eb8ff */
[----:B------:R-:W-:-:S05]  /*10730*/  IMAD.SHL.U32 R0, R2, 0x200000, RZ ;  /* 0x0020000002007824 */ /* 0x000fca00078e00ff */
[----:B------:R-:W-:-:S07]  /*10740*/  LOP3.LUT R0, R3, R0, R4, 0xfe, !PT ;  /* 0x0000000003007212 */ /* 0x000fce00078efe04 */
.L_x_3873:
[----:B------:R-:W-:Y:S05]  /*10750*/  BSYNC B0 ;  /* 0x0000000000007941 */ /* 0x000fea0003800000 */
.L_x_3872:
[----:B------:R-:W-:Y:S01]  /*10760*/  F2FP.F16.F32.PACK_AB R0, RZ, R0 ;  /* 0x00000000ff00723e */ /* 0x000fe200000000ff */
[----:B------:R-:W-:Y:S06]  /*10770*/  BRA `(.L_x_3853) ;  /* 0x0000000000a87947 */ /* 0x000fec0003800000 */
.L_x_3865:
        /* <DEDUP_REMOVED lines=14> */
.L_x_3879:
[----:B------:R-:W-:Y:S05]  /*10860*/  BSYNC B0 ;  /* 0x0000000000007941 */ /* 0x000fea0003800000 */
.L_x_3878:
[----:B------:R-:W-:Y:S01]  /*10870*/  F2FP.F16.F32.PACK_AB R0, RZ, R0 ;  /* 0x00000000ff00723e */ /* 0x000fe200000000ff */
[----:B------:R-:W-:Y:S06]  /*10880*/  BRA `(.L_x_3853) ;  /* 0x0000000000647947 */ /* 0x000fec0003800000 */
.L_x_3852:
        /* <DEDUP_REMOVED lines=16> */
.L_x_3880:
[----:B------:R-:W-:Y:S01]  /*10990*/  PRMT R0, RZ, 0x7610, R0 ;  /* 0x00007610ff007816 */ /* 0x000fe20000000000 */
[----:B------:R-:W-:Y:S06]  /*109a0*/  BRA `(.L_x_3853) ;  /* 0x00000000001c7947 */ /* 0x000fec0003800000 */
.L_x_3877:
[----:B------:R-:W2:Y:S02]  /*109b0*/  LDG.E.64 R2, desc[UR36][R2.64] ;  /* 0x0000002402027981 */ /* 0x000ea4000c1e1b00 */
[----:B--2---:R-:W0:Y:S02]  /*109c0*/  I2F.U64 R0, R2 ;  /* 0x0000000200007312 */ /* 0x004e240000301000 */
[----:B0-----:R-:W-:Y:S01]  /*109d0*/  F2FP.F16.F32.PACK_AB R0, RZ, R0 ;  /* 0x00000000ff00723e */ /* 0x001fe200000000ff */
[----:B------:R-:W-:Y:S06]  /*109e0*/  BRA `(.L_x_3853) ;  /* 0x00000000000c7947 */ /* 0x000fec0003800000 */
.L_x_3876:
[----:B------:R-:W2:Y:S02]  /*109f0*/  LDG.E R2, desc[UR36][R2.64] ;  /* 0x0000002402027981 */ /* 0x000ea4000c1e1900 */
[----:B--2---:R-:W-:-:S04]  /*10a00*/  I2FP.F32.U32 R0, R2 ;  /* 0x0000000200007245 */ /* 0x004fc80000201000 */
[----:B------:R-:W-:-:S07]  /*10a10*/  F2FP.F16.F32.PACK_AB R0, RZ, R0 ;  /* 0x00000000ff00723e */ /* 0x000fce00000000ff */
.L_x_3853:
        /* <DEDUP_REMOVED lines=20> */
.L_x_3884:
[----:B------:R-:W-:-:S06]  /*10b60*/  HADD2.F32 R3, -RZ, R0.H0_H0 ;  /* 0x20000000ff037230 */ /* 0x000fcc0000004100 */
[----:B------:R-:W0:Y:S02]  /*10b70*/  F2I.S64.TRUNC R2, R3 ;  /* 0x0000000300027311 */ /* 0x000e24000020d900 */
[----:B0-----:R-:W-:Y:S01]  /*10b80*/  STG.E.U8 desc[UR36][R16.64], R2 ;  /* 0x0000000210007986 */ /* 0x001fe2000c101124 */
[----:B------:R-:W-:Y:S05]  /*10b90*/  EXIT ;  /* 0x000000000000794d */ /* 0x000fea0003800000 */
.L_x_3883:
        /* <DEDUP_REMOVED lines=10> */
.L_x_3887:
[----:B------:R-:W-:-:S04]  /*10c40*/  HADD2.F32 R0, -RZ, R0.H0_H0 ;  /* 0x20000000ff007230 */ /* 0x000fc80000004100 */
[----:B------:R-:W0:Y:S02]  /*10c50*/  F2I.FTZ.TRUNC.NTZ R3, R0 ;  /* 0x0000000000037305 */ /* 0x000e24000021f100 */
[----:B0-----:R-:W-:Y:S01]  /*10c60*/  STG.E desc[UR36][R16.64], R3 ;  /* 0x0000000310007986 */ /* 0x001fe2000c101924 */
[----:B------:R-:W-:Y:S05]  /*10c70*/  EXIT ;  /* 0x000000000000794d */ /* 0x000fea0003800000 */
.L_x_3886:
[----:B------:R-:W-:-:S04]  /*10c80*/  HADD2.F32 R0, -RZ, R0.H0_H0 ;  /* 0x20000000ff007230 */ /* 0x000fc80000004100 */
[----:B------:R-:W0:Y:S02]  /*10c90*/  F2I.FTZ.TRUNC.NTZ R3, R0 ;  /* 0x0000000000037305 */ /* 0x000e24000021f100 */
[----:B0-----:R-:W-:Y:S01]  /*10ca0*/  STG.E.U16 desc[UR36][R16.64], R3 ;  /* 0x0000000310007986 */ /* 0x001fe2000c101524 */
[----:B------:R-:W-:Y:S05]  /*10cb0*/  EXIT ;  /* 0x000000000000794d */ /* 0x000fea0003800000 */
.L_x_3882:
        /* <DEDUP_REMOVED lines=9> */
.L_x_3889:
[----:B------:R-:W-:Y:S01]  /*10d50*/  STG.E.U16 desc[UR36][R16.64], R0 ;  /* 0x0000000010007986 */ /* 0x000fe2000c101524 */
[----:B------:R-:W-:Y:S05]  /*10d60*/  EXIT ;  /* 0x000000000000794d */ /* 0x000fea0003800000 */
.L_x_3888:
        /* <DEDUP_REMOVED lines=10> */
.L_x_3891:
[----:B------:R-:W-:-:S05]  /*10e10*/  HADD2.F32 R0, -RZ, R0.H0_H0 ;  /* 0x20000000ff007230 */ /* 0x000fca0000004100 */
[----:B------:R-:W-:-:S04]  /*10e20*/  F2FP.F16.F32.PACK_AB R0, RZ, R0 ;  /* 0x00000000ff00723e */ /* 0x000fc800000000ff */
[----:B------:R-:W-:-:S05]  /*10e30*/  PRMT R0, R0, 0x5410, RZ ;  /* 0x0000541000007816 */ /* 0x000fca00000000ff */
[----:B------:R-:W-:Y:S01]  /*10e40*/  STG.E desc[UR36][R16.64], R0 ;  /* 0x0000000010007986 */ /* 0x000fe2000c101924 */
[----:B------:R-:W-:Y:S05]  /*10e50*/  EXIT ;  /* 0x000000000000794d */ /* 0x000fea0003800000 */
.L_x_3890:
[----:B------:R-:W-:-:S05]  /*10e60*/  HADD2.F32 R2, -RZ, R0.H0_H0 ;  /* 0x20000000ff027230 */ /* 0x000fca0000004100 */
[----:B------:R-:W-:-:S06]  /*10e70*/  FMUL.FTZ R2, R2, 1 ;  /* 0x3f80000002027820 */ /* 0x000fcc0000410000 */
[----:B------:R-:W0:Y:S02]  /*10e80*/  F2F.F64.F32 R2, R2 ;  /* 0x0000000200027310 */ /* 0x000e240000201800 */
[----:B0-----:R-:W-:Y:S01]  /*10e90*/  STG.E.64 desc[UR36][R16.64], R2 ;  /* 0x0000000210007986 */ /* 0x001fe2000c101b24 */
[----:B------:R-:W-:Y:S05]  /*10ea0*/  EXIT ;  /* 0x000000000000794d */ /* 0x000fea0003800000 */
.L_x_3881:
        /* <DEDUP_REMOVED lines=13> */
.L_x_3894:
[----:B------:R-:W-:Y:S01]  /*10f80*/  HADD2.F32 R0, -RZ, R0.H0_H0 ;  /* 0x20000000ff007230 */ /* 0x000fe20000004100 */
[----:B------:R-:W-:-:S04]  /*10f90*/  CS2R R6, SRZ ;  /* 0x0000000000067805 */ /* 0x000fc8000001ff00 */
[----:B------:R-:W-:-:S04]  /*10fa0*/  FMUL.FTZ R0, R0, 1 ;  /* 0x3f80000000007820 */ /* 0x000fc80000410000 */
[----:B------:R-:W0:Y:S02]  /*10fb0*/  F2F.F64.F32 R4, R0 ;  /* 0x0000000000047310 */ /* 0x000e240000201800 */
[----:B0-----:R-:W-:Y:S01]  /*10fc0*/  STG.E.128 desc[UR36][R16.64], R4 ;  /* 0x0000000410007986 */ /* 0x001fe2000c101d24 */
[----:B------:R-:W-:Y:S05]  /*10fd0*/  EXIT ;  /* 0x000000000000794d */ /* 0x000fea0003800000 */
.L_x_3893:
        /* <DEDUP_REMOVED lines=21> */
.L_x_3898:
[----:B------:R-:W-:Y:S05]  /*11130*/  BSYNC B0 ;  /* 0x0000000000007941 */ /* 0x000fea0003800000 */
.L_x_3897:
[----:B------:R-:W-:-:S05]  /*11140*/  LOP3.LUT R3, R0, R3, RZ, 0xfc, !PT ;  /* 0x0000000300037212 */ /* 0x000fca00078efcff */
[----:B------:R-:W-:Y:S01]  /*11150*/  STG.E.U8 desc[UR36][R16.64], R3 ;  /* 0x0000000310007986 */ /* 0x000fe2000c101124 */
[----:B------:R-:W-:Y:S05]  /*11160*/  EXIT ;  /* 0x000000000000794d */ /* 0x000fea0003800000 */
.L_x_3896:
        /* <DEDUP_REMOVED lines=13> */
.L_x_3900:
[----:B------:R-:W-:Y:S01]  /*11240*/  IMAD.MOV.U32 R0, RZ, RZ, 0x7f ;  /* 0x0000007fff007424 */ /* 0x000fe200078e00ff */
[----:B------:R-:W-:-:S04]  /*11250*/  ISETP.GT.U32.AND P0, PT, R2, 0x7f800000, PT ;  /* 0x7f8000000200780c */ /* 0x000fc80003f04070 */
[----:B------:R-:W-:-:S09]  /*11260*/  SEL R0, R0, 0x7c, P0 ;  /* 0x0000007c00007807 */ /* 0x000fd20000000000 */
.L_x_3901:
[----:B------:R-:W-:Y:S05]  /*11270*/  BSYNC B0 ;  /* 0x0000000000007941 */ /* 0x000fea0003800000 */
.L_x_3899:
[----:B------:R-:W-:-:S04]  /*11280*/  LOP3.LUT R2, R3, 0x80000000, RZ, 0xc0, !PT ;  /* 0x8000000003027812 */ /* 0x000fc800078ec0ff */
[----:B------:R-:W-:-:S04]  /*11290*/  SHF.R.U32.HI R3, RZ, 0x18, R2 ;  /* 0x00000018ff037819 */ /* 0x000fc80000011602 */
[----:B------:R-:W-:-:S05]  /*112a0*/  LOP3.LUT R3, R0, R3, RZ, 0xfc, !PT ;  /* 0x0000000300037212 */ /* 0x000fca00078efcff */
[----:B------:R-:W-:Y:S01]  /*112b0*/  STG.E.U8 desc[UR36][R16.64], R3 ;  /* 0x0000000310007986 */ /* 0x000fe2000c101124 */
[----:B------:R-:W-:Y:S05]  /*112c0*/  EXIT ;  /* 0x000000000000794d */ /* 0x000fea0003800000 */
.L_x_3895:
[----:B------:R-:W-:-:S05]  /*112d0*/  HADD2.F32 R0, -RZ, R0.H0_H0 ;  /* 0x20000000ff007230 */ /* 0x000fca0000004100 */
[----:B------:R-:W-:-:S05]  /*112e0*/  F2FP.BF16.F32.PACK_AB R0, RZ, R0 ;  /* 0x00000000ff00723e */ /* 0x000fca00000010ff */
[----:B------:R-:W-:Y:S01]  /*112f0*/  STG.E.U16 desc[UR36][R16.64], R0 ;  /* 0x0000000010007986 */ /* 0x000fe2000c101524 */
[----:B------:R-:W-:Y:S05]  /*11300*/  EXIT ;  /* 0x000000000000794d */ /* 0x000fea0003800000 */
.L_x_3892:
        /* <DEDUP_REMOVED lines=12> */
.L_x_3904:
        /* <DEDUP_REMOVED lines=17> */
.L_x_3907:
[----:B------:R-:W-:-:S04]  /*114e0*/  LOP3.LUT R2, R3, 0x80000000, RZ, 0xc0, !PT ;  /* 0x8000000003027812 */ /* 0x000fc800078ec0ff */
[----:B------:R-:W-:-:S04]  /*114f0*/  SHF.R.U32.HI R3, RZ, 0x18, R2 ;  /* 0x00000018ff037819 */ /* 0x000fc80000011602 */
[----:B------:R-:W-:-:S04]  /*11500*/  LOP3.LUT R0, R0, R3, RZ, 0xfc, !PT ;  /* 0x0000000300007212 */ /* 0x000fc800078efcff */
[----:B------:R-:W-:-:S07]  /*11510*/  PRMT R8, R0, 0x7610, R8 ;  /* 0x0000761000087816 */ /* 0x000fce0000000008 */
.L_x_3906:
[----:B------:R-:W-:Y:S05]  /*11520*/  BSYNC B0 ;  /* 0x0000000000007941 */ /* 0x000fea0003800000 */
.L_x_3905:
[----:B------:R-:W-:Y:S01]  /*11530*/  STG.E.U8 desc[UR36][R16.64], R8 ;  /* 0x0000000810007986 */ /* 0x000fe2000c101124 */
[----:B------:R-:W-:Y:S05]  /*11540*/  EXIT ;  /* 0x000000000000794d */ /* 0x000fea0003800000 */
.L_x_3903:
        /* <DEDUP_REMOVED lines=17> */
.L_x_3910:
[----:B------:R-:W-:-:S04]  /*11660*/  LOP3.LUT R2, R3, 0x80000000, RZ, 0xc0, !PT ;  /* 0x8000000003027812 */ /* 0x000fc800078ec0ff */
[----:B------:R-:W-:-:S04]  /*11670*/  SHF.R.U32.HI R3, RZ, 0x18, R2 ;  /* 0x00000018ff037819 */ /* 0x000fc80000011602 */
[----:B------:R-:W-:-:S04]  /*11680*/  LOP3.LUT R0, R0, R3, RZ, 0xfc, !PT ;  /* 0x0000000300007212 */ /* 0x000fc800078efcff */
[----:B------:R-:W-:-:S07]  /*11690*/  PRMT R8, R0, 0x7610, R8 ;  /* 0x0000761000087816 */ /* 0x000fce0000000008 */
.L_x_3909:
[----:B------:R-:W-:Y:S05]  /*116a0*/  BSYNC B0 ;  /* 0x0000000000007941 */ /* 0x000fea0003800000 */
.L_x_3908:
[----:B------:R-:W-:Y:S01]  /*116b0*/  STG.E.U8 desc[UR36][R16.64], R8 ;  /* 0x0000000810007986 */ /* 0x000fe2000c101124 */
[----:B------:R-:W-:Y:S05]  /*116c0*/  EXIT ;  /* 0x000000000000794d */ /* 0x000fea0003800000 */
.L_x_3902:
        /* <DEDUP_REMOVED lines=22> */
.L_x_3885:
        /* <DEDUP_REMOVED lines=16> */
.L_x_3913:
[----:B------:R-:W-:Y:S05]  /*11930*/  EXIT ;  /* 0x000000000000794d */ /* 0x000fea0003800000 */
.L_x_3912:
[----:B------:R-:W-:-:S06]  /*11940*/  HADD2.F32 R2, -RZ, R0.H0_H0 ;  /* 0x20000000ff027230 */ /* 0x000fcc0000004100 */
[----:B------:R-:W0:Y:S02]  /*11950*/  F2I.U64.TRUNC R2, R2 ;  /* 0x0000000200027311 */ /* 0x000e24000020d800 */
[----:B0-----:R-:W-:Y:S01]  /*11960*/  STG.E.64 desc[UR36][R16.64], R2 ;  /* 0x0000000210007986 */ /* 0x001fe2000c101b24 */
[----:B------:R-:W-:Y:S05]  /*11970*/  EXIT ;  /* 0x000000000000794d */ /* 0x000fea0003800000 */
.L_x_3911:
[----:B------:R-:W-:-:S04]  /*11980*/  HADD2.F32 R0, -RZ, R0.H0_H0 ;  /* 0x20000000ff007230 */ /* 0x000fc80000004100 */
[----:B------:R-:W0:Y:S02]  /*11990*/  F2I.FTZ.U32.TRUNC.NTZ R3, R0 ;  /* 0x0000000000037305 */ /* 0x000e24000021f000 */
[----:B0-----:R-:W-:Y:S01]  /*119a0*/  STG.E desc[UR36][R16.64], R3 ;  /* 0x0000000310007986 */ /* 0x001fe2000c101924 */
[----:B------:R-:W-:Y:S05]  /*119b0*/  EXIT ;  /* 0x000000000000794d */ /* 0x000fea0003800000 */
.L_x_3914:
        /* <DEDUP_REMOVED lines=12> */
.L_x_17241:


//--------------------- .text._ZN2at6native27unrolled_elementwise_kernelINS0_13BinaryFunctorIN3c104HalfES4_S4_NS0_15binary_internal10MulFunctorIfEEEESt5arrayIPcLm3EELi4E23TrivialOffsetCalculatorILi2EjESC_ILi1EjENS0_6memory12LoadWithCastILi2EEENSF_13StoreWithCastILi1EEEEEviT_T0_T2_T3_T4_T5_ --------------------------
	.section	.text._ZN2at6native27unrolled_elementwise_kernelINS0_13BinaryFunctorIN3c104HalfES4_S4_NS0_15binary_internal10MulFunctorIfEEEESt5arrayIPcLm3EELi4E23TrivialOffsetCalculatorILi2EjESC_ILi1EjENS0_6memory12LoadWithCastILi2EEENSF_13StoreWithCastILi1EEEEEviT_T0_T2_T3_T4_T5_,"ax",@progbits
	.align	128
        .global         _ZN2at6native27unrolled_elementwise_kernelINS0_13BinaryFunctorIN3c104HalfES4_S4_NS0_15binary_internal10MulFunctorIfEEEESt5arrayIPcLm3EELi4E23TrivialOffsetCalculatorILi2EjESC_ILi1EjENS0_6memory12LoadWithCastILi2EEENSF_13StoreWithCastILi1EEEEEviT_T0_T2_T3_T4_T5_
        .type           _ZN2at6native27unrolled_elementwise_kernelINS0_13BinaryFunctorIN3c104HalfES4_S4_NS0_15binary_internal10MulFunctorIfEEEESt5arrayIPcLm3EELi4E23TrivialOffsetCalculatorILi2EjESC_ILi1EjENS0_6memory12LoadWithCastILi2EEENSF_13StoreWithCastILi1EEEEEviT_T0_T2_T3_T4_T5_,@function
        .size           _ZN2at6native27unrolled_elementwise_kernelINS0_13BinaryFunctorIN3c104HalfES4_S4_NS0_15binary_internal10MulFunctorIfEEEESt5arrayIPcLm3EELi4E23TrivialOffsetCalculatorILi2EjESC_ILi1EjENS0_6memory12LoadWithCastILi2EEENSF_13StoreWithCastILi1EEEEEviT_T0_T2_T3_T4_T5_,(.L_x_17242 - _ZN2at6native27unrolled_elementwise_kernelINS0_13BinaryFunctorIN3c104HalfES4_S4_NS0_15binary_internal10MulFunctorIfEEEESt5arrayIPcLm3EELi4E23TrivialOffsetCalculatorILi2EjESC_ILi1EjENS0_6memory12LoadWithCastILi2EEENSF_13StoreWithCastILi1EEEEEviT_T0_T2_T3_T4_T5_)
        .other          _ZN2at6native27unrolled_elementwise_kernelINS0_13BinaryFunctorIN3c104HalfES4_S4_NS0_15binary_internal10MulFunctorIfEEEESt5arrayIPcLm3EELi4E23TrivialOffsetCalculatorILi2EjESC_ILi1EjENS0_6memory12LoadWithCastILi2EEENSF_13StoreWithCastILi1EEEEEviT_T0_T2_T3_T4_T5_,@"STO_CUDA_ENTRY STV_DEFAULT"
_ZN2at6native27unrolled_elementwise_kernelINS0_13BinaryFunctorIN3c104HalfES4_S4_NS0_15binary_internal10MulFunctorIfEEEESt5arrayIPcLm3EELi4E23TrivialOffsetCalculatorILi2EjESC_ILi1EjENS0_6memory12LoadWithCastILi2EEENSF_13StoreWithCastILi1EEEEEviT_T0_T2_T3_T4_T5_:
.text._ZN2at6native27unrolled_elementwise_kernelINS0_13BinaryFunctorIN3c104HalfES4_S4_NS0_15binary_internal10MulFunctorIfEEEESt5arrayIPcLm3EELi4E23TrivialOffsetCalculatorILi2EjESC_ILi1EjENS0_6memory12LoadWithCastILi2EEENSF_13StoreWithCastILi1EEEEEviT_T0_T2_T3_T4_T5_:
        /* <DEDUP_REMOVED lines=36> */
.L_x_3920:
[----:B------:R-:W2:Y:S02]  /*0240*/  LDG.E.U8 R4, desc[UR36][R4.64] ;  /* 0x0000002404047981 */ /* 0x000ea4000c1e1100 */
[----:B--2---:R-:W-:-:S04]  /*0250*/  I2FP.F32.U32 R0, R4 ;  /* 0x0000000400007245 */ /* 0x004fc80000201000 */
[----:B------:R-:W-:-:S04]  /*0260*/  F2FP.F16.F32.PACK_AB R0, RZ, R0 ;  /* 0x00000000ff00723e */ /* 0x000fc800000000ff */
[----:B------:R-:W-:Y:S01]  /*0270*/  PRMT R17, R0, 0x7610, R17 ;  /* 0x0000761000117816 */ /* 0x000fe20000000011 */
[----:B------:R-:W-:Y:S06]  /*0280*/  BRA `(.L_x_3922) ;  /* 0x0000000c00bc7947 */ /* 0x000fec0003800000 */
.L_x_3919:
        /* <DEDUP_REMOVED lines=11> */
.L_x_3924:
[----:B------:R-:W2:Y:S02]  /*0340*/  LDG.E R4, desc[UR36][R4.64] ;  /* 0x0000002404047981 */ /* 0x000ea4000c1e1900 */
[----:B--2---:R-:W-:-:S04]  /*0350*/  I2FP.F32.S32 R0, R4 ;  /* 0x0000000400007245 */ /* 0x004fc80000201400 */
[----:B------:R-:W-:-:S04]  /*0360*/  F2FP.F16.F32.PACK_AB R0, RZ, R0 ;  /* 0x00000000ff00723e */ /* 0x000fc800000000ff */
[----:B------:R-:W-:Y:S01]  /*0370*/  PRMT R17, R0, 0x7610, R17 ;  /* 0x0000761000117816 */ /* 0x000fe20000000011 */
[----:B------:R-:W-:Y:S06]  /*0380*/  BRA `(.L_x_3922) ;  /* 0x0000000c007c7947 */ /* 0x000fec0003800000 */
.L_x_3923:
[----:B------:R-:W2:Y:S02]  /*0390*/  LDG.E.U16 R4, desc[UR36][R4.64] ;  /* 0x0000002404047981 */ /* 0x000ea4000c1e1500 */
[----:B--2---:R-:W0:Y:S02]  /*03a0*/  I2F.S16 R0, R4 ;  /* 0x0000000400007306 */ /* 0x004e240000101400 */
[----:B0-----:R-:W-:-:S04]  /*03b0*/  F2FP.F16.F32.PACK_AB R0, RZ, R0 ;  /* 0x00000000ff00723e */ /* 0x001fc800000000ff */
[----:B------:R-:W-:Y:S01]  /*03c0*/  PRMT R17, R0, 0x7610, R17 ;  /* 0x0000761000117816 */ /* 0x000fe20000000011 */
[----:B------:R-:W-:Y:S06]  /*03d0*/  BRA `(.L_x_3922) ;  /* 0x0000000c00687947 */ /* 0x000fec0003800000 */
.L_x_3918:
        /* <DEDUP_REMOVED lines=9> */
.L_x_3926:
[----:B------:R1:W5:Y:S01]  /*0470*/  LDG.E.U16 R17, desc[UR36][R4.64] ;  /* 0x0000002404117981 */ /* 0x000362000c1e1500 */
[----:B------:R-:W-:Y:S05]  /*0480*/  BRA `(.L_x_3922) ;  /* 0x0000000c003c7947 */ /* 0x000fea0003800000 */
.L_x_3925:
        /* <DEDUP_REMOVED lines=9> */
.L_x_3928:
[----:B------:R0:W5:Y:S01]  /*0520*/  LDG.E.U16 R17, desc[UR36][R4.64] ;  /* 0x0000002404117981 */ /* 0x000162000c1e1500 */
[----:B------:R-:W-:Y:S05]  /*0530*/  BRA `(.L_x_3922) ;  /* 0x0000000c00107947 */ /* 0x000fea0003800000 */
.L_x_3927:
        /* <DEDUP_REMOVED lines=9> */
.L_x_3917:
        /* <DEDUP_REMOVED lines=14> */
.L_x_3931:
        /* <DEDUP_REMOVED lines=9> */
.L_x_3930:
        /* <DEDUP_REMOVED lines=28> */
.L_x_3933:
        /* <DEDUP_REMOVED lines=12> */
[----:B------:R-:W-:-:S04]  /*09c0*/  F2FP.F16.F32.PACK_AB R0, RZ, R0 ;  /* 0x00000000ff00723e */ /* 0x000fc800000000ff */
[----:B------:R-:W-:Y:S01]  /*09d0*/  PRMT R17, R0, 0x7610, R17 ;  /* 0x0000761000117816 */ /* 0x000fe20000000011 */
[----:B------:R-:W-:Y:S06]  /*09e0*/  BRA `(.L_x_3922) ;  /* 0x0000000400e47947 */ /* 0x000fec0003800000 */
.L_x_3932:
[----:B------:R-:W2:Y:S02]  /*09f0*/  LDG.E.U16 R0, desc[UR36][R4.64] ;  /* 0x0000002404007981 */ /* 0x000ea4000c1e1500 */
[----:B--2---:R-:W-:-:S05]  /*0a00*/  IMAD.U32 R0, R0, 0x10000, RZ ;  /* 0x0001000000007824 */ /* 0x004fca00078e00ff */
[----:B------:R-:W-:-:S04]  /*0a10*/  F2FP.F16.F32.PACK_AB R0, RZ, R0 ;  /* 0x00000000ff00723e */ /* 0x000fc800000000ff */
[----:B------:R-:W-:Y:S01]  /*0a20*/  PRMT R17, R0, 0x7610, R17 ;  /* 0x0000761000117816 */ /* 0x000fe20000000011 */
[----:B------:R-:W-:Y:S06]  /*0a30*/  BRA `(.L_x_3922) ;  /* 0x0000000400d07947 */ /* 0x000fec0003800000 */
.L_x_3929:
        /* <DEDUP_REMOVED lines=13> */
.L_x_3936:
        /* <DEDUP_REMOVED lines=21> */
.L_x_3940:
[----:B------:R-:W-:Y:S05]  /*0c60*/  BSYNC B1 ;  /* 0x0000000000017941 */ /* 0x000fea0003800000 */
.L_x_3939:
[----:B------:R-:W-:Y:S01]  /*0c70*/  LEA R5, R0, 0x3b800000, 0x17 ;  /* 0x3b80000000057811 */ /* 0x000fe200078eb8ff */
[----:B------:R-:W-:-:S05]  /*0c80*/  IMAD.SHL.U32 R0, R3, 0x100000, RZ ;  /* 0x0010000003007824 */ /* 0x000fca00078e00ff */
[----:B------:R-:W-:-:S07]  /*0c90*/  LOP3.LUT R0, R5, R0, R6, 0xfe, !PT ;  /* 0x0000000005007212 */ /* 0x000fce00078efe06 */
.L_x_3938:
[----:B------:R-:W-:Y:S05]  /*0ca0*/  BSYNC B0 ;  /* 0x0000000000007941 */ /* 0x000fea0003800000 */
.L_x_3937:
[----:B------:R-:W-:-:S04]  /*0cb0*/  F2FP.F16.F32.PACK_AB R0, RZ, R0 ;  /* 0x00000000ff00723e */ /* 0x000fc800000000ff */
[----:B------:R-:W-:Y:S01]  /*0cc0*/  PRMT R17, R0, 0x7610, R17 ;  /* 0x0000761000117816 */ /* 0x000fe20000000011 */
[----:B------:R-:W-:Y:S06]  /*0cd0*/  BRA `(.L_x_3922) ;  /* 0x0000000400287947 */ /* 0x000fec0003800000 */
.L_x_3935:
        /* <DEDUP_REMOVED lines=21> */
.L_x_3944:
[----:B------:R-:W-:Y:S05]  /*0e30*/  BSYNC B1 ;  /* 0x0000000000017941 */ /* 0x000fea0003800000 */
.L_x_3943:
[----:B------:R-:W-:Y:S01]  /*0e40*/  LEA R5, R0, 0x37800000, 0x17 ;  /* 0x3780000000057811 */ /* 0x000fe200078eb8ff */
[----:B------:R-:W-:-:S05]  /*0e50*/  IMAD.SHL.U32 R0, R3, 0x200000, RZ ;  /* 0x0020000003007824 */ /* 0x000fca00078e00ff */
[----:B------:R-:W-:-:S07]  /*0e60*/  LOP3.LUT R0, R5, R0, R6, 0xfe, !PT ;  /* 0x0000000005007212 */ /* 0x000fce00078efe06 */
.L_x_3942:
[----:B------:R-:W-:Y:S05]  /*0e70*/  BSYNC B0 ;  /* 0x0000000000007941 */ /* 0x000fea0003800000 */
.L_x_3941:
[----:B------:R-:W-:-:S04]  /*0e80*/  F2FP.F16.F32.PACK_AB R0, RZ, R0 ;  /* 0x00000000ff00723e */ /* 0x000fc800000000ff */
[----:B------:R-:W-:Y:S01]  /*0e90*/  PRMT R17, R0, 0x7610, R17 ;  /* 0x0000761000117816 */ /* 0x000fe20000000011 */
[----:B------:R-:W-:Y:S06]  /*0ea0*/  BRA `(.L_x_3922) ;  /* 0x0000000000b47947 */ /* 0x000fec0003800000 */
.L_x_3934:
        /* <DEDUP_REMOVED lines=14> */
.L_x_3948:
[----:B------:R-:W-:Y:S05]  /*0f90*/  BSYNC B0 ;  /* 0x0000000000007941 */ /* 0x000fea0003800000 */
.L_x_3947:
[----:B------:R-:W-:-:S04]  /*0fa0*/  F2FP.F16.F32.PACK_AB R0, RZ, R0 ;  /* 0x00000000ff00723e */ /* 0x000fc800000000ff */
[----:B------:R-:W-:Y:S01]  /*0fb0*/  PRMT R17, R0, 0x7610, R17 ;  /* 0x0000761000117816 */ /* 0x000fe20000000011 */
[----:B------:R-:W-:Y:S06]  /*0fc0*/  BRA `(.L_x_3922) ;  /* 0x00000000006c7947 */ /* 0x000fec0003800000 */
.L_x_3921:
        /* <DEDUP_REMOVED lines=16> */
.L_x_3949:
[----:B------:R-:W-:Y:S01]  /*10d0*/  PRMT R17, RZ, 0x7610, R17 ;  /* 0x00007610ff117816 */ /* 0x000fe20000000011 */
[----:B------:R-:W-:Y:S06]  /*10e0*/  BRA `(.L_x_3922) ;  /* 0x0000000000247947 */ /* 0x000fec0003800000 */
.L_x_3946:
[----:B------:R-:W2:Y:S02]  /*10f0*/  LDG.E.64 R4, desc[UR36][R4.64] ;  /* 0x0000002404047981 */ /* 0x000ea4000c1e1b00 */
[----:B--2---:R-:W0:Y:S02]  /*1100*/  I2F.U64 R0, R4 ;  /* 0x0000000400007312 */ /* 0x004e240000301000 */
[----:B0-----:R-:W-:-:S04]  /*1110*/  F2FP.F16.F32.PACK_AB R0, RZ, R0 ;  /* 0x00000000ff00723e */ /* 0x001fc800000000ff */
[----:B------:R-:W-:Y:S01]  /*1120*/  PRMT R17, R0, 0x7610, R17 ;  /* 0x0000761000117816 */ /* 0x000fe20000000011 */
[----:B------:R-:W-:Y:S06]  /*1130*/  BRA `(.L_x_3922) ;  /* 0x0000000000107947 */ /* 0x000fec0003800000 */
.L_x_3945:
[----:B------:R-:W2:Y:S02]  /*1140*/  LDG.E R4, desc[UR36][R4.64] ;  /* 0x0000002404047981 */ /* 0x000ea4000c1e1900 */
[----:B--2---:R-:W-:-:S04]  /*1150*/  I2FP.F32.U32 R0, R4 ;  /* 0x0000000400007245 */ /* 0x004fc80000201000 */
[----:B------:R-:W-:-:S04]  /*1160*/  F2FP.F16.F32.PACK_AB R0, RZ, R0 ;  /* 0x00000000ff00723e */ /* 0x000fc800000000ff */
[----:B------:R-:W-:-:S07]  /*1170*/  PRMT R17, R0, 0x7610, R17 ;  /* 0x0000761000117816 */ /* 0x000fce0000000011 */
.L_x_3922:
[----:B01----:R-:W0:Y:S01]  /*1180*/  LDC.64 R4, c[0x0][0x228] ;  /* 0x00008a00ff047b82 */ /* 0x003e220000000a00 */
        /* <DEDUP_REMOVED lines=20> */
.L_x_3953:
[----:B------:R-:W2:Y:S02]  /*12d0*/  LDG.E.U8 R4, desc[UR36][R4.64] ;  /* 0x0000002404047981 */ /* 0x000ea4000c1e1100 */
[----:B--2---:R-:W-:-:S04]  /*12e0*/  I2FP.F32.U32 R0, R4 ;  /* 0x0000000400007245 */ /* 0x004fc80000201000 */
[----:B------:R-:W-:-:S04]  /*12f0*/  F2FP.F16.F32.PACK_AB R0, RZ, R0 ;  /* 0x00000000ff00723e */ /* 0x000fc800000000ff */
[----:B------:R-:W-:Y:S01]  /*1300*/  PRMT R18, R0, 0x7610, R18 ;  /* 0x0000761000127816 */ /* 0x000fe20000000012 */
[----:B------:R-:W-:Y:S06]  /*1310*/  BRA `(.L_x_3955) ;  /* 0x0000000c00bc7947 */ /* 0x000fec0003800000 */
.L_x_3952:
        /* <DEDUP_REMOVED lines=11> */
.L_x_3957:
[----:B------:R-:W2:Y:S02]  /*13d0*/  LDG.E R4, desc[UR36][R4.64] ;  /* 0x0000002404047981 */ /* 0x000ea4000c1e1900 */
[----:B--2---:R-:W-:-:S04]  /*13e0*/  I2FP.F32.S32 R0, R4 ;  /* 0x0000000400007245 */ /* 0x004fc80000201400 */
[----:B------:R-:W-:-:S04]  /*13f0*/  F2FP.F16.F32.PACK_AB R0, RZ, R0 ;  /* 0x00000000ff00723e */ /* 0x000fc800000000ff */
[----:B------:R-:W-:Y:S01]  /*1400*/  PRMT R18, R0, 0x7610, R18 ;  /* 0x0000761000127816 */ /* 0x000fe20000000012 */
[----:B------:R-:W-:Y:S06]  /*1410*/  BRA `(.L_x_3955) ;  /* 0x0000000c007c7947 */ /* 0x000fec0003800000 */
.L_x_3956:
[----:B------:R-:W2:Y:S02]  /*1420*/  LDG.E.U16 R4, desc[UR36][R4.64] ;  /* 0x0000002404047981 */ /* 0x000ea4000c1e1500 */
[----:B--2---:R-:W0:Y:S02]  /*1430*/  I2F.S16 R0, R4 ;  /* 0x0000000400007306 */ /* 0x004e240000101400 */
[----:B0-----:R-:W-:-:S04]  /*1440*/  F2FP.F16.F32.PACK_AB R0, RZ, R0 ;  /* 0x00000000ff00723e */ /* 0x001fc800000000ff */
[----:B------:R-:W-:Y:S01]  /*1450*/  PRMT R18, R0, 0x7610, R18 ;  /* 0x0000761000127816 */ /* 0x000fe20000000012 */
[----:B------:R-:W-:Y:S06]  /*1460*/  BRA `(.L_x_3955) ;  /* 0x0000000c00687947 */ /* 0x000fec0003800000 */
.L_x_3951:
        /* <DEDUP_REMOVED lines=9> */
.L_x_3959:
[----:B------:R1:W5:Y:S01]  /*1500*/  LDG.E.U16 R18, desc[UR36][R4.64] ;  /* 0x0000002404127981 */ /* 0x000362000c1e1500 */
[----:B------:R-:W-:Y:S05]  /*1510*/  BRA `(.L_x_3955) ;  /* 0x0000000c003c7947 */ /* 0x000fea0003800000 */
.L_x_3958:
        /* <DEDUP_REMOVED lines=9> */
.L_x_3961:
[----:B------:R0:W5:Y:S01]  /*15b0*/  LDG.E.U16 R18, desc[UR36][R4.64] ;  /* 0x0000002404127981 */ /* 0x000162000c1e1500 */
[----:B------:R-:W-:Y:S05]  /*15c0*/  BRA `(.L_x_3955) ;  /* 0x0000000c00107947 */ /* 0x000fea0003800000 */
.L_x_3960:
        /* <DEDUP_REMOVED lines=9> */
.L_x_3950:
        /* <DEDUP_REMOVED lines=14> */
.L_x_3964:
        /* <DEDUP_REMOVED lines=9> */
.L_x_3963:
        /* <DEDUP_REMOVED lines=28> */
.L_x_3966:
        /* <DEDUP_REMOVED lines=15> */
.L_x_3965:
[----:B------:R-:W2:Y:S02]  /*1a80*/  LDG.E.U16 R0, desc[UR36][R4.64] ;  /* 0x0000002404007981 */ /* 0x000ea4000c1e1500 */
[----:B--2---:R-:W-:-:S05]  /*1a90*/  IMAD.U32 R0, R0, 0x10000, RZ ;  /* 0x0001000000007824 */ /* 0x004fca00078e00ff */
[----:B------:R-:W-:-:S04]  /*1aa0*/  F2FP.F16.F32.PACK_AB R0, RZ, R0 ;  /* 0x00000000ff00723e */ /* 0x000fc800000000ff */
[----:B------:R-:W-:Y:S01]  /*1ab0*/  PRMT R18, R0, 0x7610, R18 ;  /* 0x0000761000127816 */ /* 0x000fe20000000012 */
[----:B------:R-:W-:Y:S06]  /*1ac0*/  BRA `(.L_x_3955) ;  /* 0x0000000400d07947 */ /* 0x000fec0003800000 */
.L_x_3962:
        /* <DEDUP_REMOVED lines=13> */
.L_x_3969:
        /* <DEDUP_REMOVED lines=21> */
.L_x_3973:
[----:B------:R-:W-:Y:S05]  /*1cf0*/  BSYNC B1 ;  /* 0x0000000000017941 */ /* 0x000fea0003800000 */
.L_x_3972:
[----:B------:R-:W-:Y:S01]  /*1d00*/  LEA R5, R0, 0x3b800000, 0x17 ;  /* 0x3b80000000057811 */ /* 0x000fe200078eb8ff */
[----:B------:R-:W-:-:S05]  /*1d10*/  IMAD.SHL.U32 R0, R3, 0x100000, RZ ;  /* 0x0010000003007824 */ /* 0x000fca00078e00ff */
[----:B------:R-:W-:-:S07]  /*1d20*/  LOP3.LUT R0, R5, R0, R6, 0xfe, !PT ;  /* 0x0000000005007212 */ /* 0x000fce00078efe06 */
.L_x_3971:
[----:B------:R-:W-:Y:S05]  /*1d30*/  BSYNC B0 ;  /* 0x0000000000007941 */ /* 0x000fea0003800000 */
.L_x_3970:
[----:B------:R-:W-:-:S04]  /*1d40*/  F2FP.F16.F32.PACK_AB R0, RZ, R0 ;  /* 0x00000000ff00723e */ /* 0x000fc800000000ff */
[----:B------:R-:W-:Y:S01]  /*1d50*/  PRMT R18, R0, 0x7610, R18 ;  /* 0x0000761000127816 */ /* 0x000fe20000000012 */
[----:B------:R-:W-:Y:S06]  /*1d60*/  BRA `(.L_x_3955) ;  /* 0x0000000400287947 */ /* 0x000fec0003800000 */
.L_x_3968:
        /* <DEDUP_REMOVED lines=21> */
.L_x_3977:
[----:B------:R-:W-:Y:S05]  /*1ec0*/  BSYNC B1 ;  /* 0x0000000000017941 */ /* 0x000fea0003800000 */
.L_x_3976:
[----:B------:R-:W-:Y:S01]  /*1ed0*/  LEA R5, R0, 0x37800000, 0x17 ;  /* 0x3780000000057811 */ /* 0x000fe200078eb8ff */
[----:B------:R-:W-:-:S05]  /*1ee0*/  IMAD.SHL.U32 R0, R3, 0x200000, RZ ;  /* 0x0020000003007824 */ /* 0x000fca00078e00ff */
[----:B------:R-:W-:-:S07]  /*1ef0*/  LOP3.LUT R0, R5, R0, R6, 0xfe, !PT ;  /* 0x0000000005007212 */ /* 0x000fce00078efe06 */
.L_x_3975:
[----:B------:R-:W-:Y:S05]  /*1f00*/  BSYNC B0 ;  /* 0x0000000000007941 */ /* 0x000fea0003800000 */
.L_x_3974:
[----:B------:R-:W-:-:S04]  /*1f10*/  F2FP.F16.F32.PACK_AB R0, RZ, R0 ;  /* 0x00000000ff00723e */ /* 0x000fc800000000ff */
[----:B------:R-:W-:Y:S01]  /*1f20*/  PRMT R18, R0, 0x7610, R18 ;  /* 0x0000761000127816 */ /* 0x000fe20000000012 */
[----:B------:R-:W-:Y:S06]  /*1f30*/  BRA `(.L_x_3955) ;  /* 0x0000000000b47947 */ /* 0x000fec0003800000 */
.L_x_3967:
        /* <DEDUP_REMOVED lines=14> */
.L_x_3981:
[----:B------:R-:W-:Y:S05]  /*2020*/  BSYNC B0 ;  /* 0x0000000000007941 */ /* 0x000fea0003800000 */
.L_x_3980:
[----:B------:R-:W-:-:S04]  /*2030*/  F2FP.F16.F32.PACK_AB R0, RZ, R0 ;  /* 0x00000000ff00723e */ /* 0x000fc800000000ff */
[----:B------:R-:W-:Y:S01]  /*2040*/  PRMT R18, R0, 0x7610, R18 ;  /* 0x0000761000127816 */ /* 0x000fe20000000012 */
[----:B------:R-:W-:Y:S06]  /*2050*/  BRA `(.L_x_3955) ;  /* 0x00000000006c7947 */ /* 0x000fec0003800000 */
.L_x_3954:
        /* <DEDUP_REMOVED lines=16> */
.L_x_3982:
[----:B------:R-:W-:Y:S01]  /*2160*/  PRMT R18, RZ, 0x7610, R18 ;  /* 0x00007610ff127816 */ /* 0x000fe20000000012 */
[----:B------:R-:W-:Y:S06]  /*2170*/  BRA `(.L_x_3955) ;  /* 0x0000000000247947 */ /* 0x000fec0003800000 */
.L_x_3979:
[----:B------:R-:W2:Y:S02]  /*2180*/  LDG.E.64 R4, desc[UR36][R4.64] ;  /* 0x0000002404047981 */ /* 0x000ea4000c1e1b00 */
[----:B--2---:R-:W0:Y:S02]  /*2190*/  I2F.U64 R0, R4 ;  /* 0x0000000400007312 */ /* 0x004e240000301000 */
[----:B0-----:R-:W-:-:S04]  /*21a0*/  F2FP.F16.F32.PACK_AB R0, RZ, R0 ;  /* 0x00000000ff00723e */ /* 0x001fc800000000ff */
[----:B------:R-:W-:Y:S01]  /*21b0*/  PRMT R18, R0, 0x7610, R18 ;  /* 0x0000761000127816 */ /* 0x000fe20000000012 */
[----:B------:R-:W-:Y:S06]  /*21c0*/  BRA `(.L_x_3955) ;  /* 0x0000000000107947 */ /* 0x000fec0003800000 */
.L_x_3978:
[----:B------:R-:W2:Y:S02]  /*21d0*/  LDG.E R4, desc[UR36][R4.64] ;  /* 0x0000002404047981 */ /* 0x000ea4000c1e1900 */
[----:B--2---:R-:W-:-:S04]  /*21e0*/  I2FP.F32.U32 R0, R4 ;  /* 0x0000000400007245 */ /* 0x004fc80000201000 */
[----:B------:R-:W-:-:S04]  /*21f0*/  F2FP.F16.F32.PACK_AB R0, RZ, R0 ;  /* 0x00000000ff00723e */ /* 0x000fc800000000ff */
[----:B------:R-:W-:-:S07]  /*2200*/  PRMT R18, R0, 0x7610, R18 ;  /* 0x0000761000127816 */ /* 0x000fce0000000012 */
.L_x_3955:
[----:B------:R-:W-:-:S07]  /*2210*/  VIADD R27, R27, 0x80 ;  /* 0x000000801b1b7836 */ /* 0x000fce0000000000 */
.L_x_3916:
[----:B------:R-:W-:Y:S05]  /*2220*/  BSYNC B6 ;  /* 0x0000000000067941 */ /* 0x000fea0003800000 */
.L_x_3915:
[----:B------:R-:W-:Y:S01]  /*2230*/  ISETP.GE.AND P0, PT, R27, R28, PT ;  /* 0x0000001c1b00720c */ /* 0x000fe20003f06270 */
[----:B------:R-:W-:Y:S01]  /*2240*/  BSSY B6, `(.L_x_3983) ;  /* 0x0000218000067945 */ /* 0x000fe20003800000 */
[----:B------:R-:W-:-:S11]  /*2250*/  PRMT R19, RZ, 0x7610, R19 ;  /* 0x00007610ff137816 */ /* 0x000fd60000000013 */
        /* <DEDUP_REMOVED lines=23> */
.L_x_3988:
[----:B------:R-:W2:Y:S02]  /*23d0*/  LDG.E.U8 R4, desc[UR36][R4.64] ;  /* 0x0000002404047981 */ /* 0x000ea4000c1e1100 */
[----:B--2---:R-:W-:-:S04]  /*23e0*/  I2FP.F32.U32 R0, R4 ;  /* 0x0000000400007245 */ /* 0x004fc80000201000 */
[----:B------:R-:W-:-:S04]  /*23f0*/  F2FP.F16.F32.PACK_AB R0, RZ, R0 ;  /* 0x00000000ff00723e */ /* 0x000fc800000000ff */
[----:B------:R-:W-:Y:S01]  /*2400*/  PRMT R16, R0, 0x7610, R16 ;  /* 0x0000761000107816 */ /* 0x000fe20000000010 */
[----:B------:R-:W-:Y:S06]  /*2410*/  BRA `(.L_x_3990) ;  /* 0x0000000c00c07947 */ /* 0x000fec0003800000 */
.L_x_3987:
        /* <DEDUP_REMOVED lines=11> */
.L_x_3992:
[----:B------:R-:W2:Y:S02]  /*24d0*/  LDG.E R4, desc[UR36][R4.64] ;  /* 0x0000002404047981 */ /* 0x000ea4000c1e1900 */
[----:B--2---:R-:W-:-:S04]  /*24e0*/  I2FP.F32.S32 R0, R4 ;  /* 0x0000000400007245 */ /* 0x004fc80000201400 */
[----:B------:R-:W-:-:S04]  /*24f0*/  F2FP.F16.F32.PACK_AB R0, RZ, R0 ;  /* 0x00000000ff00723e */ /* 0x000fc800000000ff */
[----:B------:R-:W-:Y:S01]  /*2500*/  PRMT R16, R0, 0x7610, R16 ;  /* 0x0000761000107816 */ /* 0x000fe20000000010 */
[----:B------:R-:W-:Y:S06]  /*2510*/  BRA `(.L_x_3990) ;  /* 0x0000000c00807947 */ /* 0x000fec0003800000 */
.L_x_3991:
[----:B------:R-:W2:Y:S02]  /*2520*/  LDG.E.U16 R4, desc[UR36][R4.64] ;  /* 0x0000002404047981 */ /* 0x000ea4000c1e1500 */
[----:B--2---:R-:W0:Y:S02]  /*2530*/  I2F.S16 R0, R4 ;  /* 0x0000000400007306 */ /* 0x004e240000101400 */
[----:B0-----:R-:W-:-:S04]  /*2540*/  F2FP.F16.F32.PACK_AB R0, RZ, R0 ;  /* 0x00000000ff00723e */ /* 0x001fc800000000ff */
[----:B------:R-:W-:Y:S01]  /*2550*/  PRMT R16, R0, 0x7610, R16 ;  /* 0x0000761000107816 */ /* 0x000fe20000000010 */
[----:B------:R-:W-:Y:S06]  /*2560*/  BRA `(.L_x_3990) ;  /* 0x0000000c006c7947 */ /* 0x000fec0003800000 */
.L_x_3986:
        /* <DEDUP_REMOVED lines=9> */
.L_x_3994:
[----:B------:R1:W5:Y:S01]  /*2600*/  LDG.E.U16 R16, desc[UR36][R4.64] ;  /* 0x0000002404107981 */ /* 0x000362000c1e1500 */
[----:B------:R-:W-:Y:S05]  /*2610*/  BRA `(.L_x_3990) ;  /* 0x0000000c00407947 */ /* 0x000fea0003800000 */
.L_x_3993:
        /* <DEDUP_REMOVED lines=9> */
.L_x_3996:
[----:B------:R0:W5:Y:S01]  /*26b0*/  LDG.E.U16 R16, desc[UR36][R4.64] ;  /* 0x0000002404107981 */ /* 0x000162000c1e1500 */
[----:B------:R-:W-:Y:S05]  /*26c0*/  BRA `(.L_x_3990) ;  /* 0x0000000c00147947 */ /* 0x000fea0003800000 */
.L_x_3995:
        /* <DEDUP_REMOVED lines=9> */
.L_x_3985:
        /* <DEDUP_REMOVED lines=14> */
.L_x_3999:
        /* <DEDUP_REMOVED lines=9> */
.L_x_3998:
        /* <DEDUP_REMOVED lines=28> */
.L_x_4001:
        /* <DEDUP_REMOVED lines=16> */
.L_x_4000:
[----:B------:R-:W2:Y:S02]  /*2b90*/  LDG.E.U16 R0, desc[UR36][R4.64] ;  /* 0x0000002404007981 */ /* 0x000ea4000c1e1500 */
[----:B--2---:R-:W-:-:S05]  /*2ba0*/  IMAD.U32 R0, R0, 0x10000, RZ ;  /* 0x0001000000007824 */ /* 0x004fca00078e00ff */
[----:B------:R-:W-:-:S04]  /*2bb0*/  F2FP.F16.F32.PACK_AB R0, RZ, R0 ;  /* 0x00000000ff00723e */ /* 0x000fc800000000ff */
[----:B------:R-:W-:Y:S01]  /*2bc0*/  PRMT R16, R0, 0x7610, R16 ;  /* 0x0000761000107816 */ /* 0x000fe20000000010 */
[----:B------:R-:W-:Y:S06]  /*2bd0*/  BRA `(.L_x_3990) ;  /* 0x0000000400d07947 */ /* 0x000fec0003800000 */
.L_x_3997:
        /* <DEDUP_REMOVED lines=13> */
.L_x_4004:
        /* <DEDUP_REMOVED lines=21> */
.L_x_4008:
[----:B------:R-:W-:Y:S05]  /*2e00*/  BSYNC B1 ;  /* 0x0000000000017941 */ /* 0x000fea0003800000 */
.L_x_4007:
[----:B------:R-:W-:Y:S01]  /*2e10*/  LEA R5, R0, 0x3b800000, 0x17 ;  /* 0x3b80000000057811 */ /* 0x000fe200078eb8ff */
[----:B------:R-:W-:-:S05]  /*2e20*/  IMAD.SHL.U32 R0, R3, 0x100000, RZ ;  /* 0x0010000003007824 */ /* 0x000fca00078e00ff */
[----:B------:R-:W-:-:S07]  /*2e30*/  LOP3.LUT R0, R5, R0, R6, 0xfe, !PT ;  /* 0x0000000005007212 */ /* 0x000fce00078efe06 */
.L_x_4006:
[----:B------:R-:W-:Y:S05]  /*2e40*/  BSYNC B0 ;  /* 0x0000000000007941 */ /* 0x000fea0003800000 */
.L_x_4005:
[----:B------:R-:W-:-:S04]  /*2e50*/  F2FP.F16.F32.PACK_AB R0, RZ, R0 ;  /* 0x00000000ff00723e */ /* 0x000fc800000000ff */
[----:B------:R-:W-:Y:S01]  /*2e60*/  PRMT R16, R0, 0x7610, R16 ;  /* 0x0000761000107816 */ /* 0x000fe20000000010 */
[----:B------:R-:W-:Y:S06]  /*2e70*/  BRA `(.L_x_3990) ;  /* 0x0000000400287947 */ /* 0x000fec0003800000 */
.L_x_4003:
        /* <DEDUP_REMOVED lines=21> */
.L_x_4012:
[----:B------:R-:W-:Y:S05]  /*2fd0*/  BSYNC B1 ;  /* 0x0000000000017941 */ /* 0x000fea0003800000 */
.L_x_4011:
[----:B------:R-:W-:Y:S01]  /*2fe0*/  LEA R5, R0, 0x37800000, 0x17 ;  /* 0x3780000000057811 */ /* 0x000fe200078eb8ff */
[----:B------:R-:W-:-:S05]  /*2ff0*/  IMAD.SHL.U32 R0, R3, 0x200000, RZ ;  /* 0x0020000003007824 */ /* 0x000fca00078e00ff */
[----:B------:R-:W-:-:S07]  /*3000*/  LOP3.LUT R0, R5, R0, R6, 0xfe, !PT ;  /* 0x0000000005007212 */ /* 0x000fce00078efe06 */
.L_x_4010:
[----:B------:R-:W-:Y:S05]  /*3010*/  BSYNC B0 ;  /* 0x0000000000007941 */ /* 0x000fea0003800000 */
.L_x_4009:
[----:B------:R-:W-:-:S04]  /*3020*/  F2FP.F16.F32.PACK_AB R0, RZ, R0 ;  /* 0x00000000ff00723e */ /* 0x000fc800000000ff */
[----:B------:R-:W-:Y:S01]  /*3030*/  PRMT R16, R0, 0x7610, R16 ;  /* 0x0000761000107816 */ /* 0x000fe20000000010 */
[----:B------:R-:W-:Y:S06]  /*3040*/  BRA `(.L_x_3990) ;  /* 0x0000000000b47947 */ /* 0x000fec0003800000 */
.L_x_4002:
        /* <DEDUP_REMOVED lines=14> */
.L_x_4016:
[----:B------:R-:W-:Y:S05]  /*3130*/  BSYNC B0 ;  /* 0x0000000000007941 */ /* 0x000fea0003800000 */
.L_x_4015:
[----:B------:R-:W-:-:S04]  /*3140*/  F2FP.F16.F32.PACK_AB R0, RZ, R0 ;  /* 0x00000000ff00723e */ /* 0x000fc800000000ff */
[----:B------:R-:W-:Y:S01]  /*3150*/  PRMT R16, R0, 0x7610, R16 ;  /* 0x0000761000107816 */ /* 0x000fe20000000010 */
[----:B------:R-:W-:Y:S06]  /*3160*/  BRA `(.L_x_3990) ;  /* 0x00000000006c7947 */ /* 0x000fec0003800000 */
.L_x_3989:
        /* <DEDUP_REMOVED lines=16> */
.L_x_4017:
[----:B------:R-:W-:Y:S01]  /*3270*/  PRMT R16, RZ, 0x7610, R16 ;  /* 0x00007610ff107816 */ /* 0x000fe20000000010 */
[----:B------:R-:W-:Y:S06]  /*3280*/  BRA `(.L_x_3990) ;  /* 0x0000000000247947 */ /* 0x000fec0003800000 */
.L_x_4014:
[----:B------:R-:W2:Y:S02]  /*3290*/  LDG.E.64 R4, desc[UR36][R4.64] ;  /* 0x0000002404047981 */ /* 0x000ea4000c1e1b00 */
[----:B--2---:R-:W0:Y:S02]  /*32a0*/  I2F.U64 R0, R4 ;  /* 0x0000000400007312 */ /* 0x004e240000301000 */
[----:B0-----:R-:W-:-:S04]  /*32b0*/  F2FP.F16.F32.PACK_AB R0, RZ, R0 ;  /* 0x00000000ff00723e */ /* 0x001fc800000000ff */
[----:B------:R-:W-:Y:S01]  /*32c0*/  PRMT R16, R0, 0x7610, R16 ;  /* 0x0000761000107816 */ /* 0x000fe20000000010 */
[----:B------:R-:W-:Y:S06]  /*32d0*/  BRA `(.L_x_3990) ;  /* 0x0000000000107947 */ /* 0x000fec0003800000 */
.L_x_4013:
[----:B------:R-:W2:Y:S02]  /*32e0*/  LDG.E R4, desc[UR36][R4.64] ;  /* 0x0000002404047981 */ /* 0x000ea4000c1e1900 */
[----:B--2---:R-:W-:-:S04]  /*32f0*/  I2FP.F32.U32 R0, R4 ;  /* 0x0000000400007245 */ /* 0x004fc80000201000 */
[----:B------:R-:W-:-:S04]  /*3300*/  F2FP.F16.F32.PACK_AB R0, RZ, R0 ;  /* 0x00000000ff00723e */ /* 0x000fc800000000ff */
[----:B------:R-:W-:-:S07]  /*3310*/  PRMT R16, R0, 0x7610, R16 ;  /* 0x0000761000107816 */ /* 0x000fce0000000010 */
.L_x_3990:
        /* <DEDUP_REMOVED lines=21> */
.L_x_4021:
[----:B------:R-:W2:Y:S02]  /*3470*/  LDG.E.U8 R4, desc[UR36][R4.64] ;  /* 0x0000002404047981 */ /* 0x000ea4000c1e1100 */
[----:B--2---:R-:W-:-:S04]  /*3480*/  I2FP.F32.U32 R0, R4 ;  /* 0x0000000400007245 */ /* 0x004fc80000201000 */
[----:B------:R-:W-:-:S04]  /*3490*/  F2FP.F16.F32.PACK_AB R0, RZ, R0 ;  /* 0x00000000ff00723e */ /* 0x000fc800000000ff */
[----:B------:R-:W-:Y:S01]  /*34a0*/  PRMT R19, R0, 0x7610, R19 ;  /* 0x0000761000137816 */ /* 0x000fe20000000013 */
[----:B------:R-:W-:Y:S06]  /*34b0*/  BRA `(.L_x_4023) ;  /* 0x0000000c00bc7947 */ /* 0x000fec0003800000 */
.L_x_4020:
        /* <DEDUP_REMOVED lines=11> */
.L_x_4025:
[----:B------:R-:W2:Y:S02]  /*3570*/  LDG.E R4, desc[UR36][R4.64] ;  /* 0x0000002404047981 */ /* 0x000ea4000c1e1900 */
[----:B--2---:R-:W-:-:S04]  /*3580*/  I2FP.F32.S32 R0, R4 ;  /* 0x0000000400007245 */ /* 0x004fc80000201400 */
[----:B------:R-:W-:-:S04]  /*3590*/  F2FP.F16.F32.PACK_AB R0, RZ, R0 ;  /* 0x00000000ff00723e */ /* 0x000fc800000000ff */
[----:B------:R-:W-:Y:S01]  /*35a0*/  PRMT R19, R0, 0x7610, R19 ;  /* 0x0000761000137816 */ /* 0x000fe20000000013 */
[----:B------:R-:W-:Y:S06]  /*35b0*/  BRA `(.L_x_4023) ;  /* 0x0000000c007c7947 */ /* 0x000fec0003800000 */
.L_x_4024:
[----:B------:R-:W2:Y:S02]  /*35c0*/  LDG.E.U16 R4, desc[UR36][R4.64] ;  /* 0x0000002404047981 */ /* 0x000ea4000c1e1500 */
[----:B--2---:R-:W0:Y:S02]  /*35d0*/  I2F.S16 R0, R4 ;  /* 0x0000000400007306 */ /* 0x004e240000101400 */
[----:B0-----:R-:W-:-:S04]  /*35e0*/  F2FP.F16.F32.PACK_AB R0, RZ, R0 ;  /* 0x00000000ff00723e */ /* 0x001fc800000000ff */
[----:B------:R-:W-:Y:S01]  /*35f0*/  PRMT R19, R0, 0x7610, R19 ;  /* 0x0000761000137816 */ /* 0x000fe20000000013 */
[----:B------:R-:W-:Y:S06]  /*3600*/  BRA `(.L_x_4023) ;  /* 0x0000000c00687947 */ /* 0x000fec0003800000 */
.L_x_4019:
        /* <DEDUP_REMOVED lines=9> */
.L_x_4027:
[----:B------:R1:W5:Y:S01]  /*36a0*/  LDG.E.U16 R19, desc[UR36][R4.64] ;  /* 0x0000002404137981 */ /* 0x000362000c1e1500 */
[----:B------:R-:W-:Y:S05]  /*36b0*/  BRA `(.L_x_4023) ;  /* 0x0000000c003c7947 */ /* 0x000fea0003800000 */
.L_x_4026:
        /* <DEDUP_REMOVED lines=9> */
.L_x_4029:
[----:B------:R0:W5:Y:S01]  /*3750*/  LDG.E.U16 R19, desc[UR36][R4.64] ;  /* 0x0000002404137981 */ /* 0x000162000c1e1500 */
[----:B------:R-:W-:Y:S05]  /*3760*/  BRA `(.L_x_4023) ;  /* 0x0000000c00107947 */ /* 0x000fea0003800000 */
.L_x_4028:
        /* <DEDUP_REMOVED lines=9> */
.L_x_4018:
        /* <DEDUP_REMOVED lines=14> */
.L_x_4032:
        /* <DEDUP_REMOVED lines=9> */
.L_x_4031:
        /* <DEDUP_REMOVED lines=28> */
.L_x_4034:
        /* <DEDUP_REMOVED lines=15> */
.L_x_4033:
[----:B------:R-:W2:Y:S02]  /*3c20*/  LDG.E.U16 R0, desc[UR36][R4.64] ;  /* 0x0000002404007981 */ /* 0x000ea4000c1e1500 */
[----:B--2---:R-:W-:-:S05]  /*3c30*/  IMAD.U32 R0, R0, 0x10000, RZ ;  /* 0x0001000000007824 */ /* 0x004fca00078e00ff */
[----:B------:R-:W-:-:S04]  /*3c40*/  F2FP.F16.F32.PACK_AB R0, RZ, R0 ;  /* 0x00000000ff00723e */ /* 0x000fc800000000ff */
[----:B------:R-:W-:Y:S01]  /*3c50*/  PRMT R19, R0, 0x7610, R19 ;  /* 0x0000761000137816 */ /* 0x000fe20000000013 */
[----:B------:R-:W-:Y:S06]  /*3c60*/  BRA `(.L_x_4023) ;  /* 0x0000000400d07947 */ /* 0x000fec0003800000 */
.L_x_4030:
        /* <DEDUP_REMOVED lines=13> */
.L_x_4037:
        /* <DEDUP_REMOVED lines=21> */
.L_x_4041:
[----:B------:R-:W-:Y:S05]  /*3e90*/  BSYNC B1 ;  /* 0x0000000000017941 */ /* 0x000fea0003800000 */
.L_x_4040:
[----:B------:R-:W-:Y:S01]  /*3ea0*/  LEA R5, R0, 0x3b800000, 0x17 ;  /* 0x3b80000000057811 */ /* 0x000fe200078eb8ff */
[----:B------:R-:W-:-:S05]  /*3eb0*/  IMAD.SHL.U32 R0, R3, 0x100000, RZ ;  /* 0x0010000003007824 */ /* 0x000fca00078e00ff */
[----:B------:R-:W-:-:S07]  /*3ec0*/  LOP3.LUT R0, R5, R0, R6, 0xfe, !PT ;  /* 0x0000000005007212 */ /* 0x000fce00078efe06 */
.L_x_4039:
[----:B------:R-:W-:Y:S05]  /*3ed0*/  BSYNC B0 ;  /* 0x0000000000007941 */ /* 0x000fea0003800000 */
.L_x_4038:
[----:B------:R-:W-:-:S04]  /*3ee0*/  F2FP.F16.F32.PACK_AB R0, RZ, R0 ;  /* 0x00000000ff00723e */ /* 0x000fc800000000ff */
[----:B------:R-:W-:Y:S01]  /*3ef0*/  PRMT R19, R0, 0x7610, R19 ;  /* 0x0000761000137816 */ /* 0x000fe20000000013 */
[----:B------:R-:W-:Y:S06]  /*3f00*/  BRA `(.L_x_4023) ;  /* 0x0000000400287947 */ /* 0x000fec0003800000 */
.L_x_4036:
        /* <DEDUP_REMOVED lines=21> */
.L_x_4045:
[----:B------:R-:W-:Y:S05]  /*4060*/  BSYNC B1 ;  /* 0x0000000000017941 */ /* 0x000fea0003800000 */
.L_x_4044:
[----:B------:R-:W-:Y:S01]  /*4070*/  LEA R5, R0, 0x37800000, 0x17 ;  /* 0x3780000000057811 */ /* 0x000fe200078eb8ff */
[----:B------:R-:W-:-:S05]  /*4080*/  IMAD.SHL.U32 R0, R3, 0x200000, RZ ;  /* 0x0020000003007824 */ /* 0x000fca00078e00ff */
[----:B------:R-:W-:-:S07]  /*4090*/  LOP3.LUT R0, R5, R0, R6, 0xfe, !PT ;  /* 0x0000000005007212 */ /* 0x000fce00078efe06 */
.L_x_4043:
[----:B------:R-:W-:Y:S05]  /*40a0*/  BSYNC B0 ;  /* 0x0000000000007941 */ /* 0x000fea0003800000 */
.L_x_4042:
[----:B------:R-:W-:-:S04]  /*40b0*/  F2FP.F16.F32.PACK_AB R0, RZ, R0 ;  /* 0x00000000ff00723e */ /* 0x000fc800000000ff */
[----:B------:R-:W-:Y:S01]  /*40c0*/  PRMT R19, R0, 0x7610, R19 ;  /* 0x0000761000137816 */ /* 0x000fe20000000013 */
[----:B------:R-:W-:Y:S06]  /*40d0*/  BRA `(.L_x_4023) ;  /* 0x0000000000b47947 */ /* 0x000fec0003800000 */
.L_x_4035:
        /* <DEDUP_REMOVED lines=14> */
.L_x_4049:
[----:B------:R-:W-:Y:S05]  /*41c0*/  BSYNC B0 ;  /* 0x0000000000007941 */ /* 0x000fea0003800000 */
.L_x_4048:
[----:B------:R-:W-:-:S04]  /*41d0*/  F2FP.F16.F32.PACK_AB R0, RZ, R0 ;  /* 0x00000000ff00723e */ /* 0x000fc800000000ff */
[----:B------:R-:W-:Y:S01]  /*41e0*/  PRMT R19, R0, 0x7610, R19 ;  /* 0x0000761000137816 */ /* 0x000fe20000000013 */
[----:B------:R-:W-:Y:S06]  /*41f0*/  BRA `(.L_x_4023) ;  /* 0x00000000006c7947 */ /* 0x000fec0003800000 */
.L_x_4022:
        /* <DEDUP_REMOVED lines=16> */
.L_x_4050:
[----:B------:R-:W-:Y:S01]  /*4300*/  PRMT R19, RZ, 0x7610, R19 ;  /* 0x00007610ff137816 */ /* 0x000fe20000000013 */
[----:B------:R-:W-:Y:S06]  /*4310*/  BRA `(.L_x_4023) ;  /* 0x0000000000247947 */ /* 0x000fec0003800000 */
.L_x_4047:
[----:B------:R-:W2:Y:S02]  /*4320*/  LDG.E.64 R4, desc[UR36][R4.64] ;  /* 0x0000002404047981 */ /* 0x000ea4000c1e1b00 */
[----:B--2---:R-:W0:Y:S02]  /*4330*/  I2F.U64 R0, R4 ;  /* 0x0000000400007312 */ /* 0x004e240000301000 */
[----:B0-----:R-:W-:-:S04]  /*4340*/  F2FP.F16.F32.PACK_AB R0, RZ, R0 ;  /* 0x00000000ff00723e */ /* 0x001fc800000000ff */
[----:B------:R-:W-:Y:S01]  /*4350*/  PRMT R19, R0, 0x7610, R19 ;  /* 0x0000761000137816 */ /* 0x000fe20000000013 */
[----:B------:R-:W-:Y:S06]  /*4360*/  BRA `(.L_x_4023) ;  /* 0x0000000000107947 */ /* 0x000fec0003800000 */
.L_x_4046:
[----:B------:R-:W2:Y:S02]  /*4370*/  LDG.E R4, desc[UR36][R4.64] ;  /* 0x0000002404047981 */ /* 0x000ea4000c1e1900 */
[----:B--2---:R-:W-:-:S04]  /*4380*/  I2FP.F32.U32 R0, R4 ;  /* 0x0000000400007245 */ /* 0x004fc80000201000 */
[----:B------:R-:W-:-:S04]  /*4390*/  F2FP.F16.F32.PACK_AB R0, RZ, R0 ;  /* 0x00000000ff00723e */ /* 0x000fc800000000ff */
[----:B------:R-:W-:-:S07]  /*43a0*/  PRMT R19, R0, 0x7610, R19 ;  /* 0x0000761000137816 */ /* 0x000fce0000000013 */
.L_x_4023:
[----:B------:R-:W-:-:S07]  /*43b0*/  VIADD R27, R27, 0x80 ;  /* 0x000000801b1b7836 */ /* 0x000fce0000000000 */
.L_x_3984:
[----:B------:R-:W-:Y:S05]  /*43c0*/  BSYNC B6 ;  /* 0x0000000000067941 */ /* 0x000fea0003800000 */
.L_x_3983:
[----:B------:R-:W-:Y:S01]  /*43d0*/  ISETP.GE.AND P0, PT, R27, R28, PT ;  /* 0x0000001c1b00720c */ /* 0x000fe20003f06270 */
[----:B------:R-:W-:Y:S01]  /*43e0*/  BSSY B6, `(.L_x_4051) ;  /* 0x000021a000067945 */ /* 0x000fe20003800000 */
[----:B------:R-:W-:Y:S02]  /*43f0*/  PRMT R22, RZ, 0x7610, R22 ;  /* 0x00007610ff167816 */ /* 0x000fe40000000016 */
[----:B------:R-:W-:Y:S02]  /*4400*/  PRMT R23, RZ, 0x7610, R23 ;  /* 0x00007610ff177816 */ /* 0x000fe40000000017 */
[----:B------:R-:W-:-:S07]  /*4410*/  PRMT R24, RZ, 0x7610, R24 ;  /* 0x00007610ff187816 */ /* 0x000fce0000000018 */
        /* <DEDUP_REMOVED lines=23> */
.L_x_4056:
[----:B------:R-:W2:Y:S02]  /*4590*/  LDG.E.U8 R4, desc[UR36][R4.64] ;  /* 0x0000002404047981 */ /* 0x000ea4000c1e1100 */
[----:B--2---:R-:W-:-:S04]  /*45a0*/  I2FP.F32.U32 R0, R4 ;  /* 0x0000000400007245 */ /* 0x004fc80000201000 */
[----:B------:R-:W-:-:S04]  /*45b0*/  F2FP.F16.F32.PACK_AB R0, RZ, R0 ;  /* 0x00000000ff00723e */ /* 0x000fc800000000ff */
[----:B------:R-:W-:Y:S01]  /*45c0*/  PRMT R23, R0, 0x7610, R23 ;  /* 0x0000761000177816 */ /* 0x000fe20000000017 */
[----:B------:R-:W-:Y:S06]  /*45d0*/  BRA `(.L_x_4058) ;  /* 0x0000000c00bc7947 */ /* 0x000fec0003800000 */
.L_x_4055:
        /* <DEDUP_REMOVED lines=11> */
.L_x_4060:
[----:B------:R-:W2:Y:S02]  /*4690*/  LDG.E R4, desc[UR36][R4.64] ;  /* 0x0000002404047981 */ /* 0x000ea4000c1e1900 */
[----:B--2---:R-:W-:-:S04]  /*46a0*/  I2FP.F32.S32 R0, R4 ;  /* 0x0000000400007245 */ /* 0x004fc80000201400 */
[----:B------:R-:W-:-:S04]  /*46b0*/  F2FP.F16.F32.PACK_AB R0, RZ, R0 ;  /* 0x00000000ff00723e */ /* 0x000fc800000000ff */
[----:B------:R-:W-:Y:S01]  /*46c0*/  PRMT R23, R0, 0x7610, R23 ;  /* 0x0000761000177816 */ /* 0x000fe20000000017 */
[----:B------:R-:W-:Y:S06]  /*46d0*/  BRA `(.L_x_4058) ;  /* 0x0000000c007c7947 */ /* 0x000fec0003800000 */
.L_x_4059:
[----:B------:R-:W2:Y:S02]  /*46e0*/  LDG.E.U16 R4, desc[UR36][R4.64] ;  /* 0x0000002404047981 */ /* 0x000ea4000c1e1500 */
[----:B--2---:R-:W0:Y:S02]  /*46f0*/  I2F.S16 R0, R4 ;  /* 0x0000000400007306 */ /* 0x004e240000101400 */
[----:B0-----:R-:W-:-:S04]  /*4700*/  F2FP.F16.F32.PACK_AB R0, RZ, R0 ;  /* 0x00000000ff00723e */ /* 0x001fc800000000ff */
[----:B------:R-:W-:Y:S01]  /*4710*/  PRMT R23, R0, 0x7610, R23 ;  /* 0x0000761000177816 */ /* 0x000fe20000000017 */
[----:B------:R-:W-:Y:S06]  /*4720*/  BRA `(.L_x_4058) ;  /* 0x0000000c00687947 */ /* 0x000fec0003800000 */
.L_x_4054:
        /* <DEDUP_REMOVED lines=9> */
.L_x_4062:
[----:B------:R1:W5:Y:S01]  /*47c0*/  LDG.E.U16 R23, desc[UR36][R4.64] ;  /* 0x0000002404177981 */ /* 0x000362000c1e1500 */
[----:B------:R-:W-:Y:S05]  /*47d0*/  BRA `(.L_x_4058) ;  /* 0x0000000c003c7947 */ /* 0x000fea0003800000 */
.L_x_4061:
        /* <DEDUP_REMOVED lines=9> */
.L_x_4064:
[----:B------:R0:W5:Y:S01]  /*4870*/  LDG.E.U16 R23, desc[UR36][R4.64] ;  /* 0x0000002404177981 */ /* 0x000162000c1e1500 */
[----:B------:R-:W-:Y:S05]  /*4880*/  BRA `(.L_x_4058) ;  /* 0x0000000c00107947 */ /* 0x000fea0003800000 */
.L_x_4063:
        /* <DEDUP_REMOVED lines=9> */
.L_x_4053:
        /* <DEDUP_REMOVED lines=14> */
.L_x_4067:
        /* <DEDUP_REMOVED lines=9> */
.L_x_4066:
        /* <DEDUP_REMOVED lines=28> */
.L_x_4069:
        /* <DEDUP_REMOVED lines=15> */
.L_x_4068:
[----:B------:R-:W2:Y:S02]  /*4d40*/  LDG.E.U16 R0, desc[UR36][R4.64] ;  /* 0x0000002404007981 */ /* 0x000ea4000c1e1500 */
[----:B--2---:R-:W-:-:S05]  /*4d50*/  IMAD.U32 R0, R0, 0x10000, RZ ;  /* 0x0001000000007824 */ /* 0x004fca00078e00ff */
[----:B------:R-:W-:-:S04]  /*4d60*/  F2FP.F16.F32.PACK_AB R0, RZ, R0 ;  /* 0x00000000ff00723e */ /* 0x000fc800000000ff */
[----:B------:R-:W-:Y:S01]  /*4d70*/  PRMT R23, R0, 0x7610, R23 ;  /* 0x0000761000177816 */ /* 0x000fe20000000017 */
[----:B------:R-:W-:Y:S06]  /*4d80*/  BRA `(.L_x_4058) ;  /* 0x0000000400d07947 */ /* 0x000fec0003800000 */
.L_x_4065:
        /* <DEDUP_REMOVED lines=13> */
.L_x_4072:
        /* <DEDUP_REMOVED lines=21> */
.L_x_4076:
[----:B------:R-:W-:Y:S05]  /*4fb0*/  BSYNC B1 ;  /* 0x0000000000017941 */ /* 0x000fea0003800000 */
.L_x_4075:
[----:B------:R-:W-:Y:S01]  /*4fc0*/  LEA R5, R0, 0x3b800000, 0x17 ;  /* 0x3b80000000057811 */ /* 0x000fe200078eb8ff */
[----:B------:R-:W-:-:S05]  /*4fd0*/  IMAD.SHL.U32 R0, R3, 0x100000, RZ ;  /* 0x0010000003007824 */ /* 0x000fca00078e00ff */
[----:B------:R-:W-:-:S07]  /*4fe0*/  LOP3.LUT R0, R5, R0, R6, 0xfe, !PT ;  /* 0x0000000005007212 */ /* 0x000fce00078efe06 */
.L_x_4074:
[----:B------:R-:W-:Y:S05]  /*4ff0*/  BSYNC B0 ;  /* 0x0000000000007941 */ /* 0x000fea0003800000 */
.L_x_4073:
[----:B------:R-:W-:-:S04]  /*5000*/  F2FP.F16.F32.PACK_AB R0, RZ, R0 ;  /* 0x00000000ff00723e */ /* 0x000fc800000000ff */
[----:B------:R-:W-:Y:S01]  /*5010*/  PRMT R23, R0, 0x7610, R23 ;  /* 0x0000761000177816 */ /* 0x000fe20000000017 */
[----:B------:R-:W-:Y:S06]  /*5020*/  BRA `(.L_x_4058) ;  /* 0x0000000400287947 */ /* 0x000fec0003800000 */
.L_x_4071:
        /* <DEDUP_REMOVED lines=21> */
.L_x_4080:
[----:B------:R-:W-:Y:S05]  /*5180*/  BSYNC B1 ;  /* 0x0000000000017941 */ /* 0x000fea0003800000 */
.L_x_4079:
[----:B------:R-:W-:Y:S01]  /*5190*/  LEA R5, R0, 0x37800000, 0x17 ;  /* 0x3780000000057811 */ /* 0x000fe200078eb8ff */
[----:B------:R-:W-:-:S05]  /*51a0*/  IMAD.SHL.U32 R0, R3, 0x200000, RZ ;  /* 0x0020000003007824 */ /* 0x000fca00078e00ff */
[----:B------:R-:W-:-:S07]  /*51b0*/  LOP3.LUT R0, R5, R0, R6, 0xfe, !PT ;  /* 0x0000000005007212 */ /* 0x000fce00078efe06 */
.L_x_4078:
[----:B------:R-:W-:Y:S05]  /*51c0*/  BSYNC B0 ;  /* 0x0000000000007941 */ /* 0x000fea0003800000 */
.L_x_4077:
[----:B------:R-:W-:-:S04]  /*51d0*/  F2FP.F16.F32.PACK_AB R0, RZ, R0 ;  /* 0x00000000ff00723e */ /* 0x000fc800000000ff */
[----:B------:R-:W-:Y:S01]  /*51e0*/  PRMT R23, R0, 0x7610, R23 ;  /* 0x0000761000177816 */ /* 0x000fe20000000017 */
[----:B------:R-:W-:Y:S06]  /*51f0*/  BRA `(.L_x_4058) ;  /* 0x0000000000b47947 */ /* 0x000fec0003800000 */
.L_x_4070:
        /* <DEDUP_REMOVED lines=14> */
.L_x_4084:
[----:B------:R-:W-:Y:S05]  /*52e0*/  BSYNC B0 ;  /* 0x0000000000007941 */ /* 0x000fea0003800000 */
.L_x_4083:
[----:B------:R-:W-:-:S04]  /*52f0*/  F2FP.F16.F32.PACK_AB R0, RZ, R0 ;  /* 0x00000000ff00723e */ /* 0x000fc800000000ff */
[----:B------:R-:W-:Y:S01]  /*5300*/  PRMT R23, R0, 0x7610, R23 ;  /* 0x0000761000177816 */ /* 0x000fe20000000017 */
[----:B------:R-:W-:Y:S06]  /*5310*/  BRA `(.L_x_4058) ;  /* 0x00000000006c7947 */ /* 0x000fec0003800000 */
.L_x_4057:
        /* <DEDUP_REMOVED lines=16> */
.L_x_4085:
[----:B------:R-:W-:Y:S01]  /*5420*/  PRMT R23, RZ, 0x7610, R23 ;  /* 0x00007610ff177816 */ /* 0x000fe20000000017 */
[----:B------:R-:W-:Y:S06]  /*5430*/  BRA `(.L_x_4058) ;  /* 0x0000000000247947 */ /* 0x000fec0003800000 */
.L_x_4082:
[----:B------:R-:W2:Y:S02]  /*5440*/  LDG.E.64 R4, desc[UR36][R4.64] ;  /* 0x0000002404047981 */ /* 0x000ea4000c1e1b00 */
[----:B--2---:R-:W0:Y:S02]  /*5450*/  I2F.U64 R0, R4 ;  /* 0x0000000400007312 */ /* 0x004e240000301000 */
[----:B0-----:R-:W-:-:S04]  /*5460*/  F2FP.F16.F32.PACK_AB R0, RZ, R0 ;  /* 0x00000000ff00723e */ /* 0x001fc800000000ff */
[----:B------:R-:W-:Y:S01]  /*5470*/  PRMT R23, R0, 0x7610, R23 ;  /* 0x0000761000177816 */ /* 0x000fe20000000017 */
[----:B------:R-:W-:Y:S06]  /*5480*/  BRA `(.L_x_4058) ;  /* 0x0000000000107947 */ /* 0x000fec0003800000 */
.L_x_4081:
[----:B------:R-:W2:Y:S02]  /*5490*/  LDG.E R4, desc[UR36][R4.64] ;  /* 0x0000002404047981 */ /* 0x000ea4000c1e1900 */
[----:B--2---:R-:W-:-:S04]  /*54a0*/  I2FP.F32.U32 R0, R4 ;  /* 0x0000000400007245 */ /* 0x004fc80000201000 */
[----:B------:R-:W-:-:S04]  /*54b0*/  F2FP.F16.F32.PACK_AB R0, RZ, R0 ;  /* 0x00000000ff00723e */ /* 0x000fc800000000ff */
[----:B------:R-:W-:-:S07]  /*54c0*/  PRMT R23, R0, 0x7610, R23 ;  /* 0x0000761000177816 */ /* 0x000fce0000000017 */
.L_x_4058:
[----:B------:R-:W2:Y:S01]  /*54d0*/  LDC.U8 R6, c[0x0][0x235] ;  /* 0x00008d40ff067b82 */ /* 0x000ea20000000000 */
[----:B------:R-:W-:Y:S02]  /*54e0*/  ULDC UR4, c[0x0][0x23c] ;  /* 0x00008f0000047ab9 */ /* 0x000fe40000000800 */
[----:B------:R-:W-:-:S05]  /*54f0*/  IMAD R3, R24, UR4, RZ ;  /* 0x0000000418037c24 */ /* 0x000fca000f8e02ff */
[----:B01----:R-:W0:Y:S01]  /*5500*/  LDC.64 R4, c[0x0][0x228] ;  /* 0x00008a00ff047b82 */ /* 0x003e220000000a00 */
[----:B--2---:R-:W-:-:S04]  /*5510*/  PRMT R0, R6, 0x9910, RZ ;  /* 0x0000991006007816 */ /* 0x004fc800000000ff */
        /* <DEDUP_REMOVED lines=17> */
.L_x_4089:
[----:B------:R-:W2:Y:S02]  /*5630*/  LDG.E.U8 R4, desc[UR36][R4.64] ;  /* 0x0000002404047981 */ /* 0x000ea4000c1e1100 */
[----:B--2---:R-:W-:-:S04]  /*5640*/  I2FP.F32.U32 R0, R4 ;  /* 0x0000000400007245 */ /* 0x004fc80000201000 */
[----:B------:R-:W-:-:S04]  /*5650*/  F2FP.F16.F32.PACK_AB R0, RZ, R0 ;  /* 0x00000000ff00723e */ /* 0x000fc800000000ff */
[----:B------:R-:W-:Y:S01]  /*5660*/  PRMT R24, R0, 0x7610, R24 ;  /* 0x0000761000187816 */ /* 0x000fe20000000018 */
[----:B------:R-:W-:Y:S06]  /*5670*/  BRA `(.L_x_4091) ;  /* 0x0000000c00bc7947 */ /* 0x000fec0003800000 */
.L_x_4088:
        /* <DEDUP_REMOVED lines=11> */
.L_x_4093:
[----:B------:R-:W2:Y:S02]  /*5730*/  LDG.E R4, desc[UR36][R4.64] ;  /* 0x0000002404047981 */ /* 0x000ea4000c1e1900 */
[----:B--2---:R-:W-:-:S04]  /*5740*/  I2FP.F32.S32 R0, R4 ;  /* 0x0000000400007245 */ /* 0x004fc80000201400 */
[----:B------:R-:W-:-:S04]  /*5750*/  F2FP.F16.F32.PACK_AB R0, RZ, R0 ;  /* 0x00000000ff00723e */ /* 0x000fc800000000ff */
[----:B------:R-:W-:Y:S01]  /*5760*/  PRMT R24, R0, 0x7610, R24 ;  /* 0x0000761000187816 */ /* 0x000fe20000000018 */
[----:B------:R-:W-:Y:S06]  /*5770*/  BRA `(.L_x_4091) ;  /* 0x0000000c007c7947 */ /* 0x000fec0003800000 */
.L_x_4092:
[----:B------:R-:W2:Y:S02]  /*5780*/  LDG.E.U16 R4, desc[UR36][R4.64] ;  /* 0x0000002404047981 */ /* 0x000ea4000c1e1500 */
[----:B--2---:R-:W0:Y:S02]  /*5790*/  I2F.S16 R0, R4 ;  /* 0x0000000400007306 */ /* 0x004e240000101400 */
[----:B0-----:R-:W-:-:S04]  /*57a0*/  F2FP.F16.F32.PACK_AB R0, RZ, R0 ;  /* 0x00000000ff00723e */ /* 0x001fc800000000ff */
[----:B------:R-:W-:Y:S01]  /*57b0*/  PRMT R24, R0, 0x7610, R24 ;  /* 0x0000761000187816 */ /* 0x000fe20000000018 */
[----:B------:R-:W-:Y:S06]  /*57c0*/  BRA `(.L_x_4091) ;  /* 0x0000000c00687947 */ /* 0x000fec0003800000 */
.L_x_4087:
        /* <DEDUP_REMOVED lines=9> */
.L_x_4095:
[----:B------:R1:W5:Y:S01]  /*5860*/  LDG.E.U16 R24, desc[UR36][R4.64] ;  /* 0x0000002404187981 */ /* 0x000362000c1e1500 */
[----:B------:R-:W-:Y:S05]  /*5870*/  BRA `(.L_x_4091) ;  /* 0x0000000c003c7947 */ /* 0x000fea0003800000 */
.L_x_4094:
        /* <DEDUP_REMOVED lines=9> */
.L_x_4097:
[----:B------:R0:W5:Y:S01]  /*5910*/  LDG.E.U16 R24, desc[UR36][R4.64] ;  /* 0x0000002404187981 */ /* 0x000162000c1e1500 */
[----:B------:R-:W-:Y:S05]  /*5920*/  BRA `(.L_x_4091) ;  /* 0x0000000c00107947 */ /* 0x000fea0003800000 */
.L_x_4096:
        /* <DEDUP_REMOVED lines=9> */
.L_x_4086:
        /* <DEDUP_REMOVED lines=14> */
.L_x_4100:
        /* <DEDUP_REMOVED lines=9> */
.L_x_4099:
        /* <DEDUP_REMOVED lines=28> */
.L_x_4102:
        /* <DEDUP_REMOVED lines=15> */
.L_x_4101:
[----:B------:R-:W2:Y:S02]  /*5de0*/  LDG.E.U16 R0, desc[UR36][R4.64] ;  /* 0x0000002404007981 */ /* 0x000ea4000c1e1500 */
[----:B--2---:R-:W-:-:S05]  /*5df0*/  IMAD.U32 R0, R0, 0x10000, RZ ;  /* 0x0001000000007824 */ /* 0x004fca00078e00ff */
[----:B------:R-:W-:-:S04]  /*5e00*/  F2FP.F16.F32.PACK_AB R0, RZ, R0 ;  /* 0x00000000ff00723e */ /* 0x000fc800000000ff */
[----:B------:R-:W-:Y:S01]  /*5e10*/  PRMT R24, R0, 0x7610, R24 ;  /* 0x0000761000187816 */ /* 0x000fe20000000018 */
[----:B------:R-:W-:Y:S06]  /*5e20*/  BRA `(.L_x_4091) ;  /* 0x0000000400d07947 */ /* 0x000fec0003800000 */
.L_x_4098:
        /* <DEDUP_REMOVED lines=13> */
.L_x_4105:
        /* <DEDUP_REMOVED lines=21> */
.L_x_4109:
[----:B------:R-:W-:Y:S05]  /*6050*/  BSYNC B1 ;  /* 0x0000000000017941 */ /* 0x000fea0003800000 */
.L_x_4108:
[----:B------:R-:W-:Y:S01]  /*6060*/  LEA R5, R0, 0x3b800000, 0x17 ;  /* 0x3b80000000057811 */ /* 0x000fe200078eb8ff */
[----:B------:R-:W-:-:S05]  /*6070*/  IMAD.SHL.U32 R0, R3, 0x100000, RZ ;  /* 0x0010000003007824 */ /* 0x000fca00078e00ff */
[----:B------:R-:W-:-:S07]  /*6080*/  LOP3.LUT R0, R5, R0, R6, 0xfe, !PT ;  /* 0x0000000005007212 */ /* 0x000fce00078efe06 */
.L_x_4107:
[----:B------:R-:W-:Y:S05]  /*6090*/  BSYNC B0 ;  /* 0x0000000000007941 */ /* 0x000fea0003800000 */
.L_x_4106:
[----:B------:R-:W-:-:S04]  /*60a0*/  F2FP.F16.F32.PACK_AB R0, RZ, R0 ;  /* 0x00000000ff00723e */ /* 0x000fc800000000ff */
[----:B------:R-:W-:Y:S01]  /*60b0*/  PRMT R24, R0, 0x7610, R24 ;  /* 0x0000761000187816 */ /* 0x000fe20000000018 */
[----:B------:R-:W-:Y:S06]  /*60c0*/  BRA `(.L_x_4091) ;  /* 0x0000000400287947 */ /* 0x000fec0003800000 */
.L_x_4104:
        /* <DEDUP_REMOVED lines=21> */
.L_x_4113:
[----:B------:R-:W-:Y:S05]  /*6220*/  BSYNC B1 ;  /* 0x0000000000017941 */ /* 0x000fea0003800000 */
.L_x_4112:
[----:B------:R-:W-:Y:S01]  /*6230*/  LEA R5, R0, 0x37800000, 0x17 ;  /* 0x3780000000057811 */ /* 0x000fe200078eb8ff */
[----:B------:R-:W-:-:S05]  /*6240*/  IMAD.SHL.U32 R0, R3, 0x200000, RZ ;  /* 0x0020000003007824 */ /* 0x000fca00078e00ff */
[----:B------:R-:W-:-:S07]  /*6250*/  LOP3.LUT R0, R5, R0, R6, 0xfe, !PT ;  /* 0x0000000005007212 */ /* 0x000fce00078efe06 */
.L_x_4111:
[----:B------:R-:W-:Y:S05]  /*6260*/  BSYNC B0 ;  /* 0x0000000000007941 */ /* 0x000fea0003800000 */
.L_x_4110:
[----:B------:R-:W-:-:S04]  /*6270*/  F2FP.F16.F32.PACK_AB R0, RZ, R0 ;  /* 0x00000000ff00723e */ /* 0x000fc800000000ff */
[----:B------:R-:W-:Y:S01]  /*6280*/  PRMT R24, R0, 0x7610, R24 ;  /* 0x0000761000187816 */ /* 0x000fe20000000018 */
[----:B------:R-:W-:Y:S06]  /*6290*/  BRA `(.L_x_4091) ;  /* 0x0000000000b47947 */ /* 0x000fec0003800000 */
.L_x_4103:
        /* <DEDUP_REMOVED lines=14> */
.L_x_4117:
[----:B------:R-:W-:Y:S05]  /*6380*/  BSYNC B0 ;  /* 0x0000000000007941 */ /* 0x000fea0003800000 */
.L_x_4116:
[----:B------:R-:W-:-:S04]  /*6390*/  F2FP.F16.F32.PACK_AB R0, RZ, R0 ;  /* 0x00000000ff00723e */ /* 0x000fc800000000ff */
[----:B------:R-:W-:Y:S01]  /*63a0*/  PRMT R24, R0, 0x7610, R24 ;  /* 0x0000761000187816 */ /* 0x000fe20000000018 */
[----:B------:R-:W-:Y:S06]  /*63b0*/  BRA `(.L_x_4091) ;  /* 0x00000000006c7947 */ /* 0x000fec0003800000 */
.L_x_4090:
        /* <DEDUP_REMOVED lines=16> */
.L_x_4118:
[----:B------:R-:W-:Y:S01]  /*64c0*/  PRMT R24, RZ, 0x7610, R24 ;  /* 0x00007610ff187816 */ /* 0x000fe20000000018 */
[----:B------:R-:W-:Y:S06]  /*64d0*/  BRA `(.L_x_4091) ;  /* 0x0000000000247947 */ /* 0x000fec0003800000 */
.L_x_4115:
[----:B------:R-:W2:Y:S02]  /*64e0*/  LDG.E.64 R4, desc[UR36][R4.64] ;  /* 0x0000002404047981 */ /* 0x000ea4000c1e1b00 */
[----:B--2---:R-:W0:Y:S02]  /*64f0*/  I2F.U64 R0, R4 ;  /* 0x0000000400007312 */ /* 0x004e240000301000 */
[----:B0-----:R-:W-:-:S04]  /*6500*/  F2FP.F16.F32.PACK_AB R0, RZ, R0 ;  /* 0x00000000ff00723e */ /* 0x001fc800000000ff */
[----:B------:R-:W-:Y:S01]  /*6510*/  PRMT R24, R0, 0x7610, R24 ;  /* 0x0000761000187816 */ /* 0x000fe20000000018 */
[----:B------:R-:W-:Y:S06]  /*6520*/  BRA `(.L_x_4091) ;  /* 0x0000000000107947 */ /* 0x000fec0003800000 */
.L_x_4114:
[----:B------:R-:W2:Y:S02]  /*6530*/  LDG.E R4, desc[UR36][R4.64] ;  /* 0x0000002404047981 */ /* 0x000ea4000c1e1900 */
[----:B--2---:R-:W-:-:S04]  /*6540*/  I2FP.F32.U32 R0, R4 ;  /* 0x0000000400007245 */ /* 0x004fc80000201000 */
[----:B------:R-:W-:-:S04]  /*6550*/  F2FP.F16.F32.PACK_AB R0, RZ, R0 ;  /* 0x00000000ff00723e */ /* 0x000fc800000000ff */
[----:B------:R-:W-:-:S07]  /*6560*/  PRMT R24, R0, 0x7610, R24 ;  /* 0x0000761000187816 */ /* 0x000fce0000000018 */
.L_x_4091:
[----:B------:R-:W-:-:S07]  /*6570*/  VIADD R27, R27, 0x80 ;  /* 0x000000801b1b7836 */ /* 0x000fce0000000000 */
.L_x_4052:
[----:B------:R-:W-:Y:S05]  /*6580*/  BSYNC B6 ;  /* 0x0000000000067941 */ /* 0x000fea0003800000 */
.L_x_4051:
        /* <DEDUP_REMOVED lines=26> */
.L_x_4124:
[----:B------:R-:W2:Y:S02]  /*6730*/  LDG.E.U8 R4, desc[UR36][R4.64] ;  /* 0x0000002404047981 */ /* 0x000ea4000c1e1100 */
[----:B--2---:R-:W-:-:S04]  /*6740*/  I2FP.F32.U32 R0, R4 ;  /* 0x0000000400007245 */ /* 0x004fc80000201000 */
[----:B------:R-:W-:-:S04]  /*6750*/  F2FP.F16.F32.PACK_AB R0, RZ, R0 ;  /* 0x00000000ff00723e */ /* 0x000fc800000000ff */
[----:B------:R-:W-:Y:S01]  /*6760*/  PRMT R22, R0, 0x7610, R22 ;  /* 0x0000761000167816 */ /* 0x000fe20000000016 */
[----:B------:R-:W-:Y:S06]  /*6770*/  BRA `(.L_x_4126) ;  /* 0x0000000c00bc7947 */ /* 0x000fec0003800000 */
.L_x_4123:
        /* <DEDUP_REMOVED lines=11> */
.L_x_4128:
[----:B------:R-:W2:Y:S02]  /*6830*/  LDG.E R4, desc[UR36][R4.64] ;  /* 0x0000002404047981 */ /* 0x000ea4000c1e1900 */
[----:B--2---:R-:W-:-:S04]  /*6840*/  I2FP.F32.S32 R0, R4 ;  /* 0x0000000400007245 */ /* 0x004fc80000201400 */
[----:B------:R-:W-:-:S04]  /*6850*/  F2FP.F16.F32.PACK_AB R0, RZ, R0 ;  /* 0x00000000ff00723e */ /* 0x000fc800000000ff */
[----:B------:R-:W-:Y:S01]  /*6860*/  PRMT R22, R0, 0x7610, R22 ;  /* 0x0000761000167816 */ /* 0x000fe20000000016 */
[----:B------:R-:W-:Y:S06]  /*6870*/  BRA `(.L_x_4126) ;  /* 0x0000000c007c7947 */ /* 0x000fec0003800000 */
.L_x_4127:
[----:B------:R-:W2:Y:S02]  /*6880*/  LDG.E.U16 R4, desc[UR36][R4.64] ;  /* 0x0000002404047981 */ /* 0x000ea4000c1e1500 */
[----:B--2---:R-:W0:Y:S02]  /*6890*/  I2F.S16 R0, R4 ;  /* 0x0000000400007306 */ /* 0x004e240000101400 */
[----:B0-----:R-:W-:-:S04]  /*68a0*/  F2FP.F16.F32.PACK_AB R0, RZ, R0 ;  /* 0x00000000ff00723e */ /* 0x001fc800000000ff */
[----:B------:R-:W-:Y:S01]  /*68b0*/  PRMT R22, R0, 0x7610, R22 ;  /* 0x0000761000167816 */ /* 0x000fe20000000016 */
[----:B------:R-:W-:Y:S06]  /*68c0*/  BRA `(.L_x_4126) ;  /* 0x0000000c00687947 */ /* 0x000fec0003800000 */
.L_x_4122:
        /* <DEDUP_REMOVED lines=9> */
.L_x_4130:
[----:B------:R0:W5:Y:S01]  /*6960*/  LDG.E.U16 R22, desc[UR36][R4.64] ;  /* 0x0000002404167981 */ /* 0x000162000c1e1500 */
[----:B------:R-:W-:Y:S05]  /*6970*/  BRA `(.L_x_4126) ;  /* 0x0000000c003c7947 */ /* 0x000fea0003800000 */
.L_x_4129:
        /* <DEDUP_REMOVED lines=9> */
.L_x_4132:
[----:B------:R1:W5:Y:S01]  /*6a10*/  LDG.E.U16 R22, desc[UR36][R4.64] ;  /* 0x0000002404167981 */ /* 0x000362000c1e1500 */
[----:B------:R-:W-:Y:S05]  /*6a20*/  BRA `(.L_x_4126) ;  /* 0x0000000c00107947 */ /* 0x000fea0003800000 */
.L_x_4131:
        /* <DEDUP_REMOVED lines=9> */
.L_x_4121:
        /* <DEDUP_REMOVED lines=14> */
.L_x_4135:
        /* <DEDUP_REMOVED lines=9> */
.L_x_4134:
        /* <DEDUP_REMOVED lines=28> */
.L_x_4137:
        /* <DEDUP_REMOVED lines=15> */
.L_x_4136:
[----:B------:R-:W2:Y:S02]  /*6ee0*/  LDG.E.U16 R0, desc[UR36][R4.64] ;  /* 0x0000002404007981 */ /* 0x000ea4000c1e1500 */
[----:B--2---:R-:W-:-:S05]  /*6ef0*/  IMAD.U32 R0, R0, 0x10000, RZ ;  /* 0x0001000000007824 */ /* 0x004fca00078e00ff */
[----:B------:R-:W-:-:S04]  /*6f00*/  F2FP.F16.F32.PACK_AB R0, RZ, R0 ;  /* 0x00000000ff00723e */ /* 0x000fc800000000ff */
[----:B------:R-:W-:Y:S01]  /*6f10*/  PRMT R22, R0, 0x7610, R22 ;  /* 0x0000761000167816 */ /* 0x000fe20000000016 */
[----:B------:R-:W-:Y:S06]  /*6f20*/  BRA `(.L_x_4126) ;  /* 0x0000000400d07947 */ /* 0x000fec0003800000 */
.L_x_4133:
        /* <DEDUP_REMOVED lines=13> */
.L_x_4140:
        /* <DEDUP_REMOVED lines=21> */
.L_x_4144:
[----:B------:R-:W-:Y:S05]  /*7150*/  BSYNC B1 ;  /* 0x0000000000017941 */ /* 0x000fea0003800000 */
.L_x_4143:
[----:B------:R-:W-:Y:S01]  /*7160*/  LEA R5, R0, 0x3b800000, 0x17 ;  /* 0x3b80000000057811 */ /* 0x000fe200078eb8ff */
[----:B------:R-:W-:-:S05]  /*7170*/  IMAD.SHL.U32 R0, R3, 0x100000, RZ ;  /* 0x0010000003007824 */ /* 0x000fca00078e00ff */
[----:B------:R-:W-:-:S07]  /*7180*/  LOP3.LUT R0, R5, R0, R6, 0xfe, !PT ;  /* 0x0000000005007212 */ /* 0x000fce00078efe06 */
.L_x_4142:
[----:B------:R-:W-:Y:S05]  /*7190*/  BSYNC B0 ;  /* 0x0000000000007941 */ /* 0x000fea0003800000 */
.L_x_4141:
[----:B------:R-:W-:-:S04]  /*71a0*/  F2FP.F16.F32.PACK_AB R0, RZ, R0 ;  /* 0x00000000ff00723e */ /* 0x000fc800000000ff */
[----:B------:R-:W-:Y:S01]  /*71b0*/  PRMT R22, R0, 0x7610, R22 ;  /* 0x0000761000167816 */ /* 0x000fe20000000016 */
[----:B------:R-:W-:Y:S06]  /*71c0*/  BRA `(.L_x_4126) ;  /* 0x0000000400287947 */ /* 0x000fec0003800000 */
.L_x_4139:
        /* <DEDUP_REMOVED lines=21> */
.L_x_4148:
[----:B------:R-:W-:Y:S05]  /*7320*/  BSYNC B1 ;  /* 0x0000000000017941 */ /* 0x000fea0003800000 */
.L_x_4147:
[----:B------:R-:W-:Y:S01]  /*7330*/  LEA R5, R0, 0x37800000, 0x17 ;  /* 0x3780000000057811 */ /* 0x000fe200078eb8ff */
[----:B------:R-:W-:-:S05]  /*7340*/  IMAD.SHL.U32 R0, R3, 0x200000, RZ ;  /* 0x0020000003007824 */ /* 0x000fca00078e00ff */
[----:B------:R-:W-:-:S07]  /*7350*/  LOP3.LUT R0, R5, R0, R6, 0xfe, !PT ;  /* 0x0000000005007212 */ /* 0x000fce00078efe06 */
.L_x_4146:
[----:B------:R-:W-:Y:S05]  /*7360*/  BSYNC B0 ;  /* 0x0000000000007941 */ /* 0x000fea0003800000 */
.L_x_4145:
[----:B------:R-:W-:-:S04]  /*7370*/  F2FP.F16.F32.PACK_AB R0, RZ, R0 ;  /* 0x00000000ff00723e */ /* 0x000fc800000000ff */
[----:B------:R-:W-:Y:S01]  /*7380*/  PRMT R22, R0, 0x7610, R22 ;  /* 0x0000761000167816 */ /* 0x000fe20000000016 */
[----:B------:R-:W-:Y:S06]  /*7390*/  BRA `(.L_x_4126) ;  /* 0x0000000000b47947 */ /* 0x000fec0003800000 */
.L_x_4138:
        /* <DEDUP_REMOVED lines=14> */
.L_x_4152:
[----:B------:R-:W-:Y:S05]  /*7480*/  BSYNC B0 ;  /* 0x0000000000007941 */ /* 0x000fea0003800000 */
.L_x_4151:
[----:B------:R-:W-:-:S04]  /*7490*/  F2FP.F16.F32.PACK_AB R0, RZ, R0 ;  /* 0x00000000ff00723e */ /* 0x000fc800000000ff */
[----:B------:R-:W-:Y:S01]  /*74a0*/  PRMT R22, R0, 0x7610, R22 ;  /* 0x0000761000167816 */ /* 0x000fe20000000016 */
[----:B------:R-:W-:Y:S06]  /*74b0*/  BRA `(.L_x_4126) ;  /* 0x00000000006c7947 */ /* 0x000fec0003800000 */
.L_x_4125:
        /* <DEDUP_REMOVED lines=16> */
.L_x_4153:
[----:B------:R-:W-:Y:S01]  /*75c0*/  PRMT R22, RZ, 0x7610, R22 ;  /* 0x00007610ff167816 */ /* 0x000fe20000000016 */
[----:B------:R-:W-:Y:S06]  /*75d0*/  BRA `(.L_x_4126) ;  /* 0x0000000000247947 */ /* 0x000fec0003800000 */
.L_x_4150:
[----:B------:R-:W2:Y:S02]  /*75e0*/  LDG.E.64 R4, desc[UR36][R4.64] ;  /* 0x0000002404047981 */ /* 0x000ea4000c1e1b00 */
[----:B--2---:R-:W0:Y:S02]  /*75f0*/  I2F.U64 R0, R4 ;  /* 0x0000000400007312 */ /* 0x004e240000301000 */
[----:B0-----:R-:W-:-:S04]  /*7600*/  F2FP.F16.F32.PACK_AB R0, RZ, R0 ;  /* 0x00000000ff00723e */ /* 0x001fc800000000ff */
[----:B------:R-:W-:Y:S01]  /*7610*/  PRMT R22, R0, 0x7610, R22 ;  /* 0x0000761000167816 */ /* 0x000fe20000000016 */
[----:B------:R-:W-:Y:S06]  /*7620*/  BRA `(.L_x_4126) ;  /* 0x0000000000107947 */ /* 0x000fec0003800000 */
.L_x_4149:
[----:B------:R-:W2:Y:S02]  /*7630*/  LDG.E R4, desc[UR36][R4.64] ;  /* 0x0000002404047981 */ /* 0x000ea4000c1e1900 */
[----:B--2---:R-:W-:-:S04]  /*7640*/  I2FP.F32.U32 R0, R4 ;  /* 0x0000000400007245 */ /* 0x004fc80000201000 */
[----:B------:R-:W-:-:S04]  /*7650*/  F2FP.F16.F32.PACK_AB R0, RZ, R0 ;  /* 0x00000000ff00723e */ /* 0x000fc800000000ff */
[----:B------:R-:W-:-:S07]  /*7660*/  PRMT R22, R0, 0x7610, R22 ;  /* 0x0000761000167816 */ /* 0x000fce0000000016 */
.L_x_4126:
        /* <DEDUP_REMOVED lines=21> */
.L_x_4157:
[----:B------:R-:W2:Y:S02]  /*77c0*/  LDG.E.U8 R4, desc[UR36][R4.64] ;  /* 0x0000002404047981 */ /* 0x000ea4000c1e1100 */
[----:B--2---:R-:W-:-:S04]  /*77d0*/  I2FP.F32.U32 R0, R4 ;  /* 0x0000000400007245 */ /* 0x004fc80000201000 */
[----:B------:R-:W-:Y:S01]  /*77e0*/  F2FP.F16.F32.PACK_AB R0, RZ, R0 ;  /* 0x00000000ff00723e */ /* 0x000fe200000000ff */
[----:B------:R-:W-:Y:S06]  /*77f0*/  BRA `(.L_x_4120) ;  /* 0x0000000c00847947 */ /* 0x000fec0003800000 */
.L_x_4156:
        /* <DEDUP_REMOVED lines=10> */
.L_x_4160:
[----:B------:R-:W2:Y:S02]  /*78a0*/  LDG.E R4, desc[UR36][R4.64] ;  /* 0x0000002404047981 */ /* 0x000ea4000c1e1900 */
[----:B--2---:R-:W-:-:S04]  /*78b0*/  I2FP.F32.S32 R0, R4 ;  /* 0x0000000400007245 */ /* 0x004fc80000201400 */
[----:B------:R-:W-:Y:S01]  /*78c0*/  F2FP.F16.F32.PACK_AB R0, RZ, R0 ;  /* 0x00000000ff00723e */ /* 0x000fe200000000ff */
[----:B------:R-:W-:Y:S06]  /*78d0*/  BRA `(.L_x_4120) ;  /* 0x0000000c004c7947 */ /* 0x000fec0003800000 */
.L_x_4159:
[----:B------:R-:W2:Y:S02]  /*78e0*/  LDG.E.U16 R4, desc[UR36][R4.64] ;  /* 0x0000002404047981 */ /* 0x000ea4000c1e1500 */
[----:B--2---:R-:W0:Y:S02]  /*78f0*/  I2F.S16 R0, R4 ;  /* 0x0000000400007306 */ /* 0x004e240000101400 */
[----:B0-----:R-:W-:Y:S01]  /*7900*/  F2FP.F16.F32.PACK_AB R0, RZ, R0 ;  /* 0x00000000ff00723e */ /* 0x001fe200000000ff */
[----:B------:R-:W-:Y:S06]  /*7910*/  BRA `(.L_x_4120) ;  /* 0x0000000c003c7947 */ /* 0x000fec0003800000 */
.L_x_4155:
        /* <DEDUP_REMOVED lines=9> */
.L_x_4162:
[----:B------:R2:W5:Y:S01]  /*79b0*/  LDG.E.U16 R0, desc[UR36][R4.64] ;  /* 0x0000002404007981 */ /* 0x000562000c1e1500 */
[----:B------:R-:W-:Y:S05]  /*79c0*/  BRA `(.L_x_4120) ;  /* 0x0000000c00107947 */ /* 0x000fea0003800000 */
.L_x_4161:
        /* <DEDUP_REMOVED lines=9> */
.L_x_4164:
[----:B------:R3:W5:Y:S01]  /*7a60*/  LDG.E.U16 R0, desc[UR36][R4.64] ;  /* 0x0000002404007981 */ /* 0x000762000c1e1500 */
[----:B------:R-:W-:Y:S05]  /*7a70*/  BRA `(.L_x_4120) ;  /* 0x0000000800e47947 */ /* 0x000fea0003800000 */
.L_x_4163:
        /* <DEDUP_REMOVED lines=8> */
.L_x_4154:
        /* <DEDUP_REMOVED lines=13> */
.L_x_4167:
        /* <DEDUP_REMOVED lines=8> */
.L_x_4166:
        /* <DEDUP_REMOVED lines=28> */
.L_x_4169:
        /* <DEDUP_REMOVED lines=12> */
[----:B------:R-:W-:Y:S01]  /*7ed0*/  F2FP.F16.F32.PACK_AB R0, RZ, R0 ;  /* 0x00000000ff00723e */ /* 0x000fe200000000ff */
[----:B------:R-:W-:Y:S06]  /*7ee0*/  BRA `(.L_x_4120) ;  /* 0x0000000400c87947 */ /* 0x000fec0003800000 */
.L_x_4168:
[----:B------:R-:W2:Y:S02]  /*7ef0*/  LDG.E.U16 R0, desc[UR36][R4.64] ;  /* 0x0000002404007981 */ /* 0x000ea4000c1e1500 */
[----:B--2---:R-:W-:-:S05]  /*7f00*/  IMAD.U32 R0, R0, 0x10000, RZ ;  /* 0x0001000000007824 */ /* 0x004fca00078e00ff */
[----:B------:R-:W-:Y:S01]  /*7f10*/  F2FP.F16.F32.PACK_AB R0, RZ, R0 ;  /* 0x00000000ff00723e */ /* 0x000fe200000000ff */
[----:B------:R-:W-:Y:S06]  /*7f20*/  BRA `(.L_x_4120) ;  /* 0x0000000400b87947 */ /* 0x000fec0003800000 */
.L_x_4165:
        /* <DEDUP_REMOVED lines=12> */
.L_x_4172:
        /* <DEDUP_REMOVED lines=21> */
.L_x_4176:
[----:B------:R-:W-:Y:S05]  /*8140*/  BSYNC B1 ;  /* 0x0000000000017941 */ /* 0x000fea0003800000 */
.L_x_4175:
[----:B------:R-:W-:Y:S01]  /*8150*/  LEA R5, R0, 0x3b800000, 0x17 ;  /* 0x3b80000000057811 */ /* 0x000fe200078eb8ff */
[----:B------:R-:W-:-:S05]  /*8160*/  IMAD.SHL.U32 R0, R3, 0x100000, RZ ;  /* 0x0010000003007824 */ /* 0x000fca00078e00ff */
[----:B------:R-:W-:-:S07]  /*8170*/  LOP3.LUT R0, R5, R0, R6, 0xfe, !PT ;  /* 0x0000000005007212 */ /* 0x000fce00078efe06 */
.L_x_4174:
[----:B------:R-:W-:Y:S05]  /*8180*/  BSYNC B0 ;  /* 0x0000000000007941 */ /* 0x000fea0003800000 */
.L_x_4173:
[----:B------:R-:W-:Y:S01]  /*8190*/  F2FP.F16.F32.PACK_AB R0, RZ, R0 ;  /* 0x00000000ff00723e */ /* 0x000fe200000000ff */
[----:B------:R-:W-:Y:S06]  /*81a0*/  BRA `(.L_x_4120) ;  /* 0x0000000400187947 */ /* 0x000fec0003800000 */
.L_x_4171:
        /* <DEDUP_REMOVED lines=21> */
.L_x_4180:
[----:B------:R-:W-:Y:S05]  /*8300*/  BSYNC B1 ;  /* 0x0000000000017941 */ /* 0x000fea0003800000 */
.L_x_4179:
[----:B------:R-:W-:Y:S01]  /*8310*/  LEA R5, R0, 0x37800000, 0x17 ;  /* 0x3780000000057811 */ /* 0x000fe200078eb8ff */
[----:B------:R-:W-:-:S05]  /*8320*/  IMAD.SHL.U32 R0, R3, 0x200000, RZ ;  /* 0x0020000003007824 */ /* 0x000fca00078e00ff */
[----:B------:R-:W-:-:S07]  /*8330*/  LOP3.LUT R0, R5, R0, R6, 0xfe, !PT ;  /* 0x0000000005007212 */ /* 0x000fce00078efe06 */
.L_x_4178:
[----:B------:R-:W-:Y:S05]  /*8340*/  BSYNC B0 ;  /* 0x0000000000007941 */ /* 0x000fea0003800000 */
.L_x_4177:
[----:B------:R-:W-:Y:S01]  /*8350*/  F2FP.F16.F32.PACK_AB R0, RZ, R0 ;  /* 0x00000000ff00723e */ /* 0x000fe200000000ff */
[----:B------:R-:W-:Y:S06]  /*8360*/  BRA `(.L_x_4120) ;  /* 0x0000000000a87947 */ /* 0x000fec0003800000 */
.L_x_4170:
        /* <DEDUP_REMOVED lines=14> */
.L_x_4184:
[----:B------:R-:W-:Y:S05]  /*8450*/  BSYNC B0 ;  /* 0x0000000000007941 */ /* 0x000fea0003800000 */
.L_x_4183:
[----:B------:R-:W-:Y:S01]  /*8460*/  F2FP.F16.F32.PACK_AB R0, RZ, R0 ;  /* 0x00000000ff00723e */ /* 0x000fe200000000ff */
[----:B------:R-:W-:Y:S06]  /*8470*/  BRA `(.L_x_4120) ;  /* 0x0000000000647947 */ /* 0x000fec0003800000 */
.L_x_4158:
        /* <DEDUP_REMOVED lines=16> */
.L_x_4185:
[----:B------:R-:W-:Y:S01]  /*8580*/  PRMT R0, RZ, 0x7610, R0 ;  /* 0x00007610ff007816 */ /* 0x000fe20000000000 */
[----:B------:R-:W-:Y:S06]  /*8590*/  BRA `(.L_x_4120) ;  /* 0x00000000001c7947 */ /* 0x000fec0003800000 */
.L_x_4182:
[----:B------:R-:W2:Y:S02]  /*85a0*/  LDG.E.64 R4, desc[UR36][R4.64] ;  /* 0x0000002404047981 */ /* 0x000ea4000c1e1b00 */
[----:B--2---:R-:W0:Y:S02]  /*85b0*/  I2F.U64 R0, R4 ;  /* 0x0000000400007312 */ /* 0x004e240000301000 */
[----:B0-----:R-:W-:Y:S01]  /*85c0*/  F2FP.F16.F32.PACK_AB R0, RZ, R0 ;  /* 0x00000000ff00723e */ /* 0x001fe200000000ff */
[----:B------:R-:W-:Y:S06]  /*85d0*/  BRA `(.L_x_4120) ;  /* 0x00000000000c7947 */ /* 0x000fec0003800000 */
.L_x_4181:
[----:B------:R-:W2:Y:S02]  /*85e0*/  LDG.E R4, desc[UR36][R4.64] ;  /* 0x0000002404047981 */ /* 0x000ea4000c1e1900 */
[----:B--2---:R-:W-:-:S04]  /*85f0*/  I2FP.F32.U32 R0, R4 ;  /* 0x0000000400007245 */ /* 0x004fc80000201000 */
[----:B------:R-:W-:-:S07]  /*8600*/  F2FP.F16.F32.PACK_AB R0, RZ, R0 ;  /* 0x00000000ff00723e */ /* 0x000fce00000000ff */
.L_x_4120:
[----:B------:R-:W-:Y:S05]  /*8610*/  BSYNC B6 ;  /* 0x0000000000067941 */ /* 0x000fea0003800000 */
.L_x_4119:
[----:B------:R-:W4:Y:S01]  /*8620*/  S2R R25, SR_TID.X ;  /* 0x0000000000197919 */ /* 0x000f220000002100 */
[----:B------:R-:W0:Y:S01]  /*8630*/  LDC.U8 R27, c[0x0][0x240] ;  /* 0x00009000ff1b7b82 */ /* 0x000e220000000000 */
[----:B------:R-:W-:Y:S01]  /*8640*/  BSSY B6, `(.L_x_4186) ;  /* 0x0000129000067945 */ /* 0x000fe20003800000 */
[C---:B----4-:R-:W-:Y:S01]  /*8650*/  VIADD R3, R25.reuse, 0x100 ;  /* 0x0000010019037836 */ /* 0x050fe20000000000 */
[CC--:B------:R-:W-:Y:S01]  /*8660*/  ISETP.GE.AND P3, PT, R25.reuse, R28.reuse, PT ;  /* 0x0000001c1900720c */ /* 0x0c0fe20003f66270 */
[C---:B0123--:R-:W-:Y:S02]  /*8670*/  VIADD R5, R25.reuse, 0x180 ;  /* 0x0000018019057836 */ /* 0x04ffe40000000000 */
[----:B------:R-:W-:Y:S01]  /*8680*/  VIADD R26, R25, 0x80 ;  /* 0x00000080191a7836 */ /* 0x000fe20000000000 */
[-C--:B------:R-:W-:Y:S02]  /*8690*/  ISETP.GE.AND P1, PT, R3, R28.reuse, PT ;  /* 0x0000001c0300720c */ /* 0x080fe40003f26270 */
[----:B------:R-:W-:-:S02]  /*86a0*/  ISETP.GE.AND P2, PT, R5, R28, PT ;  /* 0x0000001c0500720c */ /* 0x000fc40003f46270 */
[----:B------:R-:W-:-:S05]  /*86b0*/  ISETP.GE.AND P0, PT, R26, R28, PT ;  /* 0x0000001c1a00720c */ /* 0x000fca0003f06270 */
[----:B-----5:R-:W-:Y:S02]  /*86c0*/  @!P3 HADD2.F32 R3, -RZ, R17.H0_H0 ;  /* 0x20000011ff03b230 */ /* 0x020fe40000004100 */
[----:B------:R-:W-:Y:S02]  /*86d0*/  @!P3 HADD2.F32 R4, -RZ, R18.H0_H0 ;  /* 0x20000012ff04b230 */ /* 0x000fe40000004100 */
[----:B------:R-:W-:Y:S02]  /*86e0*/  @!P1 HADD2.F32 R23, -RZ, R23.H0_H0 ;  /* 0x20000017ff179230 */ /* 0x000fe40000004100 */
[----:B------:R-:W-:Y:S02]  /*86f0*/  @!P1 HADD2.F32 R24, -RZ, R24.H0_H0 ;  /* 0x20000018ff189230 */ /* 0x000fe40000004100 */
[----:B------:R-:W-:Y:S01]  /*8700*/  @!P3 FMUL.FTZ R3, R3, R4 ;  /* 0x000000040303b220 */ /* 0x000fe20000410000 */
[----:B------:R-:W-:Y:S02]  /*8710*/  @!P2 HADD2.F32 R22, -RZ, R22.H0_H0 ;  /* 0x20000016ff16a230 */ /* 0x000fe40000004100 */
[----:B------:R-:W-:-:S02]  /*8720*/  @!P2 HADD2.F32 R7, -RZ, R0.H0_H0 ;  /* 0x20000000ff07a230 */ /* 0x000fc40000004100 */
[----:B------:R-:W-:Y:S01]  /*8730*/  @!P1 FMUL.FTZ R23, R23, R24 ;  /* 0x0000001817179220 */ /* 0x000fe20000410000 */
[----:B------:R-:W-:Y:S01]  /*8740*/  @!P0 HADD2.F32 R5, -RZ, R16.H0_H0 ;  /* 0x20000010ff058230 */ /* 0x000fe20000004100 */
[----:B------:R-:W-:Y:S01]  /*8750*/  @!P3 F2FP.F16.F32.PACK_AB R0, RZ, R3 ;  /* 0x00000003ff00b23e */ /* 0x000fe200000000ff */
[----:B------:R-:W-:Y:S02]  /*8760*/  @!P0 HADD2.F32 R6, -RZ, R19.H0_H0 ;  /* 0x20000013ff068230 */ /* 0x000fe40000004100 */
[----:B------:R-:W-:Y:S01]  /*8770*/  @!P2 FMUL.FTZ R7, R22, R7 ;  /* 0x000000071607a220 */ /* 0x000fe20000410000 */
[----:B------:R-:W-:Y:S02]  /*8780*/  @!P1 F2FP.F16.F32.PACK_AB R17, RZ, R23 ;  /* 0x00000017ff11923e */ /* 0x000fe400000000ff */
[----:B------:R-:W-:Y:S02]  /*8790*/  @!P0 FMUL.FTZ R5, R5, R6 ;  /* 0x0000000605058220 */ /* 0x000fe40000410000 */
[----:B------:R-:W-:-:S03]  /*87a0*/  @!P2 F2FP.F16.F32.PACK_AB R16, RZ, R7 ;  /* 0x00000007ff10a23e */ /* 0x000fc600000000ff */
[----:B------:R-:W-:Y:S01]  /*87b0*/  @!P0 F2FP.F16.F32.PACK_AB R18, RZ, R5 ;  /* 0x00000005ff12823e */ /* 0x000fe200000000ff */
[----:B------:R-:W-:Y:S06]  /*87c0*/  @P3 BRA `(.L_x_4187) ;  /* 0x0000001000403947 */ /* 0x000fec0003800000 */
        /* <DEDUP_REMOVED lines=22> */
.L_x_4191:
[----:B------:R-:W-:Y:S02]  /*8930*/  HADD2.F32 R5, -RZ, R0.H0_H0 ;  /* 0x20000000ff057230 */ /* 0x000fe40000004100 */
[----:B------:R-:W-:-:S04]  /*8940*/  IMAD.MOV.U32 R25, RZ, RZ, R26 ;  /* 0x000000ffff197224 */ /* 0x000fc800078e001a */
[----:B------:R-:W0:Y:S02]  /*8950*/  F2I.S64.TRUNC R4, R5 ;  /* 0x0000000500047311 */ /* 0x000e24000020d900 */
[----:B0-----:R0:W-:Y:S01]  /*8960*/  STG.E.U8 desc[UR36][R8.64], R4 ;  /* 0x0000000408007986 */ /* 0x0011e2000c101124 */
[----:B------:R-:W-:Y:S05]  /*8970*/  BRA `(.L_x_4187) ;  /* 0x0000000c00d47947 */ /* 0x000fea0003800000 */
.L_x_4190:
        /* <DEDUP_REMOVED lines=11> */
.L_x_4194:
[----:B------:R-:W-:Y:S02]  /*8a30*/  HADD2.F32 R0, -RZ, R0.H0_H0 ;  /* 0x20000000ff007230 */ /* 0x000fe40000004100 */
[----:B------:R-:W-:Y:S02]  /*8a40*/  IMAD.MOV.U32 R25, RZ, RZ, R26 ;  /* 0x000000ffff197224 */ /* 0x000fe400078e001a */
[----:B------:R-:W0:Y:S02]  /*8a50*/  F2I.FTZ.TRUNC.NTZ R3, R0 ;  /* 0x0000000000037305 */ /* 0x000e24000021f100 */
[----:B0-----:R0:W-:Y:S01]  /*8a60*/  STG.E desc[UR36][R8.64], R3 ;  /* 0x0000000308007986 */ /* 0x0011e2000c101924 */
[----:B------:R-:W-:Y:S05]  /*8a70*/  BRA `(.L_x_4187) ;  /* 0x0000000c00947947 */ /* 0x000fea0003800000 */
.L_x_4193:
[----:B------:R-:W-:Y:S02]  /*8a80*/  HADD2.F32 R0, -RZ, R0.H0_H0 ;  /* 0x20000000ff007230 */ /* 0x000fe40000004100 */
[----:B------:R-:W-:Y:S02]  /*8a90*/  IMAD.MOV.U32 R25, RZ, RZ, R26 ;  /* 0x000000ffff197224 */ /* 0x000fe400078e001a */
[----:B------:R-:W0:Y:S02]  /*8aa0*/  F2I.FTZ.TRUNC.NTZ R3, R0 ;  /* 0x0000000000037305 */ /* 0x000e24000021f100 */
[----:B0-----:R0:W-:Y:S01]  /*8ab0*/  STG.E.U16 desc[UR36][R8.64], R3 ;  /* 0x0000000308007986 */ /* 0x0011e2000c101524 */
[----:B------:R-:W-:Y:S05]  /*8ac0*/  BRA `(.L_x_4187) ;  /* 0x0000000c00807947 */ /* 0x000fea0003800000 */
.L_x_4189:
        /* <DEDUP_REMOVED lines=10> */
.L_x_4196:
[----:B------:R0:W-:Y:S01]  /*8b70*/  STG.E.U16 desc[UR36][R8.64], R0 ;  /* 0x0000000008007986 */ /* 0x0001e2000c101524 */
[----:B------:R-:W-:Y:S01]  /*8b80*/  IMAD.MOV.U32 R25, RZ, RZ, R26 ;  /* 0x000000ffff197224 */ /* 0x000fe200078e001a */
[----:B------:R-:W-:Y:S06]  /*8b90*/  BRA `(.L_x_4187) ;  /* 0x0000000c004c7947 */ /* 0x000fec0003800000 */
.L_x_4195:
        /* <DEDUP_REMOVED lines=11> */
.L_x_4198:
[----:B------:R-:W-:Y:S02]  /*8c50*/  HADD2.F32 R0, -RZ, R0.H0_H0 ;  /* 0x20000000ff007230 */ /* 0x000fe40000004100 */
[----:B------:R-:W-:-:S03]  /*8c60*/  IMAD.MOV.U32 R25, RZ, RZ, R26 ;  /* 0x000000ffff197224 */ /* 0x000fc600078e001a */
[----:B------:R-:W-:-:S04]  /*8c70*/  F2FP.F16.F32.PACK_AB R0, RZ, R0 ;  /* 0x00000000ff00723e */ /* 0x000fc800000000ff */
[----:B------:R-:W-:-:S05]  /*8c80*/  PRMT R0, R0, 0x5410, RZ ;  /* 0x0000541000007816 */ /* 0x000fca00000000ff */
[----:B------:R3:W-:Y:S01]  /*8c90*/  STG.E desc[UR36][R8.64], R0 ;  /* 0x0000000008007986 */ /* 0x0007e2000c101924 */
[----:B------:R-:W-:Y:S05]  /*8ca0*/  BRA `(.L_x_4187) ;  /* 0x0000000c00087947 */ /* 0x000fea0003800000 */
.L_x_4197:
[----:B------:R-:W-:Y:S02]  /*8cb0*/  HADD2.F32 R4, -RZ, R0.H0_H0 ;  /* 0x20000000ff047230 */ /* 0x000fe40000004100 */
[----:B------:R-:W-:-:S03]  /*8cc0*/  IMAD.MOV.U32 R25, RZ, RZ, R26 ;  /* 0x000000ffff197224 */ /* 0x000fc600078e001a */
[----:B------:R-:W-:-:S06]  /*8cd0*/  FMUL.FTZ R4, R4, 1 ;  /* 0x3f80000004047820 */ /* 0x000fcc0000410000 */
[----:B------:R-:W0:Y:S02]  /*8ce0*/  F2F.F64.F32 R4, R4 ;  /* 0x0000000400047310 */ /* 0x000e240000201800 */
[----:B0-----:R4:W-:Y:S01]  /*8cf0*/  STG.E.64 desc[UR36][R8.64], R4 ;  /* 0x0000000408007986 */ /* 0x0019e2000c101b24 */
[----:B------:R-:W-:Y:S05]  /*8d00*/  BRA `(.L_x_4187) ;  /* 0x0000000800f07947 */ /* 0x000fea0003800000 */
.L_x_4188:
        /* <DEDUP_REMOVED lines=14> */
.L_x_4201:
[----:B------:R-:W-:Y:S01]  /*8df0*/  HADD2.F32 R0, -RZ, R0.H0_H0 ;  /* 0x20000000ff007230 */ /* 0x000fe20000004100 */
[----:B------:R-:W-:Y:S01]  /*8e00*/  CS2R R6, SRZ ;  /* 0x0000000000067805 */ /* 0x000fe2000001ff00 */
[----:B------:R-:W-:-:S03]  /*8e10*/  IMAD.MOV.U32 R25, RZ, RZ, R26 ;  /* 0x000000ffff197224 */ /* 0x000fc600078e001a */
[----:B------:R-:W-:-:S04]  /*8e20*/  FMUL.FTZ R0, R0, 1 ;  /* 0x3f80000000007820 */ /* 0x000fc80000410000 */
[----:B------:R-:W0:Y:S02]  /*8e30*/  F2F.F64.F32 R4, R0 ;  /* 0x0000000000047310 */ /* 0x000e240000201800 */
[----:B0-----:R0:W-:Y:S01]  /*8e40*/  STG.E.128 desc[UR36][R8.64], R4 ;  /* 0x0000000408007986 */ /* 0x0011e2000c101d24 */
[----:B------:R-:W-:Y:S05]  /*8e50*/  BRA `(.L_x_4187) ;  /* 0x00000008009c7947 */ /* 0x000fea0003800000 */
.L_x_4200:
        /* <DEDUP_REMOVED lines=21> */
.L_x_4205:
[----:B------:R-:W-:Y:S05]  /*8fb0*/  BSYNC B0 ;  /* 0x0000000000007941 */ /* 0x000fea0003800000 */
.L_x_4204:
[----:B------:R-:W-:Y:S01]  /*8fc0*/  LOP3.LUT R5, R0, R5, RZ, 0xfc, !PT ;  /* 0x0000000500057212 */ /* 0x000fe200078efcff */
[----:B------:R-:W-:-:S04]  /*8fd0*/  IMAD.MOV.U32 R25, RZ, RZ, R26 ;  /* 0x000000ffff197224 */ /* 0x000fc800078e001a */
[----:B------:R0:W-:Y:S01]  /*8fe0*/  STG.E.U8 desc[UR36][R8.64], R5 ;  /* 0x0000000508007986 */ /* 0x0001e2000c101124 */
[----:B------:R-:W-:Y:S05]  /*8ff0*/  BRA `(.L_x_4187) ;  /* 0x0000000800347947 */ /* 0x000fea0003800000 */
.L_x_4203:
        /* <DEDUP_REMOVED lines=13> */
.L_x_4207:
[----:B------:R-:W-:Y:S01]  /*90d0*/  IMAD.MOV.U32 R0, RZ, RZ, 0x7f ;  /* 0x0000007fff007424 */ /* 0x000fe200078e00ff */
[----:B------:R-:W-:-:S04]  /*90e0*/  ISETP.GT.U32.AND P0, PT, R3, 0x7f800000, PT ;  /* 0x7f8000000300780c */ /* 0x000fc80003f04070 */
[----:B------:R-:W-:-:S09]  /*90f0*/  SEL R0, R0, 0x7c, P0 ;  /* 0x0000007c00007807 */ /* 0x000fd20000000000 */
.L_x_4208:
[----:B------:R-:W-:Y:S05]  /*9100*/  BSYNC B0 ;  /* 0x0000000000007941 */ /* 0x000fea0003800000 */
.L_x_4206:
[----:B------:R-:W-:Y:S01]  /*9110*/  LOP3.LUT R3, R5, 0x80000000, RZ, 0xc0, !PT ;  /* 0x8000000005037812 */ /* 0x000fe200078ec0ff */
[----:B------:R-:W-:-:S03]  /*9120*/  IMAD.MOV.U32 R25, RZ, RZ, R26 ;  /* 0x000000ffff197224 */ /* 0x000fc600078e001a */
[----:B------:R-:W-:-:S04]  /*9130*/  SHF.R.U32.HI R3, RZ, 0x18, R3 ;  /* 0x00000018ff037819 */ /* 0x000fc80000011603 */
[----:B------:R-:W-:-:S05]  /*9140*/  LOP3.LUT R3, R0, R3, RZ, 0xfc, !PT ;  /* 0x0000000300037212 */ /* 0x000fca00078efcff */
[----:B------:R0:W-:Y:S01]  /*9150*/  STG.E.U8 desc[UR36][R8.64], R3 ;  /* 0x0000000308007986 */ /* 0x0001e2000c101124 */
[----:B------:R-:W-:Y:S05]  /*9160*/  BRA `(.L_x_4187) ;  /* 0x0000000400d87947 */ /* 0x000fea0003800000 */
.L_x_4202:
[----:B------:R-:W-:Y:S02]  /*9170*/  HADD2.F32 R0, -RZ, R0.H0_H0 ;  /* 0x20000000ff007230 */ /* 0x000fe40000004100 */
[----:B------:R-:W-:-:S03]  /*9180*/  IMAD.MOV.U32 R25, RZ, RZ, R26 ;  /* 0x000000ffff197224 */ /* 0x000fc600078e001a */
[----:B------:R-:W-:-:S05]  /*9190*/  F2FP.BF16.F32.PACK_AB R0, RZ, R0 ;  /* 0x00000000ff00723e */ /* 0x000fca00000010ff */
[----:B------:R0:W-:Y:S01]  /*91a0*/  STG.E.U16 desc[UR36][R8.64], R0 ;  /* 0x0000000008007986 */ /* 0x0001e2000c101524 */
[----:B------:R-:W-:Y:S05]  /*91b0*/  BRA `(.L_x_4187) ;  /* 0x0000000400c47947 */ /* 0x000fea0003800000 */
.L_x_4199:
        /* <DEDUP_REMOVED lines=13> */
.L_x_4211:
        /* <DEDUP_REMOVED lines=17> */
.L_x_4214:
[----:B------:R-:W-:-:S04]  /*93a0*/  LOP3.LUT R3, R5, 0x80000000, RZ, 0xc0, !PT ;  /* 0x8000000005037812 */ /* 0x000fc800078ec0ff */
[----:B------:R-:W-:-:S04]  /*93b0*/  SHF.R.U32.HI R3, RZ, 0x18, R3 ;  /* 0x00000018ff037819 */ /* 0x000fc80000011603 */
[----:B------:R-:W-:-:S04]  /*93c0*/  LOP3.LUT R0, R0, R3, RZ, 0xfc, !PT ;  /* 0x0000000300007212 */ /* 0x000fc800078efcff */
[----:B------:R-:W-:-:S07]  /*93d0*/  PRMT R4, R0, 0x7610, R4 ;  /* 0x0000761000047816 */ /* 0x000fce0000000004 */
.L_x_4213:
[----:B------:R-:W-:Y:S05]  /*93e0*/  BSYNC B0 ;  /* 0x0000000000007941 */ /* 0x000fea0003800000 */
.L_x_4212:
[----:B------:R0:W-:Y:S01]  /*93f0*/  STG.E.U8 desc[UR36][R8.64], R4 ;  /* 0x0000000408007986 */ /* 0x0001e2000c101124 */
[----:B------:R-:W-:Y:S01]  /*9400*/  IMAD.MOV.U32 R25, RZ, RZ, R26 ;  /* 0x000000ffff197224 */ /* 0x000fe200078e001a */
[----:B------:R-:W-:Y:S06]  /*9410*/  BRA `(.L_x_4187) ;  /* 0x00000004002c7947 */ /* 0x000fec0003800000 */
.L_x_4210:
        /* <DEDUP_REMOVED lines=17> */
.L_x_4217:
[----:B------:R-:W-:-:S04]  /*9530*/  LOP3.LUT R3, R5, 0x80000000, RZ, 0xc0, !PT ;  /* 0x8000000005037812 */ /* 0x000fc800078ec0ff */
[----:B------:R-:W-:-:S04]  /*9540*/  SHF.R.U32.HI R3, RZ, 0x18, R3 ;  /* 0x00000018ff037819 */ /* 0x000fc80000011603 */
[----:B------:R-:W-:-:S04]  /*9550*/  LOP3.LUT R0, R0, R3, RZ, 0xfc, !PT ;  /* 0x0000000300007212 */ /* 0x000fc800078efcff */
[----:B------:R-:W-:-:S07]  /*9560*/  PRMT R4, R0, 0x7610, R4 ;  /* 0x0000761000047816 */ /* 0x000fce0000000004 */
.L_x_4216:
[----:B------:R-:W-:Y:S05]  /*9570*/  BSYNC B0 ;  /* 0x0000000000007941 */ /* 0x000fea0003800000 */
.L_x_4215:
[----:B------:R0:W-:Y:S01]  /*9580*/  STG.E.U8 desc[UR36][R8.64], R4 ;  /* 0x0000000408007986 */ /* 0x0001e2000c101124 */
[----:B------:R-:W-:Y:S01]  /*9590*/  IMAD.MOV.U32 R25, RZ, RZ, R26 ;  /* 0x000000ffff197224 */ /* 0x000fe200078e001a */
[----:B------:R-:W-:Y:S06]  /*95a0*/  BRA `(.L_x_4187) ;  /* 0x0000000000c87947 */ /* 0x000fec0003800000 */
.L_x_4209:
        /* <DEDUP_REMOVED lines=23> */
.L_x_4192:
        /* <DEDUP_REMOVED lines=16> */
.L_x_4220:
[----:B------:R-:W-:Y:S01]  /*9820*/  IMAD.MOV.U32 R25, RZ, RZ, R26 ;  /* 0x000000ffff197224 */ /* 0x000fe200078e001a */
[----:B------:R-:W-:Y:S06]  /*9830*/  BRA `(.L_x_4187) ;  /* 0x0000000000247947 */ /* 0x000fec0003800000 */
.L_x_4219:
[----:B------:R-:W-:Y:S02]  /*9840*/  HADD2.F32 R4, -RZ, R0.H0_H0 ;  /* 0x20000000ff047230 */ /* 0x000fe40000004100 */
[----:B------:R-:W-:-:S04]  /*9850*/  IMAD.MOV.U32 R25, RZ, RZ, R26 ;  /* 0x000000ffff197224 */ /* 0x000fc800078e001a */
[----:B------:R-:W0:Y:S02]  /*9860*/  F2I.U64.TRUNC R4, R4 ;  /* 0x0000000400047311 */ /* 0x000e24000020d800 */
[----:B0-----:R0:W-:Y:S01]  /*9870*/  STG.E.64 desc[UR36][R8.64], R4 ;  /* 0x0000000408007986 */ /* 0x0011e2000c101b24 */
[----:B------:R-:W-:Y:S05]  /*9880*/  BRA `(.L_x_4187) ;  /* 0x0000000000107947 */ /* 0x000fea0003800000 */
.L_x_4218:
[----:B------:R-:W-:Y:S02]  /*9890*/  HADD2.F32 R0, -RZ, R0.H0_H0 ;  /* 0x20000000ff007230 */ /* 0x000fe40000004100 */
[----:B------:R-:W-:Y:S02]  /*98a0*/  IMAD.MOV.U32 R25, RZ, RZ, R26 ;  /* 0x000000ffff197224 */ /* 0x000fe400078e001a */
[----:B------:R-:W0:Y:S02]  /*98b0*/  F2I.FTZ.U32.TRUNC.NTZ R3, R0 ;  /* 0x0000000000037305 */ /* 0x000e24000021f000 */
[----:B0-----:R0:W-:Y:S03]  /*98c0*/  STG.E desc[UR36][R8.64], R3 ;  /* 0x0000000308007986 */ /* 0x0011e6000c101924 */
.L_x_4187:
[----:B------:R-:W-:Y:S05]  /*98d0*/  BSYNC B6 ;  /* 0x0000000000067941 */ /* 0x000fea0003800000 */
.L_x_4186:
        /* <DEDUP_REMOVED lines=25> */
.L_x_4226:
[----:B------:R-:W-:-:S06]  /*9a70*/  HADD2.F32 R5, -RZ, R18.H0_H0 ;  /* 0x20000012ff057230 */ /* 0x000fcc0000004100 */
[----:B------:R-:W0:Y:S02]  /*9a80*/  F2I.S64.TRUNC R4, R5 ;  /* 0x0000000500047311 */ /* 0x000e24000020d900 */
[----:B0-----:R0:W-:Y:S01]  /*9a90*/  STG.E.U8 desc[UR36][R8.64], R4 ;  /* 0x0000000408007986 */ /* 0x0011e2000c101124 */
[----:B------:R-:W-:Y:S05]  /*9aa0*/  BRA `(.L_x_4228) ;  /* 0x0000000c00847947 */ /* 0x000fea0003800000 */
.L_x_4225:
        /* <DEDUP_REMOVED lines=10> */
.L_x_4230:
[----:B------:R-:W-:-:S04]  /*9b50*/  HADD2.F32 R18, -RZ, R18.H0_H0 ;  /* 0x20000012ff127230 */ /* 0x000fc80000004100 */
[----:B------:R-:W0:Y:S02]  /*9b60*/  F2I.FTZ.TRUNC.NTZ R3, R18 ;  /* 0x0000001200037305 */ /* 0x000e24000021f100 */
[----:B0-----:R0:W-:Y:S01]  /*9b70*/  STG.E desc[UR36][R8.64], R3 ;  /* 0x0000000308007986 */ /* 0x0011e2000c101924 */
[----:B------:R-:W-:Y:S05]  /*9b80*/  BRA `(.L_x_4228) ;  /* 0x0000000c004c7947 */ /* 0x000fea0003800000 */
.L_x_4229:
[----:B------:R-:W-:-:S04]  /*9b90*/  HADD2.F32 R18, -RZ, R18.H0_H0 ;  /* 0x20000012ff127230 */ /* 0x000fc80000004100 */
[----:B------:R-:W0:Y:S02]  /*9ba0*/  F2I.FTZ.TRUNC.NTZ R3, R18 ;  /* 0x0000001200037305 */ /* 0x000e24000021f100 */
[----:B0-----:R0:W-:Y:S01]  /*9bb0*/  STG.E.U16 desc[UR36][R8.64], R3 ;  /* 0x0000000308007986 */ /* 0x0011e2000c101524 */
[----:B------:R-:W-:Y:S05]  /*9bc0*/  BRA `(.L_x_4228) ;  /* 0x0000000c003c7947 */ /* 0x000fea0003800000 */
.L_x_4224:
        /* <DEDUP_REMOVED lines=9> */
.L_x_4232:
[----:B------:R0:W-:Y:S01]  /*9c60*/  STG.E.U16 desc[UR36][R8.64], R18 ;  /* 0x0000001208007986 */ /* 0x0001e2000c101524 */
[----:B------:R-:W-:Y:S05]  /*9c70*/  BRA `(.L_x_4228) ;  /* 0x0000000c00107947 */ /* 0x000fea0003800000 */
.L_x_4231:
        /* <DEDUP_REMOVED lines=10> */
.L_x_4234:
[----:B------:R-:W-:-:S05]  /*9d20*/  HADD2.F32 R0, -RZ, R18.H0_H0 ;  /* 0x20000012ff007230 */ /* 0x000fca0000004100 */
[----:B------:R-:W-:-:S04]  /*9d30*/  F2FP.F16.F32.PACK_AB R0, RZ, R0 ;  /* 0x00000000ff00723e */ /* 0x000fc800000000ff */
[----:B------:R-:W-:-:S05]  /*9d40*/  PRMT R0, R0, 0x5410, RZ ;  /* 0x0000541000007816 */ /* 0x000fca00000000ff */
[----:B------:R3:W-:Y:S01]  /*9d50*/  STG.E desc[UR36][R8.64], R0 ;  /* 0x0000000008007986 */ /* 0x0007e2000c101924 */
[----:B------:R-:W-:Y:S05]  /*9d60*/  BRA `(.L_x_4228) ;  /* 0x0000000800d47947 */ /* 0x000fea0003800000 */
.L_x_4233:
[----:B------:R-:W-:-:S05]  /*9d70*/  HADD2.F32 R4, -RZ, R18.H0_H0 ;  /* 0x20000012ff047230 */ /* 0x000fca0000004100 */
[----:B------:R-:W-:-:S06]  /*9d80*/  FMUL.FTZ R4, R4, 1 ;  /* 0x3f80000004047820 */ /* 0x000fcc0000410000 */
[----:B------:R-:W0:Y:S02]  /*9d90*/  F2F.F64.F32 R4, R4 ;  /* 0x0000000400047310 */ /* 0x000e240000201800 */
[----:B0-----:R4:W-:Y:S01]  /*9da0*/  STG.E.64 desc[UR36][R8.64], R4 ;  /* 0x0000000408007986 */ /* 0x0019e2000c101b24 */
[----:B------:R-:W-:Y:S05]  /*9db0*/  BRA `(.L_x_4228) ;  /* 0x0000000800c07947 */ /* 0x000fea0003800000 */
.L_x_4223:
        /* <DEDUP_REMOVED lines=13> */
.L_x_4237:
[----:B------:R-:W-:Y:S01]  /*9e90*/  HADD2.F32 R18, -RZ, R18.H0_H0 ;  /* 0x20000012ff127230 */ /* 0x000fe20000004100 */
[----:B------:R-:W-:-:S04]  /*9ea0*/  CS2R R6, SRZ ;  /* 0x0000000000067805 */ /* 0x000fc8000001ff00 */
[----:B------:R-:W-:-:S06]  /*9eb0*/  FMUL.FTZ R4, R18, 1 ;  /* 0x3f80000012047820 */ /* 0x000fcc0000410000 */
[----:B------:R-:W0:Y:S02]  /*9ec0*/  F2F.F64.F32 R4, R4 ;  /* 0x0000000400047310 */ /* 0x000e240000201800 */
[----:B0-----:R0:W-:Y:S01]  /*9ed0*/  STG.E.128 desc[UR36][R8.64], R4 ;  /* 0x0000000408007986 */ /* 0x0011e2000c101d24 */
[----:B------:R-:W-:Y:S05]  /*9ee0*/  BRA `(.L_x_4228) ;  /* 0x0000000800747947 */ /* 0x000fea0003800000 */
.L_x_4236:
        /* <DEDUP_REMOVED lines=21> */
.L_x_4241:
[----:B------:R-:W-:Y:S05]  /*a040*/  BSYNC B0 ;  /* 0x0000000000007941 */ /* 0x000fea0003800000 */
.L_x_4240:
[----:B------:R-:W-:-:S05]  /*a050*/  LOP3.LUT R5, R0, R5, RZ, 0xfc, !PT ;  /* 0x0000000500057212 */ /* 0x000fca00078efcff */
[----:B------:R0:W-:Y:S01]  /*a060*/  STG.E.U8 desc[UR36][R8.64], R5 ;  /* 0x0000000508007986 */ /* 0x0001e2000c101124 */
[----:B------:R-:W-:Y:S05]  /*a070*/  BRA `(.L_x_4228) ;  /* 0x0000000800107947 */ /* 0x000fea0003800000 */
.L_x_4239:
        /* <DEDUP_REMOVED lines=13> */
.L_x_4243:
[----:B------:R-:W-:Y:S01]  /*a150*/  IMAD.MOV.U32 R0, RZ, RZ, 0x7f ;  /* 0x0000007fff007424 */ /* 0x000fe200078e00ff */
[----:B------:R-:W-:-:S04]  /*a160*/  ISETP.GT.U32.AND P0, PT, R3, 0x7f800000, PT ;  /* 0x7f8000000300780c */ /* 0x000fc80003f04070 */
[----:B------:R-:W-:-:S09]  /*a170*/  SEL R0, R0, 0x7c, P0 ;  /* 0x0000007c00007807 */ /* 0x000fd20000000000 */
.L_x_4244:
[----:B------:R-:W-:Y:S05]  /*a180*/  BSYNC B0 ;  /* 0x0000000000007941 */ /* 0x000fea0003800000 */
.L_x_4242:
[----:B------:R-:W-:-:S04]  /*a190*/  LOP3.LUT R3, R5, 0x80000000, RZ, 0xc0, !PT ;  /* 0x8000000005037812 */ /* 0x000fc800078ec0ff */
[----:B------:R-:W-:-:S04]  /*a1a0*/  SHF.R.U32.HI R3, RZ, 0x18, R3 ;  /* 0x00000018ff037819 */ /* 0x000fc80000011603 */
[----:B------:R-:W-:-:S05]  /*a1b0*/  LOP3.LUT R3, R0, R3, RZ, 0xfc, !PT ;  /* 0x0000000300037212 */ /* 0x000fca00078efcff */
[----:B------:R0:W-:Y:S01]  /*a1c0*/  STG.E.U8 desc[UR36][R8.64], R3 ;  /* 0x0000000308007986 */ /* 0x0001e2000c101124 */
[----:B------:R-:W-:Y:S05]  /*a1d0*/  BRA `(.L_x_4228) ;  /* 0x0000000400b87947 */ /* 0x000fea0003800000 */
.L_x_4238:
[----:B------:R-:W-:-:S05]  /*a1e0*/  HADD2.F32 R0, -RZ, R18.H0_H0 ;  /* 0x20000012ff007230 */ /* 0x000fca0000004100 */
[----:B------:R-:W-:-:S05]  /*a1f0*/  F2FP.BF16.F32.PACK_AB R0, RZ, R0 ;  /* 0x00000000ff00723e */ /* 0x000fca00000010ff */
[----:B------:R0:W-:Y:S01]  /*a200*/  STG.E.U16 desc[UR36][R8.64], R0 ;  /* 0x0000000008007986 */ /* 0x0001e2000c101524 */
[----:B------:R-:W-:Y:S05]  /*a210*/  BRA `(.L_x_4228) ;  /* 0x0000000400a87947 */ /* 0x000fea0003800000 */
.L_x_4235:
        /* <DEDUP_REMOVED lines=12> */
.L_x_4247:
        /* <DEDUP_REMOVED lines=17> */
.L_x_4250:
[----:B------:R-:W-:-:S04]  /*a3f0*/  LOP3.LUT R3, R5, 0x80000000, RZ, 0xc0, !PT ;  /* 0x8000000005037812 */ /* 0x000fc800078ec0ff */
[----:B------:R-:W-:-:S04]  /*a400*/  SHF.R.U32.HI R3, RZ, 0x18, R3 ;  /* 0x00000018ff037819 */ /* 0x000fc80000011603 */
[----:B------:R-:W-:-:S04]  /*a410*/  LOP3.LUT R0, R0, R3, RZ, 0xfc, !PT ;  /* 0x0000000300007212 */ /* 0x000fc800078efcff */
[----:B------:R-:W-:-:S07]  /*a420*/  PRMT R4, R0, 0x7610, R4 ;  /* 0x0000761000047816 */ /* 0x000fce0000000004 */
.L_x_4249:
[----:B------:R-:W-:Y:S05]  /*a430*/  BSYNC B0 ;  /* 0x0000000000007941 */ /* 0x000fea0003800000 */
.L_x_4248:
[----:B------:R0:W-:Y:S01]  /*a440*/  STG.E.U8 desc[UR36][R8.64], R4 ;  /* 0x0000000408007986 */ /* 0x0001e2000c101124 */
[----:B------:R-:W-:Y:S05]  /*a450*/  BRA `(.L_x_4228) ;  /* 0x0000000400187947 */ /* 0x000fea0003800000 */
.L_x_4246:
        /* <DEDUP_REMOVED lines=17> */
.L_x_4253:
[----:B------:R-:W-:-:S04]  /*a570*/  LOP3.LUT R3, R5, 0x80000000, RZ, 0xc0, !PT ;  /* 0x8000000005037812 */ /* 0x000fc800078ec0ff */
[----:B------:R-:W-:-:S04]  /*a580*/  SHF.R.U32.HI R3, RZ, 0x18, R3 ;  /* 0x00000018ff037819 */ /* 0x000fc80000011603 */
[----:B------:R-:W-:-:S04]  /*a590*/  LOP3.LUT R0, R0, R3, RZ, 0xfc, !PT ;  /* 0x0000000300007212 */ /* 0x000fc800078efcff */
[----:B------:R-:W-:-:S07]  /*a5a0*/  PRMT R4, R0, 0x7610, R4 ;  /* 0x0000761000047816 */ /* 0x000fce0000000004 */
.L_x_4252:
[----:B------:R-:W-:Y:S05]  /*a5b0*/  BSYNC B0 ;  /* 0x0000000000007941 */ /* 0x000fea0003800000 */
.L_x_4251:
[----:B------:R0:W-:Y:S01]  /*a5c0*/  STG.E.U8 desc[UR36][R8.64], R4 ;  /* 0x0000000408007986 */ /* 0x0001e2000c101124 */
[----:B------:R-:W-:Y:S05]  /*a5d0*/  BRA `(.L_x_4228) ;  /* 0x0000000000b87947 */ /* 0x000fea0003800000 */
.L_x_4245:
        /* <DEDUP_REMOVED lines=22> */
.L_x_4227:
        /* <DEDUP_REMOVED lines=16> */
.L_x_4256:
[----:B------:R-:W-:Y:S05]  /*a840*/  BRA `(.L_x_4228) ;  /* 0x00000000001c7947 */ /* 0x000fea0003800000 */
.L_x_4255:
[----:B------:R-:W-:-:S06]  /*a850*/  HADD2.F32 R4, -RZ, R18.H0_H0 ;  /* 0x20000012ff047230 */ /* 0x000fcc0000004100 */
[----:B------:R-:W0:Y:S02]  /*a860*/  F2I.U64.TRUNC R4, R4 ;  /* 0x0000000400047311 */ /* 0x000e24000020d800 */
[----:B0-----:R0:W-:Y:S01]  /*a870*/  STG.E.64 desc[UR36][R8.64], R4 ;  /* 0x0000000408007986 */ /* 0x0011e2000c101b24 */
[----:B------:R-:W-:Y:S05]  /*a880*/  BRA `(.L_x_4228) ;  /* 0x00000000000c7947 */ /* 0x000fea0003800000 */
.L_x_4254:
[----:B------:R-:W-:-:S04]  /*a890*/  HADD2.F32 R18, -RZ, R18.H0_H0 ;  /* 0x20000012ff127230 */ /* 0x000fc80000004100 */
[----:B------:R-:W0:Y:S02]  /*a8a0*/  F2I.FTZ.U32.TRUNC.NTZ R3, R18 ;  /* 0x0000001200037305 */ /* 0x000e24000021f000 */
[----:B0-----:R0:W-:Y:S02]  /*a8b0*/  STG.E desc[UR36][R8.64], R3 ;  /* 0x0000000308007986 */ /* 0x0011e4000c101924 */
.L_x_4228:
        /* <DEDUP_REMOVED lines=25> */
.L_x_4260:
[----:B------:R-:W-:-:S06]  /*aa50*/  HADD2.F32 R5, -RZ, R17.H0_H0 ;  /* 0x20000011ff057230 */ /* 0x000fcc0000004100 */
[----:B------:R-:W0:Y:S02]  /*aa60*/  F2I.S64.TRUNC R4, R5 ;  /* 0x0000000500047311 */ /* 0x000e24000020d900 */
[----:B0-----:R0:W-:Y:S01]  /*aa70*/  STG.E.U8 desc[UR36][R8.64], R4 ;  /* 0x0000000408007986 */ /* 0x0011e2000c101124 */
[----:B------:R-:W-:Y:S05]  /*aa80*/  BRA `(.L_x_4262) ;  /* 0x0000000c00847947 */ /* 0x000fea0003800000 */
.L_x_4259:
        /* <DEDUP_REMOVED lines=10> */
.L_x_4264:
[----:B------:R-:W-:-:S06]  /*ab30*/  HADD2.F32 R17, -RZ, R17.H0_H0 ;  /* 0x20000011ff117230 */ /* 0x000fcc0000004100 */
[----:B------:R-:W0:Y:S02]  /*ab40*/  F2I.FTZ.TRUNC.NTZ R17, R17 ;  /* 0x0000001100117305 */ /* 0x000e24000021f100 */
[----:B0-----:R0:W-:Y:S01]  /*ab50*/  STG.E desc[UR36][R8.64], R17 ;  /* 0x0000001108007986 */ /* 0x0011e2000c101924 */
[----:B------:R-:W-:Y:S05]  /*ab60*/  BRA `(.L_x_4262) ;  /* 0x0000000c004c7947 */ /* 0x000fea0003800000 */
.L_x_4263:
[----:B------:R-:W-:-:S06]  /*ab70*/  HADD2.F32 R17, -RZ, R17.H0_H0 ;  /* 0x20000011ff117230 */ /* 0x000fcc0000004100 */
[----:B------:R-:W0:Y:S02]  /*ab80*/  F2I.FTZ.TRUNC.NTZ R17, R17 ;  /* 0x0000001100117305 */ /* 0x000e24000021f100 */
[----:B0-----:R0:W-:Y:S01]  /*ab90*/  STG.E.U16 desc[UR36][R8.64], R17 ;  /* 0x0000001108007986 */ /* 0x0011e2000c101524 */
[----:B------:R-:W-:Y:S05]  /*aba0*/  BRA `(.L_x_4262) ;  /* 0x0000000c003c7947 */ /* 0x000fea0003800000 */
.L_x_4258:
        /* <DEDUP_REMOVED lines=9> */
.L_x_4266:
[----:B------:R4:W-:Y:S01]  /*ac40*/  STG.E.U16 desc[UR36][R8.64], R17 ;  /* 0x0000001108007986 */ /* 0x0009e2000c101524 */
[----:B------:R-:W-:Y:S05]  /*ac50*/  BRA `(.L_x_4262) ;  /* 0x0000000c00107947 */ /* 0x000fea0003800000 */
.L_x_4265:
        /* <DEDUP_REMOVED lines=10> */
.L_x_4268:
[----:B------:R-:W-:-:S05]  /*ad00*/  HADD2.F32 R0, -RZ, R17.H0_H0 ;  /* 0x20000011ff007230 */ /* 0x000fca0000004100 */
[----:B------:R-:W-:-:S04]  /*ad10*/  F2FP.F16.F32.PACK_AB R0, RZ, R0 ;  /* 0x00000000ff00723e */ /* 0x000fc800000000ff */
[----:B------:R-:W-:-:S05]  /*ad20*/  PRMT R0, R0, 0x5410, RZ ;  /* 0x0000541000007816 */ /* 0x000fca00000000ff */
[----:B------:R2:W-:Y:S01]  /*ad30*/  STG.E desc[UR36][R8.64], R0 ;  /* 0x0000000008007986 */ /* 0x0005e2000c101924 */
[----:B------:R-:W-:Y:S05]  /*ad40*/  BRA `(.L_x_4262) ;  /* 0x0000000800d47947 */ /* 0x000fea0003800000 */
.L_x_4267:
[----:B------:R-:W-:-:S05]  /*ad50*/  HADD2.F32 R4, -RZ, R17.H0_H0 ;  /* 0x20000011ff047230 */ /* 0x000fca0000004100 */
[----:B------:R-:W-:-:S06]  /*ad60*/  FMUL.FTZ R4, R4, 1 ;  /* 0x3f80000004047820 */ /* 0x000fcc0000410000 */
[----:B------:R-:W0:Y:S02]  /*ad70*/  F2F.F64.F32 R4, R4 ;  /* 0x0000000400047310 */ /* 0x000e240000201800 */
[----:B0-----:R0:W-:Y:S01]  /*ad80*/  STG.E.64 desc[UR36][R8.64], R4 ;  /* 0x0000000408007986 */ /* 0x0011e2000c101b24 */
[----:B------:R-:W-:Y:S05]  /*ad90*/  BRA `(.L_x_4262) ;  /* 0x0000000800c07947 */ /* 0x000fea0003800000 */
.L_x_4257:
        /* <DEDUP_REMOVED lines=13> */
.L_x_4271:
[----:B------:R-:W-:Y:S01]  /*ae70*/  HADD2.F32 R17, -RZ, R17.H0_H0 ;  /* 0x20000011ff117230 */ /* 0x000fe20000004100 */
[----:B------:R-:W-:-:S04]  /*ae80*/  CS2R R6, SRZ ;  /* 0x0000000000067805 */ /* 0x000fc8000001ff00 */
[----:B------:R-:W-:-:S06]  /*ae90*/  FMUL.FTZ R4, R17, 1 ;  /* 0x3f80000011047820 */ /* 0x000fcc0000410000 */
[----:B------:R-:W0:Y:S02]  /*aea0*/  F2F.F64.F32 R4, R4 ;  /* 0x0000000400047310 */ /* 0x000e240000201800 */
[----:B0-----:R0:W-:Y:S01]  /*aeb0*/  STG.E.128 desc[UR36][R8.64], R4 ;  /* 0x0000000408007986 */ /* 0x0011e2000c101d24 */
[----:B------:R-:W-:Y:S05]  /*aec0*/  BRA `(.L_x_4262) ;  /* 0x0000000800747947 */ /* 0x000fea0003800000 */
.L_x_4270:
        /* <DEDUP_REMOVED lines=21> */
.L_x_4275:
[----:B------:R-:W-:Y:S05]  /*b020*/  BSYNC B0 ;  /* 0x0000000000007941 */ /* 0x000fea0003800000 */
.L_x_4274:
[----:B------:R-:W-:-:S05]  /*b030*/  LOP3.LUT R5, R0, R5, RZ, 0xfc, !PT ;  /* 0x0000000500057212 */ /* 0x000fca00078efcff */
[----:B------:R0:W-:Y:S01]  /*b040*/  STG.E.U8 desc[UR36][R8.64], R5 ;  /* 0x0000000508007986 */ /* 0x0001e2000c101124 */
[----:B------:R-:W-:Y:S05]  /*b050*/  BRA `(.L_x_4262) ;  /* 0x0000000800107947 */ /* 0x000fea0003800000 */
.L_x_4273:
        /* <DEDUP_REMOVED lines=13> */
.L_x_4277:
[----:B------:R-:W-:Y:S01]  /*b130*/  IMAD.MOV.U32 R0, RZ, RZ, 0x7f ;  /* 0x0000007fff007424 */ /* 0x000fe200078e00ff */
[----:B------:R-:W-:-:S04]  /*b140*/  ISETP.GT.U32.AND P0, PT, R3, 0x7f800000, PT ;  /* 0x7f8000000300780c */ /* 0x000fc80003f04070 */
[----:B------:R-:W-:-:S09]  /*b150*/  SEL R0, R0, 0x7c, P0 ;  /* 0x0000007c00007807 */ /* 0x000fd20000000000 */
.L_x_4278:
[----:B------:R-:W-:Y:S05]  /*b160*/  BSYNC B0 ;  /* 0x0000000000007941 */ /* 0x000fea0003800000 */
.L_x_4276:
[----:B------:R-:W-:-:S04]  /*b170*/  LOP3.LUT R3, R17, 0x80000000, RZ, 0xc0, !PT ;  /* 0x8000000011037812 */ /* 0x000fc800078ec0ff */
[----:B------:R-:W-:-:S04]  /*b180*/  SHF.R.U32.HI R3, RZ, 0x18, R3 ;  /* 0x00000018ff037819 */ /* 0x000fc80000011603 */
[----:B------:R-:W-:-:S05]  /*b190*/  LOP3.LUT R3, R0, R3, RZ, 0xfc, !PT ;  /* 0x0000000300037212 */ /* 0x000fca00078efcff */
[----:B------:R0:W-:Y:S01]  /*b1a0*/  STG.E.U8 desc[UR36][R8.64], R3 ;  /* 0x0000000308007986 */ /* 0x0001e2000c101124 */
[----:B------:R-:W-:Y:S05]  /*b1b0*/  BRA `(.L_x_4262) ;  /* 0x0000000400b87947 */ /* 0x000fea0003800000 */
.L_x_4272:
[----:B------:R-:W-:-:S05]  /*b1c0*/  HADD2.F32 R0, -RZ, R17.H0_H0 ;  /* 0x20000011ff007230 */ /* 0x000fca0000004100 */
[----:B------:R-:W-:-:S05]  /*b1d0*/  F2FP.BF16.F32.PACK_AB R0, RZ, R0 ;  /* 0x00000000ff00723e */ /* 0x000fca00000010ff */
[----:B------:R0:W-:Y:S01]  /*b1e0*/  STG.E.U16 desc[UR36][R8.64], R0 ;  /* 0x0000000008007986 */ /* 0x0001e2000c101524 */
[----:B------:R-:W-:Y:S05]  /*b1f0*/  BRA `(.L_x_4262) ;  /* 0x0000000400a87947 */ /* 0x000fea0003800000 */
.L_x_4269:
        /* <DEDUP_REMOVED lines=12> */
.L_x_4281:
        /* <DEDUP_REMOVED lines=17> */
.L_x_4284:
[----:B------:R-:W-:-:S04]  /*b3d0*/  LOP3.LUT R3, R17, 0x80000000, RZ, 0xc0, !PT ;  /* 0x8000000011037812 */ /* 0x000fc800078ec0ff */
[----:B------:R-:W-:-:S04]  /*b3e0*/  SHF.R.U32.HI R3, RZ, 0x18, R3 ;  /* 0x00000018ff037819 */ /* 0x000fc80000011603 */
[----:B------:R-:W-:-:S04]  /*b3f0*/  LOP3.LUT R0, R0, R3, RZ, 0xfc, !PT ;  /* 0x0000000300007212 */ /* 0x000fc800078efcff */
[----:B------:R-:W-:-:S07]  /*b400*/  PRMT R4, R0, 0x7610, R4 ;  /* 0x0000761000047816 */ /* 0x000fce0000000004 */
.L_x_4283:
[----:B------:R-:W-:Y:S05]  /*b410*/  BSYNC B0 ;  /* 0x0000000000007941 */ /* 0x000fea0003800000 */
.L_x_4282:
[----:B------:R0:W-:Y:S01]  /*b420*/  STG.E.U8 desc[UR36][R8.64], R4 ;  /* 0x0000000408007986 */ /* 0x0001e2000c101124 */
[----:B------:R-:W-:Y:S05]  /*b430*/  BRA `(.L_x_4262) ;  /* 0x0000000400187947 */ /* 0x000fea0003800000 */
.L_x_4280:
        /* <DEDUP_REMOVED lines=17> */
.L_x_4287:
[----:B------:R-:W-:-:S04]  /*b550*/  LOP3.LUT R3, R17, 0x80000000, RZ, 0xc0, !PT ;  /* 0x8000000011037812 */ /* 0x000fc800078ec0ff */
[----:B------:R-:W-:-:S04]  /*b560*/  SHF.R.U32.HI R3, RZ, 0x18, R3 ;  /* 0x00000018ff037819 */ /* 0x000fc80000011603 */
[----:B------:R-:W-:-:S04]  /*b570*/  LOP3.LUT R0, R0, R3, RZ, 0xfc, !PT ;  /* 0x0000000300007212 */ /* 0x000fc800078efcff */
[----:B------:R-:W-:-:S07]  /*b580*/  PRMT R4, R0, 0x7610, R4 ;  /* 0x0000761000047816 */ /* 0x000fce0000000004 */
.L_x_4286:
[----:B------:R-:W-:Y:S05]  /*b590*/  BSYNC B0 ;  /* 0x0000000000007941 */ /* 0x000fea0003800000 */
.L_x_4285:
[----:B------:R0:W-:Y:S01]  /*b5a0*/  STG.E.U8 desc[UR36][R8.64], R4 ;  /* 0x0000000408007986 */ /* 0x0001e2000c101124 */
[----:B------:R-:W-:Y:S05]  /*b5b0*/  BRA `(.L_x_4262) ;  /* 0x0000000000b87947 */ /* 0x000fea0003800000 */
.L_x_4279:
        /* <DEDUP_REMOVED lines=22> */
.L_x_4261:
        /* <DEDUP_REMOVED lines=16> */
.L_x_4290:
[----:B------:R-:W-:Y:S05]  /*b820*/  BRA `(.L_x_4262) ;  /* 0x00000000001c7947 */ /* 0x000fea0003800000 */
.L_x_4289:
[----:B------:R-:W-:-:S06]  /*b830*/  HADD2.F32 R4, -RZ, R17.H0_H0 ;  /* 0x20000011ff047230 */ /* 0x000fcc0000004100 */
[----:B------:R-:W0:Y:S02]  /*b840*/  F2I.U64.TRUNC R4, R4 ;  /* 0x0000000400047311 */ /* 0x000e24000020d800 */
[----:B0-----:R0:W-:Y:S01]  /*b850*/  STG.E.64 desc[UR36][R8.64], R4 ;  /* 0x0000000408007986 */ /* 0x0011e2000c101b24 */
[----:B------:R-:W-:Y:S05]  /*b860*/  BRA `(.L_x_4262) ;  /* 0x00000000000c7947 */ /* 0x000fea0003800000 */
.L_x_4288:
[----:B------:R-:W-:-:S06]  /*b870*/  HADD2.F32 R17, -RZ, R17.H0_H0 ;  /* 0x20000011ff117230 */ /* 0x000fcc0000004100 */
[----:B------:R-:W0:Y:S02]  /*b880*/  F2I.FTZ.U32.TRUNC.NTZ R17, R17 ;  /* 0x0000001100117305 */ /* 0x000e24000021f000 */
[----:B0-----:R0:W-:Y:S02]  /*b890*/  STG.E desc[UR36][R8.64], R17 ;  /* 0x0000001108007986 */ /* 0x0011e4000c101924 */
.L_x_4262:
[----:B------:R-:W-:-:S07]  /*b8a0*/  VIADD R25, R25, 0x80 ;  /* 0x0000008019197836 */ /* 0x000fce0000000000 */
.L_x_4222:
[----:B------:R-:W-:Y:S05]  /*b8b0*/  BSYNC B6 ;  /* 0x0000000000067941 */ /* 0x000fea0003800000 */
.L_x_4221:
[----:B------:R-:W-:-:S13]  /*b8c0*/  ISETP.GE.AND P0, PT, R25, R28, PT ;  /* 0x0000001c1900720c */ /* 0x000fda0003f06270 */
[----:B------:R-:W-:Y:S05]  /*b8d0*/  @P0 EXIT ;  /* 0x000000000000094d */ /* 0x000fea0003800000 */
[----:B012-4-:R-:W0:Y:S01]  /*b8e0*/  LDC.64 R4, c[0x0][0x218] ;  /* 0x00008600ff047b82 */ /* 0x017e220000000a00 */
[----:B---3--:R-:W-:Y:S01]  /*b8f0*/  PRMT R0, R27, 0x9910, RZ ;  /* 0x000099101b007816 */ /* 0x008fe200000000ff */
        /* <DEDUP_REMOVED lines=19> */
.L_x_4294:
[----:B------:R-:W-:-:S06]  /*ba30*/  HADD2.F32 R5, -RZ, R16.H0_H0 ;  /* 0x20000010ff057230 */ /* 0x000fcc0000004100 */
[----:B------:R-:W0:Y:S02]  /*ba40*/  F2I.S64.TRUNC R4, R5 ;  /* 0x0000000500047311 */ /* 0x000e24000020d900 */
[----:B0-----:R-:W-:Y:S01]  /*ba50*/  STG.E.U8 desc[UR36][R2.64], R4 ;  /* 0x0000000402007986 */ /* 0x001fe2000c101124 */
[----:B------:R-:W-:Y:S05]  /*ba60*/  EXIT ;  /* 0x000000000000794d */ /* 0x000fea0003800000 */
.L_x_4293:
        /* <DEDUP_REMOVED lines=10> */
.L_x_4297:
[----:B------:R-:W-:-:S04]  /*bb10*/  HADD2.F32 R16, -RZ, R16.H0_H0 ;  /* 0x20000010ff107230 */ /* 0x000fc80000004100 */
[----:B------:R-:W0:Y:S02]  /*bb20*/  F2I.FTZ.TRUNC.NTZ R5, R16 ;  /* 0x0000001000057305 */ /* 0x000e24000021f100 */
[----:B0-----:R-:W-:Y:S01]  /*bb30*/  STG.E desc[UR36][R2.64], R5 ;  /* 0x0000000502007986 */ /* 0x001fe2000c101924 */
[----:B------:R-:W-:Y:S05]  /*bb40*/  EXIT ;  /* 0x000000000000794d */ /* 0x000fea0003800000 */
.L_x_4296:
[----:B------:R-:W-:-:S04]  /*bb50*/  HADD2.F32 R16, -RZ, R16.H0_H0 ;  /* 0x20000010ff107230 */ /* 0x000fc80000004100 */
[----:B------:R-:W0:Y:S02]  /*bb60*/  F2I.FTZ.TRUNC.NTZ R5, R16 ;  /* 0x0000001000057305 */ /* 0x000e24000021f100 */
[----:B0-----:R-:W-:Y:S01]  /*bb70*/  STG.E.U16 desc[UR36][R2.64], R5 ;  /* 0x0000000502007986 */ /* 0x001fe2000c101524 */
[----:B------:R-:W-:Y:S05]  /*bb80*/  EXIT ;  /* 0x000000000000794d */ /* 0x000fea0003800000 */
.L_x_4292:
        /* <DEDUP_REMOVED lines=9> */
.L_x_4299:
[----:B------:R-:W-:Y:S01]  /*bc20*/  STG.E.U16 desc[UR36][R2.64], R16 ;  /* 0x0000001002007986 */ /* 0x000fe2000c101524 */
[----:B------:R-:W-:Y:S05]  /*bc30*/  EXIT ;  /* 0x000000000000794d */ /* 0x000fea0003800000 */
.L_x_4298:
        /* <DEDUP_REMOVED lines=10> */
.L_x_4301:
[----:B------:R-:W-:-:S05]  /*bce0*/  HADD2.F32 R0, -RZ, R16.H0_H0 ;  /* 0x20000010ff007230 */ /* 0x000fca0000004100 */
[----:B------:R-:W-:-:S04]  /*bcf0*/  F2FP.F16.F32.PACK_AB R0, RZ, R0 ;  /* 0x00000000ff00723e */ /* 0x000fc800000000ff */
[----:B------:R-:W-:-:S05]  /*bd00*/  PRMT R0, R0, 0x5410, RZ ;  /* 0x0000541000007816 */ /* 0x000fca00000000ff */
[----:B------:R-:W-:Y:S01]  /*bd10*/  STG.E desc[UR36][R2.64], R0 ;  /* 0x0000000002007986 */ /* 0x000fe2000c101924 */
[----:B------:R-:W-:Y:S05]  /*bd20*/  EXIT ;  /* 0x000000000000794d */ /* 0x000fea0003800000 */
.L_x_4300:
[----:B------:R-:W-:-:S05]  /*bd30*/  HADD2.F32 R4, -RZ, R16.H0_H0 ;  /* 0x20000010ff047230 */ /* 0x000fca0000004100 */
[----:B------:R-:W-:-:S06]  /*bd40*/  FMUL.FTZ R4, R4, 1 ;  /* 0x3f80000004047820 */ /* 0x000fcc0000410000 */
[----:B------:R-:W0:Y:S02]  /*bd50*/  F2F.F64.F32 R4, R4 ;  /* 0x0000000400047310 */ /* 0x000e240000201800 */
[----:B0-----:R-:W-:Y:S01]  /*bd60*/  STG.E.64 desc[UR36][R2.64], R4 ;  /* 0x0000000402007986 */ /* 0x001fe2000c101b24 */
[----:B------:R-:W-:Y:S05]  /*bd70*/  EXIT ;  /* 0x000000000000794d */ /* 0x000fea0003800000 */
.L_x_4291:
        /* <DEDUP_REMOVED lines=13> */
.L_x_4304:
[----:B------:R-:W-:Y:S01]  /*be50*/  HADD2.F32 R16, -RZ, R16.H0_H0 ;  /* 0x20000010ff107230 */ /* 0x000fe20000004100 */
[----:B------:R-:W-:-:S04]  /*be60*/  CS2R R6, SRZ ;  /* 0x0000000000067805 */ /* 0x000fc8000001ff00 */
[----:B------:R-:W-:-:S06]  /*be70*/  FMUL.FTZ R4, R16, 1 ;  /* 0x3f80000010047820 */ /* 0x000fcc0000410000 */
[----:B------:R-:W0:Y:S02]  /*be80*/  F2F.F64.F32 R4, R4 ;  /* 0x0000000400047310 */ /* 0x000e240000201800 */
[----:B0-----:R-:W-:Y:S01]  /*be90*/  STG.E.128 desc[UR36][R2.64], R4 ;  /* 0x0000000402007986 */ /* 0x001fe2000c101d24 */
[----:B------:R-:W-:Y:S05]  /*bea0*/  EXIT ;  /* 0x000000000000794d */ /* 0x000fea0003800000 */
.L_x_4303:
        /* <DEDUP_REMOVED lines=21> */
.L_x_4308:
[----:B------:R-:W-:Y:S05]  /*c000*/  BSYNC B0 ;  /* 0x0000000000007941 */ /* 0x000fea0003800000 */
.L_x_4307:
[----:B------:R-:W-:-:S05]  /*c010*/  LOP3.LUT R5, R0, R5, RZ, 0xfc, !PT ;  /* 0x0000000500057212 */ /* 0x000fca00078efcff */
[----:B------:R-:W-:Y:S01]  /*c020*/  STG.E.U8 desc[UR36][R2.64], R5 ;  /* 0x0000000502007986 */ /* 0x000fe2000c101124 */
[----:B------:R-:W-:Y:S05]  /*c030*/  EXIT ;  /* 0x000000000000794d */ /* 0x000fea0003800000 */
.L_x_4306:
        /* <DEDUP_REMOVED lines=13> */
.L_x_4310:
[----:B------:R-:W-:Y:S01]  /*c110*/  IMAD.MOV.U32 R0, RZ, RZ, 0x7f ;  /* 0x0000007fff007424 */ /* 0x000fe200078e00ff */
[----:B------:R-:W-:-:S04]  /*c120*/  ISETP.GT.U32.AND P0, PT, R4, 0x7f800000, PT ;  /* 0x7f8000000400780c */ /* 0x000fc80003f04070 */
[----:B------:R-:W-:-:S09]  /*c130*/  SEL R0, R0, 0x7c, P0 ;  /* 0x0000007c00007807 */ /* 0x000fd20000000000 */
.L_x_4311:
[----:B------:R-:W-:Y:S05]  /*c140*/  BSYNC B0 ;  /* 0x0000000000007941 */ /* 0x000fea0003800000 */
.L_x_4309:
[----:B------:R-:W-:-:S04]  /*c150*/  LOP3.LUT R4, R5, 0x80000000, RZ, 0xc0, !PT ;  /* 0x8000000005047812 */ /* 0x000fc800078ec0ff */
[----:B------:R-:W-:-:S04]  /*c160*/  SHF.R.U32.HI R5, RZ, 0x18, R4 ;  /* 0x00000018ff057819 */ /* 0x000fc80000011604 */
[----:B------:R-:W-:-:S05]  /*c170*/  LOP3.LUT R5, R0, R5, RZ, 0xfc, !PT ;  /* 0x0000000500057212 */ /* 0x000fca00078efcff */
[----:B------:R-:W-:Y:S01]  /*c180*/  STG.E.U8 desc[UR36][R2.64], R5 ;  /* 0x0000000502007986 */ /* 0x000fe2000c101124 */
[----:B------:R-:W-:Y:S05]  /*c190*/  EXIT ;  /* 0x000000000000794d */ /* 0x000fea0003800000 */
.L_x_4305:
[----:B------:R-:W-:-:S05]  /*c1a0*/  HADD2.F32 R0, -RZ, R16.H0_H0 ;  /* 0x20000010ff007230 */ /* 0x000fca0000004100 */
[----:B------:R-:W-:-:S05]  /*c1b0*/  F2FP.BF16.F32.PACK_AB R0, RZ, R0 ;  /* 0x00000000ff00723e */ /* 0x000fca00000010ff */
[----:B------:R-:W-:Y:S01]  /*c1c0*/  STG.E.U16 desc[UR36][R2.64], R0 ;  /* 0x0000000002007986 */ /* 0x000fe2000c101524 */
[----:B------:R-:W-:Y:S05]  /*c1d0*/  EXIT ;  /* 0x000000000000794d */ /* 0x000fea0003800000 */
.L_x_4302:
        /* <DEDUP_REMOVED lines=12> */
.L_x_4314:
        /* <DEDUP_REMOVED lines=17> */
.L_x_4317:
[----:B------:R-:W-:-:S04]  /*c3b0*/  LOP3.LUT R0, R7, 0x80000000, RZ, 0xc0, !PT ;  /* 0x8000000007007812 */ /* 0x000fc800078ec0ff */
[----:B------:R-:W-:-:S04]  /*c3c0*/  SHF.R.U32.HI R5, RZ, 0x18, R0 ;  /* 0x00000018ff057819 */ /* 0x000fc80000011600 */
[----:B------:R-:W-:-:S04]  /*c3d0*/  LOP3.LUT R4, R4, R5, RZ, 0xfc, !PT ;  /* 0x0000000504047212 */ /* 0x000fc800078efcff */
[----:B------:R-:W-:-:S07]  /*c3e0*/  PRMT R0, R4, 0x7610, R0 ;  /* 0x0000761004007816 */ /* 0x000fce0000000000 */
.L_x_4316:
[----:B------:R-:W-:Y:S05]  /*c3f0*/  BSYNC B0 ;  /* 0x0000000000007941 */ /* 0x000fea0003800000 */
.L_x_4315:
[----:B------:R-:W-:Y:S01]  /*c400*/  STG.E.U8 desc[UR36][R2.64], R0 ;  /* 0x0000000002007986 */ /* 0x000fe2000c101124 */
[----:B------:R-:W-:Y:S05]  /*c410*/  EXIT ;  /* 0x000000000000794d */ /* 0x000fea0003800000 */
.L_x_4313:
        /* <DEDUP_REMOVED lines=17> */
.L_x_4320:
[----:B------:R-:W-:-:S04]  /*c530*/  LOP3.LUT R0, R7, 0x80000000, RZ, 0xc0, !PT ;  /* 0x8000000007007812 */ /* 0x000fc800078ec0ff */
[----:B------:R-:W-:-:S04]  /*c540*/  SHF.R.U32.HI R5, RZ, 0x18, R0 ;  /* 0x00000018ff057819 */ /* 0x000fc80000011600 */
[----:B------:R-:W-:-:S04]  /*c550*/  LOP3.LUT R4, R4, R5, RZ, 0xfc, !PT ;  /* 0x0000000504047212 */ /* 0x000fc800078efcff */
[----:B------:R-:W-:-:S07]  /*c560*/  PRMT R0, R4, 0x7610, R0 ;  /* 0x0000761004007816 */ /* 0x000fce0000000000 */
.L_x_4319:
[----:B------:R-:W-:Y:S05]  /*c570*/  BSYNC B0 ;  /* 0x0000000000007941 */ /* 0x000fea0003800000 */
.L_x_4318:
[----:B------:R-:W-:Y:S01]  /*c580*/  STG.E.U8 desc[UR36][R2.64], R0 ;  /* 0x0000000002007986 */ /* 0x000fe2000c101124 */
[----:B------:R-:W-:Y:S05]  /*c590*/  EXIT ;  /* 0x000000000000794d */ /* 0x000fea0003800000 */
.L_x_4312:
        /* <DEDUP_REMOVED lines=22> */
.L_x_4295:
        /* <DEDUP_REMOVED lines=16> */
.L_x_4323:
[----:B------:R-:W-:Y:S05]  /*c800*/  EXIT ;  /* 0x000000000000794d */ /* 0x000fea0003800000 */
.L_x_4322:
[----:B------:R-:W-:-:S06]  /*c810*/  HADD2.F32 R4, -RZ, R16.H0_H0 ;  /* 0x20000010ff047230 */ /* 0x000fcc0000004100 */
[----:B------:R-:W0:Y:S02]  /*c820*/  F2I.U64.TRUNC R4, R4 ;  /* 0x0000000400047311 */ /* 0x000e24000020d800 */
[----:B0-----:R-:W-:Y:S01]  /*c830*/  STG.E.64 desc[UR36][R2.64], R4 ;  /* 0x0000000402007986 */ /* 0x001fe2000c101b24 */
[----:B------:R-:W-:Y:S05]  /*c840*/  EXIT ;  /* 0x000000000000794d */ /* 0x000fea0003800000 */
.L_x_4321:
[----:B------:R-:W-:-:S04]  /*c850*/  HADD2.F32 R16, -RZ, R16.H0_H0 ;  /* 0x20000010ff107230 */ /* 0x000fc80000004100 */
[----:B------:R-:W0:Y:S02]  /*c860*/  F2I.FTZ.U32.TRUNC.NTZ R5, R16 ;  /* 0x0000001000057305 */ /* 0x000e24000021f000 */
[----:B0-----:R-:W-:Y:S01]  /*c870*/  STG.E desc[UR36][R2.64], R5 ;  /* 0x0000000502007986 */ /* 0x001fe2000c101924 */
[----:B------:R-:W-:Y:S05]  /*c880*/  EXIT ;  /* 0x000000000000794d */ /* 0x000fea0003800000 */
.L_x_4324:
        /* <DEDUP_REMOVED lines=15> */
.L_x_17242:


//--------------------- .text._ZN2at6native18elementwise_kernelILi128ELi4EZNS0_22gpu_kernel_impl_nocastINS0_13BinaryFunctorIN3c104HalfES5_S5_NS0_15binary_internal10MulFunctorIfEEEEEEvRNS_18TensorIteratorBaseERKT_EUliE_EEviT1_ --------------------------
	.section	.text._ZN2at6native18elementwise_kernelILi128ELi4EZNS0_22gpu_kernel_impl_nocastINS0_13BinaryFunctorIN3c104HalfES5_S5_NS0_15binary_internal10MulFunctorIfEEEEEEvRNS_18TensorIteratorBaseERKT_EUliE_EEviT1_,"ax",@progbits
	.align	128
        .global         _ZN2at6native18elementwise_kernelILi128ELi4EZNS0_22gpu_kernel_impl_nocastINS0_13BinaryFunctorIN3c104HalfES5_S5_NS0_15binary_internal10MulFunctorIfEEEEEEvRNS_18TensorIteratorBaseERKT_EUliE_EEviT1_
        .type           _ZN2at6native18elementwise_kernelILi128ELi4EZNS0_22gpu_kernel_impl_nocastINS0_13BinaryFunctorIN3c104HalfES5_S5_NS0_15binary_internal10MulFunctorIfEEEEEEvRNS_18TensorIteratorBaseERKT_EUliE_EEviT1_,@function
        .size           _ZN2at6native18elementwise_kernelILi128ELi4EZNS0_22gpu_kernel_impl_nocastINS0_13BinaryFunctorIN3c104HalfES5_S5_NS0_15binary_internal10MulFunctorIfEEEEEEvRNS_18TensorIteratorBaseERKT_EUliE_EEviT1_,(.L_x_17243 - _ZN2at6native18elementwise_kernelILi128ELi4EZNS0_22gpu_kernel_impl_nocastINS0_13BinaryFunctorIN3c104HalfES5_S5_NS0_15binary_internal10MulFunctorIfEEEEEEvRNS_18TensorIteratorBaseERKT_EUliE_EEviT1_)
        .other          _ZN2at6native18elementwise_kernelILi128ELi4EZNS0_22gpu_kernel_impl_nocastINS0_13BinaryFunctorIN3c104HalfES5_S5_NS0_15binary_internal10MulFunctorIfEEEEEEvRNS_18TensorIteratorBaseERKT_EUliE_EEviT1_,@"STO_CUDA_ENTRY STV_DEFAULT"
_ZN2at6native18elementwise_kernelILi128ELi4EZNS0_22gpu_kernel_impl_nocastINS0_13BinaryFunctorIN3c104HalfES5_S5_NS0_15binary_internal10MulFunctorIfEEEEEEvRNS_18TensorIteratorBaseERKT_EUliE_EEviT1_:
.text._ZN2at6native18elementwise_kernelILi128ELi4EZNS0_22gpu_kernel_impl_nocastINS0_13BinaryFunctorIN3c104HalfES5_S5_NS0_15binary_internal10MulFunctorIfEEEEEEvRNS_18TensorIteratorBaseERKT_EUliE_EEviT1_:
        /* <DEDUP_REMOVED lines=363> */
.L_x_4327:
        /* <DEDUP_REMOVED lines=11> */
[----:B------:R-:W-:Y:S01]  /*1760*/  IADD3.X R5, RZ, UR9, RZ, P0, !PT ;  /* 0x00000009ff057c10 */ /* 0x000fe200087fe4ff */
[----:B--2---:R-:W-:-:S02]  /*1770*/  HADD2.F32 R0, -RZ, R6.H0_H0 ;  /* 0x20000006ff007230 */ /* 0x004fc40000004100 */
[----:B---3--:R-:W-:-:S05]  /*1780*/  HADD2.F32 R11, -RZ, R8.H0_H0 ;  /* 0x20000008ff0b7230 */ /* 0x008fca0000004100 */
[----:B------:R-:W-:-:S05]  /*1790*/  FMUL.FTZ R0, R0, R11 ;  /* 0x0000000b00007220 */ /* 0x000fca0000410000 */
[----:B------:R-:W-:-:S05]  /*17a0*/  F2FP.F16.F32.PACK_AB R0, RZ, R0 ;  /* 0x00000000ff00723e */ /* 0x000fca00000000ff */
[----:B------:R0:W-:Y:S02]  /*17b0*/  STG.E.U16 desc[UR4][R4.64], R0 ;  /* 0x0000000004007986 */ /* 0x0001e4000c101504 */
.L_x_4326:
[----:B------:R-:W-:Y:S05]  /*17c0*/  BSYNC B0 ;  /* 0x0000000000007941 */ /* 0x000fea0003800000 */
.L_x_4325:
        /* <DEDUP_REMOVED lines=356> */
.L_x_4330:
        /* <DEDUP_REMOVED lines=12> */
[----:B------:R-:W-:Y:S01]  /*2ed0*/  ISETP.GE.AND P0, PT, R3, UR6, PT ;  /* 0x0000000603007c0c */ /* 0x000fe2000bf06270 */
[----:B--2---:R-:W-:-:S02]  /*2ee0*/  HADD2.F32 R0, -RZ, R6.H0_H0 ;  /* 0x20000006ff007230 */ /* 0x004fc40000004100 */
[----:B---3--:R-:W-:-:S05]  /*2ef0*/  HADD2.F32 R11, -RZ, R8.H0_H0 ;  /* 0x20000008ff0b7230 */ /* 0x008fca0000004100 */
[----:B------:R-:W-:-:S05]  /*2f00*/  FMUL.FTZ R0, R0, R11 ;  /* 0x0000000b00007220 */ /* 0x000fca0000410000 */
[----:B------:R-:W-:-:S05]  /*2f10*/  F2FP.F16.F32.PACK_AB R0, RZ, R0 ;  /* 0x00000000ff00723e */ /* 0x000fca00000000ff */
        /* <DEDUP_REMOVED lines=355> */
.L_x_4331:
        /* <DEDUP_REMOVED lines=17> */
.L_x_4329:
[----:B------:R-:W-:Y:S05]  /*4660*/  BSYNC B0 ;  /* 0x0000000000007941 */ /* 0x000fea0003800000 */
.L_x_4328:
        /* <DEDUP_REMOVED lines=355> */
.L_x_4332:
        /* <DEDUP_REMOVED lines=10> */
[----:B------:R-:W-:Y:S01]  /*5d40*/  IADD3.X R5, RZ, UR7, RZ, P0, !PT ;  /* 0x00000007ff057c10 */ /* 0x000fe200087fe4ff */
[----:B--2---:R-:W-:Y:S02]  /*5d50*/  HADD2.F32 R0, -RZ, R2.H0_H0 ;  /* 0x20000002ff007230 */ /* 0x004fe40000004100 */
[----:B---3--:R-:W-:-:S05]  /*5d60*/  HADD2.F32 R9, -RZ, R6.H0_H0 ;  /* 0x20000006ff097230 */ /* 0x008fca0000004100 */
[----:B------:R-:W-:-:S05]  /*5d70*/  FMUL.FTZ R0, R0, R9 ;  /* 0x0000000900007220 */ /* 0x000fca0000410000 */
[----:B------:R-:W-:-:S05]  /*5d80*/  F2FP.F16.F32.PACK_AB R0, RZ, R0 ;  /* 0x00000000ff00723e */ /* 0x000fca00000000ff */
[----:B------:R-:W-:Y:S01]  /*5d90*/  STG.E.U16 desc[UR4][R4.64], R0 ;  /* 0x0000000004007986 */ /* 0x000fe2000c101504 */
[----:B------:R-:W-:Y:S05]  /*5da0*/  EXIT ;  /* 0x000000000000794d */ /* 0x000fea0003800000 */
.L_x_4333:
        /* <DEDUP_REMOVED lines=13> */
.L_x_17243:


//--------------------- .text._ZN2at6native27unrolled_elementwise_kernelINS0_13BinaryFunctorIN3c104HalfES4_S4_NS0_15binary_internal10MulFunctorIfEEEESt5arrayIPcLm3EELi4E23TrivialOffsetCalculatorILi2EjESC_ILi1EjENS0_6memory15LoadWithoutCastENSF_16StoreWithoutCastEEEviT_T0_T2_T3_T4_T5_ --------------------------
	.section	.text._ZN2at6native27unrolled_elementwise_kernelINS0_13BinaryFunctorIN3c104HalfES4_S4_NS0_15binary_internal10MulFunctorIfEEEESt5arrayIPcLm3EELi4E23TrivialOffsetCalculatorILi2EjESC_ILi1EjENS0_6memory15LoadWithoutCastENSF_16StoreWithoutCastEEEviT_T0_T2_T3_T4_T5_,"ax",@progbits
	.align	128
        .global         _ZN2at6native27unrolled_elementwise_kernelINS0_13BinaryFunctorIN3c104HalfES4_S4_NS0_15binary_internal10MulFunctorIfEEEESt5arrayIPcLm3EELi4E23TrivialOffsetCalculatorILi2EjESC_ILi1EjENS0_6memory15LoadWithoutCastENSF_16StoreWithoutCastEEEviT_T0_T2_T3_T4_T5_
        .type           _ZN2at6native27unrolled_elementwise_kernelINS0_13BinaryFunctorIN3c104HalfES4_S4_NS0_15binary_internal10MulFunctorIfEEEESt5arrayIPcLm3EELi4E23TrivialOffsetCalculatorILi2EjESC_ILi1EjENS0_6memory15LoadWithoutCastENSF_16StoreWithoutCastEEEviT_T0_T2_T3_T4_T5_,@function
        .size           _ZN2at6native27unrolled_elementwise_kernelINS0_13BinaryFunctorIN3c104HalfES4_S4_NS0_15binary_internal10MulFunctorIfEEEESt5arrayIPcLm3EELi4E23TrivialOffsetCalculatorILi2EjESC_ILi1EjENS0_6memory15LoadWithoutCastENSF_16StoreWithoutCastEEEviT_T0_T2_T3_T4_T5_,(.L_x_17244 - _ZN2at6native27unrolled_elementwise_kernelINS0_13BinaryFunctorIN3c104HalfES4_S4_NS0_15binary_internal10MulFunctorIfEEEESt5arrayIPcLm3EELi4E23TrivialOffsetCalculatorILi2EjESC_ILi1EjENS0_6memory15LoadWithoutCastENSF_16StoreWithoutCastEEEviT_T0_T2_T3_T4_T5_)
        .other          _ZN2at6native27unrolled_elementwise_kernelINS0_13BinaryFunctorIN3c104HalfES4_S4_NS0_15binary_internal10MulFunctorIfEEEESt5arrayIPcLm3EELi4E23TrivialOffsetCalculatorILi2EjESC_ILi1EjENS0_6memory15LoadWithoutCastENSF_16StoreWithoutCastEEEviT_T0_T2_T3_T4_T5_,@"STO_CUDA_ENTRY STV_DEFAULT"
_ZN2at6native27unrolled_elementwise_kernelINS0_13BinaryFunctorIN3c104HalfES4_S4_NS0_15binary_internal10MulFunctorIfEEEESt5arrayIPcLm3EELi4E23TrivialOffsetCalculatorILi2EjESC_ILi1EjENS0_6memory15LoadWithoutCastENSF_16StoreWithoutCastEEEviT_T0_T2_T3_T4_T5_:
.text._ZN2at6native27unrolled_elementwise_kernelINS0_13BinaryFunctorIN3c104HalfES4_S4_NS0_15binary_internal10MulFunctorIfEEEESt5arrayIPcLm3EELi4E23TrivialOffsetCalculatorILi2EjESC_ILi1EjENS0_6memory15LoadWithoutCastENSF_16StoreWithoutCastEEEviT_T0_T2_T3_T4_T5_:
[----:B------:R-:W-:Y:S01]  /*0000*/  LDC R1, c[0x0][0x28] ;  /* 0x00000a00ff017b82 */ /* 0x000fe20000000800 */
[----:B------:R-:W0:Y:S07]  /*0010*/  S2R R0, SR_CTAID.X ;  /* 0x0000000000007919 */ /* 0x000e2e0000002500 */
[----:B------:R-:W0:Y:S01]  /*0020*/  LDC R3, c[0x0][0x210] ;  /* 0x00008400ff037b82 */ /* 0x000e220000000800 */
[----:B------:R-:W-:Y:S01]  /*0030*/  PRMT R16, RZ, 0x7610, R16 ;  /* 0x00007610ff107816 */ /* 0x000fe20000000010 */
[----:B------:R-:W-:Y:S01]  /*0040*/  ULDC.64 UR4, c[0x0][0x208] ;  /* 0x0000820000047ab9 */ /* 0x000fe20000000a00 */
[----:B------:R-:W1:Y:S01]  /*0050*/  S2R R15, SR_TID.X ;  /* 0x00000000000f7919 */ /* 0x000e620000002100 */
[----:B------:R-:W-:Y:S01]  /*0060*/  PRMT R20, RZ, 0x7610, R20 ;  /* 0x00007610ff147816 */ /* 0x000fe20000000014 */
[----:B0-----:R-:W-:Y:S01]  /*0070*/  IMAD R14, R0, -0x200, R3 ;  /* 0xfffffe00000e7824 */ /* 0x001fe200078e0203 */
[----:B-1----:R-:W-:-:S04]  /*0080*/  MOV R21, R15 ;  /* 0x0000000f00157202 */ /* 0x002fc80000000f00 */
[----:B------:R-:W-:-:S13]  /*0090*/  ISETP.GE.AND P0, PT, R15, R14, PT ;  /* 0x0000000e0f00720c */ /* 0x000fda0003f06270 */
[----:B------:R-:W-:Y:S01]  /*00a0*/  @!P0 IMAD R25, R0, 0x200, R21 ;  /* 0x0000020000198824 */ /* 0x000fe200078e0215 */
[----:B------:R-:W-:Y:S01]  /*00b0*/  @!P0 IADD3 R21, R21, 0x80, RZ ;  /* 0x0000008015158810 */ /* 0x000fe20007ffe0ff */
[----:B------:R-:W0:Y:S03]  /*00c0*/  @!P0 LDC.64 R10, c[0x0][0x220] ;  /* 0x00008800ff0a8b82 */ /* 0x000e260000000a00 */
[----:B------:R-:W-:-:S05]  /*00d0*/  ISETP.GE.AND P1, PT, R21, R14, PT ;  /* 0x0000000e1500720c */ /* 0x000fca0003f26270 */
[----:B------:R-:W1:Y:S08]  /*00e0*/  @!P0 LDC.64 R12, c[0x0][0x228] ;  /* 0x00008a00ff0c8b82 */ /* 0x000e700000000a00 */
[----:B------:R-:W-:Y:S01]  /*00f0*/  @!P1 IMAD R23, R0, 0x200, R21 ;  /* 0x0000020000179824 */ /* 0x000fe200078e0215 */
[----:B------:R-:W-:Y:S01]  /*0100*/  @!P1 IADD3 R21, R21, 0x80, RZ ;  /* 0x0000008015159810 */ /* 0x000fe20007ffe0ff */
[----:B------:R-:W2:Y:S03]  /*0110*/  @!P1 LDC.64 R8, c[0x0][0x220] ;  /* 0x00008800ff089b82 */ /* 0x000ea60000000a00 */
[----:B------:R-:W-:Y:S01]  /*0120*/  ISETP.GE.AND P3, PT, R21, R14, PT ;  /* 0x0000000e1500720c */ /* 0x000fe20003f66270 */
[----:B0-----:R-:W-:-:S04]  /*0130*/  @!P0 IMAD.WIDE.U32 R10, R25, 0x2, R10 ;  /* 0x00000002190a8825 */ /* 0x001fc800078e000a */
[----:B------:R-:W0:Y:S01]  /*0140*/  @!P1 LDC.64 R6, c[0x0][0x228] ;  /* 0x00008a00ff069b82 */ /* 0x000e220000000a00 */
[----:B------:R-:W3:Y:S01]  /*0150*/  @!P0 LDG.E.U16 R16, desc[UR4][R10.64] ;  /* 0x000000040a108981 */ /* 0x000ee2000c1e1500 */
[----:B-1----:R-:W-:-:S06]  /*0160*/  @!P0 IMAD.WIDE.U32 R12, R25, 0x2, R12 ;  /* 0x00000002190c8825 */ /* 0x002fcc00078e000c */
[----:B------:R-:W1:Y:S01]  /*0170*/  @!P3 LDC.64 R2, c[0x0][0x220] ;  /* 0x00008800ff02bb82 */ /* 0x000e620000000a00 */
[----:B------:R-:W-:Y:S01]  /*0180*/  @!P3 IMAD R25, R0, 0x200, R21 ;  /* 0x000002000019b824 */ /* 0x000fe200078e0215 */
[----:B------:R-:W4:Y:S06]  /*0190*/  @!P0 LDG.E.U16 R20, desc[UR4][R12.64] ;  /* 0x000000040c148981 */ /* 0x000f2c000c1e1500 */
[----:B------:R-:W1:Y:S01]  /*01a0*/  @!P3 LDC.64 R4, c[0x0][0x228] ;  /* 0x00008a00ff04bb82 */ /* 0x000e620000000a00 */
[----:B--2---:R-:W-:Y:S01]  /*01b0*/  @!P1 IMAD.WIDE.U32 R8, R23, 0x2, R8 ;  /* 0x0000000217089825 */ /* 0x004fe200078e0008 */
[----:B------:R-:W-:-:S02]  /*01c0*/  PRMT R24, RZ, 0x7610, R24 ;  /* 0x00007610ff187816 */ /* 0x000fc40000000018 */
        /* <DEDUP_REMOVED lines=9> */
[----:B------:R-:W-:Y:S01]  /*0260*/  @!P3 IADD3 R21, R21, 0x80, RZ ;  /* 0x000000801515b810 */ /* 0x000fe20007ffe0ff */
[----:B0-----:R-:W0:Y:S02]  /*0270*/  @!P0 LDC.64 R2, c[0x0][0x218] ;  /* 0x00008600ff028b82 */ /* 0x001e240000000a00 */
[----:B------:R1:W2:Y:S01]  /*0280*/  @!P1 LDG.E.U16 R25, desc[UR4][R8.64] ;  /* 0x0000000408199981 */ /* 0x0002a2000c1e1500 */
        /* <DEDUP_REMOVED lines=17> */
[----:B------:R-:W-:Y:S03]  /*03a0*/  BSSY B0, `(.L_x_4334) ;  /* 0x000001c000007945 */ /* 0x000fe60003800000 */
[----:B---3--:R-:W-:Y:S02]  /*03b0*/  @!P0 HADD2.F32 R16, -RZ, R16.H0_H0 ;  /* 0x20000010ff108230 */ /* 0x008fe40000004100 */
[----:B----4-:R-:W-:-:S05]  /*03c0*/  @!P0 HADD2.F32 R5, -RZ, R20.H0_H0 ;  /* 0x20000014ff058230 */ /* 0x010fca0000004100 */
[----:B------:R-:W-:-:S05]  /*03d0*/  @!P0 FMUL.FTZ R16, R16, R5 ;  /* 0x0000000510108220 */ /* 0x000fca0000410000 */
[----:B------:R-:W-:Y:S01]  /*03e0*/  @!P0 F2FP.F16.F32.PACK_AB R19, RZ, R16 ;  /* 0x00000010ff13823e */ /* 0x000fe200000000ff */
[----:B------:R-:W-:Y:S01]  /*03f0*/  VIADD R5, R7, 0x180 ;  /* 0x0000018007057836 */ /* 0x000fe20000000000 */
[----:B------:R-:W-:-:S03]  /*0400*/  @!P0 MOV R7, R27 ;  /* 0x0000001b00078202 */ /* 0x000fc60000000f00 */
[----:B------:R0:W-:Y:S01]  /*0410*/  @!P0 STG.E.U16 desc[UR4][R2.64], R19 ;  /* 0x0000001302008986 */ /* 0x0001e2000c101504 */
[----:B------:R-:W-:Y:S01]  /*0420*/  ISETP.GE.AND P3, PT, R7, R14, PT ;  /* 0x0000000e0700720c */ /* 0x000fe20003f66270 */
[----:B--2---:R-:W-:Y:S02]  /*0430*/  @!P1 HADD2.F32 R24, -RZ, R24.H0_H0 ;  /* 0x20000018ff189230 */ /* 0x004fe40000004100 */
[----:B------:R-:W-:Y:S02]  /*0440*/  @!P2 HADD2.F32 R22, -RZ, R22.H0_H0 ;  /* 0x20000016ff16a230 */ /* 0x000fe40000004100 */
[----:B------:R-:W-:Y:S02]  /*0450*/  @!P2 HADD2.F32 R23, -RZ, R23.H0_H0 ;  /* 0x20000017ff17a230 */ /* 0x000fe40000004100 */
[----:B------:R-:W-:-:S03]  /*0460*/  @!P1 HADD2.F32 R25, -RZ, R25.H0_H0 ;  /* 0x20000019ff199230 */ /* 0x000fc60000004100 */
[----:B------:R-:W-:Y:S02]  /*0470*/  @!P2 FMUL.FTZ R22, R22, R23 ;  /* 0x000000171616a220 */ /* 0x000fe40000410000 */
[----:B------:R-:W-:-:S03]  /*0480*/  @!P1 FMUL.FTZ R24, R25, R24 ;  /* 0x0000001819189220 */ /* 0x000fc60000410000 */
[----:B------:R-:W-:Y:S02]  /*0490*/  @!P2 F2FP.F16.F32.PACK_AB R18, RZ, R22 ;  /* 0x00000016ff12a23e */ /* 0x000fe400000000ff */
[----:B------:R-:W-:Y:S01]  /*04a0*/  @!P1 F2FP.F16.F32.PACK_AB R17, RZ, R24 ;  /* 0x00000018ff11923e */ /* 0x000fe200000000ff */
[----:B0-----:R-:W-:Y:S06]  /*04b0*/  @P3 BRA `(.L_x_4335) ;  /* 0x0000000000283947 */ /* 0x001fec0003800000 */
[----:B------:R-:W0:Y:S01]  /*04c0*/  LDC.64 R8, c[0x0][0x218] ;  /* 0x00008600ff087b82 */ /* 0x000e220000000a00 */
[----:B------:R-:W-:Y:S02]  /*04d0*/  LEA R3, R0, R7, 0x9 ;  /* 0x0000000700037211 */ /* 0x000fe400078e48ff */
[----:B------:R-:W-:-:S04]  /*04e0*/  IADD3 R7, R7, 0x80, RZ ;  /* 0x0000008007077810 */ /* 0x000fc80007ffe0ff */
[----:B------:R-:W-:-:S13]  /*04f0*/  ISETP.GE.AND P0, PT, R7, R14, PT ;  /* 0x0000000e0700720c */ /* 0x000fda0003f06270 */
[----:B------:R-:W-:Y:S01]  /*0500*/  @!P0 IMAD R11, R0, 0x200, R7 ;  /* 0x00000200000b8824 */ /* 0x000fe200078e0207 */
[----:B------:R-:W-:Y:S01]  /*0510*/  @!P0 IADD3 R7, R7, 0x80, RZ ;  /* 0x0000008007078810 */ /* 0x000fe20007ffe0ff */
[----:B0-----:R-:W-:-:S04]  /*0520*/  IMAD.WIDE.U32 R2, R3, 0x2, R8 ;  /* 0x0000000203027825 */ /* 0x001fc800078e0008 */
[----:B------:R-:W-:Y:S01]  /*0530*/  @!P0 IMAD.WIDE.U32 R8, R11, 0x2, R8 ;  /* 0x000000020b088825 */ /* 0x000fe200078e0008 */
[----:B------:R0:W-:Y:S04]  /*0540*/  STG.E.U16 desc[UR4][R2.64], R17 ;  /* 0x0000001102007986 */ /* 0x0001e8000c101504 */
[----:B------:R0:W-:Y:S02]  /*0550*/  @!P0 STG.E.U16 desc[UR4][R8.64], R18 ;  /* 0x0000001208008986 */ /* 0x0001e4000c101504 */
.L_x_4335:
[----:B------:R-:W-:Y:S05]  /*0560*/  BSYNC B0 ;  /* 0x0000000000007941 */ /* 0x000fea0003800000 */
.L_x_4334:
[-C--:B------:R-:W-:Y:S02]  /*0570*/  ISETP.GE.AND P1, PT, R7, R14.reuse, PT ;  /* 0x0000000e0700720c */ /* 0x080fe40003f26270 */
[----:B------:R-:W-:-:S11]  /*0580*/  ISETP.GE.AND P0, PT, R5, R14, PT ;  /* 0x0000000e0500720c */ /* 0x000fd60003f06270 */
[----:B------:R-:W-:Y:S05]  /*0590*/  @P1 EXIT ;  /* 0x000000000000194d */ /* 0x000fea0003800000 */
[----:B0-----:R-:W0:Y:S01]  /*05a0*/  LDC.64 R2, c[0x0][0x218] ;  /* 0x00008600ff027b82 */ /* 0x001e220000000a00 */
[----:B-----5:R-:W-:Y:S01]  /*05b0*/  @!P0 HADD2.F32 R21, -RZ, R21.H0_H0 ;  /* 0x20000015ff158230 */ /* 0x020fe20000004100 */
[----:B------:R-:W-:Y:S01]  /*05c0*/  LEA R7, R0, R7, 0x9 ;  /* 0x0000000700077211 */ /* 0x000fe200078e48ff */
[----:B------:R-:W-:-:S05]  /*05d0*/  @!P0 HADD2.F32 R26, -RZ, R26.H0_H0 ;  /* 0x2000001aff1a8230 */ /* 0x000fca0000004100 */
[----:B------:R-:W-:-:S05]  /*05e0*/  @!P0 FMUL.FTZ R21, R21, R26 ;  /* 0x0000001a15158220 */ /* 0x000fca0000410000 */
[----:B------:R-:W-:Y:S01]  /*05f0*/  @!P0 F2FP.F16.F32.PACK_AB R4, RZ, R21 ;  /* 0x00000015ff04823e */ /* 0x000fe200000000ff */
[----:B0-----:R-:W-:-:S05]  /*0600*/  IMAD.WIDE.U32 R2, R7, 0x2, R2 ;  /* 0x0000000207027825 */ /* 0x001fca00078e0002 */
[----:B------:R-:W-:Y:S01]  /*0610*/  STG.E.U16 desc[UR4][R2.64], R4 ;  /* 0x0000000402007986 */ /* 0x000fe2000c101504 */
[----:B------:R-:W-:Y:S05]  /*0620*/  EXIT ;  /* 0x000000000000794d */ /* 0x000fea0003800000 */
.L_x_4336:
        /* <DEDUP_REMOVED lines=13> */
.L_x_17244:


//--------------------- .text._ZN2at6native29vectorized_elementwise_kernelILi2ENS0_13BinaryFunctorIN3c104HalfES4_S4_NS0_15binary_internal10MulFunctorIfEEEESt5arrayIPcLm3EEEEviT0_T1_ --------------------------
	.section	.text._ZN2at6native29vectorized_elementwise_kernelILi2ENS0_13BinaryFunctorIN3c104HalfES4_S4_NS0_15binary_internal10MulFunctorIfEEEESt5arrayIPcLm3EEEEviT0_T1_,"ax",@progbits
	.align	128
        .global         _ZN2at6native29vectorized_elementwise_kernelILi2ENS0_13BinaryFunctorIN3c104HalfES4_S4_NS0_15binary_internal10MulFunctorIfEEEESt5arrayIPcLm3EEEEviT0_T1_
        .type           _ZN2at6native29vectorized_elementwise_kernelILi2ENS0_13BinaryFunctorIN3c104HalfES4_S4_NS0_15binary_internal10MulFunctorIfEEEESt5arrayIPcLm3EEEEviT0_T1_,@function
        .size           _ZN2at6native29vectorized_elementwise_kernelILi2ENS0_13BinaryFunctorIN3c104HalfES4_S4_NS0_15binary_internal10MulFunctorIfEEEESt5arrayIPcLm3EEEEviT0_T1_,(.L_x_17245 - _ZN2at6native29vectorized_elementwise_kernelILi2ENS0_13BinaryFunctorIN3c104HalfES4_S4_NS0_15binary_internal10MulFunctorIfEEEESt5arrayIPcLm3EEEEviT0_T1_)
        .other          _ZN2at6native29vectorized_elementwise_kernelILi2ENS0_13BinaryFunctorIN3c104HalfES4_S4_NS0_15binary_internal10MulFunctorIfEEEESt5arrayIPcLm3EEEEviT0_T1_,@"STO_CUDA_ENTRY STV_DEFAULT"
_ZN2at6native29vectorized_elementwise_kernelILi2ENS0_13BinaryFunctorIN3c104HalfES4_S4_NS0_15binary_internal10MulFunctorIfEEEESt5arrayIPcLm3EEEEviT0_T1_:
.text._ZN2at6native29vectorized_elementwise_kernelILi2ENS0_13BinaryFunctorIN3c104HalfES4_S4_NS0_15binary_internal10MulFunctorIfEEEESt5arrayIPcLm3EEEEviT0_T1_:
        /* <DEDUP_REMOVED lines=21> */
[----:B------:R-:W4:Y:S04]  /*0150*/  LDG.E R9, desc[UR4][R10.64+0x600] ;  /* 0x000600040a097981 */ /* 0x000f28000c1e1900 */
[----:B------:R1:W4:Y:S04]  /*0160*/  LDG.E R20, desc[UR4][R6.64+0x600] ;  /* 0x0006000406147981 */ /* 0x000328000c1e1900 */
[----:B------:R1:W4:Y:S01]  /*0170*/  LDG.E R8, desc[UR4][R10.64+0x400] ;  /* 0x000400040a087981 */ /* 0x000322000c1e1900 */
[----:B0-----:R-:W-:-:S04]  /*0180*/  IMAD.WIDE.U32 R2, R0, 0x2, R2 ;  /* 0x0000000200027825 */ /* 0x001fc800078e0002 */
[----:B------:R-:W-:-:S04]  /*0190*/  IMAD.WIDE R2, R4, 0x4, R2 ;  /* 0x0000000404027825 */ /* 0x000fc800078e0202 */
[--C-:B--2---:R-:W-:Y:S02]  /*01a0*/  HADD2.F32 R5, -RZ, R13.reuse.H0_H0 ;  /* 0x2000000dff057230 */ /* 0x104fe40000004100 */
[----:B------:R-:W-:Y:S02]  /*01b0*/  HADD2.F32 R13, -RZ, R13.H1_H1 ;  /* 0x3000000dff0d7230 */ /* 0x000fe40000004100 */
[----:B---3--:R-:W-:Y:S02]  /*01c0*/  HADD2.F32 R15, -RZ, R17.H0_H0 ;  /* 0x20000011ff0f7230 */ /* 0x008fe40000004100 */
[--C-:B-----5:R-:W-:Y:S02]  /*01d0*/  HADD2.F32 R12, -RZ, R14.reuse.H0_H0 ;  /* 0x2000000eff0c7230 */ /* 0x120fe40000004100 */
[----:B------:R-:W-:Y:S02]  /*01e0*/  HADD2.F32 R14, -RZ, R14.H1_H1 ;  /* 0x3000000eff0e7230 */ /* 0x000fe40000004100 */
[----:B----4-:R-:W-:-:S02]  /*01f0*/  HADD2.F32 R16, -RZ, R18.H0_H0 ;  /* 0x20000012ff107230 */ /* 0x010fc40000004100 */
[----:B------:R-:W-:Y:S01]  /*0200*/  FMUL.FTZ R5, R5, R12 ;  /* 0x0000000c05057220 */ /* 0x000fe20000410000 */
[----:B------:R-:W-:Y:S02]  /*0210*/  HADD2.F32 R17, -RZ, R17.H1_H1 ;  /* 0x30000011ff117230 */ /* 0x000fe40000004100 */
[----:B-1----:R-:W-:Y:S01]  /*0220*/  FMUL.FTZ R6, R13, R14 ;  /* 0x0000000e0d067220 */ /* 0x002fe20000410000 */
[----:B------:R-:W-:Y:S01]  /*0230*/  FMUL.FTZ R7, R15, R16 ;  /* 0x000000100f077220 */ /* 0x000fe20000410000 */
[----:B------:R-:W-:Y:S02]  /*0240*/  HADD2.F32 R15, -RZ, R9.H0_H0 ;  /* 0x20000009ff0f7230 */ /* 0x000fe40000004100 */
[----:B------:R-:W-:Y:S02]  /*0250*/  HADD2.F32 R18, -RZ, R18.H1_H1 ;  /* 0x30000012ff127230 */ /* 0x000fe40000004100 */
[--C-:B------:R-:W-:Y:S02]  /*0260*/  HADD2.F32 R10, -RZ, R19.reuse.H0_H0 ;  /* 0x20000013ff0a7230 */ /* 0x100fe40000004100 */
[----:B------:R-:W-:-:S02]  /*0270*/  HADD2.F32 R12, -RZ, R19.H1_H1 ;  /* 0x30000013ff0c7230 */ /* 0x000fc40000004100 */
[--C-:B------:R-:W-:Y:S02]  /*0280*/  HADD2.F32 R14, -RZ, R20.reuse.H0_H0 ;  /* 0x20000014ff0e7230 */ /* 0x100fe40000004100 */
[----:B------:R-:W-:Y:S02]  /*0290*/  HADD2.F32 R16, -RZ, R20.H1_H1 ;  /* 0x30000014ff107230 */ /* 0x000fe40000004100 */
[--C-:B------:R-:W-:Y:S02]  /*02a0*/  HADD2.F32 R11, -RZ, R8.reuse.H0_H0 ;  /* 0x20000008ff0b7230 */ /* 0x100fe40000004100 */
[----:B------:R-:W-:Y:S02]  /*02b0*/  HADD2.F32 R13, -RZ, R8.H1_H1 ;  /* 0x30000008ff0d7230 */ /* 0x000fe40000004100 */
[----:B------:R-:W-:Y:S02]  /*02c0*/  HADD2.F32 R9, -RZ, R9.H1_H1 ;  /* 0x30000009ff097230 */ /* 0x000fe40000004100 */
[----:B------:R-:W-:Y:S01]  /*02d0*/  FMUL.FTZ R18, R17, R18 ;  /* 0x0000001211127220 */ /* 0x000fe20000410000 */
[----:B------:R-:W-:Y:S01]  /*02e0*/  FMUL.FTZ R10, R10, R11 ;  /* 0x0000000b0a0a7220 */ /* 0x000fe20000410000 */
[----:B------:R-:W-:Y:S01]  /*02f0*/  FMUL.FTZ R13, R12, R13 ;  /* 0x0000000d0c0d7220 */ /* 0x000fe20000410000 */
[----:B------:R-:W-:Y:S01]  /*0300*/  FMUL.FTZ R14, R14, R15 ;  /* 0x0000000f0e0e7220 */ /* 0x000fe20000410000 */
[----:B------:R-:W-:Y:S01]  /*0310*/  FMUL.FTZ R9, R16, R9 ;  /* 0x0000000910097220 */ /* 0x000fe20000410000 */
[----:B------:R-:W-:-:S02]  /*0320*/  F2FP.F16.F32.PACK_AB R5, R6, R5 ;  /* 0x000000050605723e */ /* 0x000fc400000000ff */
[----:B------:R-:W-:Y:S02]  /*0330*/  F2FP.F16.F32.PACK_AB R7, R18, R7 ;  /* 0x000000071207723e */ /* 0x000fe400000000ff */
[----:B------:R-:W-:Y:S02]  /*0340*/  F2FP.F16.F32.PACK_AB R13, R13, R10 ;  /* 0x0000000a0d0d723e */ /* 0x000fe400000000ff */
[----:B------:R-:W-:Y:S01]  /*0350*/  F2FP.F16.F32.PACK_AB R9, R9, R14 ;  /* 0x0000000e0909723e */ /* 0x000fe200000000ff */
[----:B------:R-:W-:Y:S04]  /*0360*/  STG.E desc[UR4][R2.64], R5 ;  /* 0x0000000502007986 */ /* 0x000fe8000c101904 */
[----:B------:R-:W-:Y:S04]  /*0370*/  STG.E desc[UR4][R2.64+0x200], R7 ;  /* 0x0002000702007986 */ /* 0x000fe8000c101904 */
[----:B------:R-:W-:Y:S04]  /*0380*/  STG.E desc[UR4][R2.64+0x400], R13 ;  /* 0x0004000d02007986 */ /* 0x000fe8000c101904 */
[----:B------:R-:W-:Y:S01]  /*0390*/  STG.E desc[UR4][R2.64+0x600], R9 ;  /* 0x0006000902007986 */ /* 0x000fe2000c101904 */
[----:B------:R-:W-:Y:S05]  /*03a0*/  EXIT ;  /* 0x000000000000794d */ /* 0x000fea0003800000 */
.L_x_4337:
[----:B------:R-:W0:Y:S01]  /*03b0*/  S2R R11, SR_TID.X ;  /* 0x00000000000b7919 */ /* 0x000e220000002100 */
[----:B------:R-:W-:Y:S02]  /*03c0*/  PRMT R24, RZ, 0x7610, R24 ;  /* 0x00007610ff187816 */ /* 0x000fe40000000018 */
[----:B0-----:R-:W-:-:S13]  /*03d0*/  ISETP.GE.AND P0, PT, R11, R2, PT ;  /* 0x000000020b00720c */ /* 0x001fda0003f06270 */
[----:B------:R-:W-:Y:S01]  /*03e0*/  @!P0 IADD3 R13, R0, R11, RZ ;  /* 0x0000000b000d8210 */ /* 0x000fe20007ffe0ff */
[----:B------:R-:W0:Y:S01]  /*03f0*/  @!P0 LDC.64 R16, c[0x0][0x228] ;  /* 0x00008a00ff108b82 */ /* 0x000e220000000a00 */
[----:B------:R-:W-:-:S04]  /*0400*/  @!P0 IADD3 R11, R11, 0x80, RZ ;  /* 0x000000800b0b8810 */ /* 0x000fc80007ffe0ff */
[----:B------:R-:W-:-:S03]  /*0410*/  ISETP.GE.AND P1, PT, R11, R2, PT ;  /* 0x000000020b00720c */ /* 0x000fc60003f26270 */
[----:B------:R-:W1:Y:S10]  /*0420*/  @!P0 LDC.64 R32, c[0x0][0x220] ;  /* 0x00008800ff208b82 */ /* 0x000e740000000a00 */
[----:B------:R-:W-:Y:S01]  /*0430*/  @!P1 IADD3 R15, R0, R11, RZ ;  /* 0x0000000b000f9210 */ /* 0x000fe20007ffe0ff */
[----:B------:R-:W2:Y:S01]  /*0440*/  @!P1 LDC.64 R36, c[0x0][0x220] ;  /* 0x00008800ff249b82 */ /* 0x000ea20000000a00 */
[----:B------:R-:W-:-:S04]  /*0450*/  @!P1 IADD3 R11, R11, 0x80, RZ ;  /* 0x000000800b0b9810 */ /* 0x000fc80007ffe0ff */
[----:B------:R-:W-:-:S03]  /*0460*/  ISETP.GE.AND P2, PT, R11, R2, PT ;  /* 0x000000020b00720c */ /* 0x000fc60003f46270 */
[----:B------:R-:W3:Y:S01]  /*0470*/  @!P1 LDC.64 R30, c[0x0][0x228] ;  /* 0x00008a00ff1e9b82 */ /* 0x000ee20000000a00 */
[----:B------:R-:W-:Y:S01]  /*0480*/  PRMT R23, RZ, 0x7610, R23 ;  /* 0x00007610ff177816 */ /* 0x000fe20000000017 */
[----:B0-----:R-:W-:-:S04]  /*0490*/  @!P0 IMAD.WIDE.U32 R16, R13, 0x2, R16 ;  /* 0x000000020d108825 */ /* 0x001fc800078e0010 */
[----:B-1----:R-:W-:Y:S01]  /*04a0*/  @!P0 IMAD.WIDE.U32 R32, R13, 0x2, R32 ;  /* 0x000000020d208825 */ /* 0x002fe200078e0020 */
[----:B------:R-:W-:Y:S01]  /*04b0*/  PRMT R14, RZ, 0x7610, R14 ;  /* 0x00007610ff0e7816 */ /* 0x000fe2000000000e */
[----:B------:R0:W4:Y:S02]  /*04c0*/  @!P0 LDG.E.U16 R23, desc[UR4][R16.64] ;  /* 0x0000000410178981 */ /* 0x000124000c1e1500 */
[----:B------:R-:W-:Y:S01]  /*04d0*/  @!P2 IMAD.IADD R21, R0, 0x1, R11 ;  /* 0x000000010015a824 */ /* 0x000fe200078e020b */
[----:B------:R-:W-:Y:S01]  /*04e0*/  @!P2 IADD3 R11, R11, 0x80, RZ ;  /* 0x000000800b0ba810 */ /* 0x000fe20007ffe0ff */
[----:B------:R-:W1:Y:S01]  /*04f0*/  @!P2 LDC.64 R28, c[0x0][0x228] ;  /* 0x00008a00ff1cab82 */ /* 0x000e620000000a00 */
[----:B------:R-:W-:Y:S01]  /*0500*/  PRMT R20, RZ, 0x7610, R20 ;  /* 0x00007610ff147816 */ /* 0x000fe20000000014 */
[----:B------:R5:W4:Y:S01]  /*0510*/  @!P0 LDG.E.U16 R24, desc[UR4][R32.64] ;  /* 0x0000000420188981 */ /* 0x000b22000c1e1500 */
[----:B------:R-:W-:Y:S01]  /*0520*/  ISETP.GE.AND P3, PT, R11, R2, PT ;  /* 0x000000020b00720c */ /* 0x000fe20003f66270 */
[----:B--2---:R-:W-:-:S04]  /*0530*/  @!P1 IMAD.WIDE.U32 R36, R15, 0x2, R36 ;  /* 0x000000020f249825 */ /* 0x004fc800078e0024 */
[----:B------:R-:W2:Y:S01]  /*0540*/  @!P2 LDC.64 R18, c[0x0][0x220] ;  /* 0x00008800ff12ab82 */ /* 0x000ea20000000a00 */
[----:B------:R1:W4:Y:S07]  /*0550*/  @!P1 LDG.E.U16 R14, desc[UR4][R36.64] ;  /* 0x00000004240e9981 */ /* 0x00032e000c1e1500 */
[----:B------:R-:W-:Y:S01]  /*0560*/  @!P3 IADD3 R9, R0, R11, RZ ;  /* 0x0000000b0009b210 */ /* 0x000fe20007ffe0ff */
[----:B------:R-:W2:Y:S01]  /*0570*/  @!P3 LDC.64 R12, c[0x0][0x220] ;  /* 0x00008800ff0cbb82 */ /* 0x000ea20000000a00 */
[----:B------:R-:W-:-:S04]  /*0580*/  @!P3 IADD3 R11, R11, 0x80, RZ ;  /* 0x000000800b0bb810 */ /* 0x000fc80007ffe0ff */
[-C--:B------:R-:W-:Y:S01]  /*0590*/  ISETP.GE.AND P4, PT, R11, R2.reuse, PT ;  /* 0x000000020b00720c */ /* 0x080fe20003f86270 */
[----:B---3--:R-:W-:Y:S01]  /*05a0*/  @!P1 IMAD.WIDE.U32 R30, R15, 0x2, R30 ;  /* 0x000000020f1e9825 */ /* 0x008fe200078e001e */
[----:B------:R-:W-:Y:S01]  /*05b0*/  PRMT R15, RZ, 0x7610, R15 ;  /* 0x00007610ff0f7816 */ /* 0x000fe2000000000f */
[----:B------:R-:W3:Y:S05]  /*05c0*/  @!P3 LDC.64 R34, c[0x0][0x228] ;  /* 0x00008a00ff22bb82 */ /* 0x000eea0000000a00 */
[----:B------:R2:W4:Y:S05]  /*05d0*/  @!P1 LDG.E.U16 R15, desc[UR4][R30.64] ;  /* 0x000000041e0f9981 */ /* 0x00052a000c1e1500 */
[----:B0-----:R-:W-:Y:S01]  /*05e0*/  @!P4 IADD3 R17, R0, R11, RZ ;  /* 0x0000000b0011c210 */ /* 0x001fe20007ffe0ff */
[----:B------:R-:W-:Y:S01]  /*05f0*/  @!P4 VIADD R11, R11, 0x80 ;  /* 0x000000800b0bc836 */ /* 0x000fe20000000000 */
[----:B-----5:R-:W0:Y:S04]  /*0600*/  @!P4 LDC.64 R32, c[0x0][0x220] ;  /* 0x00008800ff20cb82 */ /* 0x020e280000000a00 */
[----:B------:R-:W-:Y:S01]  /*0610*/  ISETP.GE.AND P1, PT, R11, R2, PT ;  /* 0x000000020b00720c */ /* 0x000fe20003f26270 */
[----:B-1----:R-:W-:-:S03]  /*0620*/  @!P2 IMAD.WIDE.U32 R28, R21, 0x2, R28 ;  /* 0x00000002151ca825 */ /* 0x002fc600078e001c */
[----:B------:R-:W1:Y:S01]  /*0630*/  @!P4 LDC.64 R36, c[0x0][0x228] ;  /* 0x00008a00ff24cb82 */ /* 0x000e620000000a00 */
[----:B--2---:R-:W-:Y:S01]  /*0640*/  @!P2 IMAD.WIDE.U32 R18, R21, 0x2, R18 ;  /* 0x000000021512a825 */ /* 0x004fe200078e0012 */
[----:B------:R2:W5:Y:S01]  /*0650*/  @!P2 LDG.E.U16 R20, desc[UR4][R28.64] ;  /* 0x000000041c14a981 */ /* 0x000562000c1e1500 */
[----:B------:R-:W-:Y:S02]  /*0660*/  PRMT R21, RZ, 0x7610, R21 ;  /* 0x00007610ff157816 */ /* 0x000fe40000000015 */
[----:B------:R-:W-:-:S04]  /*0670*/  @!P3 IMAD.WIDE.U32 R12, R9, 0x2, R12 ;  /* 0x00000002090cb825 */ /* 0x000fc800078e000c */
[----:B------:R-:W3:Y:S01]  /*0680*/  @!P1 LDC.64 R30, c[0x0][0x220] ;  /* 0x00008800ff1e9b82 */ /* 0x000ee20000000a00 */
[----:B------:R-:W-:Y:S01]  /*0690*/  PRMT R22, RZ, 0x7610, R22 ;  /* 0x00007610ff167816 */ /* 0x000fe20000000016 */
[----:B------:R2:W5:Y:S05]  /*06a0*/  @!P3 LDG.E.U16 R21, desc[UR4][R12.64] ;  /* 0x000000040c15b981 */ /* 0x00056a000c1e1500 */
[----:B------:R3:W5:Y:S01]  /*06b0*/  @!P2 LDG.E.U16 R22, desc[UR4][R18.64] ;  /* 0x000000041216a981 */ /* 0x000762000c1e1500 */
[----:B--2---:R-:W2:Y:S01]  /*06c0*/  @!P1 LDC.64 R28, c[0x0][0x228] ;  /* 0x00008a00ff1c9b82 */ /* 0x004ea20000000a00 */
[----:B------:R-:W-:Y:S02]  /*06d0*/  @!P1 IADD3 R13, R0, R11, RZ ;  /* 0x0000000b000d9210 */ /* 0x000fe40007ffe0ff */
[----:B------:R-:W-:-:S04]  /*06e0*/  @!P1 IADD3 R11, R11, 0x80, RZ ;  /* 0x000000800b0b9810 */ /* 0x000fc80007ffe0ff */
[----:B------:R-:W-:Y:S01]  /*06f0*/  ISETP.GE.AND P2, PT, R11, R2, PT ;  /* 0x000000020b00720c */ /* 0x000fe20003f46270 */
[----:B0-----:R-:W-:Y:S01]  /*0700*/  @!P4 IMAD.WIDE.U32 R32, R17, 0x2, R32 ;  /* 0x000000021120c825 */ /* 0x001fe200078e0020 */
[----:B------:R-:W-:-:S03]  /*0710*/  PRMT R10, RZ, 0x7610, R10 ;  /* 0x00007610ff0a7816 */ /* 0x000fc6000000000a */
[----:B-1----:R-:W-:Y:S01]  /*0720*/  @!P4 IMAD.WIDE.U32 R36, R17, 0x2, R36 ;  /* 0x000000021124c825 */ /* 0x002fe200078e0024 */
[----:B------:R-:W-:-:S03]  /*0730*/  PRMT R17, RZ, 0x7610, R17 ;  /* 0x00007610ff117816 */ /* 0x000fc60000000011 */
[----:B---3--:R-:W-:-:S04]  /*0740*/  @!P1 IMAD.WIDE.U32 R30, R13, 0x2, R30 ;  /* 0x000000020d1e9825 */ /* 0x008fc800078e001e */
[----:B--2---:R-:W-:Y:S01]  /*0750*/  @!P1 IMAD.WIDE.U32 R28, R13, 0x2, R28 ;  /* 0x000000020d1c9825 */ /* 0x004fe200078e001c */
[----:B------:R-:W-:Y:S01]  /*0760*/  @!P2 IADD3 R13, R0, R11, RZ ;  /* 0x0000000b000da210 */ /* 0x000fe20007ffe0ff */
[----:B------:R0:W2:Y:S01]  /*0770*/  @!P1 LDG.E.U16 R10, desc[UR4][R30.64] ;  /* 0x000000041e0a9981 */ /* 0x0000a2000c1e1500 */
[----:B------:R-:W-:-:S03]  /*0780*/  @!P2 IADD3 R11, R11, 0x80, RZ ;  /* 0x000000800b0ba810 */ /* 0x000fc60007ffe0ff */
[----:B------:R-:W3:Y:S01]  /*0790*/  @!P1 LDG.E.U16 R17, desc[UR4][R28.64] ;  /* 0x000000041c119981 */ /* 0x000ee2000c1e1500 */
[----:B------:R-:W-:Y:S01]  /*07a0*/  ISETP.GE.AND P1, PT, R11, R2, PT ;  /* 0x000000020b00720c */ /* 0x000fe20003f26270 */
[----:B------:R-:W-:Y:S01]  /*07b0*/  @!P3 IMAD.WIDE.U32 R34, R9, 0x2, R34 ;  /* 0x000000020922b825 */ /* 0x000fe200078e0022 */
[----:B------:R-:W-:Y:S02]  /*07c0*/  PRMT R19, RZ, 0x7610, R19 ;  /* 0x00007610ff137816 */ /* 0x000fe40000000013 */
[----:B------:R-:W-:-:S04]  /*07d0*/  PRMT R9, RZ, 0x7610, R9 ;  /* 0x00007610ff097816 */ /* 0x000fc80000000009 */
[----:B------:R1:W3:Y:S04]  /*07e0*/  @!P3 LDG.E.U16 R19, desc[UR4][R34.64] ;  /* 0x000000042213b981 */ /* 0x0002e8000c1e1500 */
[----:B------:R1:W3:Y:S01]  /*07f0*/  @!P4 LDG.E.U16 R9, desc[UR4][R32.64] ;  /* 0x000000042009c981 */ /* 0x0002e2000c1e1500 */
[----:B0-----:R-:W0:Y:S08]  /*0800*/  @!P1 LDC.64 R30, c[0x0][0x220] ;  /* 0x00008800ff1e9b82 */ /* 0x001e300000000a00 */
[----:B-1----:R-:W1:Y:S08]  /*0810*/  @!P2 LDC.64 R34, c[0x0][0x220] ;  /* 0x00008800ff22ab82 */ /* 0x002e700000000a00 */
[----:B------:R-:W1:Y:S08]  /*0820*/  @!P2 LDC.64 R32, c[0x0][0x228] ;  /* 0x00008a00ff20ab82 */ /* 0x000e700000000a00 */
[----:B------:R-:W1:Y:S01]  /*0830*/  @!P1 LDC.64 R28, c[0x0][0x228] ;  /* 0x00008a00ff1c9b82 */ /* 0x000e620000000a00 */
[----:B------:R-:W-:Y:S01]  /*0840*/  @!P1 IMAD.IADD R11, R0, 0x1, R11 ;  /* 0x00000001000b9824 */ /* 0x000fe200078e020b */
[----:B------:R-:W-:-:S02]  /*0850*/  PRMT R18, RZ, 0x7610, R18 ;  /* 0x00007610ff127816 */ /* 0x000fc40000000012 */
[----:B------:R-:W-:Y:S01]  /*0860*/  PRMT R16, RZ, 0x7610, R16 ;  /* 0x00007610ff107816 */ /* 0x000fe20000000010 */
[----:B0-----:R-:W-:Y:S01]  /*0870*/  @!P1 IMAD.WIDE.U32 R30, R11, 0x2, R30 ;  /* 0x000000020b1e9825 */ /* 0x001fe200078e001e */
[----:B------:R-:W-:Y:S02]  /*0880*/  PRMT R12, RZ, 0x7610, R12 ;  /* 0x00007610ff0c7816 */ /* 0x000fe4000000000c */
[----:B------:R-:W3:Y:S01]  /*0890*/  @!P4 LDG.E.U16 R18, desc[UR4][R36.64] ;  /* 0x000000042412c981 */ /* 0x000ee2000c1e1500 */
[----:B-1----:R-:W-:-:S04]  /*08a0*/  @!P2 IMAD.WIDE.U32 R34, R13, 0x2, R34 ;  /* 0x000000020d22a825 */ /* 0x002fc800078e0022 */
[----:B------:R-:W-:Y:S01]  /*08b0*/  @!P2 IMAD.WIDE.U32 R32, R13, 0x2, R32 ;  /* 0x000000020d20a825 */ /* 0x000fe200078e0020 */
[----:B------:R-:W-:-:S04]  /*08c0*/  PRMT R13, RZ, 0x7610, R13 ;  /* 0x00007610ff0d7816 */ /* 0x000fc8000000000d */
[----:B------:R-:W3:Y:S01]  /*08d0*/  @!P2 LDG.E.U16 R16, desc[UR4][R32.64] ;  /* 0x000000042010a981 */ /* 0x000ee2000c1e1500 */
[----:B------:R-:W-:Y:S01]  /*08e0*/  @!P1 IMAD.WIDE.U32 R28, R11, 0x2, R28 ;  /* 0x000000020b1c9825 */ /* 0x000fe200078e001c */
[----:B------:R-:W-:Y:S02]  /*08f0*/  PRMT R11, RZ, 0x7610, R11 ;  /* 0x00007610ff0b7816 */ /* 0x000fe4000000000b */
[----:B------:R-:W3:Y:S04]  /*0900*/  @!P2 LDG.E.U16 R13, desc[UR4][R34.64] ;  /* 0x00000004220da981 */ /* 0x000ee8000c1e1500 */
[----:B------:R0:W3:Y:S04]  /*0910*/  @!P1 LDG.E.U16 R12, desc[UR4][R28.64] ;  /* 0x000000041c0c9981 */ /* 0x0000e8000c1e1500 */
[----:B------:R1:W3:Y:S01]  /*0920*/  @!P1 LDG.E.U16 R11, desc[UR4][R30.64] ;  /* 0x000000041e0b9981 */ /* 0x0002e2000c1e1500 */
        /* <DEDUP_REMOVED lines=9> */
[----:B----4-:R-:W-:Y:S02]  /*09c0*/  @!P0 HADD2.F32 R23, -RZ, R23.H0_H0 ;  /* 0x20000017ff178230 */ /* 0x010fe40000004100 */
[----:B------:R-:W-:-:S05]  /*09d0*/  @!P0 HADD2.F32 R24, -RZ, R24.H0_H0 ;  /* 0x20000018ff188230 */ /* 0x000fca0000004100 */
[----:B------:R-:W-:Y:S01]  /*09e0*/  @!P0 FMUL.FTZ R27, R24, R23 ;  /* 0x00000017181b8220 */ /* 0x000fe20000410000 */
[----:B------:R-:W-:-:S04]  /*09f0*/  IADD3 R23, R28, 0x80, RZ ;  /* 0x000000801c177810 */ /* 0x000fc80007ffe0ff */
[----:B------:R-:W-:-:S13]  /*0a00*/  ISETP.GE.AND P5, PT, R23, R2, PT ;  /* 0x000000021700720c */ /* 0x000fda0003fa6270 */
[----:B------:R-:W-:Y:S02]  /*0a10*/  @!P5 HADD2.F32 R14, -RZ, R14.H0_H0 ;  /* 0x2000000eff0ed230 */ /* 0x000fe40000004100 */
[----:B------:R-:W-:-:S05]  /*0a20*/  @!P5 HADD2.F32 R15, -RZ, R15.H0_H0 ;  /* 0x2000000fff0fd230 */ /* 0x000fca0000004100 */
[----:B------:R-:W-:Y:S02]  /*0a30*/  @!P5 FMUL.FTZ R24, R14, R15 ;  /* 0x0000000f0e18d220 */ /* 0x000fe40000410000 */
[----:B------:R-:W0:Y:S01]  /*0a40*/  @!P0 LDC.64 R14, c[0x0][0x218] ;  /* 0x00008600ff0e8b82 */ /* 0x000e220000000a00 */
[----:B------:R-:W-:Y:S02]  /*0a50*/  @!P0 F2FP.F16.F32.PACK_AB R25, RZ, R27 ;  /* 0x0000001bff19823e */ /* 0x000fe400000000ff */
[----:B------:R-:W-:-:S04]  /*0a60*/  IADD3 R27, R28, 0x180, RZ ;  /* 0x000001801c1b7810 */ /* 0x000fc80007ffe0ff */
[----:B------:R-:W-:Y:S02]  /*0a70*/  ISETP.GE.AND P2, PT, R27, R2, PT ;  /* 0x000000021b00720c */ /* 0x000fe40003f46270 */
[----:B------:R-:W-:-:S04]  /*0a80*/  IADD3 R27, R28, 0x200, RZ ;  /* 0x000002001c1b7810 */ /* 0x000fc80007ffe0ff */
[----:B------:R-:W-:Y:S02]  /*0a90*/  ISETP.GE.AND P3, PT, R27, R2, PT ;  /* 0x000000021b00720c */ /* 0x000fe40003f66270 */
[----:B------:R-:W-:Y:S02]  /*0aa0*/  IADD3 R27, R28, 0x300, RZ ;  /* 0x000003001c1b7810 */ /* 0x000fe40007ffe0ff */
[----:B------:R-:W-:Y:S02]  /*0ab0*/  @!P5 F2FP.F16.F32.PACK_AB R26, RZ, R24 ;  /* 0x00000018ff1ad23e */ /* 0x000fe400000000ff */
[-C--:B------:R-:W-:Y:S02]  /*0ac0*/  ISETP.GE.AND P6, PT, R27, R2.reuse, PT ;  /* 0x000000021b00720c */ /* 0x080fe40003fc6270 */
[----:B------:R-:W-:Y:S01]  /*0ad0*/  ISETP.GE.AND P5, PT, R29, R2, PT ;  /* 0x000000021d00720c */ /* 0x000fe20003fa6270 */
[----:B0-----:R-:W-:Y:S01]  /*0ae0*/  @!P0 IMAD.WIDE.U32 R14, R31, 0x2, R14 ;  /* 0x000000021f0e8825 */ /* 0x001fe200078e000e */
[----:B------:R-:W-:-:S04]  /*0af0*/  @!P0 MOV R28, R23 ;  /* 0x00000017001c8202 */ /* 0x000fc80000000f00 */
[----:B------:R0:W-:Y:S01]  /*0b00*/  @!P0 STG.E.U16 desc[UR4][R14.64], R25 ;  /* 0x000000190e008986 */ /* 0x0001e2000c101504 */
[----:B------:R-:W-:Y:S01]  /*0b10*/  ISETP.GE.AND P0, PT, R28, R2, PT ;  /* 0x000000021c00720c */ /* 0x000fe20003f06270 */
[----:B-----5:R-:W-:Y:S02]  /*0b20*/  @!P1 HADD2.F32 R27, -RZ, R20.H0_H0 ;  /* 0x20000014ff1b9230 */ /* 0x020fe40000004100 */
[----:B------:R-:W-:Y:S02]  /*0b30*/  @!P2 HADD2.F32 R20, -RZ, R21.H0_H0 ;  /* 0x20000015ff14a230 */ /* 0x000fe40000004100 */
[----:B------:R-:W-:Y:S02]  /*0b40*/  @!P1 HADD2.F32 R22, -RZ, R22.H0_H0 ;  /* 0x20000016ff169230 */ /* 0x000fe40000004100 */
[----:B--2---:R-:W-:Y:S02]  /*0b50*/  @!P4 HADD2.F32 R10, -RZ, R10.H0_H0 ;  /* 0x2000000aff0ac230 */ /* 0x004fe40000004100 */
[----:B---3--:R-:W-:-:S02]  /*0b60*/  @!P4 HADD2.F32 R17, -RZ, R17.H0_H0 ;  /* 0x20000011ff11c230 */ /* 0x008fc40000004100 */
[----:B------:R-:W-:Y:S02]  /*0b70*/  @!P2 HADD2.F32 R21, -RZ, R19.H0_H0 ;  /* 0x20000013ff15a230 */ /* 0x000fe40000004100 */
[----:B------:R-:W-:Y:S02]  /*0b80*/  @!P3 HADD2.F32 R9, -RZ, R9.H0_H0 ;  /* 0x20000009ff09b230 */ /* 0x000fe40000004100 */
[----:B------:R-:W-:Y:S01]  /*0b90*/  @!P1 FMUL.FTZ R19, R22, R27 ;  /* 0x0000001b16139220 */ /* 0x000fe20000410000 */
[----:B------:R-:W-:Y:S01]  /*0ba0*/  @!P2 FMUL.FTZ R20, R20, R21 ;  /* 0x000000151414a220 */ /* 0x000fe20000410000 */
[----:B------:R-:W-:-:S03]  /*0bb0*/  @!P4 FMUL.FTZ R10, R10, R17 ;  /* 0x000000110a0ac220 */ /* 0x000fc60000410000 */
[----:B------:R-:W-:Y:S02]  /*0bc0*/  @!P1 F2FP.F16.F32.PACK_AB R3, RZ, R19 ;  /* 0x00000013ff03923e */ /* 0x000fe400000000ff */
[----:B------:R-:W-:Y:S02]  /*0bd0*/  @!P2 F2FP.F16.F32.PACK_AB R4, RZ, R20 ;  /* 0x00000014ff04a23e */ /* 0x000fe400000000ff */
[----:B------:R-:W-:Y:S01]  /*0be0*/  @!P4 F2FP.F16.F32.PACK_AB R6, RZ, R10 ;  /* 0x0000000aff06c23e */ /* 0x000fe200000000ff */
[----:B------:R-:W-:-:S05]  /*0bf0*/  @!P3 HADD2.F32 R18, -RZ, R18.H0_H0 ;  /* 0x20000012ff12b230 */ /* 0x000fca0000004100 */
[----:B------:R-:W-:Y:S01]  /*0c00*/  @!P3 FMUL.FTZ R9, R9, R18 ;  /* 0x000000120909b220 */ /* 0x000fe20000410000 */
[----:B------:R-:W-:Y:S02]  /*0c10*/  @!P6 HADD2.F32 R16, -RZ, R16.H0_H0 ;  /* 0x20000010ff10e230 */ /* 0x000fe40000004100 */
[----:B------:R-:W-:Y:S02]  /*0c20*/  @!P6 HADD2.F32 R13, -RZ, R13.H0_H0 ;  /* 0x2000000dff0de230 */ /* 0x000fe40000004100 */
[----:B------:R-:W-:Y:S02]  /*0c30*/  @!P5 HADD2.F32 R12, -RZ, R12.H0_H0 ;  /* 0x2000000cff0cd230 */ /* 0x000fe40000004100 */
[----:B------:R-:W-:Y:S02]  /*0c40*/  @!P5 HADD2.F32 R11, -RZ, R11.H0_H0 ;  /* 0x2000000bff0bd230 */ /* 0x000fe40000004100 */
[----:B------:R-:W-:-:S03]  /*0c50*/  @!P6 FMUL.FTZ R13, R13, R16 ;  /* 0x000000100d0de220 */ /* 0x000fc60000410000 */
[----:B------:R-:W-:Y:S01]  /*0c60*/  @!P5 FMUL.FTZ R11, R11, R12 ;  /* 0x0000000c0b0bd220 */ /* 0x000fe20000410000 */
[----:B------:R-:W-:Y:S02]  /*0c70*/  @!P3 F2FP.F16.F32.PACK_AB R5, RZ, R9 ;  /* 0x00000009ff05b23e */ /* 0x000fe400000000ff */
[----:B------:R-:W-:Y:S02]  /*0c80*/  @!P6 F2FP.F16.F32.PACK_AB R7, RZ, R13 ;  /* 0x0000000dff07e23e */ /* 0x000fe400000000ff */
[----:B------:R-:W-:Y:S01]  /*0c90*/  @!P5 F2FP.F16.F32.PACK_AB R8, RZ, R11 ;  /* 0x0000000bff08d23e */ /* 0x000fe200000000ff */
        /* <DEDUP_REMOVED lines=13> */
.L_x_4340:
[----:B------:R-:W-:-:S13]  /*0d70*/  ISETP.GE.AND P0, PT, R28, R2, PT ;  /* 0x000000021c00720c */ /* 0x000fda0003f06270 */
[----:B------:R-:W-:Y:S05]  /*0d80*/  @P0 BRA `(.L_x_4342) ;  /* 0x0000000000300947 */ /* 0x000fea0003800000 */
[----:B0-----:R-:W0:Y:S01]  /*0d90*/  LDC.64 R10, c[0x0][0x218] ;  /* 0x00008600ff0a7b82 */ /* 0x001e220000000a00 */
[----:B------:R-:W-:Y:S02]  /*0da0*/  IADD3 R3, R0, R28, RZ ;  /* 0x0000001c00037210 */ /* 0x000fe40007ffe0ff */
[----:B------:R-:W-:-:S03]  /*0db0*/  IADD3 R28, R28, 0x80, RZ ;  /* 0x000000801c1c7810 */ /* 0x000fc60007ffe0ff */
[----:B0-----:R-:W-:-:S05]  /*0dc0*/  IMAD.WIDE.U32 R10, R3, 0x2, R10 ;  /* 0x00000002030a7825 */ /* 0x001fca00078e000a */
[----:B------:R1:W-:Y:S02]  /*0dd0*/  STG.E.U16 desc[UR4][R10.64], R4 ;  /* 0x000000040a007986 */ /* 0x0003e4000c101504 */
.L_x_4341:
[----:B------:R-:W-:-:S13]  /*0de0*/  ISETP.GE.AND P0, PT, R28, R2, PT ;  /* 0x000000021c00720c */ /* 0x000fda0003f06270 */
[----:B------:R-:W-:Y:S05]  /*0df0*/  @P0 BRA `(.L_x_4343) ;  /* 0x0000000000340947 */ /* 0x000fea0003800000 */
[----:B01----:R-:W0:Y:S01]  /*0e00*/  LDC.64 R10, c[0x0][0x218] ;  /* 0x00008600ff0a7b82 */ /* 0x003e220000000a00 */
[----:B------:R-:W-:Y:S01]  /*0e10*/  IADD3 R3, R0, R28, RZ ;  /* 0x0000001c00037210 */ /* 0x000fe20007ffe0ff */
[----:B------:R-:W-:-:S04]  /*0e20*/  VIADD R28, R28, 0x80 ;  /* 0x000000801c1c7836 */ /* 0x000fc80000000000 */
[----:B0-----:R-:W-:-:S05]  /*0e30*/  IMAD.WIDE.U32 R10, R3, 0x2, R10 ;  /* 0x00000002030a7825 */ /* 0x001fca00078e000a */
[----:B------:R1:W-:Y:S02]  /*0e40*/  STG.E.U16 desc[UR4][R10.64], R5 ;  /* 0x000000050a007986 */ /* 0x0003e4000c101504 */
.L_x_4342:
[----:B------:R-:W-:-:S13]  /*0e50*/  ISETP.GE.AND P0, PT, R28, R2, PT ;  /* 0x000000021c00720c */ /* 0x000fda0003f06270 */
[----:B------:R-:W-:Y:S05]  /*0e60*/  @P0 BREAK B1 ;  /* 0x0000000000010942 */ /* 0x000fea0003800000 */
[----:B------:R-:W-:Y:S05]  /*0e70*/  @P0 BRA `(.L_x_4344) ;  /* 0x0000000000300947 */ /* 0x000fea0003800000 */
[----:B-1----:R-:W1:Y:S01]  /*0e80*/  LDC.64 R4, c[0x0][0x218] ;  /* 0x00008600ff047b82 */ /* 0x002e620000000a00 */
[----:B0-----:R-:W-:Y:S02]  /*0e90*/  IADD3 R3, R0, R28, RZ ;  /* 0x0000001c00037210 */ /* 0x001fe40007ffe0ff */
[----:B------:R-:W-:-:S03]  /*0ea0*/  IADD3 R28, R28, 0x80, RZ ;  /* 0x000000801c1c7810 */ /* 0x000fc60007ffe0ff */
[----:B-1----:R-:W-:-:S05]  /*0eb0*/  IMAD.WIDE.U32 R4, R3, 0x2, R4 ;  /* 0x0000000203047825 */ /* 0x002fca00078e0004 */
[----:B------:R2:W-:Y:S02]  /*0ec0*/  STG.E.U16 desc[UR4][R4.64], R6 ;  /* 0x0000000604007986 */ /* 0x0005e4000c101504 */
.L_x_4343:
[----:B------:R-:W-:Y:S05]  /*0ed0*/  BSYNC B1 ;  /* 0x0000000000017941 */ /* 0x000fea0003800000 */
.L_x_4339:
[----:B------:R-:W-:-:S13]  /*0ee0*/  ISETP.GE.AND P0, PT, R28, R2, PT ;  /* 0x000000021c00720c */ /* 0x000fda0003f06270 */
[----:B-12---:R-:W1:Y:S01]  /*0ef0*/  @!P0 LDC.64 R4, c[0x0][0x218] ;  /* 0x00008600ff048b82 */ /* 0x006e620000000a00 */
[----:B------:R-:W-:Y:S02]  /*0f00*/  @!P0 IADD3 R3, R0, R28, RZ ;  /* 0x0000001c00038210 */ /* 0x000fe40007ffe0ff */
[----:B------:R-:W-:-:S03]  /*0f10*/  @!P0 IADD3 R28, R28, 0x80, RZ ;  /* 0x000000801c1c8810 */ /* 0x000fc60007ffe0ff */
[----:B-1----:R-:W-:-:S05]  /*0f20*/  @!P0 IMAD.WIDE.U32 R4, R3, 0x2, R4 ;  /* 0x0000000203048825 */ /* 0x002fca00078e0004 */
[----:B------:R2:W-:Y:S02]  /*0f30*/  @!P0 STG.E.U16 desc[UR4][R4.64], R7 ;  /* 0x0000000704008986 */ /* 0x0005e4000c101504 */
.L_x_4344:
[----:B------:R-:W-:Y:S05]  /*0f40*/  BSYNC B0 ;  /* 0x0000000000007941 */ /* 0x000fea0003800000 */
.L_x_4338:
        /* <DEDUP_REMOVED lines=8> */
.L_x_4345:
        /* <DEDUP_REMOVED lines=11> */
.L_x_17245:


//--------------------- .text._ZN2at6native29vectorized_elementwise_kernelILi4ENS0_13BinaryFunctorIN3c104HalfES4_S4_NS0_15binary_internal10MulFunctorIfEEEESt5arrayIPcLm3EEEEviT0_T1_ --------------------------
	.section	.text._ZN2at6native29vectorized_elementwise_kernelILi4ENS0_13BinaryFunctorIN3c104HalfES4_S4_NS0_15binary_internal10MulFunctorIfEEEESt5arrayIPcLm3EEEEviT0_T1_,"ax",@progbits
	.align	128
        .global         _ZN2at6native29vectorized_elementwise_kernelILi4ENS0_13BinaryFunctorIN3c104HalfES4_S4_NS0_15binary_internal10MulFunctorIfEEEESt5arrayIPcLm3EEEEviT0_T1_
        .type           _ZN2at6native29vectorized_elementwise_kernelILi4ENS0_13BinaryFunctorIN3c104HalfES4_S4_NS0_15binary_internal10MulFunctorIfEEEESt5arrayIPcLm3EEEEviT0_T1_,@function
        .size           _ZN2at6native29vectorized_elementwise_kernelILi4ENS0_13BinaryFunctorIN3c104HalfES4_S4_NS0_15binary_internal10MulFunctorIfEEEESt5arrayIPcLm3EEEEviT0_T1_,(.L_x_17246 - _ZN2at6native29vectorized_elementwise_kernelILi4ENS0_13BinaryFunctorIN3c104HalfES4_S4_NS0_15binary_internal10MulFunctorIfEEEESt5arrayIPcLm3EEEEviT0_T1_)
        .other          _ZN2at6native29vectorized_elementwise_kernelILi4ENS0_13BinaryFunctorIN3c104HalfES4_S4_NS0_15binary_internal10MulFunctorIfEEEESt5arrayIPcLm3EEEEviT0_T1_,@"STO_CUDA_ENTRY STV_DEFAULT"
_ZN2at6native29vectorized_elementwise_kernelILi4ENS0_13BinaryFunctorIN3c104HalfES4_S4_NS0_15binary_internal10MulFunctorIfEEEESt5arrayIPcLm3EEEEviT0_T1_:
.text._ZN2at6native29vectorized_elementwise_kernelILi4ENS0_13BinaryFunctorIN3c104HalfES4_S4_NS0_15binary_internal10MulFunctorIfEEEESt5arrayIPcLm3EEEEviT0_T1_:
        /* <DEDUP_REMOVED lines=21> */
[----:B------:R-:W-:-:S04]  /*0150*/  IMAD.WIDE R12, R2, 0x8, R12 ;  /* 0x00000008020c7825 */ /* 0x000fc800078e020c */
[--C-:B--2---:R-:W-:Y:S02]  /*0160*/  HADD2.F32 R15, -RZ, R9.reuse.H0_H0 ;  /* 0x20000009ff0f7230 */ /* 0x104fe40000004100 */
[----:B0-----:R-:W-:Y:S02]  /*0170*/  HADD2.F32 R16, -RZ, R9.H1_H1 ;  /* 0x30000009ff107230 */ /* 0x001fe40000004100 */
[--C-:B----4-:R-:W-:Y:S02]  /*0180*/  HADD2.F32 R3, -RZ, R4.reuse.H0_H0 ;  /* 0x20000004ff037230 */ /* 0x110fe40000004100 */
[----:B------:R-:W-:Y:S02]  /*0190*/  HADD2.F32 R18, -RZ, R4.H1_H1 ;  /* 0x30000004ff127230 */ /* 0x000fe40000004100 */
[----:B------:R-:W-:Y:S02]  /*01a0*/  HADD2.F32 R20, -RZ, R5.H0_H0 ;  /* 0x20000005ff147230 */ /* 0x000fe40000004100 */
[----:B-----5:R-:W-:-:S02]  /*01b0*/  HADD2.F32 R21, -RZ, R7.H0_H0 ;  /* 0x20000007ff157230 */ /* 0x020fc40000004100 */
[----:B------:R-:W-:Y:S02]  /*01c0*/  HADD2.F32 R0, -RZ, R7.H1_H1 ;  /* 0x30000007ff007230 */ /* 0x000fe40000004100 */
[--C-:B------:R-:W-:Y:S02]  /*01d0*/  HADD2.F32 R7, -RZ, R10.reuse.H0_H0 ;  /* 0x2000000aff077230 */ /* 0x100fe40000004100 */
[----:B------:R-:W-:Y:S02]  /*01e0*/  HADD2.F32 R9, -RZ, R10.H1_H1 ;  /* 0x3000000aff097230 */ /* 0x000fe40000004100 */
[----:B------:R-:W-:Y:S02]  /*01f0*/  HADD2.F32 R4, -RZ, R6.H0_H0 ;  /* 0x20000006ff047230 */ /* 0x000fe40000004100 */
[----:B------:R-:W-:Y:S02]  /*0200*/  HADD2.F32 R14, -RZ, R8.H0_H0 ;  /* 0x20000008ff0e7230 */ /* 0x000fe40000004100 */
[----:B------:R-:W-:-:S02]  /*0210*/  HADD2.F32 R10, -RZ, R11.H0_H0 ;  /* 0x2000000bff0a7230 */ /* 0x000fc40000004100 */
[----:B------:R-:W-:Y:S02]  /*0220*/  HADD2.F32 R19, -RZ, R6.H1_H1 ;  /* 0x30000006ff137230 */ /* 0x000fe40000004100 */
[----:B------:R-:W-:Y:S02]  /*0230*/  HADD2.F32 R5, -RZ, R5.H1_H1 ;  /* 0x30000005ff057230 */ /* 0x000fe40000004100 */
[----:B------:R-:W-:Y:S02]  /*0240*/  HADD2.F32 R8, -RZ, R8.H1_H1 ;  /* 0x30000008ff087230 */ /* 0x000fe40000004100 */
[----:B------:R-:W-:Y:S02]  /*0250*/  HADD2.F32 R11, -RZ, R11.H1_H1 ;  /* 0x3000000bff0b7230 */ /* 0x000fe40000004100 */
[----:B------:R-:W-:Y:S01]  /*0260*/  FMUL.FTZ R3, R3, R4 ;  /* 0x0000000403037220 */ /* 0x000fe20000410000 */
[----:B------:R-:W-:Y:S01]  /*0270*/  FMUL.FTZ R4, R18, R19 ;  /* 0x0000001312047220 */ /* 0x000fe20000410000 */
[----:B------:R-:W-:Y:S01]  /*0280*/  FMUL.FTZ R6, R20, R21 ;  /* 0x0000001514067220 */ /* 0x000fe20000410000 */
        /* <DEDUP_REMOVED lines=9> */
[----:B------:R-:W-:Y:S04]  /*0320*/  STG.E.64 desc[UR4][R12.64], R4 ;  /* 0x000000040c007986 */ /* 0x000fe8000c101b04 */
[----:B------:R-:W-:Y:S01]  /*0330*/  STG.E.64 desc[UR4][R12.64+0x400], R8 ;  /* 0x000400080c007986 */ /* 0x000fe2000c101b04 */
[----:B------:R-:W-:Y:S05]  /*0340*/  EXIT ;  /* 0x000000000000794d */ /* 0x000fea0003800000 */
.L_x_4346:
        /* <DEDUP_REMOVED lines=156> */
.L_x_4349:
[----:B------:R-:W-:-:S13]  /*0d10*/  ISETP.GE.AND P0, PT, R28, R2, PT ;  /* 0x000000021c00720c */ /* 0x000fda0003f06270 */
[----:B------:R-:W-:Y:S05]  /*0d20*/  @P0 BRA `(.L_x_4351) ;  /* 0x0000000000300947 */ /* 0x000fea0003800000 */
[----:B0-----:R-:W0:Y:S01]  /*0d30*/  LDC.64 R10, c[0x0][0x218] ;  /* 0x00008600ff0a7b82 */ /* 0x001e220000000a00 */
[----:B------:R-:W-:Y:S02]  /*0d40*/  IADD3 R3, R0, R28, RZ ;  /* 0x0000001c00037210 */ /* 0x000fe40007ffe0ff */
[----:B------:R-:W-:-:S03]  /*0d50*/  IADD3 R28, R28, 0x80, RZ ;  /* 0x000000801c1c7810 */ /* 0x000fc60007ffe0ff */
[----:B0-----:R-:W-:-:S05]  /*0d60*/  IMAD.WIDE.U32 R10, R3, 0x2, R10 ;  /* 0x00000002030a7825 */ /* 0x001fca00078e000a */
[----:B------:R1:W-:Y:S02]  /*0d70*/  STG.E.U16 desc[UR4][R10.64], R4 ;  /* 0x000000040a007986 */ /* 0x0003e4000c101504 */
.L_x_4350:
[----:B------:R-:W-:-:S13]  /*0d80*/  ISETP.GE.AND P0, PT, R28, R2, PT ;  /* 0x000000021c00720c */ /* 0x000fda0003f06270 */
[----:B------:R-:W-:Y:S05]  /*0d90*/  @P0 BRA `(.L_x_4352) ;  /* 0x0000000000340947 */ /* 0x000fea0003800000 */
[----:B01----:R-:W0:Y:S01]  /*0da0*/  LDC.64 R10, c[0x0][0x218] ;  /* 0x00008600ff0a7b82 */ /* 0x003e220000000a00 */
[----:B------:R-:W-:Y:S01]  /*0db0*/  IADD3 R3, R0, R28, RZ ;  /* 0x0000001c00037210 */ /* 0x000fe20007ffe0ff */
[----:B------:R-:W-:-:S04]  /*0dc0*/  VIADD R28, R28, 0x80 ;  /* 0x000000801c1c7836 */ /* 0x000fc80000000000 */
[----:B0-----:R-:W-:-:S05]  /*0dd0*/  IMAD.WIDE.U32 R10, R3, 0x2, R10 ;  /* 0x00000002030a7825 */ /* 0x001fca00078e000a */
[----:B------:R1:W-:Y:S02]  /*0de0*/  STG.E.U16 desc[UR4][R10.64], R5 ;  /* 0x000000050a007986 */ /* 0x0003e4000c101504 */
.L_x_4351:
        /* <DEDUP_REMOVED lines=8> */
.L_x_4352:
[----:B------:R-:W-:Y:S05]  /*0e70*/  BSYNC B1 ;  /* 0x0000000000017941 */ /* 0x000fea0003800000 */
.L_x_4348:
[----:B------:R-:W-:-:S13]  /*0e80*/  ISETP.GE.AND P0, PT, R28, R2, PT ;  /* 0x000000021c00720c */ /* 0x000fda0003f06270 */
[----:B-12---:R-:W1:Y:S01]  /*0e90*/  @!P0 LDC.64 R4, c[0x0][0x218] ;  /* 0x00008600ff048b82 */ /* 0x006e620000000a00 */
[----:B------:R-:W-:Y:S02]  /*0ea0*/  @!P0 IADD3 R3, R0, R28, RZ ;  /* 0x0000001c00038210 */ /* 0x000fe40007ffe0ff */
[----:B------:R-:W-:-:S03]  /*0eb0*/  @!P0 IADD3 R28, R28, 0x80, RZ ;  /* 0x000000801c1c8810 */ /* 0x000fc60007ffe0ff */
[----:B-1----:R-:W-:-:S05]  /*0ec0*/  @!P0 IMAD.WIDE.U32 R4, R3, 0x2, R4 ;  /* 0x0000000203048825 */ /* 0x002fca00078e0004 */
[----:B------:R2:W-:Y:S02]  /*0ed0*/  @!P0 STG.E.U16 desc[UR4][R4.64], R7 ;  /* 0x0000000704008986 */ /* 0x0005e4000c101504 */
.L_x_4353:
[----:B------:R-:W-:Y:S05]  /*0ee0*/  BSYNC B0 ;  /* 0x0000000000007941 */ /* 0x000fea0003800000 */
.L_x_4347:
        /* <DEDUP_REMOVED lines=8> */
.L_x_4354:
        /* <DEDUP_REMOVED lines=9> */
.L_x_17246:


//--------------------- .text._ZN2at6native29vectorized_elementwise_kernelILi8ENS0_13BinaryFunctorIN3c104HalfES4_S4_NS0_15binary_internal10MulFunctorIfEEEESt5arrayIPcLm3EEEEviT0_T1_ --------------------------
	.section	.text._ZN2at6native29vectorized_elementwise_kernelILi8ENS0_13BinaryFunctorIN3c104HalfES4_S4_NS0_15binary_internal10MulFunctorIfEEEESt5arrayIPcLm3EEEEviT0_T1_,"ax",@progbits
	.align	128
        .global         _ZN2at6native29vectorized_elementwise_kernelILi8ENS0_13BinaryFunctorIN3c104HalfES4_S4_NS0_15binary_internal10MulFunctorIfEEEESt5arrayIPcLm3EEEEviT0_T1_
        .type           _ZN2at6native29vectorized_elementwise_kernelILi8ENS0_13BinaryFunctorIN3c104HalfES4_S4_NS0_15binary_internal10MulFunctorIfEEEESt5arrayIPcLm3EEEEviT0_T1_,@function
        .size           _ZN2at6native29vectorized_elementwise_kernelILi8ENS0_13BinaryFunctorIN3c104HalfES4_S4_NS0_15binary_internal10MulFunctorIfEEEESt5arrayIPcLm3EEEEviT0_T1_,(.L_x_17247 - _ZN2at6native29vectorized_elementwise_kernelILi8ENS0_13BinaryFunctorIN3c104HalfES4_S4_NS0_15binary_internal10MulFunctorIfEEEESt5arrayIPcLm3EEEEviT0_T1_)
        .other          _ZN2at6native29vectorized_elementwise_kernelILi8ENS0_13BinaryFunctorIN3c104HalfES4_S4_NS0_15binary_internal10MulFunctorIfEEEESt5arrayIPcLm3EEEEviT0_T1_,@"STO_CUDA_ENTRY STV_DEFAULT"
_ZN2at6native29vectorized_elementwise_kernelILi8ENS0_13BinaryFunctorIN3c104HalfES4_S4_NS0_15binary_internal10MulFunctorIfEEEESt5arrayIPcLm3EEEEviT0_T1_:
.text._ZN2at6native29vectorized_elementwise_kernelILi8ENS0_13BinaryFunctorIN3c104HalfES4_S4_NS0_15binary_internal10MulFunctorIfEEEESt5arrayIPcLm3EEEEviT0_T1_:
        /* <DEDUP_REMOVED lines=15> */
[----:B------:R-:W2:Y:S03]  /*00f0*/  LDG.E.128 R8, desc[UR4][R14.64] ;  /* 0x000000040e087981 */ /* 0x000ea6000c1e1d00 */
[----:B------:R-:W-:-:S06]  /*0100*/  IMAD.WIDE.U32 R4, R2, 0x10, R4 ;  /* 0x0000001002047825 */ /* 0x000fcc00078e0004 */
[----:B------:R-:W4:Y:S01]  /*0110*/  LDG.E.128 R4, desc[UR4][R4.64] ;  /* 0x0000000404047981 */ /* 0x000f22000c1e1d00 */
[----:B---3--:R-:W-:-:S04]  /*0120*/  IMAD.WIDE.U32 R12, R0, 0x2, R12 ;  /* 0x00000002000c7825 */ /* 0x008fc800078e000c */
[----:B------:R-:W-:-:S04]  /*0130*/  IMAD.WIDE R12, R2, 0x10, R12 ;  /* 0x00000010020c7825 */ /* 0x000fc800078e020c */
[--C-:B--2---:R-:W-:Y:S02]  /*0140*/  HADD2.F32 R16, -RZ, R8.reuse.H0_H0 ;  /* 0x20000008ff107230 */ /* 0x104fe40000004100 */
[----:B------:R-:W-:Y:S02]  /*0150*/  HADD2.F32 R17, -RZ, R8.H1_H1 ;  /* 0x30000008ff117230 */ /* 0x000fe40000004100 */
[----:B------:R-:W-:Y:S02]  /*0160*/  HADD2.F32 R18, -RZ, R9.H0_H0 ;  /* 0x20000009ff127230 */ /* 0x000fe40000004100 */
[----:B------:R-:W-:Y:S02]  /*0170*/  HADD2.F32 R8, -RZ, R10.H0_H0 ;  /* 0x2000000aff087230 */ /* 0x000fe40000004100 */
[----:B------:R-:W-:Y:S02]  /*0180*/  HADD2.F32 R3, -RZ, R11.H0_H0 ;  /* 0x2000000bff037230 */ /* 0x000fe40000004100 */
[----:B------:R-:W-:-:S02]  /*0190*/  HADD2.F32 R9, -RZ, R9.H1_H1 ;  /* 0x30000009ff097230 */ /* 0x000fc40000004100 */
[----:B------:R-:W-:Y:S02]  /*01a0*/  HADD2.F32 R10, -RZ, R10.H1_H1 ;  /* 0x3000000aff0a7230 */ /* 0x000fe40000004100 */
[----:B------:R-:W-:Y:S02]  /*01b0*/  HADD2.F32 R11, -RZ, R11.H1_H1 ;  /* 0x3000000bff0b7230 */ /* 0x000fe40000004100 */
[--C-:B----4-:R-:W-:Y:S02]  /*01c0*/  HADD2.F32 R15, -RZ, R4.reuse.H0_H0 ;  /* 0x20000004ff0f7230 */ /* 0x110fe40000004100 */
[----:B------:R-:W-:Y:S02]  /*01d0*/  HADD2.F32 R14, -RZ, R4.H1_H1 ;  /* 0x30000004ff0e7230 */ /* 0x000fe40000004100 */
[--C-:B------:R-:W-:Y:S02]  /*01e0*/  HADD2.F32 R19, -RZ, R5.reuse.H0_H0 ;  /* 0x20000005ff137230 */ /* 0x100fe40000004100 */
[----:B------:R-:W-:Y:S01]  /*01f0*/  FMUL.FTZ R4, R16, R15 ;  /* 0x0000000f10047220 */ /* 0x000fe20000410000 */
[----:B------:R-:W-:-:S02]  /*0200*/  HADD2.F32 R20, -RZ, R5.H1_H1 ;  /* 0x30000005ff147230 */ /* 0x000fc40000004100 */
[----:B------:R-:W-:Y:S01]  /*0210*/  FMUL.FTZ R17, R17, R14 ;  /* 0x0000000e11117220 */ /* 0x000fe20000410000 */
[--C-:B------:R-:W-:Y:S02]  /*0220*/  HADD2.F32 R21, -RZ, R6.reuse.H0_H0 ;  /* 0x20000006ff157230 */ /* 0x100fe40000004100 */
[----:B------:R-:W-:Y:S01]  /*0230*/  FMUL.FTZ R5, R18, R19 ;  /* 0x0000001312057220 */ /* 0x000fe20000410000 */
[----:B------:R-:W-:Y:S02]  /*0240*/  HADD2.F32 R23, -RZ, R6.H1_H1 ;  /* 0x30000006ff177230 */ /* 0x000fe40000004100 */
[----:B------:R-:W-:Y:S01]  /*0250*/  FMUL.FTZ R20, R9, R20 ;  /* 0x0000001409147220 */ /* 0x000fe20000410000 */
[--C-:B------:R-:W-:Y:S02]  /*0260*/  HADD2.F32 R22, -RZ, R7.reuse.H0_H0 ;  /* 0x20000007ff167230 */ /* 0x100fe40000004100 */
[----:B------:R-:W-:Y:S01]  /*0270*/  FMUL.FTZ R6, R8, R21 ;  /* 0x0000001508067220 */ /* 0x000fe20000410000 */
[----:B------:R-:W-:-:S02]  /*0280*/  HADD2.F32 R24, -RZ, R7.H1_H1 ;  /* 0x30000007ff187230 */ /* 0x000fc40000004100 */
[----:B------:R-:W-:Y:S01]  /*0290*/  FMUL.FTZ R23, R10, R23 ;  /* 0x000000170a177220 */ /* 0x000fe20000410000 */
[----:B------:R-:W-:Y:S01]  /*02a0*/  F2FP.F16.F32.PACK_AB R4, R17, R4 ;  /* 0x000000041104723e */ /* 0x000fe200000000ff */
[----:B------:R-:W-:Y:S01]  /*02b0*/  FMUL.FTZ R3, R3, R22 ;  /* 0x0000001603037220 */ /* 0x000fe20000410000 */
[----:B------:R-:W-:Y:S01]  /*02c0*/  F2FP.F16.F32.PACK_AB R5, R20, R5 ;  /* 0x000000051405723e */ /* 0x000fe200000000ff */
[----:B------:R-:W-:Y:S01]  /*02d0*/  FMUL.FTZ R24, R11, R24 ;  /* 0x000000180b187220 */ /* 0x000fe20000410000 */
[----:B------:R-:W-:-:S04]  /*02e0*/  F2FP.F16.F32.PACK_AB R6, R23, R6 ;  /* 0x000000061706723e */ /* 0x000fc800000000ff */
[----:B------:R-:W-:-:S05]  /*02f0*/  F2FP.F16.F32.PACK_AB R7, R24, R3 ;  /* 0x000000031807723e */ /* 0x000fca00000000ff */
[----:B------:R-:W-:Y:S01]  /*0300*/  STG.E.128 desc[UR4][R12.64], R4 ;  /* 0x000000040c007986 */ /* 0x000fe2000c101d04 */
[----:B------:R-:W-:Y:S05]  /*0310*/  EXIT ;  /* 0x000000000000794d */ /* 0x000fea0003800000 */
.L_x_4355:
        /* <DEDUP_REMOVED lines=156> */
.L_x_4358:
[----:B------:R-:W-:-:S13]  /*0ce0*/  ISETP.GE.AND P0, PT, R28, R2, PT ;  /* 0x000000021c00720c */ /* 0x000fda0003f06270 */
[----:B------:R-:W-:Y:S05]  /*0cf0*/  @P0 BRA `(.L_x_4360) ;  /* 0x0000000000300947 */ /* 0x000fea0003800000 */
[----:B0-----:R-:W0:Y:S01]  /*0d00*/  LDC.64 R10, c[0x0][0x218] ;  /* 0x00008600ff0a7b82 */ /* 0x001e220000000a00 */
[----:B------:R-:W-:Y:S02]  /*0d10*/  IADD3 R3, R0, R28, RZ ;  /* 0x0000001c00037210 */ /* 0x000fe40007ffe0ff */
[----:B------:R-:W-:-:S03]  /*0d20*/  IADD3 R28, R28, 0x80, RZ ;  /* 0x000000801c1c7810 */ /* 0x000fc60007ffe0ff */
[----:B0-----:R-:W-:-:S05]  /*0d30*/  IMAD.WIDE.U32 R10, R3, 0x2, R10 ;  /* 0x00000002030a7825 */ /* 0x001fca00078e000a */
[----:B------:R1:W-:Y:S02]  /*0d40*/  STG.E.U16 desc[UR4][R10.64], R4 ;  /* 0x000000040a007986 */ /* 0x0003e4000c101504 */
.L_x_4359:
[----:B------:R-:W-:-:S13]  /*0d50*/  ISETP.GE.AND P0, PT, R28, R2, PT ;  /* 0x000000021c00720c */ /* 0x000fda0003f06270 */
[----:B------:R-:W-:Y:S05]  /*0d60*/  @P0 BRA `(.L_x_4361) ;  /* 0x0000000000340947 */ /* 0x000fea0003800000 */
[----:B01----:R-:W0:Y:S01]  /*0d70*/  LDC.64 R10, c[0x0][0x218] ;  /* 0x00008600ff0a7b82 */ /* 0x003e220000000a00 */
[----:B------:R-:W-:Y:S01]  /*0d80*/  IADD3 R3, R0, R28, RZ ;  /* 0x0000001c00037210 */ /* 0x000fe20007ffe0ff */
[----:B------:R-:W-:-:S04]  /*0d90*/  VIADD R28, R28, 0x80 ;  /* 0x000000801c1c7836 */ /* 0x000fc80000000000 */
[----:B0-----:R-:W-:-:S05]  /*0da0*/  IMAD.WIDE.U32 R10, R3, 0x2, R10 ;  /* 0x00000002030a7825 */ /* 0x001fca00078e000a */
[----:B------:R1:W-:Y:S02]  /*0db0*/  STG.E.U16 desc[UR4][R10.64], R5 ;  /* 0x000000050a007986 */ /* 0x0003e4000c101504 */
.L_x_4360:
        /* <DEDUP_REMOVED lines=8> */
.L_x_4361:
[----:B------:R-:W-:Y:S05]  /*0e40*/  BSYNC B1 ;  /* 0x0000000000017941 */ /* 0x000fea0003800000 */
.L_x_4357:
[----:B------:R-:W-:-:S13]  /*0e50*/  ISETP.GE.AND P0, PT, R28, R2, PT ;  /* 0x000000021c00720c */ /* 0x000fda0003f06270 */
[----:B-12---:R-:W1:Y:S01]  /*0e60*/  @!P0 LDC.64 R4, c[0x0][0x218] ;  /* 0x00008600ff048b82 */ /* 0x006e620000000a00 */
[----:B------:R-:W-:Y:S02]  /*0e70*/  @!P0 IADD3 R3, R0, R28, RZ ;  /* 0x0000001c00038210 */ /* 0x000fe40007ffe0ff */
[----:B------:R-:W-:-:S03]  /*0e80*/  @!P0 IADD3 R28, R28, 0x80, RZ ;  /* 0x000000801c1c8810 */ /* 0x000fc60007ffe0ff */
[----:B-1----:R-:W-:-:S05]  /*0e90*/  @!P0 IMAD.WIDE.U32 R4, R3, 0x2, R4 ;  /* 0x0000000203048825 */ /* 0x002fca00078e0004 */
[----:B------:R2:W-:Y:S02]  /*0ea0*/  @!P0 STG.E.U16 desc[UR4][R4.64], R7 ;  /* 0x0000000704008986 */ /* 0x0005e4000c101504 */
.L_x_4362:
[----:B------:R-:W-:Y:S05]  /*0eb0*/  BSYNC B0 ;  /* 0x0000000000007941 */ /* 0x000fea0003800000 */
.L_x_4356:
        /* <DEDUP_REMOVED lines=8> */
.L_x_4363:
        /* <DEDUP_REMOVED lines=12> */
.L_x_17247:


//--------------------- .text._ZN2at6native18elementwise_kernelILi128ELi4EZNS0_15gpu_kernel_implINS0_13AUnaryFunctorIN3c107complexIfEES6_S6_NS0_15binary_internal10MulFunctorIS6_EEEEEEvRNS_18TensorIteratorBaseERKT_EUliE_EEviT1_ --------------------------
	.section	.text._ZN2at6native18elementwise_kernelILi128ELi4EZNS0_15gpu_kernel_implINS0_13AUnaryFunctorIN3c107complexIfEES6_S6_NS0_15binary_internal10MulFunctorIS6_EEEEEEvRNS_18TensorIteratorBaseERKT_EUliE_EEviT1_,"ax",@progbits
	.align	128
        .global         _ZN2at6native18elementwise_kernelILi128ELi4EZNS0_15gpu_kernel_implINS0_13AUnaryFunctorIN3c107complexIfEES6_S6_NS0_15binary_internal10MulFunctorIS6_EEEEEEvRNS_18TensorIteratorBaseERKT_EUliE_EEviT1_
        .type           _ZN2at6native18elementwise_kernelILi128ELi4EZNS0_15gpu_kernel_implINS0_13AUnaryFunctorIN3c107complexIfEES6_S6_NS0_15binary_internal10MulFunctorIS6_EEEEEEvRNS_18TensorIteratorBaseERKT_EUliE_EEviT1_,@function
        .size           _ZN2at6native18elementwise_kernelILi128ELi4EZNS0_15gpu_kernel_implINS0_13AUnaryFunctorIN3c107complexIfEES6_S6_NS0_15binary_internal10MulFunctorIS6_EEEEEEvRNS_18TensorIteratorBaseERKT_EUliE_EEviT1_,(.L_x_17248 - _ZN2at6native18elementwise_kernelILi128ELi4EZNS0_15gpu_kernel_implINS0_13AUnaryFunctorIN3c107complexIfEES6_S6_NS0_15binary_internal10MulFunctorIS6_EEEEEEvRNS_18TensorIteratorBaseERKT_EUliE_EEviT1_)
        .other          _ZN2at6native18elementwise_kernelILi128ELi4EZNS0_15gpu_kernel_implINS0_13AUnaryFunctorIN3c107complexIfEES6_S6_NS0_15binary_internal10MulFunctorIS6_EEEEEEvRNS_18TensorIteratorBaseERKT_EUliE_EEviT1_,@"STO_CUDA_ENTRY STV_DEFAULT"
_ZN2at6native18elementwise_kernelILi128ELi4EZNS0_15gpu_kernel_implINS0_13AUnaryFunctorIN3c107complexIfEES6_S6_NS0_15binary_internal10MulFunctorIS6_EEEEEEvRNS_18TensorIteratorBaseERKT_EUliE_EEviT1_:
.text._ZN2at6native18elementwise_kernelILi128ELi4EZNS0_15gpu_kernel_implINS0_13AUnaryFunctorIN3c107complexIfEES6_S6_NS0_15binary_internal10MulFunctorIS6_EEEEEEvRNS_18TensorIteratorBaseERKT_EUliE_EEviT1_:
        /* <DEDUP_REMOVED lines=314> */
.L_x_4366:
[----:B------:R-:W0:Y:S01]  /*13a0*/  LDC.U8 R3, c[0x0][0x431] ;  /* 0x00010c40ff037b82 */ /* 0x000e220000000000 */
[----:B------:R-:W-:Y:S01]  /*13b0*/  ULDC.64 UR4, c[0x0][0x410] ;  /* 0x0001040000047ab9 */ /* 0x000fe20000000a00 */
[----:B------:R-:W-:Y:S01]  /*13c0*/  ULDC.64 UR6, c[0x0][0x418] ;  /* 0x0001060000067ab9 */ /* 0x000fe20000000a00 */
[----:B------:R-:W-:Y:S01]  /*13d0*/  IADD3 R16, P1, R16, UR4, RZ ;  /* 0x0000000410107c10 */ /* 0x000fe2000ff3e0ff */
[----:B------:R-:W-:Y:S01]  /*13e0*/  BSSY B6, `(.L_x_4367) ;  /* 0x00000f6000067945 */ /* 0x000fe20003800000 */
        /* <DEDUP_REMOVED lines=14> */
[----:B------:R-:W2:Y:S01]  /*14d0*/  LDG.E.S8 R2, desc[UR36][R4.64] ;  /* 0x0000002404027981 */ /* 0x000ea2000c1e1300 */
[----:B------:R-:W-:Y:S01]  /*14e0*/  IMAD.MOV.U32 R3, RZ, RZ, RZ ;  /* 0x000000ffff037224 */ /* 0x000fe200078e00ff */
[----:B--2---:R-:W0:Y:S01]  /*14f0*/  I2F.S16 R2, R2 ;  /* 0x0000000200027306 */ /* 0x004e220000101400 */
[----:B------:R-:W-:Y:S05]  /*1500*/  BRA `(.L_x_4373) ;  /* 0x0000000c008c7947 */ /* 0x000fea0003800000 */
.L_x_4371:
[----:B------:R-:W2:Y:S01]  /*1510*/  LDG.E.U8 R2, desc[UR36][R4.64] ;  /* 0x0000002404027981 */ /* 0x000ea2000c1e1100 */
[----:B------:R-:W-:Y:S01]  /*1520*/  IMAD.MOV.U32 R3, RZ, RZ, RZ ;  /* 0x000000ffff037224 */ /* 0x000fe200078e00ff */
[----:B--2---:R-:W-:Y:S01]  /*1530*/  I2FP.F32.U32 R2, R2 ;  /* 0x0000000200027245 */ /* 0x004fe20000201000 */
[----:B------:R-:W-:Y:S06]  /*1540*/  BRA `(.L_x_4373) ;  /* 0x0000000c007c7947 */ /* 0x000fec0003800000 */
.L_x_4370:
[----:B------:R-:W-:-:S13]  /*1550*/  ISETP.NE.AND P0, PT, R2, 0x2, PT ;  /* 0x000000020200780c */ /* 0x000fda0003f05270 */
[----:B------:R-:W-:Y:S05]  /*1560*/  @!P0 BRA `(.L_x_4374) ;  /* 0x0000000000308947 */ /* 0x000fea0003800000 */
[----:B------:R-:W-:-:S13]  /*1570*/  ISETP.NE.AND P0, PT, R2, 0x3, PT ;  /* 0x000000030200780c */ /* 0x000fda0003f05270 */
[----:B------:R-:W-:Y:S05]  /*1580*/  @!P0 BRA `(.L_x_4375) ;  /* 0x0000000000188947 */ /* 0x000fea0003800000 */
[----:B------:R-:W-:-:S13]  /*1590*/  ISETP.NE.AND P0, PT, R2, 0x4, PT ;  /* 0x000000040200780c */ /* 0x000fda0003f05270 */
[----:B------:R-:W-:Y:S05]  /*15a0*/  @P0 BRA `(.L_x_4372) ;  /* 0x0000000c00000947 */ /* 0x000fea0003800000 */
[----:B------:R-:W2:Y:S01]  /*15b0*/  LDG.E.64 R4, desc[UR36][R4.64] ;  /* 0x0000002404047981 */ /* 0x000ea2000c1e1b00 */
[----:B------:R-:W-:Y:S01]  /*15c0*/  IMAD.MOV.U32 R3, RZ, RZ, RZ ;  /* 0x000000ffff037224 */ /* 0x000fe200078e00ff */
[----:B--2---:R4:W0:Y:S01]  /*15d0*/  I2F.S64 R2, R4 ;  /* 0x0000000400027312 */ /* 0x0048220000301400 */
[----:B------:R-:W-:Y:S05]  /*15e0*/  BRA `(.L_x_4373) ;  /* 0x0000000c00547947 */ /* 0x000fea0003800000 */
.L_x_4375:
[----:B------:R-:W2:Y:S01]  /*15f0*/  LDG.E R2, desc[UR36][R4.64] ;  /* 0x0000002404027981 */ /* 0x000ea2000c1e1900 */
[----:B------:R-:W-:Y:S01]  /*1600*/  IMAD.MOV.U32 R3, RZ, RZ, RZ ;  /* 0x000000ffff037224 */ /* 0x000fe200078e00ff */
[----:B--2---:R-:W-:Y:S01]  /*1610*/  I2FP.F32.S32 R2, R2 ;  /* 0x0000000200027245 */ /* 0x004fe20000201400 */
[----:B------:R-:W-:Y:S06]  /*1620*/  BRA `(.L_x_4373) ;  /* 0x0000000c00447947 */ /* 0x000fec0003800000 */
.L_x_4374:
[----:B------:R-:W2:Y:S01]  /*1630*/  LDG.E.U16 R2, desc[UR36][R4.64] ;  /* 0x0000002404027981 */ /* 0x000ea2000c1e1500 */
[----:B------:R-:W-:Y:S01]  /*1640*/  IMAD.MOV.U32 R3, RZ, RZ, RZ ;  /* 0x000000ffff037224 */ /* 0x000fe200078e00ff */
[----:B--2---:R-:W0:Y:S01]  /*1650*/  I2F.S16 R2, R2 ;  /* 0x0000000200027306 */ /* 0x004e220000101400 */
[----:B------:R-:W-:Y:S05]  /*1660*/  BRA `(.L_x_4373) ;  /* 0x0000000c00347947 */ /* 0x000fea0003800000 */
.L_x_4369:
[----:B------:R-:W-:-:S13]  /*1670*/  ISETP.GT.AND P0, PT, R2, 0x6, PT ;  /* 0x000000060200780c */ /* 0x000fda0003f04270 */
[----:B------:R-:W-:Y:S05]  /*1680*/  @P0 BRA `(.L_x_4376) ;  /* 0x00000000002c0947 */ /* 0x000fea0003800000 */
[----:B------:R-:W-:-:S13]  /*1690*/  ISETP.NE.AND P0, PT, R2, 0x5, PT ;  /* 0x000000050200780c */ /* 0x000fda0003f05270 */
[----:B------:R-:W-:Y:S05]  /*16a0*/  @!P0 BRA `(.L_x_4377) ;  /* 0x0000000000148947 */ /* 0x000fea0003800000 */
[----:B------:R-:W-:-:S13]  /*16b0*/  ISETP.NE.AND P0, PT, R2, 0x6, PT ;  /* 0x000000060200780c */ /* 0x000fda0003f05270 */
[----:B------:R-:W-:Y:S05]  /*16c0*/  @P0 BRA `(.L_x_4372) ;  /* 0x0000000800b80947 */ /* 0x000fea0003800000 */
[----:B------:R2:W5:Y:S01]  /*16d0*/  LDG.E R2, desc[UR36][R4.64] ;  /* 0x0000002404027981 */ /* 0x000562000c1e1900 */
[----:B------:R-:W-:Y:S01]  /*16e0*/  IMAD.MOV.U32 R3, RZ, RZ, RZ ;  /* 0x000000ffff037224 */ /* 0x000fe200078e00ff */
[----:B------:R-:W-:Y:S06]  /*16f0*/  BRA `(.L_x_4373) ;  /* 0x0000000c00107947 */ /* 0x000fec0003800000 */
.L_x_4377:
[----:B------:R-:W2:Y:S01]  /*1700*/  LDG.E.U16 R2, desc[UR36][R4.64] ;  /* 0x0000002404027981 */ /* 0x000ea2000c1e1500 */
[----:B------:R-:W-:Y:S02]  /*1710*/  IMAD.MOV.U32 R3, RZ, RZ, RZ ;  /* 0x000000ffff037224 */ /* 0x000fe400078e00ff */
[----:B--2---:R-:W-:Y:S01]  /*1720*/  HADD2.F32 R2, -RZ, R2.H0_H0 ;  /* 0x20000002ff027230 */ /* 0x004fe20000004100 */
[----:B------:R-:W-:Y:S06]  /*1730*/  BRA `(.L_x_4373) ;  /* 0x0000000c00007947 */ /* 0x000fec0003800000 */
.L_x_4376:
[----:B------:R-:W-:-:S13]  /*1740*/  ISETP.NE.AND P0, PT, R2, 0x7, PT ;  /* 0x000000070200780c */ /* 0x000fda0003f05270 */
[----:B------:R-:W-:Y:S05]  /*1750*/  @!P0 BRA `(.L_x_4378) ;  /* 0x0000000000288947 */ /* 0x000fea0003800000 */
[----:B------:R-:W-:-:S13]  /*1760*/  ISETP.NE.AND P0, PT, R2, 0x8, PT ;  /* 0x000000080200780c */ /* 0x000fda0003f05270 */
[----:B------:R-:W-:Y:S05]  /*1770*/  @!P0 BRA `(.L_x_4379) ;  /* 0x0000000000108947 */ /* 0x000fea0003800000 */
[----:B------:R-:W-:-:S13]  /*1780*/  ISETP.NE.AND P0, PT, R2, 0x9, PT ;  /* 0x000000090200780c */ /* 0x000fda0003f05270 */
[----:B------:R-:W-:Y:S05]  /*1790*/  @P0 BRA `(.L_x_4372) ;  /* 0x0000000800840947 */ /* 0x000fea0003800000 */
[----:B------:R3:W5:Y:S01]  /*17a0*/  LDG.E.64 R2, desc[UR36][R4.64] ;  /* 0x0000002404027981 */ /* 0x000762000c1e1b00 */
[----:B------:R-:W-:Y:S05]  /*17b0*/  BRA `(.L_x_4373) ;  /* 0x0000000800e07947 */ /* 0x000fea0003800000 */
.L_x_4379:
[----:B------:R-:W2:Y:S02]  /*17c0*/  LDG.E R2, desc[UR36][R4.64] ;  /* 0x0000002404027981 */ /* 0x000ea4000c1e1900 */
[--C-:B--2---:R-:W-:Y:S02]  /*17d0*/  HADD2.F32 R3, -RZ, R2.reuse.H1_H1 ;  /* 0x30000002ff037230 */ /* 0x104fe40000004100 */
[----:B------:R-:W-:Y:S01]  /*17e0*/  HADD2.F32 R2, -RZ, R2.H0_H0 ;  /* 0x20000002ff027230 */ /* 0x000fe20000004100 */
[----:B------:R-:W-:Y:S06]  /*17f0*/  BRA `(.L_x_4373) ;  /* 0x0000000800d07947 */ /* 0x000fec0003800000 */
.L_x_4378:
[----:B------:R-:W2:Y:S01]  /*1800*/  LDG.E.64 R4, desc[UR36][R4.64] ;  /* 0x0000002404047981 */ /* 0x000ea2000c1e1b00 */
[----:B------:R-:W-:Y:S01]  /*1810*/  UMOV UR4, 0xf0000000 ;  /* 0xf000000000047882 */ /* 0x000fe20000000000 */
[----:B------:R-:W-:Y:S01]  /*1820*/  UMOV UR5, 0x380fffff ;  /* 0x380fffff00057882 */ /* 0x000fe20000000000 */
[----:B------:R-:W-:Y:S01]  /*1830*/  IMAD.MOV.U32 R3, RZ, RZ, RZ ;  /* 0x000000ffff037224 */ /* 0x000fe200078e00ff */
[----:B--2---:R-:W0:Y:S01]  /*1840*/  F2F.F32.F64 R2, R4 ;  /* 0x0000000400027310 */ /* 0x004e220000301000 */
[----:B------:R-:W-:-:S14]  /*1850*/  DSETP.GEU.AND P0, PT, |R4|, UR4, PT ;  /* 0x0000000404007e2a */ /* 0x000fdc000bf0e200 */
[----:B0-----:R-:W-:Y:S01]  /*1860*/  @!P0 FMUL R2, R2, 1.175494350822287508e-38 ;  /* 0x0080000002028820 */ /* 0x001fe20000400000 */
[----:B------:R-:W-:Y:S06]  /*1870*/  BRA `(.L_x_4373) ;  /* 0x0000000800b07947 */ /* 0x000fec0003800000 */
.L_x_4368:
        /* <DEDUP_REMOVED lines=8> */
[----:B------:R-:W2:Y:S01]  /*1900*/  LDG.E.U8 R4, desc[UR36][R4.64] ;  /* 0x0000002404047981 */ /* 0x000ea2000c1e1100 */
[----:B------:R-:W-:Y:S01]  /*1910*/  IMAD.MOV.U32 R3, RZ, RZ, RZ ;  /* 0x000000ffff037224 */ /* 0x000fe200078e00ff */
[----:B--2---:R-:W-:-:S04]  /*1920*/  ISETP.NE.AND P0, PT, R4, RZ, PT ;  /* 0x000000ff0400720c */ /* 0x004fc80003f05270 */
[----:B------:R-:W-:Y:S01]  /*1930*/  FSEL R2, RZ, 1, !P0 ;  /* 0x3f800000ff027808 */ /* 0x000fe20004000000 */
[----:B------:R-:W-:Y:S08]  /*1940*/  BRA `(.L_x_4373) ;  /* 0x00000008007c7947 */ /* 0x000ff00003800000 */
.L_x_4382:
[----:B------:R-:W2:Y:S01]  /*1950*/  LDG.E.128 R4, desc[UR36][R4.64] ;  /* 0x0000002404047981 */ /* 0x000ea2000c1e1d00 */
[----:B------:R-:W-:Y:S01]  /*1960*/  UMOV UR4, 0xf0000000 ;  /* 0xf000000000047882 */ /* 0x000fe20000000000 */
[----:B------:R-:W-:Y:S01]  /*1970*/  UMOV UR5, 0x380fffff ;  /* 0x380fffff00057882 */ /* 0x000fe20000000000 */
[----:B--2---:R-:W0:Y:S01]  /*1980*/  F2F.F32.F64 R3, R6 ;  /* 0x0000000600037310 */ /* 0x004e220000301000 */
[----:B------:R-:W-:Y:S02]  /*1990*/  DSETP.GEU.AND P0, PT, |R6|, UR4, PT ;  /* 0x0000000406007e2a */ /* 0x000fe4000bf0e200 */
[----:B------:R-:W-:-:S05]  /*19a0*/  DSETP.GEU.AND P1, PT, |R4|, UR4, PT ;  /* 0x0000000404007e2a */ /* 0x000fca000bf2e200 */
[----:B------:R-:W1:Y:S07]  /*19b0*/  F2F.F32.F64 R2, R4 ;  /* 0x0000000400027310 */ /* 0x000e6e0000301000 */
[----:B0-----:R-:W-:Y:S02]  /*19c0*/  @!P0 FMUL R3, R3, 1.175494350822287508e-38 ;  /* 0x0080000003038820 */ /* 0x001fe40000400000 */
[----:B-1----:R-:W-:Y:S01]  /*19d0*/  @!P1 FMUL R2, R2, 1.175494350822287508e-38 ;  /* 0x0080000002029820 */ /* 0x002fe20000400000 */
[----:B------:R-:W-:Y:S06]  /*19e0*/  BRA `(.L_x_4373) ;  /* 0x0000000800547947 */ /* 0x000fec0003800000 */
.L_x_4381:
        /* <DEDUP_REMOVED lines=11> */
[----:B------:R-:W-:-:S05]  /*1aa0*/  VIADD R6, R0, 0x1000000 ;  /* 0x0100000000067836 */ /* 0x000fca0000000000 */
[----:B------:R-:W-:Y:S02]  /*1ab0*/  SHF.R.S32.HI R6, RZ, 0x8, R6 ;  /* 0x00000008ff067819 */ /* 0x000fe40000011406 */
[----:B0-----:R-:W-:-:S04]  /*1ac0*/  IADD3 R3, -R3, 0x1f, RZ ;  /* 0x0000001f03037810 */ /* 0x001fc80007ffe1ff */
[C---:B------:R-:W-:Y:S01]  /*1ad0*/  ISETP.GT.U32.AND P0, PT, R3.reuse, 0x4, PT ;  /* 0x000000040300780c */ /* 0x040fe20003f04070 */
[----:B------:R-:W-:-:S05]  /*1ae0*/  VIADD R3, R3, 0xfffffffc ;  /* 0xfffffffc03037836 */ /* 0x000fca0000000000 */
[----:B------:R-:W-:-:S04]  /*1af0*/  SEL R3, R3, RZ, P0 ;  /* 0x000000ff03037207 */ /* 0x000fc80000000000 */
[C---:B------:R-:W-:Y:S01]  /*1b00*/  SHF.L.U32 R4, R0.reuse, R3, RZ ;  /* 0x0000000300047219 */ /* 0x040fe200000006ff */
[----:B------:R-:W-:Y:S01]  /*1b10*/  IMAD R7, R3, R8, 0x3c000000 ;  /* 0x3c00000003077424 */ /* 0x000fe200078e0208 */
[----:B------:R-:W-:-:S04]  /*1b20*/  IADD3 R3, R0, -0x1, RZ ;  /* 0xffffffff00037810 */ /* 0x000fc80007ffe0ff */
[----:B------:R-:W-:Y:S02]  /*1b30*/  LEA.HI R7, R4, R7, RZ, 0x1c ;  /* 0x0000000704077211 */ /* 0x000fe400078fe0ff */
[----:B------:R-:W-:Y:S02]  /*1b40*/  SHF.R.S32.HI R3, RZ, 0x1f, R3 ;  /* 0x0000001fff037819 */ /* 0x000fe40000011403 */
[----:B------:R-:W-:-:S04]  /*1b50*/  LOP3.LUT R6, R7, 0x7f800000, R6, 0xf8, !PT ;  /* 0x7f80000007067812 */ /* 0x000fc800078ef806 */
[----:B------:R-:W-:Y:S01]  /*1b60*/  LOP3.LUT R5, R6, R3, RZ, 0x30, !PT ;  /* 0x0000000306057212 */ /* 0x000fe200078e30ff */
[----:B------:R-:W-:-:S03]  /*1b70*/  IMAD.MOV.U32 R3, RZ, RZ, RZ ;  /* 0x000000ffff037224 */ /* 0x000fc600078e00ff */
[----:B------:R-:W-:Y:S01]  /*1b80*/  LOP3.LUT R2, R5, 0x80000000, R2, 0xf8, !PT ;  /* 0x8000000005027812 */ /* 0x000fe200078ef802 */
[----:B------:R-:W-:Y:S06]  /*1b90*/  BRA `(.L_x_4373) ;  /* 0x0000000400e87947 */ /* 0x000fec0003800000 */
.L_x_4384:
[----:B------:R-:W2:Y:S01]  /*1ba0*/  LDG.E.U8 R4, desc[UR36][R4.64] ;  /* 0x0000002404047981 */ /* 0x000ea2000c1e1100 */
[----:B------:R-:W-:Y:S02]  /*1bb0*/  IMAD.MOV.U32 R3, RZ, RZ, RZ ;  /* 0x000000ffff037224 */ /* 0x000fe400078e00ff */
        /* <DEDUP_REMOVED lines=10> */
[----:B------:R-:W-:Y:S01]  /*1c60*/  LOP3.LUT R2, R2, 0x80000000, R7, 0xf8, !PT ;  /* 0x8000000002027812 */ /* 0x000fe200078ef807 */
[----:B------:R-:W-:Y:S06]  /*1c70*/  BRA `(.L_x_4373) ;  /* 0x0000000400b07947 */ /* 0x000fec0003800000 */
.L_x_4383:
[----:B------:R-:W2:Y:S01]  /*1c80*/  LDG.E.U16 R2, desc[UR36][R4.64] ;  /* 0x0000002404027981 */ /* 0x000ea2000c1e1500 */
[----:B------:R-:W-:Y:S02]  /*1c90*/  IMAD.MOV.U32 R3, RZ, RZ, RZ ;  /* 0x000000ffff037224 */ /* 0x000fe400078e00ff */
[----:B--2---:R-:W-:Y:S01]  /*1ca0*/  IMAD.U32 R2, R2, 0x10000, RZ ;  /* 0x0001000002027824 */ /* 0x004fe200078e00ff */
[----:B------:R-:W-:Y:S06]  /*1cb0*/  BRA `(.L_x_4373) ;  /* 0x0000000400a07947 */ /* 0x000fec0003800000 */
.L_x_4380:
        /* <DEDUP_REMOVED lines=8> */
[----:B------:R-:W2:Y:S01]  /*1d40*/  LDG.E.U16 R2, desc[UR36][R4.64] ;  /* 0x0000002404027981 */ /* 0x000ea2000c1e1500 */
[----:B------:R-:W-:Y:S01]  /*1d50*/  IMAD.MOV.U32 R3, RZ, RZ, RZ ;  /* 0x000000ffff037224 */ /* 0x000fe200078e00ff */
[----:B--2---:R-:W-:Y:S01]  /*1d60*/  I2FP.F32.U32 R2, R2 ;  /* 0x0000000200027245 */ /* 0x004fe20000201000 */
[----:B------:R-:W-:Y:S06]  /*1d70*/  BRA `(.L_x_4373) ;  /* 0x0000000400707947 */ /* 0x000fec0003800000 */
.L_x_4387:
[----:B------:R-:W2:Y:S01]  /*1d80*/  LDG.E.U8 R5, desc[UR36][R4.64] ;  /* 0x0000002404057981 */ /* 0x000ea2000c1e1100 */
[----:B------:R-:W-:Y:S02]  /*1d90*/  CS2R R2, SRZ ;  /* 0x0000000000027805 */ /* 0x000fe4000001ff00 */
        /* <DEDUP_REMOVED lines=18> */
.L_x_4389:
[----:B------:R-:W-:Y:S05]  /*1ec0*/  BSYNC B0 ;  /* 0x0000000000007941 */ /* 0x000fea0003800000 */
.L_x_4388:
[----:B------:R-:W-:Y:S01]  /*1ed0*/  IMAD.SHL.U32 R2, R2, 0x100000, RZ ;  /* 0x0010000002027824 */ /* 0x000fe200078e00ff */
[----:B------:R-:W-:-:S04]  /*1ee0*/  LEA R5, R0, 0x3b800000, 0x17 ;  /* 0x3b80000000057811 */ /* 0x000fc800078eb8ff */
[----:B------:R-:W-:Y:S01]  /*1ef0*/  LOP3.LUT R2, R5, R2, R6, 0xfe, !PT ;  /* 0x0000000205027212 */ /* 0x000fe200078efe06 */
[----:B------:R-:W-:Y:S06]  /*1f00*/  BRA `(.L_x_4373) ;  /* 0x00000004000c7947 */ /* 0x000fec0003800000 */
.L_x_4386:
        /* <DEDUP_REMOVED lines=20> */
.L_x_4391:
[----:B------:R-:W-:Y:S05]  /*2050*/  BSYNC B0 ;  /* 0x0000000000007941 */ /* 0x000fea0003800000 */
.L_x_4390:
[----:B------:R-:W-:Y:S01]  /*2060*/  IMAD.SHL.U32 R2, R2, 0x200000, RZ ;  /* 0x0020000002027824 */ /* 0x000fe200078e00ff */
[----:B------:R-:W-:-:S04]  /*2070*/  LEA R5, R0, 0x37800000, 0x17 ;  /* 0x3780000000057811 */ /* 0x000fc800078eb8ff */
[----:B------:R-:W-:Y:S01]  /*2080*/  LOP3.LUT R2, R5, R2, R6, 0xfe, !PT ;  /* 0x0000000205027212 */ /* 0x000fe200078efe06 */
[----:B------:R-:W-:Y:S06]  /*2090*/  BRA `(.L_x_4373) ;  /* 0x0000000000a87947 */ /* 0x000fec0003800000 */
.L_x_4385:
        /* <DEDUP_REMOVED lines=14> */
.L_x_4395:
[----:B------:R-:W-:Y:S05]  /*2180*/  BSYNC B0 ;  /* 0x0000000000007941 */ /* 0x000fea0003800000 */
.L_x_4394:
[----:B------:R-:W-:Y:S01]  /*2190*/  IMAD.MOV.U32 R3, RZ, RZ, RZ ;  /* 0x000000ffff037224 */ /* 0x000fe200078e00ff */
[----:B------:R-:W-:Y:S06]  /*21a0*/  BRA `(.L_x_4373) ;  /* 0x0000000000647947 */ /* 0x000fec0003800000 */
.L_x_4372:
[----:B------:R-:W-:Y:S01]  /*21b0*/  MOV R2, 0x0 ;  /* 0x0000000000027802 */ /* 0x000fe20000000f00 */
[----:B------:R-:W-:Y:S01]  /*21c0*/  ULDC.64 UR4, c[0x4][0x1a8] ;  /* 0x01006a0000047ab9 */ /* 0x000fe20000000a00 */
[----:B------:R-:W-:Y:S01]  /*21d0*/  ULDC.64 UR6, c[0x4][0x8] ;  /* 0x0100020000067ab9 */ /* 0x000fe20000000a00 */
[----:B------:R-:W-:Y:S01]  /*21e0*/  MOV R4, UR4 ;  /* 0x0000000400047c02 */ /* 0x000fe20008000f00 */
[----:B------:R-:W-:Y:S01]  /*21f0*/  IMAD.U32 R5, RZ, RZ, UR5 ;  /* 0x00000005ff057e24 */ /* 0x000fe2000f8e00ff */
[----:B------:R-:W-:Y:S01]  /*2200*/  ULDC.64 UR4, c[0x4][0x1b0] ;  /* 0x01006c0000047ab9 */ /* 0x000fe20000000a00 */
[----:B------:R-:W0:Y:S01]  /*2210*/  LDC.64 R2, c[0x4][R2] ;  /* 0x0100000002027b82 */ /* 0x000e220000000a00 */
[----:B------:R-:W-:Y:S02]  /*2220*/  IMAD.U32 R6, RZ, RZ, UR4 ;  /* 0x00000004ff067e24 */ /* 0x000fe4000f8e00ff */
[----:B------:R-:W-:Y:S02]  /*2230*/  IMAD.U32 R7, RZ, RZ, UR5 ;  /* 0x00000005ff077e24 */ /* 0x000fe4000f8e00ff */
[----:B------:R-:W-:-:S02]  /*2240*/  IMAD.U32 R10, RZ, RZ, UR6 ;  /* 0x00000006ff0a7e24 */ /* 0x000fc4000f8e00ff */
[----:B------:R-:W-:Y:S02]  /*2250*/  IMAD.U32 R11, RZ, RZ, UR7 ;  /* 0x00000007ff0b7e24 */ /* 0x000fe4000f8e00ff */
[----:B------:R-:W-:Y:S02]  /*2260*/  IMAD.MOV.U32 R8, RZ, RZ, 0x4e ;  /* 0x0000004eff087424 */ /* 0x000fe400078e00ff */
[----:B------:R-:W-:Y:S02]  /*2270*/  IMAD.MOV.U32 R12, RZ, RZ, 0x1 ;  /* 0x00000001ff0c7424 */ /* 0x000fe400078e00ff */
[----:B------:R-:W-:-:S07]  /*2280*/  IMAD.MOV.U32 R13, RZ, RZ, RZ ;  /* 0x000000ffff0d7224 */ /* 0x000fce00078e00ff */
[----:B------:R-:W-:-:S07]  /*2290*/  LEPC R20, `(.L_x_4396) ;  /* 0x000000001014794e */ /* 0x000fce0000000000 */
[----:B0-----:R-:W-:Y:S05]  /*22a0*/  CALL.ABS.NOINC R2 ;  /* 0x0000000002007343 */ /* 0x001fea0003c00000 */
.L_x_4396:
[----:B------:R-:W-:Y:S01]  /*22b0*/  CS2R R2, SRZ ;  /* 0x0000000000027805 */ /* 0x000fe2000001ff00 */
[----:B------:R-:W-:Y:S06]  /*22c0*/  BRA `(.L_x_4373) ;  /* 0x00000000001c7947 */ /* 0x000fec0003800000 */
.L_x_4393:
[----:B------:R-:W2:Y:S01]  /*22d0*/  LDG.E.64 R4, desc[UR36][R4.64] ;  /* 0x0000002404047981 */ /* 0x000ea2000c1e1b00 */
[----:B------:R-:W-:Y:S01]  /*22e0*/  IMAD.MOV.U32 R3, RZ, RZ, RZ ;  /* 0x000000ffff037224 */ /* 0x000fe200078e00ff */
[----:B--2---:R0:W1:Y:S01]  /*22f0*/  I2F.U64 R2, R4 ;  /* 0x0000000400027312 */ /* 0x0040620000301000 */
[----:B------:R-:W-:Y:S05]  /*2300*/  BRA `(.L_x_4373) ;  /* 0x00000000000c7947 */ /* 0x000fea0003800000 */
.L_x_4392:
[----:B------:R-:W2:Y:S01]  /*2310*/  LDG.E R2, desc[UR36][R4.64] ;  /* 0x0000002404027981 */ /* 0x000ea2000c1e1900 */
[----:B------:R-:W-:Y:S01]  /*2320*/  IMAD.MOV.U32 R3, RZ, RZ, RZ ;  /* 0x000000ffff037224 */ /* 0x000fe200078e00ff */
[----:B--2---:R-:W-:-:S07]  /*2330*/  I2FP.F32.U32 R2, R2 ;  /* 0x0000000200027245 */ /* 0x004fce0000201000 */
.L_x_4373:
[----:B------:R-:W-:Y:S05]  /*2340*/  BSYNC B6 ;  /* 0x0000000000067941 */ /* 0x000fea0003800000 */
.L_x_4367:
[----:B------:R-:W1:Y:S01]  /*2350*/  LDC.U8 R6, c[0x0][0x430] ;  /* 0x00010c00ff067b82 */ /* 0x000e620000000000 */
[----:B------:R-:W-:Y:S02]  /*2360*/  ULDC.64 UR4, c[0x0][0x428] ;  /* 0x00010a0000047ab9 */ /* 0x000fe40000000a00 */
[----:B0-2345:R-:W-:Y:S01]  /*2370*/  FMUL.FTZ R5, R3, UR5 ;  /* 0x0000000503057c20 */ /* 0x03dfe20008410000 */
[----:B-1----:R-:W-:-:S03]  /*2380*/  FMUL.FTZ R0, R2, UR5 ;  /* 0x0000000502007c20 */ /* 0x002fc60008410000 */
[----:B------:R-:W-:Y:S01]  /*2390*/  FFMA.FTZ R2, R2, UR4, -R5 ;  /* 0x0000000402027c23 */ /* 0x000fe20008010805 */
[----:B------:R-:W-:Y:S01]  /*23a0*/  FFMA.FTZ R3, R3, UR4, R0 ;  /* 0x0000000403037c23 */ /* 0x000fe20008010000 */
[----:B------:R-:W-:-:S04]  /*23b0*/  PRMT R4, R6, 0x9910, RZ ;  /* 0x0000991006047816 */ /* 0x000fc800000000ff */
        /* <DEDUP_REMOVED lines=10> */
[----:B------:R-:W0:Y:S02]  /*2460*/  F2I.FTZ.TRUNC.NTZ R3, R2 ;  /* 0x0000000200037305 */ /* 0x000e24000021f100 */
[----:B0-----:R0:W-:Y:S01]  /*2470*/  STG.E.U8 desc[UR36][R16.64], R3 ;  /* 0x0000000310007986 */ /* 0x0011e2000c101124 */
[----:B------:R-:W-:Y:S05]  /*2480*/  BRA `(.L_x_4402) ;  /* 0x0000000c00547947 */ /* 0x000fea0003800000 */
.L_x_4400:
[----:B------:R-:W0:Y:S02]  /*2490*/  F2I.S64.TRUNC R2, R2 ;  /* 0x0000000200027311 */ /* 0x000e24000020d900 */
[----:B0-----:R-:W-:-:S05]  /*24a0*/  IMAD.MOV.U32 R5, RZ, RZ, R2 ;  /* 0x000000ffff057224 */ /* 0x001fca00078e0002 */
[----:B------:R0:W-:Y:S01]  /*24b0*/  STG.E.U8 desc[UR36][R16.64], R5 ;  /* 0x0000000510007986 */ /* 0x0001e2000c101124 */
[----:B------:R-:W-:Y:S05]  /*24c0*/  BRA `(.L_x_4402) ;  /* 0x0000000c00447947 */ /* 0x000fea0003800000 */
.L_x_4399:
[----:B------:R-:W-:-:S13]  /*24d0*/  ISETP.NE.AND P0, PT, R4, 0x2, PT ;  /* 0x000000020400780c */ /* 0x000fda0003f05270 */
[----:B------:R-:W-:Y:S05]  /*24e0*/  @!P0 BRA `(.L_x_4403) ;  /* 0x0000000000288947 */ /* 0x000fea0003800000 */
[----:B------:R-:W-:-:S13]  /*24f0*/  ISETP.NE.AND P0, PT, R4, 0x3, PT ;  /* 0x000000030400780c */ /* 0x000fda0003f05270 */
[----:B------:R-:W-:Y:S05]  /*2500*/  @!P0 BRA `(.L_x_4404) ;  /* 0x0000000000148947 */ /* 0x000fea0003800000 */
[----:B------:R-:W-:-:S13]  /*2510*/  ISETP.NE.AND P0, PT, R4, 0x4, PT ;  /* 0x000000040400780c */ /* 0x000fda0003f05270 */
[----:B------:R-:W-:Y:S05]  /*2520*/  @P0 BRA `(.L_x_4401) ;  /* 0x0000000800d40947 */ /* 0x000fea0003800000 */
[----:B------:R-:W0:Y:S02]  /*2530*/  F2I.S64.TRUNC R2, R2 ;  /* 0x0000000200027311 */ /* 0x000e24000020d900 */
[----:B0-----:R0:W-:Y:S01]  /*2540*/  STG.E.64 desc[UR36][R16.64], R2 ;  /* 0x0000000210007986 */ /* 0x0011e2000c101b24 */
[----:B------:R-:W-:Y:S05]  /*2550*/  BRA `(.L_x_4402) ;  /* 0x0000000c00207947 */ /* 0x000fea0003800000 */
.L_x_4404:
[----:B------:R-:W0:Y:S02]  /*2560*/  F2I.FTZ.TRUNC.NTZ R3, R2 ;  /* 0x0000000200037305 */ /* 0x000e24000021f100 */
[----:B0-----:R0:W-:Y:S01]  /*2570*/  STG.E desc[UR36][R16.64], R3 ;  /* 0x0000000310007986 */ /* 0x0011e2000c101924 */
[----:B------:R-:W-:Y:S05]  /*2580*/  BRA `(.L_x_4402) ;  /* 0x0000000c00147947 */ /* 0x000fea0003800000 */
.L_x_4403:
[----:B------:R-:W0:Y:S02]  /*2590*/  F2I.FTZ.TRUNC.NTZ R3, R2 ;  /* 0x0000000200037305 */ /* 0x000e24000021f100 */
[----:B0-----:R0:W-:Y:S01]  /*25a0*/  STG.E.U16 desc[UR36][R16.64], R3 ;  /* 0x0000000310007986 */ /* 0x0011e2000c101524 */
[----:B------:R-:W-:Y:S05]  /*25b0*/  BRA `(.L_x_4402) ;  /* 0x0000000c00087947 */ /* 0x000fea0003800000 */
.L_x_4398:
[----:B------:R-:W-:-:S13]  /*25c0*/  ISETP.GT.AND P0, PT, R4, 0x6, PT ;  /* 0x000000060400780c */ /* 0x000fda0003f04270 */
[----:B------:R-:W-:Y:S05]  /*25d0*/  @P0 BRA `(.L_x_4405) ;  /* 0x0000000000240947 */ /* 0x000fea0003800000 */
[----:B------:R-:W-:-:S13]  /*25e0*/  ISETP.NE.AND P0, PT, R4, 0x5, PT ;  /* 0x000000050400780c */ /* 0x000fda0003f05270 */
[----:B------:R-:W-:Y:S05]  /*25f0*/  @!P0 BRA `(.L_x_4406) ;  /* 0x0000000000108947 */ /* 0x000fea0003800000 */
[----:B------:R-:W-:-:S13]  /*2600*/  ISETP.NE.AND P0, PT, R4, 0x6, PT ;  /* 0x000000060400780c */ /* 0x000fda0003f05270 */
[----:B------:R-:W-:Y:S05]  /*2610*/  @P0 BRA `(.L_x_4401) ;  /* 0x0000000800980947 */ /* 0x000fea0003800000 */
[----:B------:R0:W-:Y:S01]  /*2620*/  STG.E desc[UR36][R16.64], R2 ;  /* 0x0000000210007986 */ /* 0x0001e2000c101924 */
[----:B------:R-:W-:Y:S05]  /*2630*/  BRA `(.L_x_4402) ;  /* 0x0000000800e87947 */ /* 0x000fea0003800000 */
.L_x_4406:
[----:B------:R-:W-:-:S05]  /*2640*/  F2FP.F16.F32.PACK_AB R2, RZ, R2 ;  /* 0x00000002ff02723e */ /* 0x000fca00000000ff */
[----:B------:R0:W-:Y:S01]  /*2650*/  STG.E.U16 desc[UR36][R16.64], R2 ;  /* 0x0000000210007986 */ /* 0x0001e2000c101524 */
[----:B------:R-:W-:Y:S05]  /*2660*/  BRA `(.L_x_4402) ;  /* 0x0000000800dc7947 */ /* 0x000fea0003800000 */
.L_x_4405:
[----:B------:R-:W-:-:S13]  /*2670*/  ISETP.NE.AND P0, PT, R4, 0x7, PT ;  /* 0x000000070400780c */ /* 0x000fda0003f05270 */
[----:B------:R-:W-:Y:S05]  /*2680*/  @!P0 BRA `(.L_x_4407) ;  /* 0x0000000000248947 */ /* 0x000fea0003800000 */
[----:B------:R-:W-:-:S13]  /*2690*/  ISETP.NE.AND P0, PT, R4, 0x8, PT ;  /* 0x000000080400780c */ /* 0x000fda0003f05270 */
[----:B------:R-:W-:Y:S05]  /*26a0*/  @!P0 BRA `(.L_x_4408) ;  /* 0x0000000000108947 */ /* 0x000fea0003800000 */
[----:B------:R-:W-:-:S13]  /*26b0*/  ISETP.NE.AND P0, PT, R4, 0x9, PT ;  /* 0x000000090400780c */ /* 0x000fda0003f05270 */
[----:B------:R-:W-:Y:S05]  /*26c0*/  @P0 BRA `(.L_x_4401) ;  /* 0x00000008006c0947 */ /* 0x000fea0003800000 */
[----:B------:R0:W-:Y:S01]  /*26d0*/  STG.E.64 desc[UR36][R16.64], R2 ;  /* 0x0000000210007986 */ /* 0x0001e2000c101b24 */
[----:B------:R-:W-:Y:S05]  /*26e0*/  BRA `(.L_x_4402) ;  /* 0x0000000800bc7947 */ /* 0x000fea0003800000 */
.L_x_4408:
[----:B------:R-:W-:-:S05]  /*26f0*/  F2FP.F16.F32.PACK_AB R3, R3, R2 ;  /* 0x000000020303723e */ /* 0x000fca00000000ff */
[----:B------:R0:W-:Y:S01]  /*2700*/  STG.E desc[UR36][R16.64], R3 ;  /* 0x0000000310007986 */ /* 0x0001e2000c101924 */
[----:B------:R-:W-:Y:S05]  /*2710*/  BRA `(.L_x_4402) ;  /* 0x0000000800b07947 */ /* 0x000fea0003800000 */
.L_x_4407:
[----:B------:R-:W-:-:S06]  /*2720*/  FMUL.FTZ R2, R2, 1 ;  /* 0x3f80000002027820 */ /* 0x000fcc0000410000 */
[----:B------:R-:W0:Y:S02]  /*2730*/  F2F.F64.F32 R2, R2 ;  /* 0x0000000200027310 */ /* 0x000e240000201800 */
[----:B0-----:R0:W-:Y:S01]  /*2740*/  STG.E.64 desc[UR36][R16.64], R2 ;  /* 0x0000000210007986 */ /* 0x0011e2000c101b24 */
[----:B------:R-:W-:Y:S05]  /*2750*/  BRA `(.L_x_4402) ;  /* 0x0000000800a07947 */ /* 0x000fea0003800000 */
.L_x_4397:
        /* <DEDUP_REMOVED lines=8> */
[----:B------:R-:W-:Y:S02]  /*27e0*/  FSETP.NEU.FTZ.AND P0, PT, R2, RZ, PT ;  /* 0x000000ff0200720b */ /* 0x000fe40003f1d000 */
[----:B------:R-:W-:-:S04]  /*27f0*/  FSETP.NEU.FTZ.AND P1, PT, R3, RZ, PT ;  /* 0x000000ff0300720b */ /* 0x000fc80003f3d000 */
[----:B------:R-:W-:-:S04]  /*2800*/  PLOP3.LUT P0, PT, P0, P1, PT, 0xa8, 0x0 ;  /* 0x000000000000781c */ /* 0x000fc80000703570 */
[----:B------:R-:W-:-:S05]  /*2810*/  SEL R3, RZ, 0x1, !P0 ;  /* 0x00000001ff037807 */ /* 0x000fca0004000000 */
[----:B------:R0:W-:Y:S01]  /*2820*/  STG.E.U8 desc[UR36][R16.64], R3 ;  /* 0x0000000310007986 */ /* 0x0001e2000c101124 */
[----:B------:R-:W-:Y:S05]  /*2830*/  BRA `(.L_x_4402) ;  /* 0x0000000800687947 */ /* 0x000fea0003800000 */
.L_x_4411:
[----:B------:R-:W-:Y:S01]  /*2840*/  FMUL.FTZ R6, R3, 1 ;  /* 0x3f80000003067820 */ /* 0x000fe20000410000 */
[----:B------:R-:W-:-:S05]  /*2850*/  FMUL.FTZ R4, R2, 1 ;  /* 0x3f80000002047820 */ /* 0x000fca0000410000 */
[----:B------:R-:W-:Y:S08]  /*2860*/  F2F.F64.F32 R6, R6 ;  /* 0x0000000600067310 */ /* 0x000ff00000201800 */
[----:B------:R-:W0:Y:S02]  /*2870*/  F2F.F64.F32 R4, R4 ;  /* 0x0000000400047310 */ /* 0x000e240000201800 */
[----:B0-----:R0:W-:Y:S01]  /*2880*/  STG.E.128 desc[UR36][R16.64], R4 ;  /* 0x0000000410007986 */ /* 0x0011e2000c101d24 */
[----:B------:R-:W-:Y:S05]  /*2890*/  BRA `(.L_x_4402) ;  /* 0x0000000800507947 */ /* 0x000fea0003800000 */
.L_x_4410:
[----:B------:R-:W-:-:S13]  /*28a0*/  ISETP.NE.AND P0, PT, R4, 0xf, PT ;  /* 0x0000000f0400780c */ /* 0x000fda0003f05270 */
[----:B------:R-:W-:Y:S05]  /*28b0*/  @!P0 BRA `(.L_x_4412) ;  /* 0x0000000000ac8947 */ /* 0x000fea0003800000 */
[----:B------:R-:W-:-:S13]  /*28c0*/  ISETP.NE.AND P0, PT, R4, 0x17, PT ;  /* 0x000000170400780c */ /* 0x000fda0003f05270 */
[----:B------:R-:W-:Y:S05]  /*28d0*/  @!P0 BRA `(.L_x_4413) ;  /* 0x0000000000508947 */ /* 0x000fea0003800000 */
[----:B------:R-:W-:-:S13]  /*28e0*/  ISETP.NE.AND P0, PT, R4, 0x18, PT ;  /* 0x000000180400780c */ /* 0x000fda0003f05270 */
[----:B------:R-:W-:Y:S05]  /*28f0*/  @P0 BRA `(.L_x_4401) ;  /* 0x0000000400e00947 */ /* 0x000fea0003800000 */
[C---:B------:R-:W-:Y:S01]  /*2900*/  LOP3.LUT R4, R2.reuse, 0x7fffffff, RZ, 0xc0, !PT ;  /* 0x7fffffff02047812 */ /* 0x040fe200078ec0ff */
[----:B------:R-:W-:Y:S01]  /*2910*/  BSSY B0, `(.L_x_4414) ;  /* 0x000000d000007945 */ /* 0x000fe20003800000 */
        /* <DEDUP_REMOVED lines=12> */
.L_x_4415:
[----:B------:R-:W-:Y:S05]  /*29e0*/  BSYNC B0 ;  /* 0x0000000000007941 */ /* 0x000fea0003800000 */
.L_x_4414:
[----:B------:R-:W-:-:S05]  /*29f0*/  LOP3.LUT R5, R0, R5, RZ, 0xfc, !PT ;  /* 0x0000000500057212 */ /* 0x000fca00078efcff */
[----:B------:R0:W-:Y:S01]  /*2a00*/  STG.E.U8 desc[UR36][R16.64], R5 ;  /* 0x0000000510007986 */ /* 0x0001e2000c101124 */
[----:B------:R-:W-:Y:S05]  /*2a10*/  BRA `(.L_x_4402) ;  /* 0x0000000400f07947 */ /* 0x000fea0003800000 */
.L_x_4413:
[----:B------:R-:W-:Y:S01]  /*2a20*/  LOP3.LUT R4, R2, 0x7fffffff, RZ, 0xc0, !PT ;  /* 0x7fffffff02047812 */ /* 0x000fe200078ec0ff */
[----:B------:R-:W-:Y:S03]  /*2a30*/  BSSY B0, `(.L_x_4416) ;  /* 0x000000e000007945 */ /* 0x000fe60003800000 */
[----:B------:R-:W-:-:S13]  /*2a40*/  ISETP.GT.U32.AND P0, PT, R4, 0x477fffff, PT ;  /* 0x477fffff0400780c */ /* 0x000fda0003f04070 */
[----:B------:R-:W-:Y:S05]  /*2a50*/  @P0 BRA `(.L_x_4417) ;  /* 0x0000000000200947 */ /* 0x000fea0003800000 */
[----:B------:R-:W-:-:S13]  /*2a60*/  ISETP.GE.U32.AND P0, PT, R4, 0x38800000, PT ;  /* 0x388000000400780c */ /* 0x000fda0003f06070 */
[----:B------:R-:W-:-:S04]  /*2a70*/  @P0 SHF.R.U32.HI R0, RZ, 0x15, R2 ;  /* 0x00000015ff000819 */ /* 0x000fc80000011602 */
[----:B------:R-:W-:-:S04]  /*2a80*/  @P0 LOP3.LUT R3, R0, 0x1, RZ, 0xc0, !PT ;  /* 0x0000000100030812 */ /* 0x000fc800078ec0ff */
[----:B------:R-:W-:Y:S01]  /*2a90*/  @P0 IADD3 R0, R2, 0x80fffff, R3 ;  /* 0x080fffff02000810 */ /* 0x000fe20007ffe003 */
[----:B------:R-:W-:-:S03]  /*2aa0*/  @!P0 FADD.FTZ R3, R4, 128 ;  /* 0x4300000004038421 */ /* 0x000fc60000010000 */
[----:B------:R-:W-:Y:S01]  /*2ab0*/  @P0 SHF.R.U32.HI R0, RZ, 0x15, R0 ;  /* 0x00000015ff000819 */ /* 0x000fe20000011600 */
[----:B------:R-:W-:Y:S01]  /*2ac0*/  @!P0 VIADD R0, R3, 0xbd000000 ;  /* 0xbd00000003008836 */ /* 0x000fe20000000000 */
[----:B------:R-:W-:Y:S06]  /*2ad0*/  BRA `(.L_x_4418) ;  /* 0x00000000000c7947 */ /* 0x000fec0003800000 */
.L_x_4417:
[----:B------:R-:W-:Y:S01]  /*2ae0*/  IMAD.MOV.U32 R0, RZ, RZ, 0x7f ;  /* 0x0000007fff007424 */ /* 0x000fe200078e00ff */
[----:B------:R-:W-:-:S04]  /*2af0*/  ISETP.GT.U32.AND P0, PT, R4, 0x7f800000, PT ;  /* 0x7f8000000400780c */ /* 0x000fc80003f04070 */
[----:B------:R-:W-:-:S09]  /*2b00*/  SEL R0, R0, 0x7c, P0 ;  /* 0x0000007c00007807 */ /* 0x000fd20000000000 */
.L_x_4418:
[----:B------:R-:W-:Y:S05]  /*2b10*/  BSYNC B0 ;  /* 0x0000000000007941 */ /* 0x000fea0003800000 */
.L_x_4416:
[----:B------:R-:W-:-:S04]  /*2b20*/  LOP3.LUT R2, R2, 0x80000000, RZ, 0xc0, !PT ;  /* 0x8000000002027812 */ /* 0x000fc800078ec0ff */
[----:B------:R-:W-:-:S04]  /*2b30*/  SHF.R.U32.HI R3, RZ, 0x18, R2 ;  /* 0x00000018ff037819 */ /* 0x000fc80000011602 */
[----:B------:R-:W-:-:S05]  /*2b40*/  LOP3.LUT R3, R0, R3, RZ, 0xfc, !PT ;  /* 0x0000000300037212 */ /* 0x000fca00078efcff */
[----:B------:R0:W-:Y:S01]  /*2b50*/  STG.E.U8 desc[UR36][R16.64], R3 ;  /* 0x0000000310007986 */ /* 0x0001e2000c101124 */
[----:B------:R-:W-:Y:S05]  /*2b60*/  BRA `(.L_x_4402) ;  /* 0x00000004009c7947 */ /* 0x000fea0003800000 */
.L_x_4412:
[----:B------:R-:W-:-:S05]  /*2b70*/  F2FP.BF16.F32.PACK_AB R2, RZ, R2 ;  /* 0x00000002ff02723e */ /* 0x000fca00000010ff */
[----:B------:R0:W-:Y:S01]  /*2b80*/  STG.E.U16 desc[UR36][R16.64], R2 ;  /* 0x0000000210007986 */ /* 0x0001e2000c101524 */
[----:B------:R-:W-:Y:S05]  /*2b90*/  BRA `(.L_x_4402) ;  /* 0x0000000400907947 */ /* 0x000fea0003800000 */
.L_x_4409:
        /* <DEDUP_REMOVED lines=8> */
[----:B------:R-:W0:Y:S02]  /*2c20*/  F2I.FTZ.U32.TRUNC.NTZ R3, R2 ;  /* 0x0000000200037305 */ /* 0x000e24000021f000 */
[----:B0-----:R4:W-:Y:S01]  /*2c30*/  STG.E.U16 desc[UR36][R16.64], R3 ;  /* 0x0000000310007986 */ /* 0x0019e2000c101524 */
[----:B------:R-:W-:Y:S05]  /*2c40*/  BRA `(.L_x_4402) ;  /* 0x0000000400647947 */ /* 0x000fea0003800000 */
.L_x_4421:
[----:B------:R-:W-:Y:S01]  /*2c50*/  LOP3.LUT R3, R2, 0x7fffffff, RZ, 0xc0, !PT ;  /* 0x7fffffff02037812 */ /* 0x000fe200078ec0ff */
[----:B------:R-:W-:Y:S01]  /*2c60*/  BSSY B0, `(.L_x_4422) ;  /* 0x0000013000007945 */ /* 0x000fe20003800000 */
[----:B------:R-:W-:Y:S02]  /*2c70*/  IMAD.MOV.U32 R8, RZ, RZ, 0x80 ;  /* 0x00000080ff087424 */ /* 0x000fe400078e00ff */
        /* <DEDUP_REMOVED lines=13> */
.L_x_4424:
[----:B------:R-:W-:-:S04]  /*2d50*/  LOP3.LUT R2, R2, 0x80000000, RZ, 0xc0, !PT ;  /* 0x8000000002027812 */ /* 0x000fc800078ec0ff */
[----:B------:R-:W-:-:S04]  /*2d60*/  SHF.R.U32.HI R3, RZ, 0x18, R2 ;  /* 0x00000018ff037819 */ /* 0x000fc80000011602 */
[----:B------:R-:W-:-:S04]  /*2d70*/  LOP3.LUT R0, R0, R3, RZ, 0xfc, !PT ;  /* 0x0000000300007212 */ /* 0x000fc800078efcff */
[----:B------:R-:W-:-:S07]  /*2d80*/  PRMT R8, R0, 0x7610, R8 ;  /* 0x0000761000087816 */ /* 0x000fce0000000008 */
.L_x_4423:
[----:B------:R-:W-:Y:S05]  /*2d90*/  BSYNC B0 ;  /* 0x0000000000007941 */ /* 0x000fea0003800000 */
.L_x_4422:
[----:B------:R3:W-:Y:S01]  /*2da0*/  STG.E.U8 desc[UR36][R16.64], R8 ;  /* 0x0000000810007986 */ /* 0x0007e2000c101124 */
[----:B------:R-:W-:Y:S05]  /*2db0*/  BRA `(.L_x_4402) ;  /* 0x0000000400087947 */ /* 0x000fea0003800000 */
.L_x_4420:
        /* <DEDUP_REMOVED lines=16> */
.L_x_4427:
[----:B------:R-:W-:-:S04]  /*2ec0*/  LOP3.LUT R2, R2, 0x80000000, RZ, 0xc0, !PT ;  /* 0x8000000002027812 */ /* 0x000fc800078ec0ff */
[----:B------:R-:W-:-:S04]  /*2ed0*/  SHF.R.U32.HI R3, RZ, 0x18, R2 ;  /* 0x00000018ff037819 */ /* 0x000fc80000011602 */
[----:B------:R-:W-:-:S04]  /*2ee0*/  LOP3.LUT R0, R0, R3, RZ, 0xfc, !PT ;  /* 0x0000000300007212 */ /* 0x000fc800078efcff */
[----:B------:R-:W-:-:S07]  /*2ef0*/  PRMT R8, R0, 0x7610, R8 ;  /* 0x0000761000087816 */ /* 0x000fce0000000008 */
.L_x_4426:
[----:B------:R-:W-:Y:S05]  /*2f00*/  BSYNC B0 ;  /* 0x0000000000007941 */ /* 0x000fea0003800000 */
.L_x_4425:
[----:B------:R0:W-:Y:S01]  /*2f10*/  STG.E.U8 desc[UR36][R16.64], R8 ;  /* 0x0000000810007986 */ /* 0x0001e2000c101124 */
[----:B------:R-:W-:Y:S05]  /*2f20*/  BRA `(.L_x_4402) ;  /* 0x0000000000ac7947 */ /* 0x000fea0003800000 */
.L_x_4419:
[----:B------:R-:W-:-:S13]  /*2f30*/  ISETP.NE.AND P0, PT, R4, 0x1c, PT ;  /* 0x0000001c0400780c */ /* 0x000fda0003f05270 */
[----:B------:R-:W-:Y:S05]  /*2f40*/  @!P0 BRA `(.L_x_4428) ;  /* 0x00000000009c8947 */ /* 0x000fea0003800000 */
[----:B------:R-:W-:-:S13]  /*2f50*/  ISETP.NE.AND P0, PT, R4, 0x1d, PT ;  /* 0x0000001d0400780c */ /* 0x000fda0003f05270 */
[----:B------:R-:W-:Y:S05]  /*2f60*/  @!P0 BRA `(.L_x_4429) ;  /* 0x0000000000888947 */ /* 0x000fea0003800000 */
[----:B------:R-:W-:-:S13]  /*2f70*/  ISETP.NE.AND P0, PT, R4, 0x2c, PT ;  /* 0x0000002c0400780c */ /* 0x000fda0003f05270 */
[----:B------:R-:W-:Y:S05]  /*2f80*/  @P0 BRA `(.L_x_4401) ;  /* 0x00000000003c0947 */ /* 0x000fea0003800000 */
        /* <DEDUP_REMOVED lines=15> */
.L_x_4401:
        /* <DEDUP_REMOVED lines=16> */
.L_x_4430:
[----:B------:R-:W-:Y:S05]  /*3180*/  BRA `(.L_x_4402) ;  /* 0x0000000000147947 */ /* 0x000fea0003800000 */
.L_x_4429:
[----:B------:R-:W0:Y:S02]  /*3190*/  F2I.U64.TRUNC R2, R2 ;  /* 0x0000000200027311 */ /* 0x000e24000020d800 */
[----:B0-----:R1:W-:Y:S01]  /*31a0*/  STG.E.64 desc[UR36][R16.64], R2 ;  /* 0x0000000210007986 */ /* 0x0013e2000c101b24 */
[----:B------:R-:W-:Y:S05]  /*31b0*/  BRA `(.L_x_4402) ;  /* 0x0000000000087947 */ /* 0x000fea0003800000 */
.L_x_4428:
[----:B------:R-:W0:Y:S02]  /*31c0*/  F2I.FTZ.U32.TRUNC.NTZ R3, R2 ;  /* 0x0000000200037305 */ /* 0x000e24000021f000 */
[----:B0-----:R0:W-:Y:S02]  /*31d0*/  STG.E desc[UR36][R16.64], R3 ;  /* 0x0000000310007986 */ /* 0x0011e4000c101924 */
.L_x_4402:
[----:B------:R-:W-:-:S04]  /*31e0*/  IMAD R18, R23, 0x200, R18 ;  /* 0x0000020017127824 */ /* 0x000fc800078e0212 */
[----:B------:R-:W-:-:S07]  /*31f0*/  VIADD R19, R18, 0x80 ;  /* 0x0000008012137836 */ /* 0x000fce0000000000 */
.L_x_4365:
[----:B------:R-:W-:Y:S05]  /*3200*/  BSYNC B7 ;  /* 0x0000000000077941 */ /* 0x000fea0003800000 */
.L_x_4364:
        /* <DEDUP_REMOVED lines=307> */
.L_x_4433:
        /* <DEDUP_REMOVED lines=21> */
[----:B--2---:R-:W3:Y:S01]  /*4690*/  I2F.S16 R2, R2 ;  /* 0x0000000200027306 */ /* 0x004ee20000101400 */
[----:B------:R-:W-:Y:S05]  /*46a0*/  BRA `(.L_x_4440) ;  /* 0x0000000c008c7947 */ /* 0x000fea0003800000 */
.L_x_4438:
[----:B------:R-:W2:Y:S01]  /*46b0*/  LDG.E.U8 R2, desc[UR36][R4.64] ;  /* 0x0000002404027981 */ /* 0x000ea2000c1e1100 */
[----:B------:R-:W-:Y:S01]  /*46c0*/  HFMA2.MMA R3, -RZ, RZ, 0, 0 ;  /* 0x00000000ff037435 */ /* 0x000fe200000001ff */
[----:B--2---:R-:W-:Y:S01]  /*46d0*/  I2FP.F32.U32 R2, R2 ;  /* 0x0000000200027245 */ /* 0x004fe20000201000 */
[----:B------:R-:W-:Y:S09]  /*46e0*/  BRA `(.L_x_4440) ;  /* 0x0000000c007c7947 */ /* 0x000ff20003800000 */
.L_x_4437:
        /* <DEDUP_REMOVED lines=8> */
[----:B--2---:R0:W1:Y:S01]  /*4770*/  I2F.S64 R2, R4 ;  /* 0x0000000400027312 */ /* 0x0040620000301400 */
[----:B------:R-:W-:Y:S05]  /*4780*/  BRA `(.L_x_4440) ;  /* 0x0000000c00547947 */ /* 0x000fea0003800000 */
.L_x_4442:
[----:B------:R-:W2:Y:S01]  /*4790*/  LDG.E R2, desc[UR36][R4.64] ;  /* 0x0000002404027981 */ /* 0x000ea2000c1e1900 */
[----:B------:R-:W-:Y:S01]  /*47a0*/  IMAD.MOV.U32 R3, RZ, RZ, RZ ;  /* 0x000000ffff037224 */ /* 0x000fe200078e00ff */
[----:B--2---:R-:W-:Y:S01]  /*47b0*/  I2FP.F32.S32 R2, R2 ;  /* 0x0000000200027245 */ /* 0x004fe20000201400 */
[----:B------:R-:W-:Y:S06]  /*47c0*/  BRA `(.L_x_4440) ;  /* 0x0000000c00447947 */ /* 0x000fec0003800000 */
.L_x_4441:
[----:B------:R-:W2:Y:S01]  /*47d0*/  LDG.E.U16 R2, desc[UR36][R4.64] ;  /* 0x0000002404027981 */ /* 0x000ea2000c1e1500 */
[----:B------:R-:W-:Y:S01]  /*47e0*/  IMAD.MOV.U32 R3, RZ, RZ, RZ ;  /* 0x000000ffff037224 */ /* 0x000fe200078e00ff */
[----:B--2---:R-:W2:Y:S01]  /*47f0*/  I2F.S16 R2, R2 ;  /* 0x0000000200027306 */ /* 0x004ea20000101400 */
[----:B------:R-:W-:Y:S05]  /*4800*/  BRA `(.L_x_4440) ;  /* 0x0000000c00347947 */ /* 0x000fea0003800000 */
.L_x_4436:
        /* <DEDUP_REMOVED lines=9> */
.L_x_4444:
[----:B------:R-:W2:Y:S01]  /*48a0*/  LDG.E.U16 R2, desc[UR36][R4.64] ;  /* 0x0000002404027981 */ /* 0x000ea2000c1e1500 */
[----:B------:R-:W-:Y:S02]  /*48b0*/  IMAD.MOV.U32 R3, RZ, RZ, RZ ;  /* 0x000000ffff037224 */ /* 0x000fe400078e00ff */
[----:B--2---:R-:W-:Y:S01]  /*48c0*/  HADD2.F32 R2, -RZ, R2.H0_H0 ;  /* 0x20000002ff027230 */ /* 0x004fe20000004100 */
[----:B------:R-:W-:Y:S06]  /*48d0*/  BRA `(.L_x_4440) ;  /* 0x0000000c00007947 */ /* 0x000fec0003800000 */
.L_x_4443:
        /* <DEDUP_REMOVED lines=8> */
.L_x_4446:
[----:B------:R-:W2:Y:S02]  /*4960*/  LDG.E R2, desc[UR36][R4.64] ;  /* 0x0000002404027981 */ /* 0x000ea4000c1e1900 */
[--C-:B--2---:R-:W-:Y:S02]  /*4970*/  HADD2.F32 R3, -RZ, R2.reuse.H1_H1 ;  /* 0x30000002ff037230 */ /* 0x104fe40000004100 */
[----:B------:R-:W-:Y:S01]  /*4980*/  HADD2.F32 R2, -RZ, R2.H0_H0 ;  /* 0x20000002ff027230 */ /* 0x000fe20000004100 */
[----:B------:R-:W-:Y:S06]  /*4990*/  BRA `(.L_x_4440) ;  /* 0x0000000800d07947 */ /* 0x000fec0003800000 */
.L_x_4445:
        /* <DEDUP_REMOVED lines=8> */
.L_x_4435:
        /* <DEDUP_REMOVED lines=13> */
.L_x_4449:
        /* <DEDUP_REMOVED lines=10> */
.L_x_4448:
        /* <DEDUP_REMOVED lines=18> */
[----:B------:R-:W-:Y:S02]  /*4cb0*/  IMAD R7, R3, R8, 0x3c000000 ;  /* 0x3c00000003077424 */ /* 0x000fe400078e0208 */
[----:B------:R-:W-:-:S03]  /*4cc0*/  VIADD R3, R0, 0xffffffff ;  /* 0xffffffff00037836 */ /* 0x000fc60000000000 */
[----:B------:R-:W-:Y:S02]  /*4cd0*/  LEA.HI R7, R4, R7, RZ, 0x1c ;  /* 0x0000000704077211 */ /* 0x000fe400078fe0ff */
[----:B------:R-:W-:Y:S02]  /*4ce0*/  SHF.R.S32.HI R3, RZ, 0x1f, R3 ;  /* 0x0000001fff037819 */ /* 0x000fe40000011403 */
[----:B------:R-:W-:-:S04]  /*4cf0*/  LOP3.LUT R6, R7, 0x7f800000, R6, 0xf8, !PT ;  /* 0x7f80000007067812 */ /* 0x000fc800078ef806 */
[----:B------:R-:W-:Y:S01]  /*4d00*/  LOP3.LUT R5, R6, R3, RZ, 0x30, !PT ;  /* 0x0000000306057212 */ /* 0x000fe200078e30ff */
[----:B------:R-:W-:-:S03]  /*4d10*/  IMAD.MOV.U32 R3, RZ, RZ, RZ ;  /* 0x000000ffff037224 */ /* 0x000fc600078e00ff */
[----:B------:R-:W-:Y:S01]  /*4d20*/  LOP3.LUT R2, R5, 0x80000000, R2, 0xf8, !PT ;  /* 0x8000000005027812 */ /* 0x000fe200078ef802 */
[----:B------:R-:W-:Y:S06]  /*4d30*/  BRA `(.L_x_4440) ;  /* 0x0000000400e87947 */ /* 0x000fec0003800000 */
.L_x_4451:
        /* <DEDUP_REMOVED lines=14> */
.L_x_4450:
[----:B------:R-:W2:Y:S01]  /*4e20*/  LDG.E.U16 R2, desc[UR36][R4.64] ;  /* 0x0000002404027981 */ /* 0x000ea2000c1e1500 */
[----:B------:R-:W-:Y:S02]  /*4e30*/  IMAD.MOV.U32 R3, RZ, RZ, RZ ;  /* 0x000000ffff037224 */ /* 0x000fe400078e00ff */
[----:B--2---:R-:W-:Y:S01]  /*4e40*/  IMAD.U32 R2, R2, 0x10000, RZ ;  /* 0x0001000002027824 */ /* 0x004fe200078e00ff */
[----:B------:R-:W-:Y:S06]  /*4e50*/  BRA `(.L_x_4440) ;  /* 0x0000000400a07947 */ /* 0x000fec0003800000 */
.L_x_4447:
        /* <DEDUP_REMOVED lines=12> */
.L_x_4454:
[----:B------:R-:W2:Y:S01]  /*4f20*/  LDG.E.U8 R5, desc[UR36][R4.64] ;  /* 0x0000002404057981 */ /* 0x000ea2000c1e1100 */
[----:B------:R-:W-:Y:S02]  /*4f30*/  CS2R R2, SRZ ;  /* 0x0000000000027805 */ /* 0x000fe4000001ff00 */
[----:B--2---:R-:W-:-:S13]  /*4f40*/  ISETP.NE.AND P0, PT, R5, RZ, PT ;  /* 0x000000ff0500720c */ /* 0x004fda0003f05270 */
[----:B------:R-:W-:Y:S05]  /*4f50*/  @!P0 BRA `(.L_x_4440) ;  /* 0x0000000400608947 */ /* 0x000fea0003800000 */
[----:B------:R-:W-:-:S13]  /*4f60*/  ISETP.NE.AND P0, PT, R5, 0x80, PT ;  /* 0x000000800500780c */ /* 0x000fda0003f05270 */
[----:B------:R-:W-:Y:S01]  /*4f70*/  @!P0 MOV R2, 0x7f800001 ;  /* 0x7f80000100028802 */ /* 0x000fe20000000f00 */
        /* <DEDUP_REMOVED lines=14> */
.L_x_4456:
[----:B------:R-:W-:Y:S05]  /*5060*/  BSYNC B0 ;  /* 0x0000000000007941 */ /* 0x000fea0003800000 */
.L_x_4455:
[----:B------:R-:W-:Y:S01]  /*5070*/  IMAD.SHL.U32 R2, R2, 0x100000, RZ ;  /* 0x0010000002027824 */ /* 0x000fe200078e00ff */
[----:B------:R-:W-:-:S04]  /*5080*/  LEA R5, R0, 0x3b800000, 0x17 ;  /* 0x3b80000000057811 */ /* 0x000fc800078eb8ff */
[----:B------:R-:W-:Y:S01]  /*5090*/  LOP3.LUT R2, R5, R2, R6, 0xfe, !PT ;  /* 0x0000000205027212 */ /* 0x000fe200078efe06 */
[----:B------:R-:W-:Y:S06]  /*50a0*/  BRA `(.L_x_4440) ;  /* 0x00000004000c7947 */ /* 0x000fec0003800000 */
.L_x_4453:
        /* <DEDUP_REMOVED lines=20> */
.L_x_4458:
[----:B------:R-:W-:Y:S05]  /*51f0*/  BSYNC B0 ;  /* 0x0000000000007941 */ /* 0x000fea0003800000 */
.L_x_4457:
[----:B------:R-:W-:Y:S01]  /*5200*/  IMAD.SHL.U32 R2, R2, 0x200000, RZ ;  /* 0x0020000002027824 */ /* 0x000fe200078e00ff */
[----:B------:R-:W-:-:S04]  /*5210*/  LEA R5, R0, 0x37800000, 0x17 ;  /* 0x3780000000057811 */ /* 0x000fc800078eb8ff */
[----:B------:R-:W-:Y:S01]  /*5220*/  LOP3.LUT R2, R5, R2, R6, 0xfe, !PT ;  /* 0x0000000205027212 */ /* 0x000fe200078efe06 */
[----:B------:R-:W-:Y:S06]  /*5230*/  BRA `(.L_x_4440) ;  /* 0x0000000000a87947 */ /* 0x000fec0003800000 */
.L_x_4452:
        /* <DEDUP_REMOVED lines=14> */
.L_x_4462:
[----:B------:R-:W-:Y:S05]  /*5320*/  BSYNC B0 ;  /* 0x0000000000007941 */ /* 0x000fea0003800000 */
.L_x_4461:
[----:B------:R-:W-:Y:S01]  /*5330*/  IMAD.MOV.U32 R3, RZ, RZ, RZ ;  /* 0x000000ffff037224 */ /* 0x000fe200078e00ff */
[----:B------:R-:W-:Y:S06]  /*5340*/  BRA `(.L_x_4440) ;  /* 0x0000000000647947 */ /* 0x000fec0003800000 */
.L_x_4439:
        /* <DEDUP_REMOVED lines=16> */
.L_x_4463:
[----:B------:R-:W-:Y:S01]  /*5450*/  CS2R R2, SRZ ;  /* 0x0000000000027805 */ /* 0x000fe2000001ff00 */
[----:B------:R-:W-:Y:S06]  /*5460*/  BRA `(.L_x_4440) ;  /* 0x00000000001c7947 */ /* 0x000fec0003800000 */
.L_x_4460:
[----:B------:R-:W2:Y:S01]  /*5470*/  LDG.E.64 R4, desc[UR36][R4.64] ;  /* 0x0000002404047981 */ /* 0x000ea2000c1e1b00 */
[----:B------:R-:W-:Y:S01]  /*5480*/  IMAD.MOV.U32 R3, RZ, RZ, RZ ;  /* 0x000000ffff037224 */ /* 0x000fe200078e00ff */
[----:B--2---:R0:W1:Y:S01]  /*5490*/  I2F.U64 R2, R4 ;  /* 0x0000000400027312 */ /* 0x0040620000301000 */
[----:B------:R-:W-:Y:S05]  /*54a0*/  BRA `(.L_x_4440) ;  /* 0x00000000000c7947 */ /* 0x000fea0003800000 */
.L_x_4459:
[----:B------:R-:W2:Y:S01]  /*54b0*/  LDG.E R2, desc[UR36][R4.64] ;  /* 0x0000002404027981 */ /* 0x000ea2000c1e1900 */
[----:B------:R-:W-:Y:S01]  /*54c0*/  HFMA2.MMA R3, -RZ, RZ, 0, 0 ;  /* 0x00000000ff037435 */ /* 0x000fe200000001ff */
[----:B--2---:R-:W-:-:S10]  /*54d0*/  I2FP.F32.U32 R2, R2 ;  /* 0x0000000200027245 */ /* 0x004fd40000201000 */
.L_x_4440:
[----:B------:R-:W-:Y:S05]  /*54e0*/  BSYNC B6 ;  /* 0x0000000000067941 */ /* 0x000fea0003800000 */
.L_x_4434:
[----:B------:R-:W1:Y:S01]  /*54f0*/  LDC.U8 R6, c[0x0][0x430] ;  /* 0x00010c00ff067b82 */ /* 0x000e620000000000 */
[----:B------:R-:W-:Y:S02]  /*5500*/  ULDC.64 UR4, c[0x0][0x428] ;  /* 0x00010a0000047ab9 */ /* 0x000fe40000000a00 */
[----:B0---45:R-:W-:Y:S01]  /*5510*/  FMUL.FTZ R5, R3, UR5 ;  /* 0x0000000503057c20 */ /* 0x031fe20008410000 */
[----:B-123--:R-:W-:-:S03]  /*5520*/  FMUL.FTZ R0, R2, UR5 ;  /* 0x0000000502007c20 */ /* 0x00efc60008410000 */
        /* <DEDUP_REMOVED lines=16> */
.L_x_4467:
[----:B------:R-:W0:Y:S02]  /*5630*/  F2I.S64.TRUNC R2, R2 ;  /* 0x0000000200027311 */ /* 0x000e24000020d900 */
[----:B0-----:R-:W-:-:S05]  /*5640*/  IMAD.MOV.U32 R5, RZ, RZ, R2 ;  /* 0x000000ffff057224 */ /* 0x001fca00078e0002 */
[----:B------:R0:W-:Y:S01]  /*5650*/  STG.E.U8 desc[UR36][R16.64], R5 ;  /* 0x0000000510007986 */ /* 0x0001e2000c101124 */
[----:B------:R-:W-:Y:S05]  /*5660*/  BRA `(.L_x_4469) ;  /* 0x0000000c00447947 */ /* 0x000fea0003800000 */
.L_x_4466:
        /* <DEDUP_REMOVED lines=9> */
.L_x_4471:
[----:B------:R-:W0:Y:S02]  /*5700*/  F2I.FTZ.TRUNC.NTZ R3, R2 ;  /* 0x0000000200037305 */ /* 0x000e24000021f100 */
[----:B0-----:R0:W-:Y:S01]  /*5710*/  STG.E desc[UR36][R16.64], R3 ;  /* 0x0000000310007986 */ /* 0x0011e2000c101924 */
[----:B------:R-:W-:Y:S05]  /*5720*/  BRA `(.L_x_4469) ;  /* 0x0000000c00147947 */ /* 0x000fea0003800000 */
.L_x_4470:
[----:B------:R-:W0:Y:S02]  /*5730*/  F2I.FTZ.TRUNC.NTZ R3, R2 ;  /* 0x0000000200037305 */ /* 0x000e24000021f100 */
[----:B0-----:R0:W-:Y:S01]  /*5740*/  STG.E.U16 desc[UR36][R16.64], R3 ;  /* 0x0000000310007986 */ /* 0x0011e2000c101524 */
[----:B------:R-:W-:Y:S05]  /*5750*/  BRA `(.L_x_4469) ;  /* 0x0000000c00087947 */ /* 0x000fea0003800000 */
.L_x_4465:
        /* <DEDUP_REMOVED lines=8> */
.L_x_4473:
[----:B------:R-:W-:-:S05]  /*57e0*/  F2FP.F16.F32.PACK_AB R2, RZ, R2 ;  /* 0x00000002ff02723e */ /* 0x000fca00000000ff */
[----:B------:R0:W-:Y:S01]  /*57f0*/  STG.E.U16 desc[UR36][R16.64], R2 ;  /* 0x0000000210007986 */ /* 0x0001e2000c101524 */
[----:B------:R-:W-:Y:S05]  /*5800*/  BRA `(.L_x_4469) ;  /* 0x0000000800dc7947 */ /* 0x000fea0003800000 */
.L_x_4472:
        /* <DEDUP_REMOVED lines=8> */
.L_x_4475:
[----:B------:R-:W-:-:S05]  /*5890*/  F2FP.F16.F32.PACK_AB R3, R3, R2 ;  /* 0x000000020303723e */ /* 0x000fca00000000ff */
[----:B------:R0:W-:Y:S01]  /*58a0*/  STG.E desc[UR36][R16.64], R3 ;  /* 0x0000000310007986 */ /* 0x0001e2000c101924 */
[----:B------:R-:W-:Y:S05]  /*58b0*/  BRA `(.L_x_4469) ;  /* 0x0000000800b07947 */ /* 0x000fea0003800000 */
.L_x_4474:
[----:B------:R-:W-:-:S06]  /*58c0*/  FMUL.FTZ R2, R2, 1 ;  /* 0x3f80000002027820 */ /* 0x000fcc0000410000 */
[----:B------:R-:W0:Y:S02]  /*58d0*/  F2F.F64.F32 R2, R2 ;  /* 0x0000000200027310 */ /* 0x000e240000201800 */
[----:B0-----:R0:W-:Y:S01]  /*58e0*/  STG.E.64 desc[UR36][R16.64], R2 ;  /* 0x0000000210007986 */ /* 0x0011e2000c101b24 */
[----:B------:R-:W-:Y:S05]  /*58f0*/  BRA `(.L_x_4469) ;  /* 0x0000000800a07947 */ /* 0x000fea0003800000 */
.L_x_4464:
        /* <DEDUP_REMOVED lines=14> */
.L_x_4478:
[----:B------:R-:W-:Y:S01]  /*59e0*/  FMUL.FTZ R6, R3, 1 ;  /* 0x3f80000003067820 */ /* 0x000fe20000410000 */
[----:B------:R-:W-:-:S05]  /*59f0*/  FMUL.FTZ R4, R2, 1 ;  /* 0x3f80000002047820 */ /* 0x000fca0000410000 */
[----:B------:R-:W-:Y:S08]  /*5a00*/  F2F.F64.F32 R6, R6 ;  /* 0x0000000600067310 */ /* 0x000ff00000201800 */
[----:B------:R-:W0:Y:S02]  /*5a10*/  F2F.F64.F32 R4, R4 ;  /* 0x0000000400047310 */ /* 0x000e240000201800 */
[----:B0-----:R0:W-:Y:S01]  /*5a20*/  STG.E.128 desc[UR36][R16.64], R4 ;  /* 0x0000000410007986 */ /* 0x0011e2000c101d24 */
[----:B------:R-:W-:Y:S05]  /*5a30*/  BRA `(.L_x_4469) ;  /* 0x0000000800507947 */ /* 0x000fea0003800000 */
.L_x_4477:
        /* <DEDUP_REMOVED lines=20> */
.L_x_4482:
[----:B------:R-:W-:Y:S05]  /*5b80*/  BSYNC B0 ;  /* 0x0000000000007941 */ /* 0x000fea0003800000 */
.L_x_4481:
[----:B------:R-:W-:-:S05]  /*5b90*/  LOP3.LUT R5, R0, R5, RZ, 0xfc, !PT ;  /* 0x0000000500057212 */ /* 0x000fca00078efcff */
[----:B------:R0:W-:Y:S01]  /*5ba0*/  STG.E.U8 desc[UR36][R16.64], R5 ;  /* 0x0000000510007986 */ /* 0x0001e2000c101124 */
[----:B------:R-:W-:Y:S05]  /*5bb0*/  BRA `(.L_x_4469) ;  /* 0x0000000400f07947 */ /* 0x000fea0003800000 */
.L_x_4480:
        /* <DEDUP_REMOVED lines=12> */
.L_x_4484:
[----:B------:R-:W-:Y:S01]  /*5c80*/  IMAD.MOV.U32 R0, RZ, RZ, 0x7f ;  /* 0x0000007fff007424 */ /* 0x000fe200078e00ff */
[----:B------:R-:W-:-:S04]  /*5c90*/  ISETP.GT.U32.AND P0, PT, R4, 0x7f800000, PT ;  /* 0x7f8000000400780c */ /* 0x000fc80003f04070 */
[----:B------:R-:W-:-:S09]  /*5ca0*/  SEL R0, R0, 0x7c, P0 ;  /* 0x0000007c00007807 */ /* 0x000fd20000000000 */
.L_x_4485:
[----:B------:R-:W-:Y:S05]  /*5cb0*/  BSYNC B0 ;  /* 0x0000000000007941 */ /* 0x000fea0003800000 */
.L_x_4483:
[----:B------:R-:W-:-:S04]  /*5cc0*/  LOP3.LUT R2, R2, 0x80000000, RZ, 0xc0, !PT ;  /* 0x8000000002027812 */ /* 0x000fc800078ec0ff */
[----:B------:R-:W-:-:S04]  /*5cd0*/  SHF.R.U32.HI R3, RZ, 0x18, R2 ;  /* 0x00000018ff037819 */ /* 0x000fc80000011602 */
[----:B------:R-:W-:-:S05]  /*5ce0*/  LOP3.LUT R3, R0, R3, RZ, 0xfc, !PT ;  /* 0x0000000300037212 */ /* 0x000fca00078efcff */
[----:B------:R0:W-:Y:S01]  /*5cf0*/  STG.E.U8 desc[UR36][R16.64], R3 ;  /* 0x0000000310007986 */ /* 0x0001e2000c101124 */
[----:B------:R-:W-:Y:S05]  /*5d00*/  BRA `(.L_x_4469) ;  /* 0x00000004009c7947 */ /* 0x000fea0003800000 */
.L_x_4479:
[----:B------:R-:W-:-:S05]  /*5d10*/  F2FP.BF16.F32.PACK_AB R2, RZ, R2 ;  /* 0x00000002ff02723e */ /* 0x000fca00000010ff */
[----:B------:R0:W-:Y:S01]  /*5d20*/  STG.E.U16 desc[UR36][R16.64], R2 ;  /* 0x0000000210007986 */ /* 0x0001e2000c101524 */
[----:B------:R-:W-:Y:S05]  /*5d30*/  BRA `(.L_x_4469) ;  /* 0x0000000400907947 */ /* 0x000fea0003800000 */
.L_x_4476:
        /* <DEDUP_REMOVED lines=11> */
.L_x_4488:
        /* <DEDUP_REMOVED lines=16> */
.L_x_4491:
[----:B------:R-:W-:-:S04]  /*5ef0*/  LOP3.LUT R2, R2, 0x80000000, RZ, 0xc0, !PT ;  /* 0x8000000002027812 */ /* 0x000fc800078ec0ff */
[----:B------:R-:W-:-:S04]  /*5f00*/  SHF.R.U32.HI R3, RZ, 0x18, R2 ;  /* 0x00000018ff037819 */ /* 0x000fc80000011602 */
[----:B------:R-:W-:-:S04]  /*5f10*/  LOP3.LUT R0, R0, R3, RZ, 0xfc, !PT ;  /* 0x0000000300007212 */ /* 0x000fc800078efcff */
[----:B------:R-:W-:-:S07]  /*5f20*/  PRMT R8, R0, 0x7610, R8 ;  /* 0x0000761000087816 */ /* 0x000fce0000000008 */
.L_x_4490:
[----:B------:R-:W-:Y:S05]  /*5f30*/  BSYNC B0 ;  /* 0x0000000000007941 */ /* 0x000fea0003800000 */
.L_x_4489:
[----:B------:R3:W-:Y:S01]  /*5f40*/  STG.E.U8 desc[UR36][R16.64], R8 ;  /* 0x0000000810007986 */ /* 0x0007e2000c101124 */
[----:B------:R-:W-:Y:S05]  /*5f50*/  BRA `(.L_x_4469) ;  /* 0x0000000400087947 */ /* 0x000fea0003800000 */
.L_x_4487:
        /* <DEDUP_REMOVED lines=16> */
.L_x_4494:
[----:B------:R-:W-:-:S04]  /*6060*/  LOP3.LUT R2, R2, 0x80000000, RZ, 0xc0, !PT ;  /* 0x8000000002027812 */ /* 0x000fc800078ec0ff */
[----:B------:R-:W-:-:S04]  /*6070*/  SHF.R.U32.HI R3, RZ, 0x18, R2 ;  /* 0x00000018ff037819 */ /* 0x000fc80000011602 */
[----:B------:R-:W-:-:S04]  /*6080*/  LOP3.LUT R0, R0, R3, RZ, 0xfc, !PT ;  /* 0x0000000300007212 */ /* 0x000fc800078efcff */
[----:B------:R-:W-:-:S07]  /*6090*/  PRMT R8, R0, 0x7610, R8 ;  /* 0x0000761000087816 */ /* 0x000fce0000000008 */
.L_x_4493:
[----:B------:R-:W-:Y:S05]  /*60a0*/  BSYNC B0 ;  /* 0x0000000000007941 */ /* 0x000fea0003800000 */
.L_x_4492:
[----:B------:R0:W-:Y:S01]  /*60b0*/  STG.E.U8 desc[UR36][R16.64], R8 ;  /* 0x0000000810007986 */ /* 0x0001e2000c101124 */
[----:B------:R-:W-:Y:S05]  /*60c0*/  BRA `(.L_x_4469) ;  /* 0x0000000000ac7947 */ /* 0x000fea0003800000 */
.L_x_4486:
        /* <DEDUP_REMOVED lines=21> */
.L_x_4468:
        /* <DEDUP_REMOVED lines=16> */
.L_x_4497:
[----:B------:R-:W-:Y:S05]  /*6320*/  BRA `(.L_x_4469) ;  /* 0x0000000000147947 */ /* 0x000fea0003800000 */
.L_x_4496:
[----:B------:R-:W0:Y:S02]  /*6330*/  F2I.U64.TRUNC R2, R2 ;  /* 0x0000000200027311 */ /* 0x000e24000020d800 */
[----:B0-----:R2:W-:Y:S01]  /*6340*/  STG.E.64 desc[UR36][R16.64], R2 ;  /* 0x0000000210007986 */ /* 0x0015e2000c101b24 */
[----:B------:R-:W-:Y:S05]  /*6350*/  BRA `(.L_x_4469) ;  /* 0x0000000000087947 */ /* 0x000fea0003800000 */
.L_x_4495:
[----:B------:R-:W0:Y:S02]  /*6360*/  F2I.FTZ.U32.TRUNC.NTZ R3, R2 ;  /* 0x0000000200037305 */ /* 0x000e24000021f000 */
[----:B0-----:R0:W-:Y:S02]  /*6370*/  STG.E desc[UR36][R16.64], R3 ;  /* 0x0000000310007986 */ /* 0x0011e4000c101924 */
.L_x_4469:
[----:B------:R-:W-:-:S07]  /*6380*/  VIADD R19, R19, 0x80 ;  /* 0x0000008013137836 */ /* 0x000fce0000000000 */
.L_x_4432:
[----:B------:R-:W-:Y:S05]  /*6390*/  BSYNC B7 ;  /* 0x0000000000077941 */ /* 0x000fea0003800000 */
.L_x_4431:
[----:B------:R-:W-:Y:S01]  /*63a0*/  ULDC UR4, c[0x0][0x210] ;  /* 0x0000840000047ab9 */ /* 0x000fe20000000800 */
[----:B------:R-:W-:Y:S01]  /*63b0*/  BSSY B7, `(.L_x_4498) ;  /* 0x0000317000077945 */ /* 0x000fe20003800000 */
[----:B------:R-:W-:-:S13]  /*63c0*/  ISETP.GE.AND P0, PT, R19, UR4, PT ;  /* 0x0000000413007c0c */ /* 0x000fda000bf06270 */
[----:B------:R-:W-:Y:S05]  /*63d0*/  @P0 BRA `(.L_x_4499) ;  /* 0x0000003000500947 */ /* 0x000fea0003800000 */
[----:B0-----:R-:W0:Y:S01]  /*63e0*/  LDC R6, c[0x0][0x218] ;  /* 0x00008600ff067b82 */ /* 0x001e220000000800 */
[----:B------:R-:W-:Y:S01]  /*63f0*/  HFMA2.MMA R0, -RZ, RZ, 0, 0 ;  /* 0x00000000ff007435 */ /* 0x000fe200000001ff */
        /* <DEDUP_REMOVED lines=301> */
.L_x_4500:
        /* <DEDUP_REMOVED lines=21> */
[----:B--2---:R-:W2:Y:S01]  /*7820*/  I2F.S16 R2, R2 ;  /* 0x0000000200027306 */ /* 0x004ea20000101400 */
[----:B------:R-:W-:Y:S05]  /*7830*/  BRA `(.L_x_4507) ;  /* 0x0000000c008c7947 */ /* 0x000fea0003800000 */
.L_x_4505:
[----:B------:R-:W2:Y:S01]  /*7840*/  LDG.E.U8 R2, desc[UR36][R4.64] ;  /* 0x0000002404027981 */ /* 0x000ea2000c1e1100 */
[----:B------:R-:W-:Y:S01]  /*7850*/  IMAD.MOV.U32 R3, RZ, RZ, RZ ;  /* 0x000000ffff037224 */ /* 0x000fe200078e00ff */
[----:B--2---:R-:W-:Y:S01]  /*7860*/  I2FP.F32.U32 R2, R2 ;  /* 0x0000000200027245 */ /* 0x004fe20000201000 */
[----:B------:R-:W-:Y:S06]  /*7870*/  BRA `(.L_x_4507) ;  /* 0x0000000c007c7947 */ /* 0x000fec0003800000 */
.L_x_4504:
        /* <DEDUP_REMOVED lines=8> */
[----:B--2---:R3:W4:Y:S01]  /*7900*/  I2F.S64 R2, R4 ;  /* 0x0000000400027312 */ /* 0x0047220000301400 */
[----:B------:R-:W-:Y:S05]  /*7910*/  BRA `(.L_x_4507) ;  /* 0x0000000c00547947 */ /* 0x000fea0003800000 */
.L_x_4509:
[----:B------:R-:W2:Y:S01]  /*7920*/  LDG.E R2, desc[UR36][R4.64] ;  /* 0x0000002404027981 */ /* 0x000ea2000c1e1900 */
[----:B------:R-:W-:Y:S01]  /*7930*/  IMAD.MOV.U32 R3, RZ, RZ, RZ ;  /* 0x000000ffff037224 */ /* 0x000fe200078e00ff */
[----:B--2---:R-:W-:Y:S01]  /*7940*/  I2FP.F32.S32 R2, R2 ;  /* 0x0000000200027245 */ /* 0x004fe20000201400 */
[----:B------:R-:W-:Y:S06]  /*7950*/  BRA `(.L_x_4507) ;  /* 0x0000000c00447947 */ /* 0x000fec0003800000 */
.L_x_4508:
[----:B------:R-:W2:Y:S01]  /*7960*/  LDG.E.U16 R2, desc[UR36][R4.64] ;  /* 0x0000002404027981 */ /* 0x000ea2000c1e1500 */
[----:B------:R-:W-:Y:S01]  /*7970*/  IMAD.MOV.U32 R3, RZ, RZ, RZ ;  /* 0x000000ffff037224 */ /* 0x000fe200078e00ff */
[----:B--2---:R-:W0:Y:S01]  /*7980*/  I2F.S16 R2, R2 ;  /* 0x0000000200027306 */ /* 0x004e220000101400 */
[----:B------:R-:W-:Y:S05]  /*7990*/  BRA `(.L_x_4507) ;  /* 0x0000000c00347947 */ /* 0x000fea0003800000 */
.L_x_4503:
        /* <DEDUP_REMOVED lines=9> */
.L_x_4511:
[----:B------:R-:W2:Y:S01]  /*7a30*/  LDG.E.U16 R2, desc[UR36][R4.64] ;  /* 0x0000002404027981 */ /* 0x000ea2000c1e1500 */
[----:B------:R-:W-:Y:S02]  /*7a40*/  IMAD.MOV.U32 R3, RZ, RZ, RZ ;  /* 0x000000ffff037224 */ /* 0x000fe400078e00ff */
[----:B--2---:R-:W-:Y:S01]  /*7a50*/  HADD2.F32 R2, -RZ, R2.H0_H0 ;  /* 0x20000002ff027230 */ /* 0x004fe20000004100 */
[----:B------:R-:W-:Y:S06]  /*7a60*/  BRA `(.L_x_4507) ;  /* 0x0000000c00007947 */ /* 0x000fec0003800000 */
.L_x_4510:
        /* <DEDUP_REMOVED lines=8> */
.L_x_4513:
[----:B------:R-:W2:Y:S02]  /*7af0*/  LDG.E R2, desc[UR36][R4.64] ;  /* 0x0000002404027981 */ /* 0x000ea4000c1e1900 */
[--C-:B--2---:R-:W-:Y:S02]  /*7b00*/  HADD2.F32 R3, -RZ, R2.reuse.H1_H1 ;  /* 0x30000002ff037230 */ /* 0x104fe40000004100 */
[----:B------:R-:W-:Y:S01]  /*7b10*/  HADD2.F32 R2, -RZ, R2.H0_H0 ;  /* 0x20000002ff027230 */ /* 0x000fe20000004100 */
[----:B------:R-:W-:Y:S06]  /*7b20*/  BRA `(.L_x_4507) ;  /* 0x0000000800d07947 */ /* 0x000fec0003800000 */
.L_x_4512:
        /* <DEDUP_REMOVED lines=8> */
.L_x_4502:
        /* <DEDUP_REMOVED lines=13> */
.L_x_4516:
        /* <DEDUP_REMOVED lines=10> */
.L_x_4515:
        /* <DEDUP_REMOVED lines=11> */
[----:B------:R-:W-:-:S04]  /*7dd0*/  IADD3 R6, R0, 0x1000000, RZ ;  /* 0x0100000000067810 */ /* 0x000fc80007ffe0ff */
        /* <DEDUP_REMOVED lines=15> */
.L_x_4518:
        /* <DEDUP_REMOVED lines=14> */
.L_x_4517:
[----:B------:R-:W2:Y:S01]  /*7fb0*/  LDG.E.U16 R2, desc[UR36][R4.64] ;  /* 0x0000002404027981 */ /* 0x000ea2000c1e1500 */
[----:B------:R-:W-:Y:S02]  /*7fc0*/  IMAD.MOV.U32 R3, RZ, RZ, RZ ;  /* 0x000000ffff037224 */ /* 0x000fe400078e00ff */
[----:B--2---:R-:W-:Y:S01]  /*7fd0*/  IMAD.U32 R2, R2, 0x10000, RZ ;  /* 0x0001000002027824 */ /* 0x004fe200078e00ff */
[----:B------:R-:W-:Y:S06]  /*7fe0*/  BRA `(.L_x_4507) ;  /* 0x0000000400a07947 */ /* 0x000fec0003800000 */
.L_x_4514:
        /* <DEDUP_REMOVED lines=12> */
.L_x_4521:
        /* <DEDUP_REMOVED lines=20> */
.L_x_4523:
[----:B------:R-:W-:Y:S05]  /*81f0*/  BSYNC B0 ;  /* 0x0000000000007941 */ /* 0x000fea0003800000 */
.L_x_4522:
[----:B------:R-:W-:Y:S01]  /*8200*/  IMAD.SHL.U32 R2, R2, 0x100000, RZ ;  /* 0x0010000002027824 */ /* 0x000fe200078e00ff */
[----:B------:R-:W-:-:S04]  /*8210*/  LEA R5, R0, 0x3b800000, 0x17 ;  /* 0x3b80000000057811 */ /* 0x000fc800078eb8ff */
[----:B------:R-:W-:Y:S01]  /*8220*/  LOP3.LUT R2, R5, R2, R6, 0xfe, !PT ;  /* 0x0000000205027212 */ /* 0x000fe200078efe06 */
[----:B------:R-:W-:Y:S06]  /*8230*/  BRA `(.L_x_4507) ;  /* 0x00000004000c7947 */ /* 0x000fec0003800000 */
.L_x_4520:
        /* <DEDUP_REMOVED lines=20> */
.L_x_4525:
[----:B------:R-:W-:Y:S05]  /*8380*/  BSYNC B0 ;  /* 0x0000000000007941 */ /* 0x000fea0003800000 */
.L_x_4524:
[----:B------:R-:W-:Y:S01]  /*8390*/  IMAD.SHL.U32 R2, R2, 0x200000, RZ ;  /* 0x0020000002027824 */ /* 0x000fe200078e00ff */
[----:B------:R-:W-:-:S04]  /*83a0*/  LEA R5, R0, 0x37800000, 0x17 ;  /* 0x3780000000057811 */ /* 0x000fc800078eb8ff */
[----:B------:R-:W-:Y:S01]  /*83b0*/  LOP3.LUT R2, R5, R2, R6, 0xfe, !PT ;  /* 0x0000000205027212 */ /* 0x000fe200078efe06 */
[----:B------:R-:W-:Y:S06]  /*83c0*/  BRA `(.L_x_4507) ;  /* 0x0000000000a87947 */ /* 0x000fec0003800000 */
.L_x_4519:
        /* <DEDUP_REMOVED lines=14> */
.L_x_4529:
[----:B------:R-:W-:Y:S05]  /*84b0*/  BSYNC B0 ;  /* 0x0000000000007941 */ /* 0x000fea0003800000 */
.L_x_4528:
[----:B------:R-:W-:Y:S01]  /*84c0*/  MOV R3, RZ ;  /* 0x000000ff00037202 */ /* 0x000fe20000000f00 */
[----:B------:R-:W-:Y:S06]  /*84d0*/  BRA `(.L_x_4507) ;  /* 0x0000000000647947 */ /* 0x000fec0003800000 */
.L_x_4506:
        /* <DEDUP_REMOVED lines=16> */
.L_x_4530:
[----:B------:R-:W-:Y:S01]  /*85e0*/  CS2R R2, SRZ ;  /* 0x0000000000027805 */ /* 0x000fe2000001ff00 */
[----:B------:R-:W-:Y:S06]  /*85f0*/  BRA `(.L_x_4507) ;  /* 0x00000000001c7947 */ /* 0x000fec0003800000 */
.L_x_4527:
[----:B------:R-:W2:Y:S01]  /*8600*/  LDG.E.64 R4, desc[UR36][R4.64] ;  /* 0x0000002404047981 */ /* 0x000ea2000c1e1b00 */
[----:B------:R-:W-:Y:S01]  /*8610*/  IMAD.MOV.U32 R3, RZ, RZ, RZ ;  /* 0x000000ffff037224 */ /* 0x000fe200078e00ff */
[----:B--2---:R0:W1:Y:S01]  /*8620*/  I2F.U64 R2, R4 ;  /* 0x0000000400027312 */ /* 0x0040620000301000 */
[----:B------:R-:W-:Y:S05]  /*8630*/  BRA `(.L_x_4507) ;  /* 0x00000000000c7947 */ /* 0x000fea0003800000 */
.L_x_4526:
[----:B------:R-:W2:Y:S01]  /*8640*/  LDG.E R2, desc[UR36][R4.64] ;  /* 0x0000002404027981 */ /* 0x000ea2000c1e1900 */
[----:B------:R-:W-:Y:S01]  /*8650*/  IMAD.MOV.U32 R3, RZ, RZ, RZ ;  /* 0x000000ffff037224 */ /* 0x000fe200078e00ff */
[----:B--2---:R-:W-:-:S07]  /*8660*/  I2FP.F32.U32 R2, R2 ;  /* 0x0000000200027245 */ /* 0x004fce0000201000 */
.L_x_4507:
[----:B------:R-:W-:Y:S05]  /*8670*/  BSYNC B6 ;  /* 0x0000000000067941 */ /* 0x000fea0003800000 */
.L_x_4501:
[----:B------:R-:W1:Y:S01]  /*8680*/  LDC.U8 R6, c[0x0][0x430] ;  /* 0x00010c00ff067b82 */ /* 0x000e620000000000 */
[----:B------:R-:W-:Y:S02]  /*8690*/  ULDC.64 UR4, c[0x0][0x428] ;  /* 0x00010a0000047ab9 */ /* 0x000fe40000000a00 */
[----:B0--3-5:R-:W-:Y:S01]  /*86a0*/  FMUL.FTZ R5, R3, UR5 ;  /* 0x0000000503057c20 */ /* 0x029fe20008410000 */
[----:B-12-4-:R-:W-:-:S03]  /*86b0*/  FMUL.FTZ R0, R2, UR5 ;  /* 0x0000000502007c20 */ /* 0x016fc60008410000 */
        /* <DEDUP_REMOVED lines=16> */
.L_x_4534:
[----:B------:R-:W0:Y:S02]  /*87c0*/  F2I.S64.TRUNC R2, R2 ;  /* 0x0000000200027311 */ /* 0x000e24000020d900 */
[----:B0-----:R-:W-:-:S05]  /*87d0*/  IMAD.MOV.U32 R5, RZ, RZ, R2 ;  /* 0x000000ffff057224 */ /* 0x001fca00078e0002 */
[----:B------:R0:W-:Y:S01]  /*87e0*/  STG.E.U8 desc[UR36][R16.64], R5 ;  /* 0x0000000510007986 */ /* 0x0001e2000c101124 */
[----:B------:R-:W-:Y:S05]  /*87f0*/  BRA `(.L_x_4536) ;  /* 0x0000000c00447947 */ /* 0x000fea0003800000 */
.L_x_4533:
        /* <DEDUP_REMOVED lines=9> */
.L_x_4538:
[----:B------:R-:W0:Y:S02]  /*8890*/  F2I.FTZ.TRUNC.NTZ R3, R2 ;  /* 0x0000000200037305 */ /* 0x000e24000021f100 */
[----:B0-----:R0:W-:Y:S01]  /*88a0*/  STG.E desc[UR36][R16.64], R3 ;  /* 0x0000000310007986 */ /* 0x0011e2000c101924 */
[----:B------:R-:W-:Y:S05]  /*88b0*/  BRA `(.L_x_4536) ;  /* 0x0000000c00147947 */ /* 0x000fea0003800000 */
.L_x_4537:
[----:B------:R-:W0:Y:S02]  /*88c0*/  F2I.FTZ.TRUNC.NTZ R3, R2 ;  /* 0x0000000200037305 */ /* 0x000e24000021f100 */
[----:B0-----:R0:W-:Y:S01]  /*88d0*/  STG.E.U16 desc[UR36][R16.64], R3 ;  /* 0x0000000310007986 */ /* 0x0011e2000c101524 */
[----:B------:R-:W-:Y:S05]  /*88e0*/  BRA `(.L_x_4536) ;  /* 0x0000000c00087947 */ /* 0x000fea0003800000 */
.L_x_4532:
        /* <DEDUP_REMOVED lines=8> */
.L_x_4540:
[----:B------:R-:W-:-:S05]  /*8970*/  F2FP.F16.F32.PACK_AB R2, RZ, R2 ;  /* 0x00000002ff02723e */ /* 0x000fca00000000ff */
[----:B------:R0:W-:Y:S01]  /*8980*/  STG.E.U16 desc[UR36][R16.64], R2 ;  /* 0x0000000210007986 */ /* 0x0001e2000c101524 */
[----:B------:R-:W-:Y:S05]  /*8990*/  BRA `(.L_x_4536) ;  /* 0x0000000800dc7947 */ /* 0x000fea0003800000 */
.L_x_4539:
        /* <DEDUP_REMOVED lines=8> */
.L_x_4542:
[----:B------:R-:W-:-:S05]  /*8a20*/  F2FP.F16.F32.PACK_AB R3, R3, R2 ;  /* 0x000000020303723e */ /* 0x000fca00000000ff */
[----:B------:R0:W-:Y:S01]  /*8a30*/  STG.E desc[UR36][R16.64], R3 ;  /* 0x0000000310007986 */ /* 0x0001e2000c101924 */
[----:B------:R-:W-:Y:S05]  /*8a40*/  BRA `(.L_x_4536) ;  /* 0x0000000800b07947 */ /* 0x000fea0003800000 */
.L_x_4541:
[----:B------:R-:W-:-:S06]  /*8a50*/  FMUL.FTZ R2, R2, 1 ;  /* 0x3f80000002027820 */ /* 0x000fcc0000410000 */
[----:B------:R-:W0:Y:S02]  /*8a60*/  F2F.F64.F32 R2, R2 ;  /* 0x0000000200027310 */ /* 0x000e240000201800 */
[----:B0-----:R0:W-:Y:S01]  /*8a70*/  STG.E.64 desc[UR36][R16.64], R2 ;  /* 0x0000000210007986 */ /* 0x0011e2000c101b24 */
[----:B------:R-:W-:Y:S05]  /*8a80*/  BRA `(.L_x_4536) ;  /* 0x0000000800a07947 */ /* 0x000fea0003800000 */
.L_x_4531:
        /* <DEDUP_REMOVED lines=14> */
.L_x_4545:
[----:B------:R-:W-:Y:S01]  /*8b70*/  FMUL.FTZ R6, R3, 1 ;  /* 0x3f80000003067820 */ /* 0x000fe20000410000 */
[----:B------:R-:W-:-:S05]  /*8b80*/  FMUL.FTZ R4, R2, 1 ;  /* 0x3f80000002047820 */ /* 0x000fca0000410000 */
[----:B------:R-:W-:Y:S08]  /*8b90*/  F2F.F64.F32 R6, R6 ;  /* 0x0000000600067310 */ /* 0x000ff00000201800 */
[----:B------:R-:W0:Y:S02]  /*8ba0*/  F2F.F64.F32 R4, R4 ;  /* 0x0000000400047310 */ /* 0x000e240000201800 */
[----:B0-----:R0:W-:Y:S01]  /*8bb0*/  STG.E.128 desc[UR36][R16.64], R4 ;  /* 0x0000000410007986 */ /* 0x0011e2000c101d24 */
[----:B------:R-:W-:Y:S05]  /*8bc0*/  BRA `(.L_x_4536) ;  /* 0x0000000800507947 */ /* 0x000fea0003800000 */
.L_x_4544:
        /* <DEDUP_REMOVED lines=20> */
.L_x_4549:
[----:B------:R-:W-:Y:S05]  /*8d10*/  BSYNC B0 ;  /* 0x0000000000007941 */ /* 0x000fea0003800000 */
.L_x_4548:
[----:B------:R-:W-:-:S05]  /*8d20*/  LOP3.LUT R5, R0, R5, RZ, 0xfc, !PT ;  /* 0x0000000500057212 */ /* 0x000fca00078efcff */
[----:B------:R0:W-:Y:S01]  /*8d30*/  STG.E.U8 desc[UR36][R16.64], R5 ;  /* 0x0000000510007986 */ /* 0x0001e2000c101124 */
[----:B------:R-:W-:Y:S05]  /*8d40*/  BRA `(.L_x_4536) ;  /* 0x0000000400f07947 */ /* 0x000fea0003800000 */
.L_x_4547:
        /* <DEDUP_REMOVED lines=12> */
.L_x_4551:
[----:B------:R-:W-:Y:S01]  /*8e10*/  IMAD.MOV.U32 R0, RZ, RZ, 0x7f ;  /* 0x0000007fff007424 */ /* 0x000fe200078e00ff */
[----:B------:R-:W-:-:S04]  /*8e20*/  ISETP.GT.U32.AND P0, PT, R4, 0x7f800000, PT ;  /* 0x7f8000000400780c */ /* 0x000fc80003f04070 */
[----:B------:R-:W-:-:S09]  /*8e30*/  SEL R0, R0, 0x7c, P0 ;  /* 0x0000007c00007807 */ /* 0x000fd20000000000 */
.L_x_4552:
[----:B------:R-:W-:Y:S05]  /*8e40*/  BSYNC B0 ;  /* 0x0000000000007941 */ /* 0x000fea0003800000 */
.L_x_4550:
[----:B------:R-:W-:-:S04]  /*8e50*/  LOP3.LUT R2, R2, 0x80000000, RZ, 0xc0, !PT ;  /* 0x8000000002027812 */ /* 0x000fc800078ec0ff */
[----:B------:R-:W-:-:S04]  /*8e60*/  SHF.R.U32.HI R3, RZ, 0x18, R2 ;  /* 0x00000018ff037819 */ /* 0x000fc80000011602 */
[----:B------:R-:W-:-:S05]  /*8e70*/  LOP3.LUT R3, R0, R3, RZ, 0xfc, !PT ;  /* 0x0000000300037212 */ /* 0x000fca00078efcff */
[----:B------:R0:W-:Y:S01]  /*8e80*/  STG.E.U8 desc[UR36][R16.64], R3 ;  /* 0x0000000310007986 */ /* 0x0001e2000c101124 */
[----:B------:R-:W-:Y:S05]  /*8e90*/  BRA `(.L_x_4536) ;  /* 0x00000004009c7947 */ /* 0x000fea0003800000 */
.L_x_4546:
[----:B------:R-:W-:-:S05]  /*8ea0*/  F2FP.BF16.F32.PACK_AB R2, RZ, R2 ;  /* 0x00000002ff02723e */ /* 0x000fca00000010ff */
[----:B------:R0:W-:Y:S01]  /*8eb0*/  STG.E.U16 desc[UR36][R16.64], R2 ;  /* 0x0000000210007986 */ /* 0x0001e2000c101524 */
[----:B------:R-:W-:Y:S05]  /*8ec0*/  BRA `(.L_x_4536) ;  /* 0x0000000400907947 */ /* 0x000fea0003800000 */
.L_x_4543:
        /* <DEDUP_REMOVED lines=11> */
.L_x_4555:
        /* <DEDUP_REMOVED lines=16> */
.L_x_4558:
[----:B------:R-:W-:-:S04]  /*9080*/  LOP3.LUT R2, R2, 0x80000000, RZ, 0xc0, !PT ;  /* 0x8000000002027812 */ /* 0x000fc800078ec0ff */
[----:B------:R-:W-:-:S04]  /*9090*/  SHF.R.U32.HI R3, RZ, 0x18, R2 ;  /* 0x00000018ff037819 */ /* 0x000fc80000011602 */
[----:B------:R-:W-:-:S04]  /*90a0*/  LOP3.LUT R0, R0, R3, RZ, 0xfc, !PT ;  /* 0x0000000300007212 */ /* 0x000fc800078efcff */
[----:B------:R-:W-:-:S07]  /*90b0*/  PRMT R8, R0, 0x7610, R8 ;  /* 0x0000761000087816 */ /* 0x000fce0000000008 */
.L_x_4557:
[----:B------:R-:W-:Y:S05]  /*90c0*/  BSYNC B0 ;  /* 0x0000000000007941 */ /* 0x000fea0003800000 */
.L_x_4556:
[----:B------:R3:W-:Y:S01]  /*90d0*/  STG.E.U8 desc[UR36][R16.64], R8 ;  /* 0x0000000810007986 */ /* 0x0007e2000c101124 */
[----:B------:R-:W-:Y:S05]  /*90e0*/  BRA `(.L_x_4536) ;  /* 0x0000000400087947 */ /* 0x000fea0003800000 */
.L_x_4554:
        /* <DEDUP_REMOVED lines=16> */
.L_x_4561:
[----:B------:R-:W-:-:S04]  /*91f0*/  LOP3.LUT R2, R2, 0x80000000, RZ, 0xc0, !PT ;  /* 0x8000000002027812 */ /* 0x000fc800078ec0ff */
[----:B------:R-:W-:-:S04]  /*9200*/  SHF.R.U32.HI R3, RZ, 0x18, R2 ;  /* 0x00000018ff037819 */ /* 0x000fc80000011602 */
[----:B------:R-:W-:-:S04]  /*9210*/  LOP3.LUT R0, R0, R3, RZ, 0xfc, !PT ;  /* 0x0000000300007212 */ /* 0x000fc800078efcff */
[----:B------:R-:W-:-:S07]  /*9220*/  PRMT R8, R0, 0x7610, R8 ;  /* 0x0000761000087816 */ /* 0x000fce0000000008 */
.L_x_4560:
[----:B------:R-:W-:Y:S05]  /*9230*/  BSYNC B0 ;  /* 0x0000000000007941 */ /* 0x000fea0003800000 */
.L_x_4559:
[----:B------:R0:W-:Y:S01]  /*9240*/  STG.E.U8 desc[UR36][R16.64], R8 ;  /* 0x0000000810007986 */ /* 0x0001e2000c101124 */
[----:B------:R-:W-:Y:S05]  /*9250*/  BRA `(.L_x_4536) ;  /* 0x0000000000ac7947 */ /* 0x000fea0003800000 */
.L_x_4553:
        /* <DEDUP_REMOVED lines=17> */
[----:B------:R-:W-:-:S05]  /*9370*/  @!P0 IMAD.MOV R0, RZ, RZ, R4 ;  /* 0x000000ffff008224 */ /* 0x000fca00078e0204 */
[----:B------:R-:W-:-:S05]  /*9380*/  @P1 MOV R3, R0 ;  /* 0x0000000000031202 */ /* 0x000fca0000000f00 */
[----:B------:R1:W-:Y:S01]  /*9390*/  STG.E.U8 desc[UR36][R16.64], R3 ;  /* 0x0000000310007986 */ /* 0x0003e2000c101124 */
[----:B------:R-:W-:Y:S05]  /*93a0*/  BRA `(.L_x_4536) ;  /* 0x0000000000587947 */ /* 0x000fea0003800000 */
.L_x_4535:
        /* <DEDUP_REMOVED lines=16> */
.L_x_4564:
[----:B------:R-:W-:Y:S05]  /*94b0*/  BRA `(.L_x_4536) ;  /* 0x0000000000147947 */ /* 0x000fea0003800000 */
.L_x_4563:
[----:B------:R-:W0:Y:S02]  /*94c0*/  F2I.U64.TRUNC R2, R2 ;  /* 0x0000000200027311 */ /* 0x000e24000020d800 */
[----:B0-----:R2:W-:Y:S01]  /*94d0*/  STG.E.64 desc[UR36][R16.64], R2 ;  /* 0x0000000210007986 */ /* 0x0015e2000c101b24 */
[----:B------:R-:W-:Y:S05]  /*94e0*/  BRA `(.L_x_4536) ;  /* 0x0000000000087947 */ /* 0x000fea0003800000 */
.L_x_4562:
[----:B------:R-:W0:Y:S02]  /*94f0*/  F2I.FTZ.U32.TRUNC.NTZ R3, R2 ;  /* 0x0000000200037305 */ /* 0x000e24000021f000 */
[----:B0-----:R0:W-:Y:S02]  /*9500*/  STG.E desc[UR36][R16.64], R3 ;  /* 0x0000000310007986 */ /* 0x0011e4000c101924 */
.L_x_4536:
[----:B------:R-:W-:-:S07]  /*9510*/  VIADD R19, R19, 0x80 ;  /* 0x0000008013137836 */ /* 0x000fce0000000000 */
.L_x_4499:
[----:B------:R-:W-:Y:S05]  /*9520*/  BSYNC B7 ;  /* 0x0000000000077941 */ /* 0x000fea0003800000 */
.L_x_4498:
        /* <DEDUP_REMOVED lines=306> */
.L_x_4565:
        /* <DEDUP_REMOVED lines=21> */
[----:B--2---:R-:W4:Y:S01]  /*a9a0*/  I2F.S16 R2, R2 ;  /* 0x0000000200027306 */ /* 0x004f220000101400 */
[----:B------:R-:W-:Y:S05]  /*a9b0*/  BRA `(.L_x_4572) ;  /* 0x0000000c008c7947 */ /* 0x000fea0003800000 */
.L_x_4570:
[----:B------:R-:W2:Y:S01]  /*a9c0*/  LDG.E.U8 R2, desc[UR36][R4.64] ;  /* 0x0000002404027981 */ /* 0x000ea2000c1e1100 */
[----:B------:R-:W-:Y:S01]  /*a9d0*/  HFMA2.MMA R3, -RZ, RZ, 0, 0 ;  /* 0x00000000ff037435 */ /* 0x000fe200000001ff */
[----:B--2---:R-:W-:Y:S01]  /*a9e0*/  I2FP.F32.U32 R2, R2 ;  /* 0x0000000200027245 */ /* 0x004fe20000201000 */
[----:B------:R-:W-:Y:S09]  /*a9f0*/  BRA `(.L_x_4572) ;  /* 0x0000000c007c7947 */ /* 0x000ff20003800000 */
.L_x_4569:
        /* <DEDUP_REMOVED lines=10> */
.L_x_4574:
[----:B------:R-:W2:Y:S01]  /*aaa0*/  LDG.E R2, desc[UR36][R4.64] ;  /* 0x0000002404027981 */ /* 0x000ea2000c1e1900 */
[----:B------:R-:W-:Y:S01]  /*aab0*/  IMAD.MOV.U32 R3, RZ, RZ, RZ ;  /* 0x000000ffff037224 */ /* 0x000fe200078e00ff */
[----:B--2---:R-:W-:Y:S01]  /*aac0*/  I2FP.F32.S32 R2, R2 ;  /* 0x0000000200027245 */ /* 0x004fe20000201400 */
[----:B------:R-:W-:Y:S06]  /*aad0*/  BRA `(.L_x_4572) ;  /* 0x0000000c00447947 */ /* 0x000fec0003800000 */
.L_x_4573:
[----:B------:R-:W2:Y:S01]  /*aae0*/  LDG.E.U16 R2, desc[UR36][R4.64] ;  /* 0x0000002404027981 */ /* 0x000ea2000c1e1500 */
[----:B------:R-:W-:Y:S01]  /*aaf0*/  IMAD.MOV.U32 R3, RZ, RZ, RZ ;  /* 0x000000ffff037224 */ /* 0x000fe200078e00ff */
[----:B--2---:R-:W0:Y:S01]  /*ab00*/  I2F.S16 R2, R2 ;  /* 0x0000000200027306 */ /* 0x004e220000101400 */
[----:B------:R-:W-:Y:S05]  /*ab10*/  BRA `(.L_x_4572) ;  /* 0x0000000c00347947 */ /* 0x000fea0003800000 */
.L_x_4568:
        /* <DEDUP_REMOVED lines=9> */
.L_x_4576:
[----:B------:R-:W2:Y:S01]  /*abb0*/  LDG.E.U16 R2, desc[UR36][R4.64] ;  /* 0x0000002404027981 */ /* 0x000ea2000c1e1500 */
[----:B------:R-:W-:Y:S02]  /*abc0*/  IMAD.MOV.U32 R3, RZ, RZ, RZ ;  /* 0x000000ffff037224 */ /* 0x000fe400078e00ff */
[----:B--2---:R-:W-:Y:S01]  /*abd0*/  HADD2.F32 R2, -RZ, R2.H0_H0 ;  /* 0x20000002ff027230 */ /* 0x004fe20000004100 */
[----:B------:R-:W-:Y:S06]  /*abe0*/  BRA `(.L_x_4572) ;  /* 0x0000000c00007947 */ /* 0x000fec0003800000 */
.L_x_4575:
        /* <DEDUP_REMOVED lines=8> */
.L_x_4578:
[----:B------:R-:W2:Y:S02]  /*ac70*/  LDG.E R2, desc[UR36][R4.64] ;  /* 0x0000002404027981 */ /* 0x000ea4000c1e1900 */
[--C-:B--2---:R-:W-:Y:S02]  /*ac80*/  HADD2.F32 R3, -RZ, R2.reuse.H1_H1 ;  /* 0x30000002ff037230 */ /* 0x104fe40000004100 */
[----:B------:R-:W-:Y:S01]  /*ac90*/  HADD2.F32 R2, -RZ, R2.H0_H0 ;  /* 0x20000002ff027230 */ /* 0x000fe20000004100 */
[----:B------:R-:W-:Y:S06]  /*aca0*/  BRA `(.L_x_4572) ;  /* 0x0000000800d07947 */ /* 0x000fec0003800000 */
.L_x_4577:
        /* <DEDUP_REMOVED lines=8> */
.L_x_4567:
        /* <DEDUP_REMOVED lines=13> */
.L_x_4581:
        /* <DEDUP_REMOVED lines=10> */
.L_x_4580:
        /* <DEDUP_REMOVED lines=27> */
.L_x_4583:
        /* <DEDUP_REMOVED lines=14> */
.L_x_4582:
[----:B------:R-:W2:Y:S01]  /*b130*/  LDG.E.U16 R2, desc[UR36][R4.64] ;  /* 0x0000002404027981 */ /* 0x000ea2000c1e1500 */
[----:B------:R-:W-:Y:S02]  /*b140*/  IMAD.MOV.U32 R3, RZ, RZ, RZ ;  /* 0x000000ffff037224 */ /* 0x000fe400078e00ff */
[----:B--2---:R-:W-:Y:S01]  /*b150*/  IMAD.U32 R2, R2, 0x10000, RZ ;  /* 0x0001000002027824 */ /* 0x004fe200078e00ff */
[----:B------:R-:W-:Y:S06]  /*b160*/  BRA `(.L_x_4572) ;  /* 0x0000000400a07947 */ /* 0x000fec0003800000 */
.L_x_4579:
        /* <DEDUP_REMOVED lines=12> */
.L_x_4586:
        /* <DEDUP_REMOVED lines=20> */
.L_x_4588:
[----:B------:R-:W-:Y:S05]  /*b370*/  BSYNC B0 ;  /* 0x0000000000007941 */ /* 0x000fea0003800000 */
.L_x_4587:
[----:B------:R-:W-:Y:S01]  /*b380*/  IMAD.SHL.U32 R2, R2, 0x100000, RZ ;  /* 0x0010000002027824 */ /* 0x000fe200078e00ff */
[----:B------:R-:W-:-:S04]  /*b390*/  LEA R5, R0, 0x3b800000, 0x17 ;  /* 0x3b80000000057811 */ /* 0x000fc800078eb8ff */
[----:B------:R-:W-:Y:S01]  /*b3a0*/  LOP3.LUT R2, R5, R2, R6, 0xfe, !PT ;  /* 0x0000000205027212 */ /* 0x000fe200078efe06 */
[----:B------:R-:W-:Y:S06]  /*b3b0*/  BRA `(.L_x_4572) ;  /* 0x00000004000c7947 */ /* 0x000fec0003800000 */
.L_x_4585:
        /* <DEDUP_REMOVED lines=20> */
.L_x_4590:
[----:B------:R-:W-:Y:S05]  /*b500*/  BSYNC B0 ;  /* 0x0000000000007941 */ /* 0x000fea0003800000 */
.L_x_4589:
[----:B------:R-:W-:Y:S01]  /*b510*/  IMAD.SHL.U32 R2, R2, 0x200000, RZ ;  /* 0x0020000002027824 */ /* 0x000fe200078e00ff */
[----:B------:R-:W-:-:S04]  /*b520*/  LEA R5, R0, 0x37800000, 0x17 ;  /* 0x3780000000057811 */ /* 0x000fc800078eb8ff */
[----:B------:R-:W-:Y:S01]  /*b530*/  LOP3.LUT R2, R5, R2, R6, 0xfe, !PT ;  /* 0x0000000205027212 */ /* 0x000fe200078efe06 */
[----:B------:R-:W-:Y:S06]  /*b540*/  BRA `(.L_x_4572) ;  /* 0x0000000000a87947 */ /* 0x000fec0003800000 */
.L_x_4584:
        /* <DEDUP_REMOVED lines=14> */
.L_x_4594:
[----:B------:R-:W-:Y:S05]  /*b630*/  BSYNC B0 ;  /* 0x0000000000007941 */ /* 0x000fea0003800000 */
.L_x_4593:
[----:B------:R-:W-:Y:S01]  /*b640*/  IMAD.MOV.U32 R3, RZ, RZ, RZ ;  /* 0x000000ffff037224 */ /* 0x000fe200078e00ff */
[----:B------:R-:W-:Y:S06]  /*b650*/  BRA `(.L_x_4572) ;  /* 0x0000000000647947 */ /* 0x000fec0003800000 */
.L_x_4571:
        /* <DEDUP_REMOVED lines=16> */
.L_x_4595:
[----:B------:R-:W-:Y:S01]  /*b760*/  CS2R R2, SRZ ;  /* 0x0000000000027805 */ /* 0x000fe2000001ff00 */
[----:B------:R-:W-:Y:S06]  /*b770*/  BRA `(.L_x_4572) ;  /* 0x00000000001c7947 */ /* 0x000fec0003800000 */
.L_x_4592:
[----:B------:R-:W2:Y:S01]  /*b780*/  LDG.E.64 R4, desc[UR36][R4.64] ;  /* 0x0000002404047981 */ /* 0x000ea2000c1e1b00 */
[----:B------:R-:W-:Y:S01]  /*b790*/  IMAD.MOV.U32 R3, RZ, RZ, RZ ;  /* 0x000000ffff037224 */ /* 0x000fe200078e00ff */
[----:B--2---:R0:W1:Y:S01]  /*b7a0*/  I2F.U64 R2, R4 ;  /* 0x0000000400027312 */ /* 0x0040620000301000 */
[----:B------:R-:W-:Y:S05]  /*b7b0*/  BRA `(.L_x_4572) ;  /* 0x00000000000c7947 */ /* 0x000fea0003800000 */
.L_x_4591:
[----:B------:R-:W2:Y:S01]  /*b7c0*/  LDG.E R2, desc[UR36][R4.64] ;  /* 0x0000002404027981 */ /* 0x000ea2000c1e1900 */
[----:B------:R-:W-:Y:S01]  /*b7d0*/  HFMA2.MMA R3, -RZ, RZ, 0, 0 ;  /* 0x00000000ff037435 */ /* 0x000fe200000001ff */
[----:B--2---:R-:W-:-:S10]  /*b7e0*/  I2FP.F32.U32 R2, R2 ;  /* 0x0000000200027245 */ /* 0x004fd40000201000 */
.L_x_4572:
[----:B------:R-:W-:Y:S05]  /*b7f0*/  BSYNC B6 ;  /* 0x0000000000067941 */ /* 0x000fea0003800000 */
.L_x_4566:
[----:B------:R-:W1:Y:S01]  /*b800*/  LDC.U8 R6, c[0x0][0x430] ;  /* 0x00010c00ff067b82 */ /* 0x000e620000000000 */
[----:B------:R-:W-:Y:S02]  /*b810*/  ULDC.64 UR4, c[0x0][0x428] ;  /* 0x00010a0000047ab9 */ /* 0x000fe40000000a00 */
[----:B0-23-5:R-:W-:Y:S01]  /*b820*/  FMUL.FTZ R5, R3, UR5 ;  /* 0x0000000503057c20 */ /* 0x02dfe20008410000 */
[----:B-1--4-:R-:W-:-:S03]  /*b830*/  FMUL.FTZ R0, R2, UR5 ;  /* 0x0000000502007c20 */ /* 0x012fc60008410000 */
        /* <DEDUP_REMOVED lines=14> */
[----:B0-----:R-:W-:Y:S01]  /*b920*/  STG.E.U8 desc[UR36][R16.64], R3 ;  /* 0x0000000310007986 */ /* 0x001fe2000c101124 */
[----:B------:R-:W-:Y:S05]  /*b930*/  EXIT ;  /* 0x000000000000794d */ /* 0x000fea0003800000 */
.L_x_4599:
[----:B------:R-:W0:Y:S02]  /*b940*/  F2I.S64.TRUNC R2, R2 ;  /* 0x0000000200027311 */ /* 0x000e24000020d900 */
[----:B0-----:R-:W-:-:S05]  /*b950*/  IMAD.MOV.U32 R5, RZ, RZ, R2 ;  /* 0x000000ffff057224 */ /* 0x001fca00078e0002 */
[----:B------:R-:W-:Y:S01]  /*b960*/  STG.E.U8 desc[UR36][R16.64], R5 ;  /* 0x0000000510007986 */ /* 0x000fe2000c101124 */
[----:B------:R-:W-:Y:S05]  /*b970*/  EXIT ;  /* 0x000000000000794d */ /* 0x000fea0003800000 */
.L_x_4598:
[----:B------:R-:W-:-:S13]  /*b980*/  ISETP.NE.AND P0, PT, R4, 0x2, PT ;  /* 0x000000020400780c */ /* 0x000fda0003f05270 */
[----:B------:R-:W-:Y:S05]  /*b990*/  @!P0 BRA `(.L_x_4601) ;  /* 0x0000000000288947 */ /* 0x000fea0003800000 */
[----:B------:R-:W-:-:S13]  /*b9a0*/  ISETP.NE.AND P0, PT, R4, 0x3, PT ;  /* 0x000000030400780c */ /* 0x000fda0003f05270 */
[----:B------:R-:W-:Y:S05]  /*b9b0*/  @!P0 BRA `(.L_x_4602) ;  /* 0x0000000000148947 */ /* 0x000fea0003800000 */
[----:B------:R-:W-:-:S13]  /*b9c0*/  ISETP.NE.AND P0, PT, R4, 0x4, PT ;  /* 0x000000040400780c */ /* 0x000fda0003f05270 */
[----:B------:R-:W-:Y:S05]  /*b9d0*/  @P0 BRA `(.L_x_4600) ;  /* 0x0000000800d40947 */ /* 0x000fea0003800000 */
[----:B------:R-:W0:Y:S02]  /*b9e0*/  F2I.S64.TRUNC R2, R2 ;  /* 0x0000000200027311 */ /* 0x000e24000020d900 */
[----:B0-----:R-:W-:Y:S01]  /*b9f0*/  STG.E.64 desc[UR36][R16.64], R2 ;  /* 0x0000000210007986 */ /* 0x001fe2000c101b24 */
[----:B------:R-:W-:Y:S05]  /*ba00*/  EXIT ;  /* 0x000000000000794d */ /* 0x000fea0003800000 */
.L_x_4602:
[----:B------:R-:W0:Y:S02]  /*ba10*/  F2I.FTZ.TRUNC.NTZ R3, R2 ;  /* 0x0000000200037305 */ /* 0x000e24000021f100 */
[----:B0-----:R-:W-:Y:S01]  /*ba20*/  STG.E desc[UR36][R16.64], R3 ;  /* 0x0000000310007986 */ /* 0x001fe2000c101924 */
[----:B------:R-:W-:Y:S05]  /*ba30*/  EXIT ;  /* 0x000000000000794d */ /* 0x000fea0003800000 */
.L_x_4601:
[----:B------:R-:W0:Y:S02]  /*ba40*/  F2I.FTZ.TRUNC.NTZ R3, R2 ;  /* 0x0000000200037305 */ /* 0x000e24000021f100 */
[----:B0-----:R-:W-:Y:S01]  /*ba50*/  STG.E.U16 desc[UR36][R16.64], R3 ;  /* 0x0000000310007986 */ /* 0x001fe2000c101524 */
[----:B------:R-:W-:Y:S05]  /*ba60*/  EXIT ;  /* 0x000000000000794d */ /* 0x000fea0003800000 */
.L_x_4597:
[----:B------:R-:W-:-:S13]  /*ba70*/  ISETP.GT.AND P0, PT, R4, 0x6, PT ;  /* 0x000000060400780c */ /* 0x000fda0003f04270 */
[----:B------:R-:W-:Y:S05]  /*ba80*/  @P0 BRA `(.L_x_4603) ;  /* 0x0000000000240947 */ /* 0x000fea0003800000 */
[----:B------:R-:W-:-:S13]  /*ba90*/  ISETP.NE.AND P0, PT, R4, 0x5, PT ;  /* 0x000000050400780c */ /* 0x000fda0003f05270 */
[----:B------:R-:W-:Y:S05]  /*baa0*/  @!P0 BRA `(.L_x_4604) ;  /* 0x0000000000108947 */ /* 0x000fea0003800000 */
[----:B------:R-:W-:-:S13]  /*bab0*/  ISETP.NE.AND P0, PT, R4, 0x6, PT ;  /* 0x000000060400780c */ /* 0x000fda0003f05270 */
[----:B------:R-:W-:Y:S05]  /*bac0*/  @P0 BRA `(.L_x_4600) ;  /* 0x0000000800980947 */ /* 0x000fea0003800000 */
[----:B------:R-:W-:Y:S01]  /*bad0*/  STG.E desc[UR36][R16.64], R2 ;  /* 0x0000000210007986 */ /* 0x000fe2000c101924 */
[----:B------:R-:W-:Y:S05]  /*bae0*/  EXIT ;  /* 0x000000000000794d */ /* 0x000fea0003800000 */
.L_x_4604:
[----:B------:R-:W-:-:S05]  /*baf0*/  F2FP.F16.F32.PACK_AB R2, RZ, R2 ;  /* 0x00000002ff02723e */ /* 0x000fca00000000ff */
[----:B------:R-:W-:Y:S01]  /*bb00*/  STG.E.U16 desc[UR36][R16.64], R2 ;  /* 0x0000000210007986 */ /* 0x000fe2000c101524 */
[----:B------:R-:W-:Y:S05]  /*bb10*/  EXIT ;  /* 0x000000000000794d */ /* 0x000fea0003800000 */
.L_x_4603:
[----:B------:R-:W-:-:S13]  /*bb20*/  ISETP.NE.AND P0, PT, R4, 0x7, PT ;  /* 0x000000070400780c */ /* 0x000fda0003f05270 */
[----:B------:R-:W-:Y:S05]  /*bb30*/  @!P0 BRA `(.L_x_4605) ;  /* 0x0000000000248947 */ /* 0x000fea0003800000 */
[----:B------:R-:W-:-:S13]  /*bb40*/  ISETP.NE.AND P0, PT, R4, 0x8, PT ;  /* 0x000000080400780c */ /* 0x000fda0003f05270 */
[----:B------:R-:W-:Y:S05]  /*bb50*/  @!P0 BRA `(.L_x_4606) ;  /* 0x0000000000108947 */ /* 0x000fea0003800000 */
[----:B------:R-:W-:-:S13]  /*bb60*/  ISETP.NE.AND P0, PT, R4, 0x9, PT ;  /* 0x000000090400780c */ /* 0x000fda0003f05270 */
[----:B------:R-:W-:Y:S05]  /*bb70*/  @P0 BRA `(.L_x_4600) ;  /* 0x00000008006c0947 */ /* 0x000fea0003800000 */
[----:B------:R-:W-:Y:S01]  /*bb80*/  STG.E.64 desc[UR36][R16.64], R2 ;  /* 0x0000000210007986 */ /* 0x000fe2000c101b24 */
[----:B------:R-:W-:Y:S05]  /*bb90*/  EXIT ;  /* 0x000000000000794d */ /* 0x000fea0003800000 */
.L_x_4606:
[----:B------:R-:W-:-:S05]  /*bba0*/  F2FP.F16.F32.PACK_AB R3, R3, R2 ;  /* 0x000000020303723e */ /* 0x000fca00000000ff */
[----:B------:R-:W-:Y:S01]  /*bbb0*/  STG.E desc[UR36][R16.64], R3 ;  /* 0x0000000310007986 */ /* 0x000fe2000c101924 */
[----:B------:R-:W-:Y:S05]  /*bbc0*/  EXIT ;  /* 0x000000000000794d */ /* 0x000fea0003800000 */
.L_x_4605:
[----:B------:R-:W-:-:S06]  /*bbd0*/  FMUL.FTZ R2, R2, 1 ;  /* 0x3f80000002027820 */ /* 0x000fcc0000410000 */
[----:B------:R-:W0:Y:S02]  /*bbe0*/  F2F.F64.F32 R2, R2 ;  /* 0x0000000200027310 */ /* 0x000e240000201800 */
[----:B0-----:R-:W-:Y:S01]  /*bbf0*/  STG.E.64 desc[UR36][R16.64], R2 ;  /* 0x0000000210007986 */ /* 0x001fe2000c101b24 */
[----:B------:R-:W-:Y:S05]  /*bc00*/  EXIT ;  /* 0x000000000000794d */ /* 0x000fea0003800000 */
.L_x_4596:
        /* <DEDUP_REMOVED lines=12> */
[----:B------:R-:W-:Y:S01]  /*bcd0*/  STG.E.U8 desc[UR36][R16.64], R3 ;  /* 0x0000000310007986 */ /* 0x000fe2000c101124 */
[----:B------:R-:W-:Y:S05]  /*bce0*/  EXIT ;  /* 0x000000000000794d */ /* 0x000fea0003800000 */
.L_x_4609:
[----:B------:R-:W-:Y:S01]  /*bcf0*/  FMUL.FTZ R6, R3, 1 ;  /* 0x3f80000003067820 */ /* 0x000fe20000410000 */
[----:B------:R-:W-:-:S05]  /*bd00*/  FMUL.FTZ R4, R2, 1 ;  /* 0x3f80000002047820 */ /* 0x000fca0000410000 */
[----:B------:R-:W-:Y:S08]  /*bd10*/  F2F.F64.F32 R6, R6 ;  /* 0x0000000600067310 */ /* 0x000ff00000201800 */
[----:B------:R-:W0:Y:S02]  /*bd20*/  F2F.F64.F32 R4, R4 ;  /* 0x0000000400047310 */ /* 0x000e240000201800 */
[----:B0-----:R-:W-:Y:S01]  /*bd30*/  STG.E.128 desc[UR36][R16.64], R4 ;  /* 0x0000000410007986 */ /* 0x001fe2000c101d24 */
[----:B------:R-:W-:Y:S05]  /*bd40*/  EXIT ;  /* 0x000000000000794d */ /* 0x000fea0003800000 */
.L_x_4608:
        /* <DEDUP_REMOVED lines=20> */
.L_x_4613:
[----:B------:R-:W-:Y:S05]  /*be90*/  BSYNC B0 ;  /* 0x0000000000007941 */ /* 0x000fea0003800000 */
.L_x_4612:
[----:B------:R-:W-:-:S05]  /*bea0*/  LOP3.LUT R5, R0, R5, RZ, 0xfc, !PT ;  /* 0x0000000500057212 */ /* 0x000fca00078efcff */
[----:B------:R-:W-:Y:S01]  /*beb0*/  STG.E.U8 desc[UR36][R16.64], R5 ;  /* 0x0000000510007986 */ /* 0x000fe2000c101124 */
[----:B------:R-:W-:Y:S05]  /*bec0*/  EXIT ;  /* 0x000000000000794d */ /* 0x000fea0003800000 */
.L_x_4611:
        /* <DEDUP_REMOVED lines=12> */
.L_x_4615:
[----:B------:R-:W-:Y:S01]  /*bf90*/  IMAD.MOV.U32 R0, RZ, RZ, 0x7f ;  /* 0x0000007fff007424 */ /* 0x000fe200078e00ff */
[----:B------:R-:W-:-:S04]  /*bfa0*/  ISETP.GT.U32.AND P0, PT, R4, 0x7f800000, PT ;  /* 0x7f8000000400780c */ /* 0x000fc80003f04070 */
[----:B------:R-:W-:-:S09]  /*bfb0*/  SEL R0, R0, 0x7c, P0 ;  /* 0x0000007c00007807 */ /* 0x000fd20000000000 */
.L_x_4616:
[----:B------:R-:W-:Y:S05]  /*bfc0*/  BSYNC B0 ;  /* 0x0000000000007941 */ /* 0x000fea0003800000 */
.L_x_4614:
[----:B------:R-:W-:-:S04]  /*bfd0*/  LOP3.LUT R2, R2, 0x80000000, RZ, 0xc0, !PT ;  /* 0x8000000002027812 */ /* 0x000fc800078ec0ff */
[----:B------:R-:W-:-:S04]  /*bfe0*/  SHF.R.U32.HI R3, RZ, 0x18, R2 ;  /* 0x00000018ff037819 */ /* 0x000fc80000011602 */
[----:B------:R-:W-:-:S05]  /*bff0*/  LOP3.LUT R3, R0, R3, RZ, 0xfc, !PT ;  /* 0x0000000300037212 */ /* 0x000fca00078efcff */
[----:B------:R-:W-:Y:S01]  /*c000*/  STG.E.U8 desc[UR36][R16.64], R3 ;  /* 0x0000000310007986 */ /* 0x000fe2000c101124 */
[----:B------:R-:W-:Y:S05]  /*c010*/  EXIT ;  /* 0x000000000000794d */ /* 0x000fea0003800000 */
.L_x_4610:
[----:B------:R-:W-:-:S05]  /*c020*/  F2FP.BF16.F32.PACK_AB R2, RZ, R2 ;  /* 0x00000002ff02723e */ /* 0x000fca00000010ff */
[----:B------:R-:W-:Y:S01]  /*c030*/  STG.E.U16 desc[UR36][R16.64], R2 ;  /* 0x0000000210007986 */ /* 0x000fe2000c101524 */
[----:B------:R-:W-:Y:S05]  /*c040*/  EXIT ;  /* 0x000000000000794d */ /* 0x000fea0003800000 */
.L_x_4607:
        /* <DEDUP_REMOVED lines=9> */
[----:B0-----:R-:W-:Y:S01]  /*c0e0*/  STG.E.U16 desc[UR36][R16.64], R3 ;  /* 0x0000000310007986 */ /* 0x001fe2000c101524 */
[----:B------:R-:W-:Y:S05]  /*c0f0*/  EXIT ;  /* 0x000000000000794d */ /* 0x000fea0003800000 */
.L_x_4619:
        /* <DEDUP_REMOVED lines=16> */
.L_x_4622:
[----:B------:R-:W-:-:S04]  /*c200*/  LOP3.LUT R2, R2, 0x80000000, RZ, 0xc0, !PT ;  /* 0x8000000002027812 */ /* 0x000fc800078ec0ff */
[----:B------:R-:W-:-:S04]  /*c210*/  SHF.R.U32.HI R3, RZ, 0x18, R2 ;  /* 0x00000018ff037819 */ /* 0x000fc80000011602 */
[----:B------:R-:W-:-:S04]  /*c220*/  LOP3.LUT R0, R0, R3, RZ, 0xfc, !PT ;  /* 0x0000000300007212 */ /* 0x000fc800078efcff */
[----:B------:R-:W-:-:S07]  /*c230*/  PRMT R8, R0, 0x7610, R8 ;  /* 0x0000761000087816 */ /* 0x000fce0000000008 */
.L_x_4621:
[----:B------:R-:W-:Y:S05]  /*c240*/  BSYNC B0 ;  /* 0x0000000000007941 */ /* 0x000fea0003800000 */
.L_x_4620:
[----:B------:R-:W-:Y:S01]  /*c250*/  STG.E.U8 desc[UR36][R16.64], R8 ;  /* 0x0000000810007986 */ /* 0x000fe2000c101124 */
[----:B------:R-:W-:Y:S05]  /*c260*/  EXIT ;  /* 0x000000000000794d */ /* 0x000fea0003800000 */
.L_x_4618:
        /* <DEDUP_REMOVED lines=16> */
.L_x_4625:
[----:B------:R-:W-:-:S04]  /*c370*/  LOP3.LUT R2, R2, 0x80000000, RZ, 0xc0, !PT ;  /* 0x8000000002027812 */ /* 0x000fc800078ec0ff */
[----:B------:R-:W-:-:S04]  /*c380*/  SHF.R.U32.HI R3, RZ, 0x18, R2 ;  /* 0x00000018ff037819 */ /* 0x000fc80000011602 */
[----:B------:R-:W-:-:S04]  /*c390*/  LOP3.LUT R0, R0, R3, RZ, 0xfc, !PT ;  /* 0x0000000300007212 */ /* 0x000fc800078efcff */
[----:B------:R-:W-:-:S07]  /*c3a0*/  PRMT R8, R0, 0x7610, R8 ;  /* 0x0000761000087816 */ /* 0x000fce0000000008 */
.L_x_4624:
[----:B------:R-:W-:Y:S05]  /*c3b0*/  BSYNC B0 ;  /* 0x0000000000007941 */ /* 0x000fea0003800000 */
.L_x_4623:
[----:B------:R-:W-:Y:S01]  /*c3c0*/  STG.E.U8 desc[UR36][R16.64], R8 ;  /* 0x0000000810007986 */ /* 0x000fe2000c101124 */
[----:B------:R-:W-:Y:S05]  /*c3d0*/  EXIT ;  /* 0x000000000000794d */ /* 0x000fea0003800000 */
.L_x_4617:
        /* <DEDUP_REMOVED lines=21> */
.L_x_4600:
        /* <DEDUP_REMOVED lines=16> */
.L_x_4628:
[----:B------:R-:W-:Y:S05]  /*c630*/  EXIT ;  /* 0x000000000000794d */ /* 0x000fea0003800000 */
.L_x_4627:
[----:B------:R-:W0:Y:S02]  /*c640*/  F2I.U64.TRUNC R2, R2 ;  /* 0x0000000200027311 */ /* 0x000e24000020d800 */
[----:B0-----:R-:W-:Y:S01]  /*c650*/  STG.E.64 desc[UR36][R16.64], R2 ;  /* 0x0000000210007986 */ /* 0x001fe2000c101b24 */
[----:B------:R-:W-:Y:S05]  /*c660*/  EXIT ;  /* 0x000000000000794d */ /* 0x000fea0003800000 */
.L_x_4626:
[----:B------:R-:W0:Y:S02]  /*c670*/  F2I.FTZ.U32.TRUNC.NTZ R3, R2 ;  /* 0x0000000200037305 */ /* 0x000e24000021f000 */
[----:B0-----:R-:W-:Y:S01]  /*c680*/  STG.E desc[UR36][R16.64], R3 ;  /* 0x0000000310007986 */ /* 0x001fe2000c101924 */
[----:B------:R-:W-:Y:S05]  /*c690*/  EXIT ;  /* 0x000000000000794d */ /* 0x000fea0003800000 */
.L_x_4629:
        /* <DEDUP_REMOVED lines=14> */
.L_x_17248:


//--------------------- .text._ZN2at6native27unrolled_elementwise_kernelINS0_13AUnaryFunctorIN3c107complexIfEES5_S5_NS0_15binary_internal10MulFunctorIS5_EEEESt5arrayIPcLm2EELi4E23TrivialOffsetCalculatorILi1EjESE_NS0_6memory12LoadWithCastILi1EEENSF_13StoreWithCastILi1EEEEEviT_T0_T2_T3_T4_T5_ --------------------------
	.section	.text._ZN2at6native27unrolled_elementwise_kernelINS0_13AUnaryFunctorIN3c107complexIfEES5_S5_NS0_15binary_internal10MulFunctorIS5_EEEESt5arrayIPcLm2EELi4E23TrivialOffsetCalculatorILi1EjESE_NS0_6memory12LoadWithCastILi1EEENSF_13StoreWithCastILi1EEEEEviT_T0_T2_T3_T4_T5_,"ax",@progbits
	.align	128
        .global         _ZN2at6native27unrolled_elementwise_kernelINS0_13AUnaryFunctorIN3c107complexIfEES5_S5_NS0_15binary_internal10MulFunctorIS5_EEEESt5arrayIPcLm2EELi4E23TrivialOffsetCalculatorILi1EjESE_NS0_6memory12LoadWithCastILi1EEENSF_13StoreWithCastILi1EEEEEviT_T0_T2_T3_T4_T5_
        .type           _ZN2at6native27unrolled_elementwise_kernelINS0_13AUnaryFunctorIN3c107complexIfEES5_S5_NS0_15binary_internal10MulFunctorIS5_EEEESt5arrayIPcLm2EELi4E23TrivialOffsetCalculatorILi1EjESE_NS0_6memory12LoadWithCastILi1EEENSF_13StoreWithCastILi1EEEEEviT_T0_T2_T3_T4_T5_,@function
        .size           _ZN2at6native27unrolled_elementwise_kernelINS0_13AUnaryFunctorIN3c107complexIfEES5_S5_NS0_15binary_internal10MulFunctorIS5_EEEESt5arrayIPcLm2EELi4E23TrivialOffsetCalculatorILi1EjESE_NS0_6memory12LoadWithCastILi1EEENSF_13StoreWithCastILi1EEEEEviT_T0_T2_T3_T4_T5_,(.L_x_17249 - _ZN2at6native27unrolled_elementwise_kernelINS0_13AUnaryFunctorIN3c107complexIfEES5_S5_NS0_15binary_internal10MulFunctorIS5_EEEESt5arrayIPcLm2EELi4E23TrivialOffsetCalculatorILi1EjESE_NS0_6memory12LoadWithCastILi1EEENSF_13StoreWithCastILi1EEEEEviT_T0_T2_T3_T4_T5_)
        .other          _ZN2at6native27unrolled_elementwise_kernelINS0_13AUnaryFunctorIN3c107complexIfEES5_S5_NS0_15binary_internal10MulFunctorIS5_EEEESt5arrayIPcLm2EELi4E23TrivialOffsetCalculatorILi1EjESE_NS0_6memory12LoadWithCastILi1EEENSF_13StoreWithCastILi1EEEEEviT_T0_T2_T3_T4_T5_,@"STO_CUDA_ENTRY STV_DEFAULT"
_ZN2at6native27unrolled_elementwise_kernelINS0_13AUnaryFunctorIN3c107complexIfEES5_S5_NS0_15binary_internal10MulFunctorIS5_EEEESt5arrayIPcLm2EELi4E23TrivialOffsetCalculatorILi1EjESE_NS0_6memory12LoadWithCastILi1EEENSF_13StoreWithCastILi1EEEEEviT_T0_T2_T3_T4_T5_:
.text._ZN2at6native27unrolled_elementwise_kernelINS0_13AUnaryFunctorIN3c107complexIfEES5_S5_NS0_15binary_internal10MulFunctorIS5_EEEESt5arrayIPcLm2EELi4E23TrivialOffsetCalculatorILi1EjESE_NS0_6memory12LoadWithCastILi1EEENSF_13StoreWithCastILi1EEEEEviT_T0_T2_T3_T4_T5_:
[----:B------:R-:W0:Y:S01]  /*0000*/  LDC R1, c[0x0][0x28] ;  /* 0x00000a00ff017b82 */ /* 0x000e220000000800 */
[----:B------:R-:W1:Y:S07]  /*0010*/  S2R R28, SR_CTAID.X ;  /* 0x00000000001c7919 */ /* 0x000e6e0000002500 */
[----:B------:R-:W1:Y:S01]  /*0020*/  LDC R0, c[0x0][0x210] ;  /* 0x00008400ff007b82 */ /* 0x000e620000000800 */
[----:B------:R-:W-:Y:S01]  /*0030*/  ULDC.64 UR36, c[0x0][0x208] ;  /* 0x0000820000247ab9 */ /* 0x000fe20000000a00 */
[----:B------:R-:W-:Y:S01]  /*0040*/  BSSY B7, `(.L_x_4630) ;  /* 0x0000104000077945 */ /* 0x000fe20003800000 */
[----:B------:R-:W2:Y:S01]  /*0050*/  S2R R26, SR_TID.X ;  /* 0x00000000001a7919 */ /* 0x000ea20000002100 */
[----:B------:R-:W-:Y:S01]  /*0060*/  IMAD.MOV.U32 R17, RZ, RZ, RZ ;  /* 0x000000ffff117224 */ /* 0x000fe200078e00ff */
[----:B------:R-:W-:-:S03]  /*0070*/  CS2R R18, SRZ ;  /* 0x0000000000127805 */ /* 0x000fc6000001ff00 */
[----:B------:R-:W3:Y:S01]  /*0080*/  LDC.U8 R27, c[0x0][0x23c] ;  /* 0x00008f00ff1b7b82 */ /* 0x000ee20000000000 */
[----:B-1----:R-:W-:-:S05]  /*0090*/  IMAD R22, R28, -0x200, R0 ;  /* 0xfffffe001c167824 */ /* 0x002fca00078e0200 */
[----:B--2---:R-:W-:-:S13]  /*00a0*/  ISETP.GE.AND P0, PT, R26, R22, PT ;  /* 0x000000161a00720c */ /* 0x004fda0003f06270 */
[----:B0--3--:R-:W-:Y:S05]  /*00b0*/  @P0 BRA `(.L_x_4631) ;  /* 0x0000000c00f00947 */ /* 0x009fea0003800000 */
[----:B------:R-:W0:Y:S01]  /*00c0*/  LDC.64 R2, c[0x0][0x230] ;  /* 0x00008c00ff027b82 */ /* 0x000e220000000a00 */
[----:B------:R-:W-:Y:S01]  /*00d0*/  IMAD R0, R28, 0x200, R26 ;  /* 0x000002001c007824 */ /* 0x000fe200078e021a */
[----:B------:R-:W-:Y:S01]  /*00e0*/  PRMT R4, R27, 0x9910, RZ ;  /* 0x000099101b047816 */ /* 0x000fe200000000ff */
[----:B------:R-:W-:Y:S01]  /*00f0*/  ULDC UR4, c[0x0][0x240] ;  /* 0x0000900000047ab9 */ /* 0x000fe20000000800 */
[----:B------:R-:W-:Y:S01]  /*0100*/  BSSY B6, `(.L_x_4632) ;  /* 0x00000f6000067945 */ /* 0x000fe20003800000 */
        /* <DEDUP_REMOVED lines=16> */
[----:B--2---:R4:W0:Y:S01]  /*0210*/  I2F.S16 R18, R2 ;  /* 0x0000000200127306 */ /* 0x0048220000101400 */
[----:B------:R-:W-:Y:S05]  /*0220*/  BRA `(.L_x_4638) ;  /* 0x0000000c008c7947 */ /* 0x000fea0003800000 */
.L_x_4636:
[----:B------:R-:W2:Y:S01]  /*0230*/  LDG.E.U8 R2, desc[UR36][R2.64] ;  /* 0x0000002402027981 */ /* 0x000ea2000c1e1100 */
[----:B------:R-:W-:Y:S01]  /*0240*/  IMAD.MOV.U32 R19, RZ, RZ, RZ ;  /* 0x000000ffff137224 */ /* 0x000fe200078e00ff */
[----:B--2---:R-:W-:Y:S01]  /*0250*/  I2FP.F32.U32 R18, R2 ;  /* 0x0000000200127245 */ /* 0x004fe20000201000 */
[----:B------:R-:W-:Y:S06]  /*0260*/  BRA `(.L_x_4638) ;  /* 0x0000000c007c7947 */ /* 0x000fec0003800000 */
.L_x_4635:
        /* <DEDUP_REMOVED lines=10> */
.L_x_4640:
[----:B------:R-:W2:Y:S01]  /*0310*/  LDG.E R2, desc[UR36][R2.64] ;  /* 0x0000002402027981 */ /* 0x000ea2000c1e1900 */
[----:B------:R-:W-:Y:S01]  /*0320*/  IMAD.MOV.U32 R19, RZ, RZ, RZ ;  /* 0x000000ffff137224 */ /* 0x000fe200078e00ff */
[----:B--2---:R-:W-:Y:S01]  /*0330*/  I2FP.F32.S32 R18, R2 ;  /* 0x0000000200127245 */ /* 0x004fe20000201400 */
[----:B------:R-:W-:Y:S06]  /*0340*/  BRA `(.L_x_4638) ;  /* 0x0000000c00447947 */ /* 0x000fec0003800000 */
.L_x_4639:
[----:B------:R-:W2:Y:S01]  /*0350*/  LDG.E.U16 R2, desc[UR36][R2.64] ;  /* 0x0000002402027981 */ /* 0x000ea2000c1e1500 */
[----:B------:R-:W-:Y:S01]  /*0360*/  IMAD.MOV.U32 R19, RZ, RZ, RZ ;  /* 0x000000ffff137224 */ /* 0x000fe200078e00ff */
[----:B--2---:R2:W3:Y:S01]  /*0370*/  I2F.S16 R18, R2 ;  /* 0x0000000200127306 */ /* 0x0044e20000101400 */
[----:B------:R-:W-:Y:S05]  /*0380*/  BRA `(.L_x_4638) ;  /* 0x0000000c00347947 */ /* 0x000fea0003800000 */
.L_x_4634:
        /* <DEDUP_REMOVED lines=9> */
.L_x_4642:
[----:B------:R-:W2:Y:S01]  /*0420*/  LDG.E.U16 R2, desc[UR36][R2.64] ;  /* 0x0000002402027981 */ /* 0x000ea2000c1e1500 */
[----:B------:R-:W-:Y:S02]  /*0430*/  IMAD.MOV.U32 R19, RZ, RZ, RZ ;  /* 0x000000ffff137224 */ /* 0x000fe400078e00ff */
[----:B--2---:R-:W-:Y:S01]  /*0440*/  HADD2.F32 R18, -RZ, R2.H0_H0 ;  /* 0x20000002ff127230 */ /* 0x004fe20000004100 */
[----:B------:R-:W-:Y:S06]  /*0450*/  BRA `(.L_x_4638) ;  /* 0x0000000c00007947 */ /* 0x000fec0003800000 */
.L_x_4641:
        /* <DEDUP_REMOVED lines=8> */
.L_x_4644:
[----:B------:R-:W2:Y:S02]  /*04e0*/  LDG.E R2, desc[UR36][R2.64] ;  /* 0x0000002402027981 */ /* 0x000ea4000c1e1900 */
[--C-:B--2---:R-:W-:Y:S02]  /*04f0*/  HADD2.F32 R19, -RZ, R2.reuse.H1_H1 ;  /* 0x30000002ff137230 */ /* 0x104fe40000004100 */
[----:B------:R-:W-:Y:S01]  /*0500*/  HADD2.F32 R18, -RZ, R2.H0_H0 ;  /* 0x20000002ff127230 */ /* 0x000fe20000004100 */
[----:B------:R-:W-:Y:S06]  /*0510*/  BRA `(.L_x_4638) ;  /* 0x0000000800d07947 */ /* 0x000fec0003800000 */
.L_x_4643:
        /* <DEDUP_REMOVED lines=8> */
.L_x_4633:
        /* <DEDUP_REMOVED lines=13> */
.L_x_4647:
        /* <DEDUP_REMOVED lines=10> */
.L_x_4646:
        /* <DEDUP_REMOVED lines=8> */
[----:B------:R-:W-:Y:S02]  /*0790*/  IMAD.MOV.U32 R19, RZ, RZ, RZ ;  /* 0x000000ffff137224 */ /* 0x000fe400078e00ff */
        /* <DEDUP_REMOVED lines=8> */
[----:B------:R-:W-:Y:S01]  /*0820*/  SEL R5, R4, RZ, P0 ;  /* 0x000000ff04057207 */ /* 0x000fe20000000000 */
[----:B------:R-:W-:-:S04]  /*0830*/  VIADD R4, R0, 0x1000000 ;  /* 0x0100000000047836 */ /* 0x000fc80000000000 */
[----:B------:R-:W-:Y:S01]  /*0840*/  IMAD R6, R5, R6, 0x3c000000 ;  /* 0x3c00000005067424 */ /* 0x000fe200078e0206 */
[----:B------:R-:W-:Y:S02]  /*0850*/  SHF.L.U32 R5, R0, R5, RZ ;  /* 0x0000000500057219 */ /* 0x000fe400000006ff */
[----:B------:R-:W-:Y:S02]  /*0860*/  SHF.R.S32.HI R4, RZ, 0x8, R4 ;  /* 0x00000008ff047819 */ /* 0x000fe40000011404 */
[----:B------:R-:W-:-:S04]  /*0870*/  LEA.HI R5, R5, R6, RZ, 0x1c ;  /* 0x0000000605057211 */ /* 0x000fc800078fe0ff */
[----:B------:R-:W-:-:S04]  /*0880*/  LOP3.LUT R5, R5, 0x7f800000, R4, 0xf8, !PT ;  /* 0x7f80000005057812 */ /* 0x000fc800078ef804 */
[----:B------:R-:W-:-:S04]  /*0890*/  LOP3.LUT R5, R5, R2, RZ, 0x30, !PT ;  /* 0x0000000205057212 */ /* 0x000fc800078e30ff */
[----:B------:R-:W-:Y:S01]  /*08a0*/  LOP3.LUT R18, R5, 0x80000000, R18, 0xf8, !PT ;  /* 0x8000000005127812 */ /* 0x000fe200078ef812 */
[----:B------:R-:W-:Y:S06]  /*08b0*/  BRA `(.L_x_4638) ;  /* 0x0000000400e87947 */ /* 0x000fec0003800000 */
.L_x_4649:
        /* <DEDUP_REMOVED lines=14> */
.L_x_4648:
[----:B------:R-:W2:Y:S01]  /*09a0*/  LDG.E.U16 R2, desc[UR36][R2.64] ;  /* 0x0000002402027981 */ /* 0x000ea2000c1e1500 */
[----:B------:R-:W-:Y:S02]  /*09b0*/  IMAD.MOV.U32 R19, RZ, RZ, RZ ;  /* 0x000000ffff137224 */ /* 0x000fe400078e00ff */
[----:B--2---:R-:W-:Y:S01]  /*09c0*/  IMAD.U32 R18, R2, 0x10000, RZ ;  /* 0x0001000002127824 */ /* 0x004fe200078e00ff */
[----:B------:R-:W-:Y:S06]  /*09d0*/  BRA `(.L_x_4638) ;  /* 0x0000000400a07947 */ /* 0x000fec0003800000 */
.L_x_4645:
        /* <DEDUP_REMOVED lines=12> */
.L_x_4652:
        /* <DEDUP_REMOVED lines=20> */
.L_x_4654:
[----:B------:R-:W-:Y:S05]  /*0be0*/  BSYNC B0 ;  /* 0x0000000000007941 */ /* 0x000fea0003800000 */
.L_x_4653:
[----:B------:R-:W-:Y:S01]  /*0bf0*/  IMAD.SHL.U32 R2, R2, 0x100000, RZ ;  /* 0x0010000002027824 */ /* 0x000fe200078e00ff */
[----:B------:R-:W-:-:S04]  /*0c00*/  LEA R3, R0, 0x3b800000, 0x17 ;  /* 0x3b80000000037811 */ /* 0x000fc800078eb8ff */
[----:B------:R-:W-:Y:S01]  /*0c10*/  LOP3.LUT R18, R3, R2, R18, 0xfe, !PT ;  /* 0x0000000203127212 */ /* 0x000fe200078efe12 */
[----:B------:R-:W-:Y:S06]  /*0c20*/  BRA `(.L_x_4638) ;  /* 0x00000004000c7947 */ /* 0x000fec0003800000 */
.L_x_4651:
        /* <DEDUP_REMOVED lines=20> */
.L_x_4656:
[----:B------:R-:W-:Y:S05]  /*0d70*/  BSYNC B0 ;  /* 0x0000000000007941 */ /* 0x000fea0003800000 */
.L_x_4655:
[----:B------:R-:W-:Y:S01]  /*0d80*/  IMAD.SHL.U32 R2, R2, 0x200000, RZ ;  /* 0x0020000002027824 */ /* 0x000fe200078e00ff */
[----:B------:R-:W-:-:S04]  /*0d90*/  LEA R3, R0, 0x37800000, 0x17 ;  /* 0x3780000000037811 */ /* 0x000fc800078eb8ff */
[----:B------:R-:W-:Y:S01]  /*0da0*/  LOP3.LUT R18, R3, R2, R18, 0xfe, !PT ;  /* 0x0000000203127212 */ /* 0x000fe200078efe12 */
[----:B------:R-:W-:Y:S06]  /*0db0*/  BRA `(.L_x_4638) ;  /* 0x0000000000a87947 */ /* 0x000fec0003800000 */
.L_x_4650:
        /* <DEDUP_REMOVED lines=14> */
.L_x_4660:
[----:B------:R-:W-:Y:S05]  /*0ea0*/  BSYNC B0 ;  /* 0x0000000000007941 */ /* 0x000fea0003800000 */
.L_x_4659:
[----:B------:R-:W-:Y:S01]  /*0eb0*/  IMAD.MOV.U32 R19, RZ, RZ, RZ ;  /* 0x000000ffff137224 */ /* 0x000fe200078e00ff */
[----:B------:R-:W-:Y:S06]  /*0ec0*/  BRA `(.L_x_4638) ;  /* 0x0000000000647947 */ /* 0x000fec0003800000 */
.L_x_4637:
        /* <DEDUP_REMOVED lines=16> */
.L_x_4661:
[----:B------:R-:W-:Y:S01]  /*0fd0*/  CS2R R18, SRZ ;  /* 0x0000000000127805 */ /* 0x000fe2000001ff00 */
[----:B------:R-:W-:Y:S06]  /*0fe0*/  BRA `(.L_x_4638) ;  /* 0x00000000001c7947 */ /* 0x000fec0003800000 */
.L_x_4658:
[----:B------:R-:W2:Y:S01]  /*0ff0*/  LDG.E.64 R2, desc[UR36][R2.64] ;  /* 0x0000002402027981 */ /* 0x000ea2000c1e1b00 */
[----:B------:R-:W-:Y:S01]  /*1000*/  IMAD.MOV.U32 R19, RZ, RZ, RZ ;  /* 0x000000ffff137224 */ /* 0x000fe200078e00ff */
[----:B--2---:R0:W1:Y:S01]  /*1010*/  I2F.U64 R18, R2 ;  /* 0x0000000200127312 */ /* 0x0040620000301000 */
[----:B------:R-:W-:Y:S05]  /*1020*/  BRA `(.L_x_4638) ;  /* 0x00000000000c7947 */ /* 0x000fea0003800000 */
.L_x_4657:
[----:B------:R-:W2:Y:S01]  /*1030*/  LDG.E R2, desc[UR36][R2.64] ;  /* 0x0000002402027981 */ /* 0x000ea2000c1e1900 */
[----:B------:R-:W-:Y:S01]  /*1040*/  IMAD.MOV.U32 R19, RZ, RZ, RZ ;  /* 0x000000ffff137224 */ /* 0x000fe200078e00ff */
[----:B--2---:R-:W-:-:S07]  /*1050*/  I2FP.F32.U32 R18, R2 ;  /* 0x0000000200127245 */ /* 0x004fce0000201000 */
.L_x_4638:
[----:B------:R-:W-:Y:S05]  /*1060*/  BSYNC B6 ;  /* 0x0000000000067941 */ /* 0x000fea0003800000 */
.L_x_4632:
[----:B------:R-:W-:-:S07]  /*1070*/  VIADD R26, R26, 0x80 ;  /* 0x000000801a1a7836 */ /* 0x000fce0000000000 */
.L_x_4631:
[----:B------:R-:W-:Y:S05]  /*1080*/  BSYNC B7 ;  /* 0x0000000000077941 */ /* 0x000fea0003800000 */
.L_x_4630:
[----:B------:R-:W-:Y:S01]  /*1090*/  ISETP.GE.AND P0, PT, R26, R22, PT ;  /* 0x000000161a00720c */ /* 0x000fe20003f06270 */
[----:B------:R-:W-:Y:S01]  /*10a0*/  BSSY B7, `(.L_x_4662) ;  /* 0x0000100000077945 */ /* 0x000fe20003800000 */
[----:B------:R-:W-:-:S11]  /*10b0*/  IMAD.MOV.U32 R16, RZ, RZ, RZ ;  /* 0x000000ffff107224 */ /* 0x000fd600078e00ff */
[----:B------:R-:W-:Y:S05]  /*10c0*/  @P0 BRA `(.L_x_4663) ;  /* 0x0000000c00f40947 */ /* 0x000fea0003800000 */
[----:B0-2-4-:R-:W0:Y:S01]  /*10d0*/  LDC.64 R2, c[0x0][0x230] ;  /* 0x00008c00ff027b82 */ /* 0x015e220000000a00 */
        /* <DEDUP_REMOVED lines=20> */
[----:B--2---:R0:W2:Y:S01]  /*1220*/  I2F.S16 R16, R2 ;  /* 0x0000000200107306 */ /* 0x0040a20000101400 */
[----:B------:R-:W-:Y:S05]  /*1230*/  BRA `(.L_x_4670) ;  /* 0x0000000c00907947 */ /* 0x000fea0003800000 */
.L_x_4668:
[----:B------:R-:W2:Y:S01]  /*1240*/  LDG.E.U8 R2, desc[UR36][R2.64] ;  /* 0x0000002402027981 */ /* 0x000ea2000c1e1100 */
[----:B------:R-:W-:Y:S01]  /*1250*/  IMAD.MOV.U32 R17, RZ, RZ, RZ ;  /* 0x000000ffff117224 */ /* 0x000fe200078e00ff */
[----:B--2---:R-:W-:Y:S01]  /*1260*/  I2FP.F32.U32 R16, R2 ;  /* 0x0000000200107245 */ /* 0x004fe20000201000 */
[----:B------:R-:W-:Y:S06]  /*1270*/  BRA `(.L_x_4670) ;  /* 0x0000000c00807947 */ /* 0x000fec0003800000 */
.L_x_4667:
        /* <DEDUP_REMOVED lines=8> */
[----:B--2---:R0:W2:Y:S01]  /*1300*/  I2F.S64 R16, R2 ;  /* 0x0000000200107312 */ /* 0x0040a20000301400 */
[----:B------:R-:W-:Y:S05]  /*1310*/  BRA `(.L_x_4670) ;  /* 0x0000000c00587947 */ /* 0x000fea0003800000 */
.L_x_4672:
[----:B------:R-:W2:Y:S01]  /*1320*/  LDG.E R2, desc[UR36][R2.64] ;  /* 0x0000002402027981 */ /* 0x000ea2000c1e1900 */
[----:B------:R-:W-:Y:S01]  /*1330*/  IMAD.MOV.U32 R17, RZ, RZ, RZ ;  /* 0x000000ffff117224 */ /* 0x000fe200078e00ff */
[----:B--2---:R-:W-:Y:S01]  /*1340*/  I2FP.F32.S32 R16, R2 ;  /* 0x0000000200107245 */ /* 0x004fe20000201400 */
[----:B------:R-:W-:Y:S06]  /*1350*/  BRA `(.L_x_4670) ;  /* 0x0000000c00487947 */ /* 0x000fec0003800000 */
.L_x_4671:
[----:B------:R-:W2:Y:S01]  /*1360*/  LDG.E.U16 R2, desc[UR36][R2.64] ;  /* 0x0000002402027981 */ /* 0x000ea2000c1e1500 */
[----:B------:R-:W-:Y:S01]  /*1370*/  IMAD.MOV.U32 R17, RZ, RZ, RZ ;  /* 0x000000ffff117224 */ /* 0x000fe200078e00ff */
[----:B--2---:R4:W0:Y:S01]  /*1380*/  I2F.S16 R16, R2 ;  /* 0x0000000200107306 */ /* 0x0048220000101400 */
[----:B------:R-:W-:Y:S05]  /*1390*/  BRA `(.L_x_4670) ;  /* 0x0000000c00387947 */ /* 0x000fea0003800000 */
.L_x_4666:
        /* <DEDUP_REMOVED lines=9> */
.L_x_4674:
[----:B------:R-:W2:Y:S01]  /*1430*/  LDG.E.U16 R2, desc[UR36][R2.64] ;  /* 0x0000002402027981 */ /* 0x000ea2000c1e1500 */
[----:B------:R-:W-:Y:S02]  /*1440*/  IMAD.MOV.U32 R17, RZ, RZ, RZ ;  /* 0x000000ffff117224 */ /* 0x000fe400078e00ff */
[----:B--2---:R-:W-:Y:S01]  /*1450*/  HADD2.F32 R16, -RZ, R2.H0_H0 ;  /* 0x20000002ff107230 */ /* 0x004fe20000004100 */
[----:B------:R-:W-:Y:S06]  /*1460*/  BRA `(.L_x_4670) ;  /* 0x0000000c00047947 */ /* 0x000fec0003800000 */
.L_x_4673:
        /* <DEDUP_REMOVED lines=8> */
.L_x_4676:
[----:B------:R-:W2:Y:S02]  /*14f0*/  LDG.E R2, desc[UR36][R2.64] ;  /* 0x0000002402027981 */ /* 0x000ea4000c1e1900 */
[--C-:B--2---:R-:W-:Y:S02]  /*1500*/  HADD2.F32 R17, -RZ, R2.reuse.H1_H1 ;  /* 0x30000002ff117230 */ /* 0x104fe40000004100 */
[----:B------:R-:W-:Y:S01]  /*1510*/  HADD2.F32 R16, -RZ, R2.H0_H0 ;  /* 0x20000002ff107230 */ /* 0x000fe20000004100 */
[----:B------:R-:W-:Y:S06]  /*1520*/  BRA `(.L_x_4670) ;  /* 0x0000000800d47947 */ /* 0x000fec0003800000 */
.L_x_4675:
        /* <DEDUP_REMOVED lines=8> */
.L_x_4665:
        /* <DEDUP_REMOVED lines=13> */
.L_x_4679:
[----:B------:R-:W2:Y:S01]  /*1680*/  LDG.E.128 R4, desc[UR36][R2.64] ;  /* 0x0000002402047981 */ /* 0x000ea2000c1e1d00 */
[----:B------:R-:W-:Y:S01]  /*1690*/  UMOV UR4, 0xf0000000 ;  /* 0xf000000000047882 */ /* 0x000fe20000000000 */
[----:B------:R-:W-:Y:S01]  /*16a0*/  UMOV UR5, 0x380fffff ;  /* 0x380fffff00057882 */ /* 0x000fe20000000000 */
[----:B--2---:R-:W0:Y:S01]  /*16b0*/  F2F.F32.F64 R17, R6 ;  /* 0x0000000600117310 */ /* 0x004e220000301000 */
[----:B------:R-:W-:Y:S02]  /*16c0*/  DSETP.GEU.AND P0, PT, |R6|, UR4, PT ;  /* 0x0000000406007e2a */ /* 0x000fe4000bf0e200 */
[----:B------:R-:W-:-:S05]  /*16d0*/  DSETP.GEU.AND P1, PT, |R4|, UR4, PT ;  /* 0x0000000404007e2a */ /* 0x000fca000bf2e200 */
[----:B------:R-:W2:Y:S07]  /*16e0*/  F2F.F32.F64 R16, R4 ;  /* 0x0000000400107310 */ /* 0x000eae0000301000 */
[----:B0-----:R-:W-:Y:S02]  /*16f0*/  @!P0 FMUL R17, R17, 1.175494350822287508e-38 ;  /* 0x0080000011118820 */ /* 0x001fe40000400000 */
[----:B--2---:R-:W-:Y:S01]  /*1700*/  @!P1 FMUL R16, R16, 1.175494350822287508e-38 ;  /* 0x0080000010109820 */ /* 0x004fe20000400000 */
[----:B------:R-:W-:Y:S06]  /*1710*/  BRA `(.L_x_4670) ;  /* 0x0000000800587947 */ /* 0x000fec0003800000 */
.L_x_4678:
        /* <DEDUP_REMOVED lines=27> */
.L_x_4681:
[----:B------:R-:W2:Y:S01]  /*18d0*/  LDG.E.U8 R3, desc[UR36][R2.64] ;  /* 0x0000002402037981 */ /* 0x000ea2000c1e1100 */
[----:B------:R-:W-:Y:S02]  /*18e0*/  IMAD.MOV.U32 R17, RZ, RZ, RZ ;  /* 0x000000ffff117224 */ /* 0x000fe400078e00ff */
        /* <DEDUP_REMOVED lines=11> */
[----:B------:R-:W-:Y:S01]  /*19a0*/  LOP3.LUT R16, R16, 0x80000000, R3, 0xf8, !PT ;  /* 0x8000000010107812 */ /* 0x000fe200078ef803 */
[----:B------:R-:W-:Y:S06]  /*19b0*/  BRA `(.L_x_4670) ;  /* 0x0000000400b07947 */ /* 0x000fec0003800000 */
.L_x_4680:
[----:B------:R-:W2:Y:S01]  /*19c0*/  LDG.E.U16 R2, desc[UR36][R2.64] ;  /* 0x0000002402027981 */ /* 0x000ea2000c1e1500 */
[----:B------:R-:W-:Y:S02]  /*19d0*/  IMAD.MOV.U32 R17, RZ, RZ, RZ ;  /* 0x000000ffff117224 */ /* 0x000fe400078e00ff */
[----:B--2---:R-:W-:Y:S01]  /*19e0*/  IMAD.U32 R16, R2, 0x10000, RZ ;  /* 0x0001000002107824 */ /* 0x004fe200078e00ff */
[----:B------:R-:W-:Y:S06]  /*19f0*/  BRA `(.L_x_4670) ;  /* 0x0000000400a07947 */ /* 0x000fec0003800000 */
.L_x_4677:
        /* <DEDUP_REMOVED lines=12> */
.L_x_4684:
        /* <DEDUP_REMOVED lines=20> */
.L_x_4686:
[----:B------:R-:W-:Y:S05]  /*1c00*/  BSYNC B0 ;  /* 0x0000000000007941 */ /* 0x000fea0003800000 */
.L_x_4685:
[----:B------:R-:W-:Y:S01]  /*1c10*/  IMAD.SHL.U32 R2, R2, 0x100000, RZ ;  /* 0x0010000002027824 */ /* 0x000fe200078e00ff */
[----:B------:R-:W-:-:S04]  /*1c20*/  LEA R3, R0, 0x3b800000, 0x17 ;  /* 0x3b80000000037811 */ /* 0x000fc800078eb8ff */
[----:B------:R-:W-:Y:S01]  /*1c30*/  LOP3.LUT R16, R3, R2, R16, 0xfe, !PT ;  /* 0x0000000203107212 */ /* 0x000fe200078efe10 */
[----:B------:R-:W-:Y:S06]  /*1c40*/  BRA `(.L_x_4670) ;  /* 0x00000004000c7947 */ /* 0x000fec0003800000 */
.L_x_4683:
        /* <DEDUP_REMOVED lines=20> */
.L_x_4688:
[----:B------:R-:W-:Y:S05]  /*1d90*/  BSYNC B0 ;  /* 0x0000000000007941 */ /* 0x000fea0003800000 */
.L_x_4687:
[----:B------:R-:W-:Y:S01]  /*1da0*/  IMAD.SHL.U32 R2, R2, 0x200000, RZ ;  /* 0x0020000002027824 */ /* 0x000fe200078e00ff */
[----:B------:R-:W-:-:S04]  /*1db0*/  LEA R3, R0, 0x37800000, 0x17 ;  /* 0x3780000000037811 */ /* 0x000fc800078eb8ff */
[----:B------:R-:W-:Y:S01]  /*1dc0*/  LOP3.LUT R16, R3, R2, R16, 0xfe, !PT ;  /* 0x0000000203107212 */ /* 0x000fe200078efe10 */
[----:B------:R-:W-:Y:S06]  /*1dd0*/  BRA `(.L_x_4670) ;  /* 0x0000000000a87947 */ /* 0x000fec0003800000 */
.L_x_4682:
        /* <DEDUP_REMOVED lines=14> */
.L_x_4692:
[----:B------:R-:W-:Y:S05]  /*1ec0*/  BSYNC B0 ;  /* 0x0000000000007941 */ /* 0x000fea0003800000 */
.L_x_4691:
[----:B------:R-:W-:Y:S01]  /*1ed0*/  IMAD.MOV.U32 R17, RZ, RZ, RZ ;  /* 0x000000ffff117224 */ /* 0x000fe200078e00ff */
[----:B------:R-:W-:Y:S06]  /*1ee0*/  BRA `(.L_x_4670) ;  /* 0x0000000000647947 */ /* 0x000fec0003800000 */
.L_x_4669:
        /* <DEDUP_REMOVED lines=15> */
[----:B01-3-5:R-:W-:Y:S05]  /*1fe0*/  CALL.ABS.NOINC R2 ;  /* 0x0000000002007343 */ /* 0x02bfea0003c00000 */
.L_x_4693:
[----:B------:R-:W-:Y:S01]  /*1ff0*/  CS2R R16, SRZ ;  /* 0x0000000000107805 */ /* 0x000fe2000001ff00 */
[----:B------:R-:W-:Y:S06]  /*2000*/  BRA `(.L_x_4670) ;  /* 0x00000000001c7947 */ /* 0x000fec0003800000 */
.L_x_4690:
[----:B------:R-:W2:Y:S01]  /*2010*/  LDG.E.64 R2, desc[UR36][R2.64] ;  /* 0x0000002402027981 */ /* 0x000ea2000c1e1b00 */
[----:B------:R-:W-:Y:S01]  /*2020*/  IMAD.MOV.U32 R17, RZ, RZ, RZ ;  /* 0x000000ffff117224 */ /* 0x000fe200078e00ff */
[----:B--2---:R0:W2:Y:S01]  /*2030*/  I2F.U64 R16, R2 ;  /* 0x0000000200107312 */ /* 0x0040a20000301000 */
[----:B------:R-:W-:Y:S05]  /*2040*/  BRA `(.L_x_4670) ;  /* 0x00000000000c7947 */ /* 0x000fea0003800000 */
.L_x_4689:
[----:B------:R-:W2:Y:S01]  /*2050*/  LDG.E R2, desc[UR36][R2.64] ;  /* 0x0000002402027981 */ /* 0x000ea2000c1e1900 */
[----:B------:R-:W-:Y:S01]  /*2060*/  IMAD.MOV.U32 R17, RZ, RZ, RZ ;  /* 0x000000ffff117224 */ /* 0x000fe200078e00ff */
[----:B--2---:R-:W-:-:S07]  /*2070*/  I2FP.F32.U32 R16, R2 ;  /* 0x0000000200107245 */ /* 0x004fce0000201000 */
.L_x_4670:
[----:B------:R-:W-:Y:S05]  /*2080*/  BSYNC B6 ;  /* 0x0000000000067941 */ /* 0x000fea0003800000 */
.L_x_4664:
[----:B------:R-:W-:-:S07]  /*2090*/  VIADD R26, R26, 0x80 ;  /* 0x000000801a1a7836 */ /* 0x000fce0000000000 */
.L_x_4663:
[----:B------:R-:W-:Y:S05]  /*20a0*/  BSYNC B7 ;  /* 0x0000000000077941 */ /* 0x000fea0003800000 */
.L_x_4662:
[----:B------:R-:W-:Y:S01]  /*20b0*/  ISETP.GE.AND P0, PT, R26, R22, PT ;  /* 0x000000161a00720c */ /* 0x000fe20003f06270 */
[----:B------:R-:W-:Y:S01]  /*20c0*/  BSSY B7, `(.L_x_4694) ;  /* 0x0000100000077945 */ /* 0x000fe20003800000 */
[----:B------:R-:W-:Y:S01]  /*20d0*/  IMAD.MOV.U32 R23, RZ, RZ, RZ ;  /* 0x000000ffff177224 */ /* 0x000fe200078e00ff */
[----:B------:R-:W-:-:S10]  /*20e0*/  CS2R R24, SRZ ;  /* 0x0000000000187805 */ /* 0x000fd4000001ff00 */
        /* <DEDUP_REMOVED lines=24> */
.L_x_4700:
[----:B------:R-:W2:Y:S01]  /*2270*/  LDG.E.U8 R2, desc[UR36][R2.64] ;  /* 0x0000002402027981 */ /* 0x000ea2000c1e1100 */
[----:B------:R-:W-:Y:S01]  /*2280*/  IMAD.MOV.U32 R25, RZ, RZ, RZ ;  /* 0x000000ffff197224 */ /* 0x000fe200078e00ff */
[----:B--2---:R-:W-:Y:S01]  /*2290*/  I2FP.F32.U32 R24, R2 ;  /* 0x0000000200187245 */ /* 0x004fe20000201000 */
[----:B------:R-:W-:Y:S06]  /*22a0*/  BRA `(.L_x_4702) ;  /* 0x0000000c007c7947 */ /* 0x000fec0003800000 */
.L_x_4699:
        /* <DEDUP_REMOVED lines=10> */
.L_x_4704:
[----:B------:R-:W2:Y:S01]  /*2350*/  LDG.E R2, desc[UR36][R2.64] ;  /* 0x0000002402027981 */ /* 0x000ea2000c1e1900 */
[----:B------:R-:W-:Y:S01]  /*2360*/  IMAD.MOV.U32 R25, RZ, RZ, RZ ;  /* 0x000000ffff197224 */ /* 0x000fe200078e00ff */
[----:B--2---:R-:W-:Y:S01]  /*2370*/  I2FP.F32.S32 R24, R2 ;  /* 0x0000000200187245 */ /* 0x004fe20000201400 */
[----:B------:R-:W-:Y:S06]  /*2380*/  BRA `(.L_x_4702) ;  /* 0x0000000c00447947 */ /* 0x000fec0003800000 */
.L_x_4703:
[----:B------:R-:W2:Y:S01]  /*2390*/  LDG.E.U16 R2, desc[UR36][R2.64] ;  /* 0x0000002402027981 */ /* 0x000ea2000c1e1500 */
[----:B------:R-:W-:Y:S01]  /*23a0*/  IMAD.MOV.U32 R25, RZ, RZ, RZ ;  /* 0x000000ffff197224 */ /* 0x000fe200078e00ff */
[----:B--2---:R0:W2:Y:S01]  /*23b0*/  I2F.S16 R24, R2 ;  /* 0x0000000200187306 */ /* 0x0040a20000101400 */
[----:B------:R-:W-:Y:S05]  /*23c0*/  BRA `(.L_x_4702) ;  /* 0x0000000c00347947 */ /* 0x000fea0003800000 */
.L_x_4698:
        /* <DEDUP_REMOVED lines=9> */
.L_x_4706:
[----:B------:R-:W2:Y:S01]  /*2460*/  LDG.E.U16 R2, desc[UR36][R2.64] ;  /* 0x0000002402027981 */ /* 0x000ea2000c1e1500 */
[----:B------:R-:W-:Y:S02]  /*2470*/  IMAD.MOV.U32 R25, RZ, RZ, RZ ;  /* 0x000000ffff197224 */ /* 0x000fe400078e00ff */
[----:B--2---:R-:W-:Y:S01]  /*2480*/  HADD2.F32 R24, -RZ, R2.H0_H0 ;  /* 0x20000002ff187230 */ /* 0x004fe20000004100 */
[----:B------:R-:W-:Y:S06]  /*2490*/  BRA `(.L_x_4702) ;  /* 0x0000000c00007947 */ /* 0x000fec0003800000 */
.L_x_4705:
        /* <DEDUP_REMOVED lines=8> */
.L_x_4708:
[----:B------:R-:W2:Y:S02]  /*2520*/  LDG.E R2, desc[UR36][R2.64] ;  /* 0x0000002402027981 */ /* 0x000ea4000c1e1900 */
[--C-:B--2---:R-:W-:Y:S02]  /*2530*/  HADD2.F32 R25, -RZ, R2.reuse.H1_H1 ;  /* 0x30000002ff197230 */ /* 0x104fe40000004100 */
[----:B------:R-:W-:Y:S01]  /*2540*/  HADD2.F32 R24, -RZ, R2.H0_H0 ;  /* 0x20000002ff187230 */ /* 0x000fe20000004100 */
[----:B------:R-:W-:Y:S06]  /*2550*/  BRA `(.L_x_4702) ;  /* 0x0000000800d07947 */ /* 0x000fec0003800000 */
.L_x_4707:
        /* <DEDUP_REMOVED lines=8> */
.L_x_4697:
        /* <DEDUP_REMOVED lines=13> */
.L_x_4711:
        /* <DEDUP_REMOVED lines=10> */
.L_x_4710:
        /* <DEDUP_REMOVED lines=27> */
.L_x_4713:
        /* <DEDUP_REMOVED lines=14> */
.L_x_4712:
[----:B------:R-:W2:Y:S01]  /*29e0*/  LDG.E.U16 R2, desc[UR36][R2.64] ;  /* 0x0000002402027981 */ /* 0x000ea2000c1e1500 */
[----:B------:R-:W-:Y:S02]  /*29f0*/  IMAD.MOV.U32 R25, RZ, RZ, RZ ;  /* 0x000000ffff197224 */ /* 0x000fe400078e00ff */
[----:B--2---:R-:W-:Y:S01]  /*2a00*/  IMAD.U32 R24, R2, 0x10000, RZ ;  /* 0x0001000002187824 */ /* 0x004fe200078e00ff */
[----:B------:R-:W-:Y:S06]  /*2a10*/  BRA `(.L_x_4702) ;  /* 0x0000000400a07947 */ /* 0x000fec0003800000 */
.L_x_4709:
        /* <DEDUP_REMOVED lines=12> */
.L_x_4716:
        /* <DEDUP_REMOVED lines=20> */
.L_x_4718:
[----:B------:R-:W-:Y:S05]  /*2c20*/  BSYNC B0 ;  /* 0x0000000000007941 */ /* 0x000fea0003800000 */
.L_x_4717:
[----:B------:R-:W-:Y:S01]  /*2c30*/  IMAD.SHL.U32 R2, R2, 0x100000, RZ ;  /* 0x0010000002027824 */ /* 0x000fe200078e00ff */
[----:B------:R-:W-:-:S04]  /*2c40*/  LEA R3, R0, 0x3b800000, 0x17 ;  /* 0x3b80000000037811 */ /* 0x000fc800078eb8ff */
[----:B------:R-:W-:Y:S01]  /*2c50*/  LOP3.LUT R24, R3, R2, R24, 0xfe, !PT ;  /* 0x0000000203187212 */ /* 0x000fe200078efe18 */
[----:B------:R-:W-:Y:S06]  /*2c60*/  BRA `(.L_x_4702) ;  /* 0x00000004000c7947 */ /* 0x000fec0003800000 */
.L_x_4715:
        /* <DEDUP_REMOVED lines=20> */
.L_x_4720:
[----:B------:R-:W-:Y:S05]  /*2db0*/  BSYNC B0 ;  /* 0x0000000000007941 */ /* 0x000fea0003800000 */
.L_x_4719:
[----:B------:R-:W-:Y:S01]  /*2dc0*/  IMAD.SHL.U32 R2, R2, 0x200000, RZ ;  /* 0x0020000002027824 */ /* 0x000fe200078e00ff */
[----:B------:R-:W-:-:S04]  /*2dd0*/  LEA R3, R0, 0x37800000, 0x17 ;  /* 0x3780000000037811 */ /* 0x000fc800078eb8ff */
[----:B------:R-:W-:Y:S01]  /*2de0*/  LOP3.LUT R24, R3, R2, R24, 0xfe, !PT ;  /* 0x0000000203187212 */ /* 0x000fe200078efe18 */
[----:B------:R-:W-:Y:S06]  /*2df0*/  BRA `(.L_x_4702) ;  /* 0x0000000000a87947 */ /* 0x000fec0003800000 */
.L_x_4714:
        /* <DEDUP_REMOVED lines=14> */
.L_x_4724:
[----:B------:R-:W-:Y:S05]  /*2ee0*/  BSYNC B0 ;  /* 0x0000000000007941 */ /* 0x000fea0003800000 */
.L_x_4723:
[----:B------:R-:W-:Y:S01]  /*2ef0*/  IMAD.MOV.U32 R25, RZ, RZ, RZ ;  /* 0x000000ffff197224 */ /* 0x000fe200078e00ff */
[----:B------:R-:W-:Y:S06]  /*2f00*/  BRA `(.L_x_4702) ;  /* 0x0000000000647947 */ /* 0x000fec0003800000 */
.L_x_4701:
        /* <DEDUP_REMOVED lines=16> */
.L_x_4725:
[----:B------:R-:W-:Y:S01]  /*3010*/  CS2R R24, SRZ ;  /* 0x0000000000187805 */ /* 0x000fe2000001ff00 */
[----:B------:R-:W-:Y:S06]  /*3020*/  BRA `(.L_x_4702) ;  /* 0x00000000001c7947 */ /* 0x000fec0003800000 */
.L_x_4722:
[----:B------:R-:W2:Y:S01]  /*3030*/  LDG.E.64 R2, desc[UR36][R2.64] ;  /* 0x0000002402027981 */ /* 0x000ea2000c1e1b00 */
[----:B------:R-:W-:Y:S01]  /*3040*/  IMAD.MOV.U32 R25, RZ, RZ, RZ ;  /* 0x000000ffff197224 */ /* 0x000fe200078e00ff */
[----:B--2---:R0:W2:Y:S01]  /*3050*/  I2F.U64 R24, R2 ;  /* 0x0000000200187312 */ /* 0x0040a20000301000 */
[----:B------:R-:W-:Y:S05]  /*3060*/  BRA `(.L_x_4702) ;  /* 0x00000000000c7947 */ /* 0x000fea0003800000 */
.L_x_4721:
[----:B------:R-:W2:Y:S01]  /*3070*/  LDG.E R2, desc[UR36][R2.64] ;  /* 0x0000002402027981 */ /* 0x000ea2000c1e1900 */
[----:B------:R-:W-:Y:S01]  /*3080*/  IMAD.MOV.U32 R25, RZ, RZ, RZ ;  /* 0x000000ffff197224 */ /* 0x000fe200078e00ff */
[----:B--2---:R-:W-:-:S07]  /*3090*/  I2FP.F32.U32 R24, R2 ;  /* 0x0000000200187245 */ /* 0x004fce0000201000 */
.L_x_4702:
[----:B------:R-:W-:Y:S05]  /*30a0*/  BSYNC B6 ;  /* 0x0000000000067941 */ /* 0x000fea0003800000 */
.L_x_4696:
[----:B------:R-:W-:-:S07]  /*30b0*/  VIADD R26, R26, 0x80 ;  /* 0x000000801a1a7836 */ /* 0x000fce0000000000 */
.L_x_4695:
[----:B------:R-:W-:Y:S05]  /*30c0*/  BSYNC B7 ;  /* 0x0000000000077941 */ /* 0x000fea0003800000 */
.L_x_4694:
[----:B------:R-:W-:Y:S01]  /*30d0*/  ISETP.GE.AND P0, PT, R26, R22, PT ;  /* 0x000000161a00720c */ /* 0x000fe20003f06270 */
[----:B------:R-:W-:Y:S01]  /*30e0*/  BSSY B6, `(.L_x_4726) ;  /* 0x00000fb000067945 */ /* 0x000fe20003800000 */
[----:B------:R-:W-:-:S11]  /*30f0*/  IMAD.MOV.U32 R22, RZ, RZ, RZ ;  /* 0x000000ffff167224 */ /* 0x000fd600078e00ff */
[----:B------:R-:W-:Y:S05]  /*3100*/  @P0 BRA `(.L_x_4727) ;  /* 0x0000000c00e00947 */ /* 0x000fea0003800000 */
[----:B0-2-4-:R-:W0:Y:S01]  /*3110*/  LDC.64 R2, c[0x0][0x230] ;  /* 0x00008c00ff027b82 */ /* 0x015e220000000a00 */
        /* <DEDUP_REMOVED lines=20> */
.L_x_4731:
[----:B------:R-:W2:Y:S01]  /*3260*/  LDG.E.U8 R2, desc[UR36][R2.64] ;  /* 0x0000002402027981 */ /* 0x000ea2000c1e1100 */
[----:B------:R-:W-:Y:S01]  /*3270*/  IMAD.MOV.U32 R23, RZ, RZ, RZ ;  /* 0x000000ffff177224 */ /* 0x000fe200078e00ff */
[----:B--2---:R-:W-:Y:S01]  /*3280*/  I2FP.F32.U32 R22, R2 ;  /* 0x0000000200167245 */ /* 0x004fe20000201000 */
[----:B------:R-:W-:Y:S06]  /*3290*/  BRA `(.L_x_4727) ;  /* 0x0000000c007c7947 */ /* 0x000fec0003800000 */
.L_x_4730:
        /* <DEDUP_REMOVED lines=10> */
.L_x_4734:
[----:B------:R-:W2:Y:S01]  /*3340*/  LDG.E R2, desc[UR36][R2.64] ;  /* 0x0000002402027981 */ /* 0x000ea2000c1e1900 */
[----:B------:R-:W-:Y:S01]  /*3350*/  IMAD.MOV.U32 R23, RZ, RZ, RZ ;  /* 0x000000ffff177224 */ /* 0x000fe200078e00ff */
[----:B--2---:R-:W-:Y:S01]  /*3360*/  I2FP.F32.S32 R22, R2 ;  /* 0x0000000200167245 */ /* 0x004fe20000201400 */
[----:B------:R-:W-:Y:S06]  /*3370*/  BRA `(.L_x_4727) ;  /* 0x0000000c00447947 */ /* 0x000fec0003800000 */
.L_x_4733:
[----:B------:R-:W2:Y:S01]  /*3380*/  LDG.E.U16 R2, desc[UR36][R2.64] ;  /* 0x0000002402027981 */ /* 0x000ea2000c1e1500 */
[----:B------:R-:W-:Y:S01]  /*3390*/  IMAD.MOV.U32 R23, RZ, RZ, RZ ;  /* 0x000000ffff177224 */ /* 0x000fe200078e00ff */
[----:B--2---:R0:W2:Y:S01]  /*33a0*/  I2F.S16 R22, R2 ;  /* 0x0000000200167306 */ /* 0x0040a20000101400 */
[----:B------:R-:W-:Y:S05]  /*33b0*/  BRA `(.L_x_4727) ;  /* 0x0000000c00347947 */ /* 0x000fea0003800000 */
.L_x_4729:
        /* <DEDUP_REMOVED lines=9> */
.L_x_4736:
[----:B------:R-:W2:Y:S01]  /*3450*/  LDG.E.U16 R2, desc[UR36][R2.64] ;  /* 0x0000002402027981 */ /* 0x000ea2000c1e1500 */
[----:B------:R-:W-:Y:S02]  /*3460*/  IMAD.MOV.U32 R23, RZ, RZ, RZ ;  /* 0x000000ffff177224 */ /* 0x000fe400078e00ff */
[----:B--2---:R-:W-:Y:S01]  /*3470*/  HADD2.F32 R22, -RZ, R2.H0_H0 ;  /* 0x20000002ff167230 */ /* 0x004fe20000004100 */
[----:B------:R-:W-:Y:S06]  /*3480*/  BRA `(.L_x_4727) ;  /* 0x0000000c00007947 */ /* 0x000fec0003800000 */
.L_x_4735:
        /* <DEDUP_REMOVED lines=8> */
.L_x_4738:
[----:B------:R-:W2:Y:S02]  /*3510*/  LDG.E R2, desc[UR36][R2.64] ;  /* 0x0000002402027981 */ /* 0x000ea4000c1e1900 */
[--C-:B--2---:R-:W-:Y:S02]  /*3520*/  HADD2.F32 R23, -RZ, R2.reuse.H1_H1 ;  /* 0x30000002ff177230 */ /* 0x104fe40000004100 */
[----:B------:R-:W-:Y:S01]  /*3530*/  HADD2.F32 R22, -RZ, R2.H0_H0 ;  /* 0x20000002ff167230 */ /* 0x000fe20000004100 */
[----:B------:R-:W-:Y:S06]  /*3540*/  BRA `(.L_x_4727) ;  /* 0x0000000800d07947 */ /* 0x000fec0003800000 */
.L_x_4737:
        /* <DEDUP_REMOVED lines=8> */
.L_x_4728:
        /* <DEDUP_REMOVED lines=13> */
.L_x_4741:
        /* <DEDUP_REMOVED lines=10> */
.L_x_4740:
        /* <DEDUP_REMOVED lines=27> */
.L_x_4743:
        /* <DEDUP_REMOVED lines=14> */
.L_x_4742:
[----:B------:R-:W2:Y:S01]  /*39d0*/  LDG.E.U16 R2, desc[UR36][R2.64] ;  /* 0x0000002402027981 */ /* 0x000ea2000c1e1500 */
[----:B------:R-:W-:Y:S02]  /*39e0*/  IMAD.MOV.U32 R23, RZ, RZ, RZ ;  /* 0x000000ffff177224 */ /* 0x000fe400078e00ff */
[----:B--2---:R-:W-:Y:S01]  /*39f0*/  IMAD.U32 R22, R2, 0x10000, RZ ;  /* 0x0001000002167824 */ /* 0x004fe200078e00ff */
[----:B------:R-:W-:Y:S06]  /*3a00*/  BRA `(.L_x_4727) ;  /* 0x0000000400a07947 */ /* 0x000fec0003800000 */
.L_x_4739:
        /* <DEDUP_REMOVED lines=12> */
.L_x_4746:
        /* <DEDUP_REMOVED lines=20> */
.L_x_4748:
[----:B------:R-:W-:Y:S05]  /*3c10*/  BSYNC B0 ;  /* 0x0000000000007941 */ /* 0x000fea0003800000 */
.L_x_4747:
[----:B------:R-:W-:Y:S01]  /*3c20*/  IMAD.SHL.U32 R2, R2, 0x100000, RZ ;  /* 0x0010000002027824 */ /* 0x000fe200078e00ff */
[----:B------:R-:W-:-:S04]  /*3c30*/  LEA R3, R0, 0x3b800000, 0x17 ;  /* 0x3b80000000037811 */ /* 0x000fc800078eb8ff */
[----:B------:R-:W-:Y:S01]  /*3c40*/  LOP3.LUT R22, R3, R2, R22, 0xfe, !PT ;  /* 0x0000000203167212 */ /* 0x000fe200078efe16 */
[----:B------:R-:W-:Y:S06]  /*3c50*/  BRA `(.L_x_4727) ;  /* 0x00000004000c7947 */ /* 0x000fec0003800000 */
.L_x_4745:
        /* <DEDUP_REMOVED lines=20> */
.L_x_4750:
[----:B------:R-:W-:Y:S05]  /*3da0*/  BSYNC B0 ;  /* 0x0000000000007941 */ /* 0x000fea0003800000 */
.L_x_4749:
[----:B------:R-:W-:Y:S01]  /*3db0*/  IMAD.SHL.U32 R2, R2, 0x200000, RZ ;  /* 0x0020000002027824 */ /* 0x000fe200078e00ff */
[----:B------:R-:W-:-:S04]  /*3dc0*/  LEA R3, R0, 0x37800000, 0x17 ;  /* 0x3780000000037811 */ /* 0x000fc800078eb8ff */
[----:B------:R-:W-:Y:S01]  /*3dd0*/  LOP3.LUT R22, R3, R2, R22, 0xfe, !PT ;  /* 0x0000000203167212 */ /* 0x000fe200078efe16 */
[----:B------:R-:W-:Y:S06]  /*3de0*/  BRA `(.L_x_4727) ;  /* 0x0000000000a87947 */ /* 0x000fec0003800000 */
.L_x_4744:
        /* <DEDUP_REMOVED lines=14> */
.L_x_4754:
[----:B------:R-:W-:Y:S05]  /*3ed0*/  BSYNC B0 ;  /* 0x0000000000007941 */ /* 0x000fea0003800000 */
.L_x_4753:
[----:B------:R-:W-:Y:S01]  /*3ee0*/  IMAD.MOV.U32 R23, RZ, RZ, RZ ;  /* 0x000000ffff177224 */ /* 0x000fe200078e00ff */
[----:B------:R-:W-:Y:S06]  /*3ef0*/  BRA `(.L_x_4727) ;  /* 0x0000000000647947 */ /* 0x000fec0003800000 */
.L_x_4732:
        /* <DEDUP_REMOVED lines=16> */
.L_x_4755:
[----:B------:R-:W-:Y:S01]  /*4000*/  CS2R R22, SRZ ;  /* 0x0000000000167805 */ /* 0x000fe2000001ff00 */
[----:B------:R-:W-:Y:S06]  /*4010*/  BRA `(.L_x_4727) ;  /* 0x00000000001c7947 */ /* 0x000fec0003800000 */
.L_x_4752:
[----:B------:R-:W2:Y:S01]  /*4020*/  LDG.E.64 R2, desc[UR36][R2.64] ;  /* 0x0000002402027981 */ /* 0x000ea2000c1e1b00 */
[----:B------:R-:W-:Y:S01]  /*4030*/  IMAD.MOV.U32 R23, RZ, RZ, RZ ;  /* 0x000000ffff177224 */ /* 0x000fe200078e00ff */
[----:B--2---:R0:W2:Y:S01]  /*4040*/  I2F.U64 R22, R2 ;  /* 0x0000000200167312 */ /* 0x0040a20000301000 */
[----:B------:R-:W-:Y:S05]  /*4050*/  BRA `(.L_x_4727) ;  /* 0x00000000000c7947 */ /* 0x000fea0003800000 */
.L_x_4751:
[----:B------:R-:W2:Y:S01]  /*4060*/  LDG.E R2, desc[UR36][R2.64] ;  /* 0x0000002402027981 */ /* 0x000ea2000c1e1900 */
[----:B------:R-:W-:Y:S01]  /*4070*/  IMAD.MOV.U32 R23, RZ, RZ, RZ ;  /* 0x000000ffff177224 */ /* 0x000fe200078e00ff */
[----:B--2---:R-:W-:-:S07]  /*4080*/  I2FP.F32.U32 R22, R2 ;  /* 0x0000000200167245 */ /* 0x004fce0000201000 */
.L_x_4727:
[----:B------:R-:W-:Y:S05]  /*4090*/  BSYNC B6 ;  /* 0x0000000000067941 */ /* 0x000fea0003800000 */
.L_x_4726:
[----:B0-2-4-:R-:W0:Y:S01]  /*40a0*/  LDC R2, c[0x0][0x210] ;  /* 0x00008400ff027b82 */ /* 0x015e220000000800 */
[----:B------:R-:W-:Y:S01]  /*40b0*/  CS2R R26, SRZ ;  /* 0x00000000001a7805 */ /* 0x000fe2000001ff00 */
[----:B------:R-:W-:Y:S06]  /*40c0*/  BSSY B6, `(.L_x_4756) ;  /* 0x0000123000067945 */ /* 0x000fec0003800000 */
[----:B------:R-:W2:Y:S01]  /*40d0*/  LDC.U8 R12, c[0x0][0x244] ;  /* 0x00009100ff0c7b82 */ /* 0x000ea20000000000 */
[----:B0-----:R-:W-:Y:S02]  /*40e0*/  IMAD R2, R28, -0x200, R2 ;  /* 0xfffffe001c027824 */ /* 0x001fe400078e0202 */
[----:B------:R-:W0:Y:S02]  /*40f0*/  S2R R28, SR_TID.X ;  /* 0x00000000001c7919 */ /* 0x000e240000002100 */
[C---:B0-----:R-:W-:Y:S01]  /*4100*/  VIADD R0, R28.reuse, 0x100 ;  /* 0x000001001c007836 */ /* 0x041fe20000000000 */
[C---:B------:R-:W-:Y:S01]  /*4110*/  ISETP.GE.AND P3, PT, R28.reuse, R2, PT ;  /* 0x000000021c00720c */ /* 0x040fe20003f66270 */
[----:B------:R-:W-:-:S03]  /*4120*/  VIADD R29, R28, 0x80 ;  /* 0x000000801c1d7836 */ /* 0x000fc60000000000 */
[-C--:B------:R-:W-:Y:S01]  /*4130*/  ISETP.GE.AND P1, PT, R0, R2.reuse, PT ;  /* 0x000000020000720c */ /* 0x080fe20003f26270 */
[----:B------:R-:W-:Y:S01]  /*4140*/  VIADD R0, R28, 0x180 ;  /* 0x000001801c007836 */ /* 0x000fe20000000000 */
[----:B------:R-:W-:-:S04]  /*4150*/  ISETP.GE.AND P0, PT, R29, R2, PT ;  /* 0x000000021d00720c */ /* 0x000fc80003f06270 */
[----:B------:R-:W-:Y:S02]  /*4160*/  ISETP.GE.AND P2, PT, R0, R2, PT ;  /* 0x000000020000720c */ /* 0x000fe40003f46270 */
[----:B------:R-:W-:Y:S01]  /*4170*/  CS2R R2, SRZ ;  /* 0x0000000000027805 */ /* 0x000fe2000001ff00 */
[----:B------:R-:W1:Y:S08]  /*4180*/  @!P3 LDC.64 R10, c[0x0][0x220] ;  /* 0x00008800ff0abb82 */ /* 0x000e700000000a00 */
[----:B------:R-:W0:Y:S08]  /*4190*/  @!P1 LDC.64 R8, c[0x0][0x220] ;  /* 0x00008800ff089b82 */ /* 0x000e300000000a00 */
[----:B------:R-:W4:Y:S01]  /*41a0*/  @!P2 LDC.64 R4, c[0x0][0x220] ;  /* 0x00008800ff04ab82 */ /* 0x000f220000000a00 */
[----:B-1-3-5:R-:W-:-:S07]  /*41b0*/  @!P3 FMUL.FTZ R0, R18, R11 ;  /* 0x0000000b1200b220 */ /* 0x02afce0000410000 */
[----:B------:R-:W1:Y:S01]  /*41c0*/  @!P0 LDC.64 R6, c[0x0][0x220] ;  /* 0x00008800ff068b82 */ /* 0x000e620000000a00 */
[C---:B------:R-:W-:Y:S01]  /*41d0*/  @!P3 FMUL.FTZ R13, R19.reuse, R11 ;  /* 0x0000000b130db220 */ /* 0x040fe20000410000 */
[----:B------:R-:W-:-:S03]  /*41e0*/  @!P3 FFMA.FTZ R3, R19, R10, R0 ;  /* 0x0000000a1303b223 */ /* 0x000fc60000010000 */
[----:B------:R-:W-:Y:S01]  /*41f0*/  @!P3 FFMA.FTZ R2, R18, R10, -R13 ;  /* 0x0000000a1202b223 */ /* 0x000fe2000001080d */
[----:B------:R-:W-:Y:S01]  /*4200*/  CS2R R18, SRZ ;  /* 0x0000000000127805 */ /* 0x000fe2000001ff00 */
[-C--:B0-----:R-:W-:Y:S01]  /*4210*/  @!P1 FMUL.FTZ R11, R25, R9.reuse ;  /* 0x00000009190b9220 */ /* 0x081fe20000410000 */
[----:B------:R-:W-:-:S03]  /*4220*/  @!P1 FMUL.FTZ R0, R24, R9 ;  /* 0x0000000918009220 */ /* 0x000fc60000410000 */
[-C--:B------:R-:W-:Y:S01]  /*4230*/  @!P1 FFMA.FTZ R26, R24, R8.reuse, -R11 ;  /* 0x00000008181a9223 */ /* 0x080fe2000001080b */
[----:B------:R-:W-:Y:S01]  /*4240*/  @!P1 FFMA.FTZ R27, R25, R8, R0 ;  /* 0x00000008191b9223 */ /* 0x000fe20000010000 */
[----:B------:R-:W-:Y:S01]  /*4250*/  CS2R R24, SRZ ;  /* 0x0000000000187805 */ /* 0x000fe2000001ff00 */
[-C--:B----4-:R-:W-:Y:S01]  /*4260*/  @!P2 FMUL.FTZ R9, R23, R5.reuse ;  /* 0x000000051709a220 */ /* 0x090fe20000410000 */
[----:B------:R-:W-:-:S03]  /*4270*/  @!P2 FMUL.FTZ R8, R22, R5 ;  /* 0x000000051608a220 */ /* 0x000fc60000410000 */
[-C--:B------:R-:W-:Y:S01]  /*4280*/  @!P2 FFMA.FTZ R18, R22, R4.reuse, -R9 ;  /* 0x000000041612a223 */ /* 0x080fe20000010809 */
[----:B------:R-:W-:Y:S01]  /*4290*/  @!P2 FFMA.FTZ R19, R23, R4, R8 ;  /* 0x000000041713a223 */ /* 0x000fe20000010008 */
[----:B------:R-:W0:Y:S01]  /*42a0*/  S2R R22, SR_CTAID.X ;  /* 0x0000000000167919 */ /* 0x000e220000002500 */
[-C--:B-1----:R-:W-:Y:S01]  /*42b0*/  @!P0 FMUL.FTZ R5, R17, R7.reuse ;  /* 0x0000000711058220 */ /* 0x082fe20000410000 */
[----:B------:R-:W-:-:S03]  /*42c0*/  @!P0 FMUL.FTZ R0, R16, R7 ;  /* 0x0000000710008220 */ /* 0x000fc60000410000 */
[-C--:B------:R-:W-:Y:S01]  /*42d0*/  @!P0 FFMA.FTZ R24, R16, R6.reuse, -R5 ;  /* 0x0000000610188223 */ /* 0x080fe20000010805 */
[----:B------:R-:W-:Y:S01]  /*42e0*/  @!P0 FFMA.FTZ R25, R17, R6, R0 ;  /* 0x0000000611198223 */ /* 0x000fe20000010000 */
[----:B0-2---:R-:W-:Y:S06]  /*42f0*/  @P3 BRA `(.L_x_4757) ;  /* 0x0000000c00fc3947 */ /* 0x005fec0003800000 */
        /* <DEDUP_REMOVED lines=17> */
[----:B------:R-:W0:Y:S01]  /*4410*/  F2I.FTZ.TRUNC.NTZ R3, R2 ;  /* 0x0000000200037305 */ /* 0x000e22000021f100 */
[----:B------:R-:W-:Y:S01]  /*4420*/  IMAD.MOV.U32 R28, RZ, RZ, R29 ;  /* 0x000000ffff1c7224 */ /* 0x000fe200078e001d */
[----:B0-----:R0:W-:Y:S01]  /*4430*/  STG.E.U8 desc[UR36][R8.64], R3 ;  /* 0x0000000308007986 */ /* 0x0011e2000c101124 */
[----:B------:R-:W-:Y:S05]  /*4440*/  BRA `(.L_x_4757) ;  /* 0x0000000c00a87947 */ /* 0x000fea0003800000 */
.L_x_4761:
[----:B------:R-:W0:Y:S01]  /*4450*/  F2I.S64.TRUNC R2, R2 ;  /* 0x0000000200027311 */ /* 0x000e22000020d900 */
[----:B------:R-:W-:Y:S02]  /*4460*/  IMAD.MOV.U32 R28, RZ, RZ, R29 ;  /* 0x000000ffff1c7224 */ /* 0x000fe400078e001d */
[----:B0-----:R-:W-:-:S05]  /*4470*/  IMAD.MOV.U32 R5, RZ, RZ, R2 ;  /* 0x000000ffff057224 */ /* 0x001fca00078e0002 */
[----:B------:R0:W-:Y:S01]  /*4480*/  STG.E.U8 desc[UR36][R8.64], R5 ;  /* 0x0000000508007986 */ /* 0x0001e2000c101124 */
[----:B------:R-:W-:Y:S05]  /*4490*/  BRA `(.L_x_4757) ;  /* 0x0000000c00947947 */ /* 0x000fea0003800000 */
.L_x_4760:
[----:B------:R-:W-:-:S13]  /*44a0*/  ISETP.NE.AND P0, PT, R0, 0x2, PT ;  /* 0x000000020000780c */ /* 0x000fda0003f05270 */
[----:B------:R-:W-:Y:S05]  /*44b0*/  @!P0 BRA `(.L_x_4763) ;  /* 0x0000000000308947 */ /* 0x000fea0003800000 */
[----:B------:R-:W-:-:S13]  /*44c0*/  ISETP.NE.AND P0, PT, R0, 0x3, PT ;  /* 0x000000030000780c */ /* 0x000fda0003f05270 */
[----:B------:R-:W-:Y:S05]  /*44d0*/  @!P0 BRA `(.L_x_4764) ;  /* 0x0000000000188947 */ /* 0x000fea0003800000 */
[----:B------:R-:W-:-:S13]  /*44e0*/  ISETP.NE.AND P0, PT, R0, 0x4, PT ;  /* 0x000000040000780c */ /* 0x000fda0003f05270 */
[----:B------:R-:W-:Y:S05]  /*44f0*/  @P0 BRA `(.L_x_4762) ;  /* 0x0000000c00180947 */ /* 0x000fea0003800000 */
[----:B------:R-:W0:Y:S01]  /*4500*/  F2I.S64.TRUNC R2, R2 ;  /* 0x0000000200027311 */ /* 0x000e22000020d900 */
[----:B------:R-:W-:Y:S01]  /*4510*/  IMAD.MOV.U32 R28, RZ, RZ, R29 ;  /* 0x000000ffff1c7224 */ /* 0x000fe200078e001d */
[----:B0-----:R0:W-:Y:S01]  /*4520*/  STG.E.64 desc[UR36][R8.64], R2 ;  /* 0x0000000208007986 */ /* 0x0011e2000c101b24 */
[----:B------:R-:W-:Y:S05]  /*4530*/  BRA `(.L_x_4757) ;  /* 0x0000000c006c7947 */ /* 0x000fea0003800000 */
.L_x_4764:
[----:B------:R-:W0:Y:S01]  /*4540*/  F2I.FTZ.TRUNC.NTZ R3, R2 ;  /* 0x0000000200037305 */ /* 0x000e22000021f100 */
[----:B------:R-:W-:Y:S01]  /*4550*/  IMAD.MOV.U32 R28, RZ, RZ, R29 ;  /* 0x000000ffff1c7224 */ /* 0x000fe200078e001d */
[----:B0-----:R0:W-:Y:S01]  /*4560*/  STG.E desc[UR36][R8.64], R3 ;  /* 0x0000000308007986 */ /* 0x0011e2000c101924 */
[----:B------:R-:W-:Y:S05]  /*4570*/  BRA `(.L_x_4757) ;  /* 0x0000000c005c7947 */ /* 0x000fea0003800000 */
.L_x_4763:
[----:B------:R-:W0:Y:S01]  /*4580*/  F2I.FTZ.TRUNC.NTZ R3, R2 ;  /* 0x0000000200037305 */ /* 0x000e22000021f100 */
[----:B------:R-:W-:Y:S01]  /*4590*/  IMAD.MOV.U32 R28, RZ, RZ, R29 ;  /* 0x000000ffff1c7224 */ /* 0x000fe200078e001d */
[----:B0-----:R0:W-:Y:S01]  /*45a0*/  STG.E.U16 desc[UR36][R8.64], R3 ;  /* 0x0000000308007986 */ /* 0x0011e2000c101524 */
[----:B------:R-:W-:Y:S05]  /*45b0*/  BRA `(.L_x_4757) ;  /* 0x0000000c004c7947 */ /* 0x000fea0003800000 */
.L_x_4759:
[----:B------:R-:W-:-:S13]  /*45c0*/  ISETP.GT.AND P0, PT, R0, 0x6, PT ;  /* 0x000000060000780c */ /* 0x000fda0003f04270 */
[----:B------:R-:W-:Y:S05]  /*45d0*/  @P0 BRA `(.L_x_4765) ;  /* 0x00000000002c0947 */ /* 0x000fea0003800000 */
[----:B------:R-:W-:-:S13]  /*45e0*/  ISETP.NE.AND P0, PT, R0, 0x5, PT ;  /* 0x000000050000780c */ /* 0x000fda0003f05270 */
[----:B------:R-:W-:Y:S05]  /*45f0*/  @!P0 BRA `(.L_x_4766) ;  /* 0x0000000000148947 */ /* 0x000fea0003800000 */
[----:B------:R-:W-:-:S13]  /*4600*/  ISETP.NE.AND P0, PT, R0, 0x6, PT ;  /* 0x000000060000780c */ /* 0x000fda0003f05270 */
[----:B------:R-:W-:Y:S05]  /*4610*/  @P0 BRA `(.L_x_4762) ;  /* 0x0000000800d00947 */ /* 0x000fea0003800000 */
[----:B------:R0:W-:Y:S01]  /*4620*/  STG.E desc[UR36][R8.64], R2 ;  /* 0x0000000208007986 */ /* 0x0001e2000c101924 */
[----:B------:R-:W-:Y:S01]  /*4630*/  IMAD.MOV.U32 R28, RZ, RZ, R29 ;  /* 0x000000ffff1c7224 */ /* 0x000fe200078e001d */
[----:B------:R-:W-:Y:S06]  /*4640*/  BRA `(.L_x_4757) ;  /* 0x0000000c00287947 */ /* 0x000fec0003800000 */
.L_x_4766:
[----:B------:R-:W-:Y:S01]  /*4650*/  F2FP.F16.F32.PACK_AB R2, RZ, R2 ;  /* 0x00000002ff02723e */ /* 0x000fe200000000ff */
[----:B------:R-:W-:-:S04]  /*4660*/  IMAD.MOV.U32 R28, RZ, RZ, R29 ;  /* 0x000000ffff1c7224 */ /* 0x000fc800078e001d */
[----:B------:R0:W-:Y:S01]  /*4670*/  STG.E.U16 desc[UR36][R8.64], R2 ;  /* 0x0000000208007986 */ /* 0x0001e2000c101524 */
[----:B------:R-:W-:Y:S05]  /*4680*/  BRA `(.L_x_4757) ;  /* 0x0000000c00187947 */ /* 0x000fea0003800000 */
.L_x_4765:
[----:B------:R-:W-:-:S13]  /*4690*/  ISETP.NE.AND P0, PT, R0, 0x7, PT ;  /* 0x000000070000780c */ /* 0x000fda0003f05270 */
[----:B------:R-:W-:Y:S05]  /*46a0*/  @!P0 BRA `(.L_x_4767) ;  /* 0x00000000002c8947 */ /* 0x000fea0003800000 */
[----:B------:R-:W-:-:S13]  /*46b0*/  ISETP.NE.AND P0, PT, R0, 0x8, PT ;  /* 0x000000080000780c */ /* 0x000fda0003f05270 */
[----:B------:R-:W-:Y:S05]  /*46c0*/  @!P0 BRA `(.L_x_4768) ;  /* 0x0000000000148947 */ /* 0x000fea0003800000 */
[----:B------:R-:W-:-:S13]  /*46d0*/  ISETP.NE.AND P0, PT, R0, 0x9, PT ;  /* 0x000000090000780c */ /* 0x000fda0003f05270 */
[----:B------:R-:W-:Y:S05]  /*46e0*/  @P0 BRA `(.L_x_4762) ;  /* 0x00000008009c0947 */ /* 0x000fea0003800000 */
[----:B------:R0:W-:Y:S01]  /*46f0*/  STG.E.64 desc[UR36][R8.64], R2 ;  /* 0x0000000208007986 */ /* 0x0001e2000c101b24 */
[----:B------:R-:W-:Y:S01]  /*4700*/  IMAD.MOV.U32 R28, RZ, RZ, R29 ;  /* 0x000000ffff1c7224 */ /* 0x000fe200078e001d */
[----:B------:R-:W-:Y:S06]  /*4710*/  BRA `(.L_x_4757) ;  /* 0x0000000800f47947 */ /* 0x000fec0003800000 */
.L_x_4768:
[----:B------:R-:W-:Y:S01]  /*4720*/  F2FP.F16.F32.PACK_AB R3, R3, R2 ;  /* 0x000000020303723e */ /* 0x000fe200000000ff */
[----:B------:R-:W-:-:S04]  /*4730*/  IMAD.MOV.U32 R28, RZ, RZ, R29 ;  /* 0x000000ffff1c7224 */ /* 0x000fc800078e001d */
[----:B------:R0:W-:Y:S01]  /*4740*/  STG.E desc[UR36][R8.64], R3 ;  /* 0x0000000308007986 */ /* 0x0001e2000c101924 */
[----:B------:R-:W-:Y:S05]  /*4750*/  BRA `(.L_x_4757) ;  /* 0x0000000800e47947 */ /* 0x000fea0003800000 */
.L_x_4767:
[----:B------:R-:W-:Y:S01]  /*4760*/  FMUL.FTZ R2, R2, 1 ;  /* 0x3f80000002027820 */ /* 0x000fe20000410000 */
[----:B------:R-:W-:-:S05]  /*4770*/  IMAD.MOV.U32 R28, RZ, RZ, R29 ;  /* 0x000000ffff1c7224 */ /* 0x000fca00078e001d */
[----:B------:R-:W0:Y:S02]  /*4780*/  F2F.F64.F32 R2, R2 ;  /* 0x0000000200027310 */ /* 0x000e240000201800 */
[----:B0-----:R0:W-:Y:S01]  /*4790*/  STG.E.64 desc[UR36][R8.64], R2 ;  /* 0x0000000208007986 */ /* 0x0011e2000c101b24 */
[----:B------:R-:W-:Y:S05]  /*47a0*/  BRA `(.L_x_4757) ;  /* 0x0000000800d07947 */ /* 0x000fea0003800000 */
.L_x_4758:
        /* <DEDUP_REMOVED lines=8> */
[----:B------:R-:W-:Y:S01]  /*4830*/  FSETP.NEU.FTZ.AND P0, PT, R2, RZ, PT ;  /* 0x000000ff0200720b */ /* 0x000fe20003f1d000 */
[----:B------:R-:W-:Y:S01]  /*4840*/  IMAD.MOV.U32 R28, RZ, RZ, R29 ;  /* 0x000000ffff1c7224 */ /* 0x000fe200078e001d */
[----:B------:R-:W-:-:S04]  /*4850*/  FSETP.NEU.FTZ.AND P1, PT, R3, RZ, PT ;  /* 0x000000ff0300720b */ /* 0x000fc80003f3d000 */
[----:B------:R-:W-:-:S04]  /*4860*/  PLOP3.LUT P0, PT, P0, P1, PT, 0xa8, 0x0 ;  /* 0x000000000000781c */ /* 0x000fc80000703570 */
[----:B------:R-:W-:-:S05]  /*4870*/  SEL R3, RZ, 0x1, !P0 ;  /* 0x00000001ff037807 */ /* 0x000fca0004000000 */
[----:B------:R0:W-:Y:S01]  /*4880*/  STG.E.U8 desc[UR36][R8.64], R3 ;  /* 0x0000000308007986 */ /* 0x0001e2000c101124 */
[----:B------:R-:W-:Y:S05]  /*4890*/  BRA `(.L_x_4757) ;  /* 0x0000000800947947 */ /* 0x000fea0003800000 */
.L_x_4771:
[----:B------:R-:W-:Y:S01]  /*48a0*/  FMUL.FTZ R6, R3, 1 ;  /* 0x3f80000003067820 */ /* 0x000fe20000410000 */
[----:B------:R-:W-:Y:S01]  /*48b0*/  FMUL.FTZ R4, R2, 1 ;  /* 0x3f80000002047820 */ /* 0x000fe20000410000 */
[----:B------:R-:W-:-:S04]  /*48c0*/  IMAD.MOV.U32 R28, RZ, RZ, R29 ;  /* 0x000000ffff1c7224 */ /* 0x000fc800078e001d */
[----:B------:R-:W-:Y:S08]  /*48d0*/  F2F.F64.F32 R6, R6 ;  /* 0x0000000600067310 */ /* 0x000ff00000201800 */
[----:B------:R-:W0:Y:S02]  /*48e0*/  F2F.F64.F32 R4, R4 ;  /* 0x0000000400047310 */ /* 0x000e240000201800 */
[----:B0-----:R0:W-:Y:S01]  /*48f0*/  STG.E.128 desc[UR36][R8.64], R4 ;  /* 0x0000000408007986 */ /* 0x0011e2000c101d24 */
[----:B------:R-:W-:Y:S05]  /*4900*/  BRA `(.L_x_4757) ;  /* 0x0000000800787947 */ /* 0x000fea0003800000 */
.L_x_4770:
        /* <DEDUP_REMOVED lines=20> */
.L_x_4775:
[----:B------:R-:W-:Y:S05]  /*4a50*/  BSYNC B0 ;  /* 0x0000000000007941 */ /* 0x000fea0003800000 */
.L_x_4774:
[----:B------:R-:W-:Y:S01]  /*4a60*/  LOP3.LUT R5, R0, R5, RZ, 0xfc, !PT ;  /* 0x0000000500057212 */ /* 0x000fe200078efcff */
[----:B------:R-:W-:-:S04]  /*4a70*/  IMAD.MOV.U32 R28, RZ, RZ, R29 ;  /* 0x000000ffff1c7224 */ /* 0x000fc800078e001d */
[----:B------:R0:W-:Y:S01]  /*4a80*/  STG.E.U8 desc[UR36][R8.64], R5 ;  /* 0x0000000508007986 */ /* 0x0001e2000c101124 */
[----:B------:R-:W-:Y:S05]  /*4a90*/  BRA `(.L_x_4757) ;  /* 0x0000000800147947 */ /* 0x000fea0003800000 */
.L_x_4773:
        /* <DEDUP_REMOVED lines=12> */
.L_x_4777:
[----:B------:R-:W-:Y:S01]  /*4b60*/  IMAD.MOV.U32 R0, RZ, RZ, 0x7f ;  /* 0x0000007fff007424 */ /* 0x000fe200078e00ff */
[----:B------:R-:W-:-:S04]  /*4b70*/  ISETP.GT.U32.AND P0, PT, R4, 0x7f800000, PT ;  /* 0x7f8000000400780c */ /* 0x000fc80003f04070 */
[----:B------:R-:W-:-:S09]  /*4b80*/  SEL R0, R0, 0x7c, P0 ;  /* 0x0000007c00007807 */ /* 0x000fd20000000000 */
.L_x_4778:
[----:B------:R-:W-:Y:S05]  /*4b90*/  BSYNC B0 ;  /* 0x0000000000007941 */ /* 0x000fea0003800000 */
.L_x_4776:
[----:B------:R-:W-:Y:S01]  /*4ba0*/  LOP3.LUT R2, R2, 0x80000000, RZ, 0xc0, !PT ;  /* 0x8000000002027812 */ /* 0x000fe200078ec0ff */
[----:B------:R-:W-:-:S03]  /*4bb0*/  IMAD.MOV.U32 R28, RZ, RZ, R29 ;  /* 0x000000ffff1c7224 */ /* 0x000fc600078e001d */
[----:B------:R-:W-:-:S04]  /*4bc0*/  SHF.R.U32.HI R3, RZ, 0x18, R2 ;  /* 0x00000018ff037819 */ /* 0x000fc80000011602 */
[----:B------:R-:W-:-:S05]  /*4bd0*/  LOP3.LUT R3, R0, R3, RZ, 0xfc, !PT ;  /* 0x0000000300037212 */ /* 0x000fca00078efcff */
[----:B------:R0:W-:Y:S01]  /*4be0*/  STG.E.U8 desc[UR36][R8.64], R3 ;  /* 0x0000000308007986 */ /* 0x0001e2000c101124 */
[----:B------:R-:W-:Y:S05]  /*4bf0*/  BRA `(.L_x_4757) ;  /* 0x0000000400bc7947 */ /* 0x000fea0003800000 */
.L_x_4772:
[----:B------:R-:W-:Y:S01]  /*4c00*/  F2FP.BF16.F32.PACK_AB R2, RZ, R2 ;  /* 0x00000002ff02723e */ /* 0x000fe200000010ff */
[----:B------:R-:W-:-:S04]  /*4c10*/  IMAD.MOV.U32 R28, RZ, RZ, R29 ;  /* 0x000000ffff1c7224 */ /* 0x000fc800078e001d */
[----:B------:R0:W-:Y:S01]  /*4c20*/  STG.E.U16 desc[UR36][R8.64], R2 ;  /* 0x0000000208007986 */ /* 0x0001e2000c101524 */
[----:B------:R-:W-:Y:S05]  /*4c30*/  BRA `(.L_x_4757) ;  /* 0x0000000400ac7947 */ /* 0x000fea0003800000 */
.L_x_4769:
        /* <DEDUP_REMOVED lines=8> */
[----:B------:R-:W0:Y:S01]  /*4cc0*/  F2I.FTZ.U32.TRUNC.NTZ R3, R2 ;  /* 0x0000000200037305 */ /* 0x000e22000021f000 */
[----:B------:R-:W-:Y:S01]  /*4cd0*/  IMAD.MOV.U32 R28, RZ, RZ, R29 ;  /* 0x000000ffff1c7224 */ /* 0x000fe200078e001d */
[----:B0-----:R4:W-:Y:S01]  /*4ce0*/  STG.E.U16 desc[UR36][R8.64], R3 ;  /* 0x0000000308007986 */ /* 0x0019e2000c101524 */
[----:B------:R-:W-:Y:S05]  /*4cf0*/  BRA `(.L_x_4757) ;  /* 0x00000004007c7947 */ /* 0x000fea0003800000 */
.L_x_4781:
        /* <DEDUP_REMOVED lines=16> */
.L_x_4784:
[----:B------:R-:W-:-:S04]  /*4e00*/  LOP3.LUT R2, R2, 0x80000000, RZ, 0xc0, !PT ;  /* 0x8000000002027812 */ /* 0x000fc800078ec0ff */
[----:B------:R-:W-:-:S04]  /*4e10*/  SHF.R.U32.HI R3, RZ, 0x18, R2 ;  /* 0x00000018ff037819 */ /* 0x000fc80000011602 */
[----:B------:R-:W-:-:S04]  /*4e20*/  LOP3.LUT R0, R0, R3, RZ, 0xfc, !PT ;  /* 0x0000000300007212 */ /* 0x000fc800078efcff */
[----:B------:R-:W-:-:S07]  /*4e30*/  PRMT R4, R0, 0x7610, R4 ;  /* 0x0000761000047816 */ /* 0x000fce0000000004 */
.L_x_4783:
[----:B------:R-:W-:Y:S05]  /*4e40*/  BSYNC B0 ;  /* 0x0000000000007941 */ /* 0x000fea0003800000 */
.L_x_4782:
[----:B------:R3:W-:Y:S01]  /*4e50*/  STG.E.U8 desc[UR36][R8.64], R4 ;  /* 0x0000000408007986 */ /* 0x0007e2000c101124 */
[----:B------:R-:W-:Y:S01]  /*4e60*/  IMAD.MOV.U32 R28, RZ, RZ, R29 ;  /* 0x000000ffff1c7224 */ /* 0x000fe200078e001d */
[----:B------:R-:W-:Y:S06]  /*4e70*/  BRA `(.L_x_4757) ;  /* 0x00000004001c7947 */ /* 0x000fec0003800000 */
.L_x_4780:
        /* <DEDUP_REMOVED lines=16> */
.L_x_4787:
[----:B------:R-:W-:-:S04]  /*4f80*/  LOP3.LUT R2, R2, 0x80000000, RZ, 0xc0, !PT ;  /* 0x8000000002027812 */ /* 0x000fc800078ec0ff */
[----:B------:R-:W-:-:S04]  /*4f90*/  SHF.R.U32.HI R3, RZ, 0x18, R2 ;  /* 0x00000018ff037819 */ /* 0x000fc80000011602 */
[----:B------:R-:W-:-:S04]  /*4fa0*/  LOP3.LUT R0, R0, R3, RZ, 0xfc, !PT ;  /* 0x0000000300007212 */ /* 0x000fc800078efcff */
[----:B------:R-:W-:-:S07]  /*4fb0*/  PRMT R4, R0, 0x7610, R4 ;  /* 0x0000761000047816 */ /* 0x000fce0000000004 */
.L_x_4786:
[----:B------:R-:W-:Y:S05]  /*4fc0*/  BSYNC B0 ;  /* 0x0000000000007941 */ /* 0x000fea0003800000 */
.L_x_4785:
[----:B------:R0:W-:Y:S01]  /*4fd0*/  STG.E.U8 desc[UR36][R8.64], R4 ;  /* 0x0000000408007986 */ /* 0x0001e2000c101124 */
[----:B------:R-:W-:Y:S01]  /*4fe0*/  IMAD.MOV.U32 R28, RZ, RZ, R29 ;  /* 0x000000ffff1c7224 */ /* 0x000fe200078e001d */
[----:B------:R-:W-:Y:S06]  /*4ff0*/  BRA `(.L_x_4757) ;  /* 0x0000000000bc7947 */ /* 0x000fec0003800000 */
.L_x_4779:
[----:B------:R-:W-:-:S13]  /*5000*/  ISETP.NE.AND P0, PT, R0, 0x1c, PT ;  /* 0x0000001c0000780c */ /* 0x000fda0003f05270 */
[----:B------:R-:W-:Y:S05]  /*5010*/  @!P0 BRA `(.L_x_4788) ;  /* 0x0000000000a88947 */ /* 0x000fea0003800000 */
[----:B------:R-:W-:-:S13]  /*5020*/  ISETP.NE.AND P0, PT, R0, 0x1d, PT ;  /* 0x0000001d0000780c */ /* 0x000fda0003f05270 */
[----:B------:R-:W-:Y:S05]  /*5030*/  @!P0 BRA `(.L_x_4789) ;  /* 0x0000000000908947 */ /* 0x000fea0003800000 */
[----:B------:R-:W-:-:S13]  /*5040*/  ISETP.NE.AND P0, PT, R0, 0x2c, PT ;  /* 0x0000002c0000780c */ /* 0x000fda0003f05270 */
[----:B------:R-:W-:Y:S05]  /*5050*/  @P0 BRA `(.L_x_4762) ;  /* 0x0000000000400947 */ /* 0x000fea0003800000 */
[----:B------:R-:W-:Y:S01]  /*5060*/  SHF.R.U32.HI R4, RZ, 0x17, R2 ;  /* 0x00000017ff047819 */ /* 0x000fe20000011602 */
[----:B------:R-:W-:-:S03]  /*5070*/  IMAD.MOV.U32 R28, RZ, RZ, R29 ;  /* 0x000000ffff1c7224 */ /* 0x000fc600078e001d */
        /* <DEDUP_REMOVED lines=14> */
.L_x_4762:
        /* <DEDUP_REMOVED lines=16> */
.L_x_4790:
[----:B------:R-:W-:Y:S01]  /*5260*/  IMAD.MOV.U32 R28, RZ, RZ, R29 ;  /* 0x000000ffff1c7224 */ /* 0x000fe200078e001d */
[----:B------:R-:W-:Y:S06]  /*5270*/  BRA `(.L_x_4757) ;  /* 0x00000000001c7947 */ /* 0x000fec0003800000 */
.L_x_4789:
[----:B------:R-:W0:Y:S01]  /*5280*/  F2I.U64.TRUNC R2, R2 ;  /* 0x0000000200027311 */ /* 0x000e22000020d800 */
[----:B------:R-:W-:Y:S01]  /*5290*/  IMAD.MOV.U32 R28, RZ, RZ, R29 ;  /* 0x000000ffff1c7224 */ /* 0x000fe200078e001d */
[----:B0-----:R2:W-:Y:S01]  /*52a0*/  STG.E.64 desc[UR36][R8.64], R2 ;  /* 0x0000000208007986 */ /* 0x0015e2000c101b24 */
[----:B------:R-:W-:Y:S05]  /*52b0*/  BRA `(.L_x_4757) ;  /* 0x00000000000c7947 */ /* 0x000fea0003800000 */
.L_x_4788:
[----:B------:R-:W0:Y:S01]  /*52c0*/  F2I.FTZ.U32.TRUNC.NTZ R3, R2 ;  /* 0x0000000200037305 */ /* 0x000e22000021f000 */
[----:B------:R-:W-:Y:S01]  /*52d0*/  IMAD.MOV.U32 R28, RZ, RZ, R29 ;  /* 0x000000ffff1c7224 */ /* 0x000fe200078e001d */
[----:B0-----:R0:W-:Y:S06]  /*52e0*/  STG.E desc[UR36][R8.64], R3 ;  /* 0x0000000308007986 */ /* 0x0011ec000c101924 */
.L_x_4757:
[----:B------:R-:W-:Y:S05]  /*52f0*/  BSYNC B6 ;  /* 0x0000000000067941 */ /* 0x000fea0003800000 */
.L_x_4756:
[----:B------:R-:W5:Y:S01]  /*5300*/  LDC R16, c[0x0][0x210] ;  /* 0x00008400ff107b82 */ /* 0x000f620000000800 */
[----:B------:R-:W-:Y:S01]  /*5310*/  BSSY B6, `(.L_x_4791) ;  /* 0x00001dd000067945 */ /* 0x000fe20003800000 */
[----:B-----5:R-:W-:-:S05]  /*5320*/  IMAD R16, R22, -0x200, R16 ;  /* 0xfffffe0016107824 */ /* 0x020fca00078e0210 */
[----:B------:R-:W-:-:S13]  /*5330*/  ISETP.GE.AND P0, PT, R28, R16, PT ;  /* 0x000000101c00720c */ /* 0x000fda0003f06270 */
[----:B------:R-:W-:Y:S05]  /*5340*/  @P0 BRA `(.L_x_4792) ;  /* 0x0000001c00640947 */ /* 0x000fea0003800000 */
[----:B------:R-:W3:Y:S01]  /*5350*/  LDC.U8 R17, c[0x0][0x244] ;  /* 0x00009100ff117b82 */ /* 0x000ee20000000000 */
[----:B------:R-:W-:Y:S01]  /*5360*/  IMAD R0, R22, 0x200, R28 ;  /* 0x0000020016007824 */ /* 0x000fe200078e021c */
[----:B------:R-:W-:-:S03]  /*5370*/  ULDC UR4, c[0x0][0x248] ;  /* 0x0000920000047ab9 */ /* 0x000fc60000000800 */
[----:B0-----:R-:W-:-:S03]  /*5380*/  IMAD R5, R0, UR4, RZ ;  /* 0x0000000400057c24 */ /* 0x001fc6000f8e02ff */
[----:B-12-4-:R-:W0:Y:S01]  /*5390*/  LDC.64 R2, c[0x0][0x228] ;  /* 0x00008a00ff027b82 */ /* 0x016e220000000a00 */
[----:B---3--:R-:W-:-:S05]  /*53a0*/  PRMT R4, R17, 0x9910, RZ ;  /* 0x0000991011047816 */ /* 0x008fca00000000ff */
[----:B------:R-:W-:Y:S01]  /*53b0*/  IMAD.MOV.U32 R0, RZ, RZ, R4 ;  /* 0x000000ffff007224 */ /* 0x000fe200078e0004 */
[----:B0-----:R-:W-:-:S04]  /*53c0*/  IADD3 R2, P0, R5, R2, RZ ;  /* 0x0000000205027210 */ /* 0x001fc80007f1e0ff */
[----:B------:R-:W-:Y:S01]  /*53d0*/  ISETP.GT.AND P1, PT, R0, 0x9, PT ;  /* 0x000000090000780c */ /* 0x000fe20003f24270 */
[----:B------:R-:W-:-:S12]  /*53e0*/  IMAD.X R3, RZ, RZ, R3, P0 ;  /* 0x000000ffff037224 */ /* 0x000fd800000e0603 */
        /* <DEDUP_REMOVED lines=12> */
.L_x_4796:
[----:B------:R-:W0:Y:S02]  /*54b0*/  F2I.S64.TRUNC R24, R24 ;  /* 0x0000001800187311 */ /* 0x000e24000020d900 */
[----:B0-----:R-:W-:-:S05]  /*54c0*/  IMAD.MOV.U32 R5, RZ, RZ, R24 ;  /* 0x000000ffff057224 */ /* 0x001fca00078e0018 */
[----:B------:R0:W-:Y:S01]  /*54d0*/  STG.E.U8 desc[UR36][R2.64], R5 ;  /* 0x0000000502007986 */ /* 0x0001e2000c101124 */
[----:B------:R-:W-:Y:S05]  /*54e0*/  BRA `(.L_x_4798) ;  /* 0x0000000c00447947 */ /* 0x000fea0003800000 */
.L_x_4795:
        /* <DEDUP_REMOVED lines=9> */
.L_x_4800:
[----:B------:R-:W0:Y:S02]  /*5580*/  F2I.FTZ.TRUNC.NTZ R5, R24 ;  /* 0x0000001800057305 */ /* 0x000e24000021f100 */
[----:B0-----:R0:W-:Y:S01]  /*5590*/  STG.E desc[UR36][R2.64], R5 ;  /* 0x0000000502007986 */ /* 0x0011e2000c101924 */
[----:B------:R-:W-:Y:S05]  /*55a0*/  BRA `(.L_x_4798) ;  /* 0x0000000c00147947 */ /* 0x000fea0003800000 */
.L_x_4799:
[----:B------:R-:W0:Y:S02]  /*55b0*/  F2I.FTZ.TRUNC.NTZ R5, R24 ;  /* 0x0000001800057305 */ /* 0x000e24000021f100 */
[----:B0-----:R0:W-:Y:S01]  /*55c0*/  STG.E.U16 desc[UR36][R2.64], R5 ;  /* 0x0000000502007986 */ /* 0x0011e2000c101524 */
[----:B------:R-:W-:Y:S05]  /*55d0*/  BRA `(.L_x_4798) ;  /* 0x0000000c00087947 */ /* 0x000fea0003800000 */
.L_x_4794:
        /* <DEDUP_REMOVED lines=8> */
.L_x_4802:
[----:B------:R-:W-:-:S05]  /*5660*/  F2FP.F16.F32.PACK_AB R24, RZ, R24 ;  /* 0x00000018ff18723e */ /* 0x000fca00000000ff */
[----:B------:R0:W-:Y:S01]  /*5670*/  STG.E.U16 desc[UR36][R2.64], R24 ;  /* 0x0000001802007986 */ /* 0x0001e2000c101524 */
[----:B------:R-:W-:Y:S05]  /*5680*/  BRA `(.L_x_4798) ;  /* 0x0000000800dc7947 */ /* 0x000fea0003800000 */
.L_x_4801:
        /* <DEDUP_REMOVED lines=8> */
.L_x_4804:
[----:B------:R-:W-:-:S05]  /*5710*/  F2FP.F16.F32.PACK_AB R25, R25, R24 ;  /* 0x000000181919723e */ /* 0x000fca00000000ff */
[----:B------:R0:W-:Y:S01]  /*5720*/  STG.E desc[UR36][R2.64], R25 ;  /* 0x0000001902007986 */ /* 0x0001e2000c101924 */
[----:B------:R-:W-:Y:S05]  /*5730*/  BRA `(.L_x_4798) ;  /* 0x0000000800b07947 */ /* 0x000fea0003800000 */
.L_x_4803:
[----:B------:R-:W-:-:S06]  /*5740*/  FMUL.FTZ R4, R24, 1 ;  /* 0x3f80000018047820 */ /* 0x000fcc0000410000 */
[----:B------:R-:W0:Y:S02]  /*5750*/  F2F.F64.F32 R4, R4 ;  /* 0x0000000400047310 */ /* 0x000e240000201800 */
[----:B0-----:R0:W-:Y:S01]  /*5760*/  STG.E.64 desc[UR36][R2.64], R4 ;  /* 0x0000000402007986 */ /* 0x0011e2000c101b24 */
[----:B------:R-:W-:Y:S05]  /*5770*/  BRA `(.L_x_4798) ;  /* 0x0000000800a07947 */ /* 0x000fea0003800000 */
.L_x_4793:
        /* <DEDUP_REMOVED lines=14> */
.L_x_4807:
[----:B------:R-:W-:Y:S01]  /*5860*/  FMUL.FTZ R6, R25, 1 ;  /* 0x3f80000019067820 */ /* 0x000fe20000410000 */
[----:B------:R-:W-:-:S05]  /*5870*/  FMUL.FTZ R4, R24, 1 ;  /* 0x3f80000018047820 */ /* 0x000fca0000410000 */
[----:B------:R-:W-:Y:S08]  /*5880*/  F2F.F64.F32 R6, R6 ;  /* 0x0000000600067310 */ /* 0x000ff00000201800 */
[----:B------:R-:W0:Y:S02]  /*5890*/  F2F.F64.F32 R4, R4 ;  /* 0x0000000400047310 */ /* 0x000e240000201800 */
[----:B0-----:R0:W-:Y:S01]  /*58a0*/  STG.E.128 desc[UR36][R2.64], R4 ;  /* 0x0000000402007986 */ /* 0x0011e2000c101d24 */
[----:B------:R-:W-:Y:S05]  /*58b0*/  BRA `(.L_x_4798) ;  /* 0x0000000800507947 */ /* 0x000fea0003800000 */
.L_x_4806:
        /* <DEDUP_REMOVED lines=20> */
.L_x_4811:
[----:B------:R-:W-:Y:S05]  /*5a00*/  BSYNC B0 ;  /* 0x0000000000007941 */ /* 0x000fea0003800000 */
.L_x_4810:
[----:B------:R-:W-:-:S05]  /*5a10*/  LOP3.LUT R7, R0, R7, RZ, 0xfc, !PT ;  /* 0x0000000700077212 */ /* 0x000fca00078efcff */
[----:B------:R0:W-:Y:S01]  /*5a20*/  STG.E.U8 desc[UR36][R2.64], R7 ;  /* 0x0000000702007986 */ /* 0x0001e2000c101124 */
[----:B------:R-:W-:Y:S05]  /*5a30*/  BRA `(.L_x_4798) ;  /* 0x0000000400f07947 */ /* 0x000fea0003800000 */
.L_x_4809:
[----:B------:R-:W-:Y:S01]  /*5a40*/  LOP3.LUT R4, R24, 0x7fffffff, RZ, 0xc0, !PT ;  /* 0x7fffffff18047812 */ /* 0x000fe200078ec0ff */
[----:B------:R-:W-:Y:S03]  /*5a50*/  BSSY B0, `(.L_x_4812) ;  /* 0x000000e000007945 */ /* 0x000fe60003800000 */
        /* <DEDUP_REMOVED lines=10> */
.L_x_4813:
[----:B------:R-:W-:Y:S01]  /*5b00*/  IMAD.MOV.U32 R0, RZ, RZ, 0x7f ;  /* 0x0000007fff007424 */ /* 0x000fe200078e00ff */
[----:B------:R-:W-:-:S04]  /*5b10*/  ISETP.GT.U32.AND P0, PT, R4, 0x7f800000, PT ;  /* 0x7f8000000400780c */ /* 0x000fc80003f04070 */
[----:B------:R-:W-:-:S09]  /*5b20*/  SEL R0, R0, 0x7c, P0 ;  /* 0x0000007c00007807 */ /* 0x000fd20000000000 */
.L_x_4814:
[----:B------:R-:W-:Y:S05]  /*5b30*/  BSYNC B0 ;  /* 0x0000000000007941 */ /* 0x000fea0003800000 */
.L_x_4812:
[----:B------:R-:W-:-:S04]  /*5b40*/  LOP3.LUT R24, R24, 0x80000000, RZ, 0xc0, !PT ;  /* 0x8000000018187812 */ /* 0x000fc800078ec0ff */
[----:B------:R-:W-:-:S04]  /*5b50*/  SHF.R.U32.HI R5, RZ, 0x18, R24 ;  /* 0x00000018ff057819 */ /* 0x000fc80000011618 */
[----:B------:R-:W-:-:S05]  /*5b60*/  LOP3.LUT R5, R0, R5, RZ, 0xfc, !PT ;  /* 0x0000000500057212 */ /* 0x000fca00078efcff */
[----:B------:R0:W-:Y:S01]  /*5b70*/  STG.E.U8 desc[UR36][R2.64], R5 ;  /* 0x0000000502007986 */ /* 0x0001e2000c101124 */
[----:B------:R-:W-:Y:S05]  /*5b80*/  BRA `(.L_x_4798) ;  /* 0x00000004009c7947 */ /* 0x000fea0003800000 */
.L_x_4808:
[----:B------:R-:W-:-:S05]  /*5b90*/  F2FP.BF16.F32.PACK_AB R24, RZ, R24 ;  /* 0x00000018ff18723e */ /* 0x000fca00000010ff */
[----:B------:R0:W-:Y:S01]  /*5ba0*/  STG.E.U16 desc[UR36][R2.64], R24 ;  /* 0x0000001802007986 */ /* 0x0001e2000c101524 */
[----:B------:R-:W-:Y:S05]  /*5bb0*/  BRA `(.L_x_4798) ;  /* 0x0000000400907947 */ /* 0x000fea0003800000 */
.L_x_4805:
        /* <DEDUP_REMOVED lines=11> */
.L_x_4817:
        /* <DEDUP_REMOVED lines=16> */
.L_x_4820:
[----:B------:R-:W-:-:S04]  /*5d70*/  LOP3.LUT R24, R24, 0x80000000, RZ, 0xc0, !PT ;  /* 0x8000000018187812 */ /* 0x000fc800078ec0ff */
[----:B------:R-:W-:-:S04]  /*5d80*/  SHF.R.U32.HI R5, RZ, 0x18, R24 ;  /* 0x00000018ff057819 */ /* 0x000fc80000011618 */
[----:B------:R-:W-:-:S04]  /*5d90*/  LOP3.LUT R4, R4, R5, RZ, 0xfc, !PT ;  /* 0x0000000504047212 */ /* 0x000fc800078efcff */
[----:B------:R-:W-:-:S07]  /*5da0*/  PRMT R0, R4, 0x7610, R0 ;  /* 0x0000761004007816 */ /* 0x000fce0000000000 */
.L_x_4819:
[----:B------:R-:W-:Y:S05]  /*5db0*/  BSYNC B0 ;  /* 0x0000000000007941 */ /* 0x000fea0003800000 */
.L_x_4818:
[----:B------:R3:W-:Y:S01]  /*5dc0*/  STG.E.U8 desc[UR36][R2.64], R0 ;  /* 0x0000000002007986 */ /* 0x0007e2000c101124 */
[----:B------:R-:W-:Y:S05]  /*5dd0*/  BRA `(.L_x_4798) ;  /* 0x0000000400087947 */ /* 0x000fea0003800000 */
.L_x_4816:
        /* <DEDUP_REMOVED lines=16> */
.L_x_4823:
[----:B------:R-:W-:-:S04]  /*5ee0*/  LOP3.LUT R24, R24, 0x80000000, RZ, 0xc0, !PT ;  /* 0x8000000018187812 */ /* 0x000fc800078ec0ff */
[----:B------:R-:W-:-:S04]  /*5ef0*/  SHF.R.U32.HI R5, RZ, 0x18, R24 ;  /* 0x00000018ff057819 */ /* 0x000fc80000011618 */
[----:B------:R-:W-:-:S04]  /*5f00*/  LOP3.LUT R4, R4, R5, RZ, 0xfc, !PT ;  /* 0x0000000504047212 */ /* 0x000fc800078efcff */
[----:B------:R-:W-:-:S07]  /*5f10*/  PRMT R0, R4, 0x7610, R0 ;  /* 0x0000761004007816 */ /* 0x000fce0000000000 */
.L_x_4822:
[----:B------:R-:W-:Y:S05]  /*5f20*/  BSYNC B0 ;  /* 0x0000000000007941 */ /* 0x000fea0003800000 */
.L_x_4821:
[----:B------:R0:W-:Y:S01]  /*5f30*/  STG.E.U8 desc[UR36][R2.64], R0 ;  /* 0x0000000002007986 */ /* 0x0001e2000c101124 */
[----:B------:R-:W-:Y:S05]  /*5f40*/  BRA `(.L_x_4798) ;  /* 0x0000000000ac7947 */ /* 0x000fea0003800000 */
.L_x_4815:
        /* <DEDUP_REMOVED lines=21> */
.L_x_4797:
        /* <DEDUP_REMOVED lines=16> */
.L_x_4826:
[----:B------:R-:W-:Y:S05]  /*61a0*/  BRA `(.L_x_4798) ;  /* 0x0000000000147947 */ /* 0x000fea0003800000 */
.L_x_4825:
[----:B------:R-:W0:Y:S02]  /*61b0*/  F2I.U64.TRUNC R24, R24 ;  /* 0x0000001800187311 */ /* 0x000e24000020d800 */
[----:B0-----:R2:W-:Y:S01]  /*61c0*/  STG.E.64 desc[UR36][R2.64], R24 ;  /* 0x0000001802007986 */ /* 0x0015e2000c101b24 */
[----:B------:R-:W-:Y:S05]  /*61d0*/  BRA `(.L_x_4798) ;  /* 0x0000000000087947 */ /* 0x000fea0003800000 */
.L_x_4824:
[----:B------:R-:W0:Y:S02]  /*61e0*/  F2I.FTZ.U32.TRUNC.NTZ R5, R24 ;  /* 0x0000001800057305 */ /* 0x000e24000021f000 */
[----:B0-----:R0:W-:Y:S02]  /*61f0*/  STG.E desc[UR36][R2.64], R5 ;  /* 0x0000000502007986 */ /* 0x0011e4000c101924 */
.L_x_4798:
        /* <DEDUP_REMOVED lines=24> */
.L_x_4830:
[----:B------:R-:W0:Y:S02]  /*6380*/  F2I.S64.TRUNC R26, R26 ;  /* 0x0000001a001a7311 */ /* 0x000e24000020d900 */
[----:B0-----:R-:W-:-:S05]  /*6390*/  IMAD.MOV.U32 R5, RZ, RZ, R26 ;  /* 0x000000ffff057224 */ /* 0x001fca00078e001a */
[----:B------:R0:W-:Y:S01]  /*63a0*/  STG.E.U8 desc[UR36][R2.64], R5 ;  /* 0x0000000502007986 */ /* 0x0001e2000c101124 */
[----:B------:R-:W-:Y:S05]  /*63b0*/  BRA `(.L_x_4832) ;  /* 0x0000000c00447947 */ /* 0x000fea0003800000 */
.L_x_4829:
        /* <DEDUP_REMOVED lines=9> */
.L_x_4834:
[----:B------:R-:W0:Y:S02]  /*6450*/  F2I.FTZ.TRUNC.NTZ R5, R26 ;  /* 0x0000001a00057305 */ /* 0x000e24000021f100 */
[----:B0-----:R3:W-:Y:S01]  /*6460*/  STG.E desc[UR36][R2.64], R5 ;  /* 0x0000000502007986 */ /* 0x0017e2000c101924 */
[----:B------:R-:W-:Y:S05]  /*6470*/  BRA `(.L_x_4832) ;  /* 0x0000000c00147947 */ /* 0x000fea0003800000 */
.L_x_4833:
[----:B------:R-:W0:Y:S02]  /*6480*/  F2I.FTZ.TRUNC.NTZ R5, R26 ;  /* 0x0000001a00057305 */ /* 0x000e24000021f100 */
[----:B0-----:R2:W-:Y:S01]  /*6490*/  STG.E.U16 desc[UR36][R2.64], R5 ;  /* 0x0000000502007986 */ /* 0x0015e2000c101524 */
[----:B------:R-:W-:Y:S05]  /*64a0*/  BRA `(.L_x_4832) ;  /* 0x0000000c00087947 */ /* 0x000fea0003800000 */
.L_x_4828:
        /* <DEDUP_REMOVED lines=8> */
.L_x_4836:
[----:B------:R-:W-:-:S05]  /*6530*/  F2FP.F16.F32.PACK_AB R26, RZ, R26 ;  /* 0x0000001aff1a723e */ /* 0x000fca00000000ff */
[----:B------:R0:W-:Y:S01]  /*6540*/  STG.E.U16 desc[UR36][R2.64], R26 ;  /* 0x0000001a02007986 */ /* 0x0001e2000c101524 */
[----:B------:R-:W-:Y:S05]  /*6550*/  BRA `(.L_x_4832) ;  /* 0x0000000800dc7947 */ /* 0x000fea0003800000 */
.L_x_4835:
        /* <DEDUP_REMOVED lines=8> */
.L_x_4838:
[----:B------:R-:W-:-:S05]  /*65e0*/  F2FP.F16.F32.PACK_AB R27, R27, R26 ;  /* 0x0000001a1b1b723e */ /* 0x000fca00000000ff */
[----:B------:R0:W-:Y:S01]  /*65f0*/  STG.E desc[UR36][R2.64], R27 ;  /* 0x0000001b02007986 */ /* 0x0001e2000c101924 */
[----:B------:R-:W-:Y:S05]  /*6600*/  BRA `(.L_x_4832) ;  /* 0x0000000800b07947 */ /* 0x000fea0003800000 */
.L_x_4837:
[----:B------:R-:W-:-:S06]  /*6610*/  FMUL.FTZ R4, R26, 1 ;  /* 0x3f8000001a047820 */ /* 0x000fcc0000410000 */
[----:B------:R-:W0:Y:S02]  /*6620*/  F2F.F64.F32 R4, R4 ;  /* 0x0000000400047310 */ /* 0x000e240000201800 */
[----:B0-----:R0:W-:Y:S01]  /*6630*/  STG.E.64 desc[UR36][R2.64], R4 ;  /* 0x0000000402007986 */ /* 0x0011e2000c101b24 */
[----:B------:R-:W-:Y:S05]  /*6640*/  BRA `(.L_x_4832) ;  /* 0x0000000800a07947 */ /* 0x000fea0003800000 */
.L_x_4827:
        /* <DEDUP_REMOVED lines=14> */
.L_x_4841:
[----:B------:R-:W-:Y:S01]  /*6730*/  FMUL.FTZ R6, R27, 1 ;  /* 0x3f8000001b067820 */ /* 0x000fe20000410000 */
[----:B------:R-:W-:-:S05]  /*6740*/  FMUL.FTZ R4, R26, 1 ;  /* 0x3f8000001a047820 */ /* 0x000fca0000410000 */
[----:B------:R-:W-:Y:S08]  /*6750*/  F2F.F64.F32 R6, R6 ;  /* 0x0000000600067310 */ /* 0x000ff00000201800 */
[----:B------:R-:W0:Y:S02]  /*6760*/  F2F.F64.F32 R4, R4 ;  /* 0x0000000400047310 */ /* 0x000e240000201800 */
[----:B0-----:R0:W-:Y:S01]  /*6770*/  STG.E.128 desc[UR36][R2.64], R4 ;  /* 0x0000000402007986 */ /* 0x0011e2000c101d24 */
[----:B------:R-:W-:Y:S05]  /*6780*/  BRA `(.L_x_4832) ;  /* 0x0000000800507947 */ /* 0x000fea0003800000 */
.L_x_4840:
        /* <DEDUP_REMOVED lines=20> */
.L_x_4845:
[----:B------:R-:W-:Y:S05]  /*68d0*/  BSYNC B0 ;  /* 0x0000000000007941 */ /* 0x000fea0003800000 */
.L_x_4844:
[----:B------:R-:W-:-:S05]  /*68e0*/  LOP3.LUT R7, R0, R7, RZ, 0xfc, !PT ;  /* 0x0000000700077212 */ /* 0x000fca00078efcff */
[----:B------:R0:W-:Y:S01]  /*68f0*/  STG.E.U8 desc[UR36][R2.64], R7 ;  /* 0x0000000702007986 */ /* 0x0001e2000c101124 */
[----:B------:R-:W-:Y:S05]  /*6900*/  BRA `(.L_x_4832) ;  /* 0x0000000400f07947 */ /* 0x000fea0003800000 */
.L_x_4843:
        /* <DEDUP_REMOVED lines=12> */
.L_x_4847:
[----:B------:R-:W-:Y:S01]  /*69d0*/  IMAD.MOV.U32 R0, RZ, RZ, 0x7f ;  /* 0x0000007fff007424 */ /* 0x000fe200078e00ff */
[----:B------:R-:W-:-:S04]  /*69e0*/  ISETP.GT.U32.AND P0, PT, R4, 0x7f800000, PT ;  /* 0x7f8000000400780c */ /* 0x000fc80003f04070 */
[----:B------:R-:W-:-:S09]  /*69f0*/  SEL R0, R0, 0x7c, P0 ;  /* 0x0000007c00007807 */ /* 0x000fd20000000000 */
.L_x_4848:
[----:B------:R-:W-:Y:S05]  /*6a00*/  BSYNC B0 ;  /* 0x0000000000007941 */ /* 0x000fea0003800000 */
.L_x_4846:
[----:B------:R-:W-:-:S04]  /*6a10*/  LOP3.LUT R26, R26, 0x80000000, RZ, 0xc0, !PT ;  /* 0x800000001a1a7812 */ /* 0x000fc800078ec0ff */
[----:B------:R-:W-:-:S04]  /*6a20*/  SHF.R.U32.HI R5, RZ, 0x18, R26 ;  /* 0x00000018ff057819 */ /* 0x000fc8000001161a */
[----:B------:R-:W-:-:S05]  /*6a30*/  LOP3.LUT R5, R0, R5, RZ, 0xfc, !PT ;  /* 0x0000000500057212 */ /* 0x000fca00078efcff */
[----:B------:R0:W-:Y:S01]  /*6a40*/  STG.E.U8 desc[UR36][R2.64], R5 ;  /* 0x0000000502007986 */ /* 0x0001e2000c101124 */
[----:B------:R-:W-:Y:S05]  /*6a50*/  BRA `(.L_x_4832) ;  /* 0x00000004009c7947 */ /* 0x000fea0003800000 */
.L_x_4842:
[----:B------:R-:W-:-:S05]  /*6a60*/  F2FP.BF16.F32.PACK_AB R26, RZ, R26 ;  /* 0x0000001aff1a723e */ /* 0x000fca00000010ff */
[----:B------:R0:W-:Y:S01]  /*6a70*/  STG.E.U16 desc[UR36][R2.64], R26 ;  /* 0x0000001a02007986 */ /* 0x0001e2000c101524 */
[----:B------:R-:W-:Y:S05]  /*6a80*/  BRA `(.L_x_4832) ;  /* 0x0000000400907947 */ /* 0x000fea0003800000 */
.L_x_4839:
        /* <DEDUP_REMOVED lines=11> */
.L_x_4851:
        /* <DEDUP_REMOVED lines=16> */
.L_x_4854:
[----:B------:R-:W-:-:S04]  /*6c40*/  LOP3.LUT R26, R26, 0x80000000, RZ, 0xc0, !PT ;  /* 0x800000001a1a7812 */ /* 0x000fc800078ec0ff */
[----:B------:R-:W-:-:S04]  /*6c50*/  SHF.R.U32.HI R5, RZ, 0x18, R26 ;  /* 0x00000018ff057819 */ /* 0x000fc8000001161a */
[----:B------:R-:W-:-:S04]  /*6c60*/  LOP3.LUT R4, R4, R5, RZ, 0xfc, !PT ;  /* 0x0000000504047212 */ /* 0x000fc800078efcff */
[----:B------:R-:W-:-:S07]  /*6c70*/  PRMT R0, R4, 0x7610, R0 ;  /* 0x0000761004007816 */ /* 0x000fce0000000000 */
.L_x_4853:
[----:B------:R-:W-:Y:S05]  /*6c80*/  BSYNC B0 ;  /* 0x0000000000007941 */ /* 0x000fea0003800000 */
.L_x_4852:
[----:B------:R0:W-:Y:S01]  /*6c90*/  STG.E.U8 desc[UR36][R2.64], R0 ;  /* 0x0000000002007986 */ /* 0x0001e2000c101124 */
[----:B------:R-:W-:Y:S05]  /*6ca0*/  BRA `(.L_x_4832) ;  /* 0x0000000400087947 */ /* 0x000fea0003800000 */
.L_x_4850:
        /* <DEDUP_REMOVED lines=16> */
.L_x_4857:
[----:B------:R-:W-:-:S04]  /*6db0*/  LOP3.LUT R26, R26, 0x80000000, RZ, 0xc0, !PT ;  /* 0x800000001a1a7812 */ /* 0x000fc800078ec0ff */
[----:B------:R-:W-:-:S04]  /*6dc0*/  SHF.R.U32.HI R5, RZ, 0x18, R26 ;  /* 0x00000018ff057819 */ /* 0x000fc8000001161a */
[----:B------:R-:W-:-:S04]  /*6dd0*/  LOP3.LUT R4, R4, R5, RZ, 0xfc, !PT ;  /* 0x0000000504047212 */ /* 0x000fc800078efcff */
[----:B------:R-:W-:-:S07]  /*6de0*/  PRMT R0, R4, 0x7610, R0 ;  /* 0x0000761004007816 */ /* 0x000fce0000000000 */
.L_x_4856:
[----:B------:R-:W-:Y:S05]  /*6df0*/  BSYNC B0 ;  /* 0x0000000000007941 */ /* 0x000fea0003800000 */
.L_x_4855:
[----:B------:R0:W-:Y:S01]  /*6e00*/  STG.E.U8 desc[UR36][R2.64], R0 ;  /* 0x0000000002007986 */ /* 0x0001e2000c101124 */
[----:B------:R-:W-:Y:S05]  /*6e10*/  BRA `(.L_x_4832) ;  /* 0x0000000000ac7947 */ /* 0x000fea0003800000 */
.L_x_4849:
        /* <DEDUP_REMOVED lines=21> */
.L_x_4831:
        /* <DEDUP_REMOVED lines=16> */
.L_x_4860:
[----:B------:R-:W-:Y:S05]  /*7070*/  BRA `(.L_x_4832) ;  /* 0x0000000000147947 */ /* 0x000fea0003800000 */
.L_x_4859:
[----:B------:R-:W0:Y:S02]  /*7080*/  F2I.U64.TRUNC R26, R26 ;  /* 0x0000001a001a7311 */ /* 0x000e24000020d800 */
[----:B0-----:R0:W-:Y:S01]  /*7090*/  STG.E.64 desc[UR36][R2.64], R26 ;  /* 0x0000001a02007986 */ /* 0x0011e2000c101b24 */
[----:B------:R-:W-:Y:S05]  /*70a0*/  BRA `(.L_x_4832) ;  /* 0x0000000000087947 */ /* 0x000fea0003800000 */
.L_x_4858:
[----:B------:R-:W0:Y:S02]  /*70b0*/  F2I.FTZ.U32.TRUNC.NTZ R5, R26 ;  /* 0x0000001a00057305 */ /* 0x000e24000021f000 */
[----:B0-----:R0:W-:Y:S02]  /*70c0*/  STG.E desc[UR36][R2.64], R5 ;  /* 0x0000000502007986 */ /* 0x0011e4000c101924 */
.L_x_4832:
[----:B------:R-:W-:-:S07]  /*70d0*/  VIADD R28, R28, 0x80 ;  /* 0x000000801c1c7836 */ /* 0x000fce0000000000 */
.L_x_4792:
[----:B------:R-:W-:Y:S05]  /*70e0*/  BSYNC B6 ;  /* 0x0000000000067941 */ /* 0x000fea0003800000 */
.L_x_4791:
[----:B------:R-:W-:-:S13]  /*70f0*/  ISETP.GE.AND P0, PT, R28, R16, PT ;  /* 0x000000101c00720c */ /* 0x000fda0003f06270 */
[----:B------:R-:W-:Y:S05]  /*7100*/  @P0 EXIT ;  /* 0x000000000000094d */ /* 0x000fea0003800000 */
[----:B0--3--:R-:W0:Y:S01]  /*7110*/  S2R R0, SR_CTAID.X ;  /* 0x0000000000007919 */ /* 0x009e220000002500 */
[----:B------:R-:W3:Y:S01]  /*7120*/  LDC.U8 R4, c[0x0][0x244] ;  /* 0x00009100ff047b82 */ /* 0x000ee20000000000 */
[----:B------:R-:W-:-:S07]  /*7130*/  ULDC UR4, c[0x0][0x248] ;  /* 0x0000920000047ab9 */ /* 0x000fce0000000800 */
[----:B-12-4-:R-:W1:Y:S01]  /*7140*/  LDC.64 R2, c[0x0][0x228] ;  /* 0x00008a00ff027b82 */ /* 0x016e620000000a00 */
[----:B0-----:R-:W-:Y:S01]  /*7150*/  IMAD R28, R0, 0x200, R28 ;  /* 0x00000200001c7824 */ /* 0x001fe200078e021c */
[----:B---3--:R-:W-:-:S03]  /*7160*/  PRMT R0, R4, 0x9910, RZ ;  /* 0x0000991004007816 */ /* 0x008fc600000000ff */
[----:B------:R-:W-:Y:S01]  /*7170*/  IMAD R5, R28, UR4, RZ ;  /* 0x000000041c057c24 */ /* 0x000fe2000f8e02ff */
[----:B------:R-:W-:-:S04]  /*7180*/  ISETP.GT.AND P1, PT, R0, 0x9, PT ;  /* 0x000000090000780c */ /* 0x000fc80003f24270 */
[----:B-1----:R-:W-:-:S05]  /*7190*/  IADD3 R2, P0, R5, R2, RZ ;  /* 0x0000000205027210 */ /* 0x002fca0007f1e0ff */
        /* <DEDUP_REMOVED lines=13> */
.L_x_4864:
[----:B------:R-:W0:Y:S02]  /*7270*/  F2I.S64.TRUNC R18, R18 ;  /* 0x0000001200127311 */ /* 0x000e24000020d900 */
[----:B0-----:R-:W-:-:S05]  /*7280*/  IMAD.MOV.U32 R5, RZ, RZ, R18 ;  /* 0x000000ffff057224 */ /* 0x001fca00078e0012 */
[----:B------:R-:W-:Y:S01]  /*7290*/  STG.E.U8 desc[UR36][R2.64], R5 ;  /* 0x0000000502007986 */ /* 0x000fe2000c101124 */
[----:B------:R-:W-:Y:S05]  /*72a0*/  EXIT ;  /* 0x000000000000794d */ /* 0x000fea0003800000 */
.L_x_4863:
        /* <DEDUP_REMOVED lines=9> */
.L_x_4867:
[----:B------:R-:W0:Y:S02]  /*7340*/  F2I.FTZ.TRUNC.NTZ R5, R18 ;  /* 0x0000001200057305 */ /* 0x000e24000021f100 */
[----:B0-----:R-:W-:Y:S01]  /*7350*/  STG.E desc[UR36][R2.64], R5 ;  /* 0x0000000502007986 */ /* 0x001fe2000c101924 */
[----:B------:R-:W-:Y:S05]  /*7360*/  EXIT ;  /* 0x000000000000794d */ /* 0x000fea0003800000 */
.L_x_4866:
[----:B------:R-:W0:Y:S02]  /*7370*/  F2I.FTZ.TRUNC.NTZ R5, R18 ;  /* 0x0000001200057305 */ /* 0x000e24000021f100 */
[----:B0-----:R-:W-:Y:S01]  /*7380*/  STG.E.U16 desc[UR36][R2.64], R5 ;  /* 0x0000000502007986 */ /* 0x001fe2000c101524 */
[----:B------:R-:W-:Y:S05]  /*7390*/  EXIT ;  /* 0x000000000000794d */ /* 0x000fea0003800000 */
.L_x_4862:
        /* <DEDUP_REMOVED lines=8> */
.L_x_4869:
[----:B------:R-:W-:-:S05]  /*7420*/  F2FP.F16.F32.PACK_AB R18, RZ, R18 ;  /* 0x00000012ff12723e */ /* 0x000fca00000000ff */
[----:B------:R-:W-:Y:S01]  /*7430*/  STG.E.U16 desc[UR36][R2.64], R18 ;  /* 0x0000001202007986 */ /* 0x000fe2000c101524 */
[----:B------:R-:W-:Y:S05]  /*7440*/  EXIT ;  /* 0x000000000000794d */ /* 0x000fea0003800000 */
.L_x_4868:
        /* <DEDUP_REMOVED lines=8> */
.L_x_4871:
[----:B------:R-:W-:-:S05]  /*74d0*/  F2FP.F16.F32.PACK_AB R19, R19, R18 ;  /* 0x000000121313723e */ /* 0x000fca00000000ff */
[----:B------:R-:W-:Y:S01]  /*74e0*/  STG.E desc[UR36][R2.64], R19 ;  /* 0x0000001302007986 */ /* 0x000fe2000c101924 */
[----:B------:R-:W-:Y:S05]  /*74f0*/  EXIT ;  /* 0x000000000000794d */ /* 0x000fea0003800000 */
.L_x_4870:
[----:B------:R-:W-:-:S06]  /*7500*/  FMUL.FTZ R4, R18, 1 ;  /* 0x3f80000012047820 */ /* 0x000fcc0000410000 */
[----:B------:R-:W0:Y:S02]  /*7510*/  F2F.F64.F32 R4, R4 ;  /* 0x0000000400047310 */ /* 0x000e240000201800 */
[----:B0-----:R-:W-:Y:S01]  /*7520*/  STG.E.64 desc[UR36][R2.64], R4 ;  /* 0x0000000402007986 */ /* 0x001fe2000c101b24 */
[----:B------:R-:W-:Y:S05]  /*7530*/  EXIT ;  /* 0x000000000000794d */ /* 0x000fea0003800000 */
.L_x_4861:
        /* <DEDUP_REMOVED lines=14> */
.L_x_4874:
[----:B------:R-:W-:Y:S01]  /*7620*/  FMUL.FTZ R6, R19, 1 ;  /* 0x3f80000013067820 */ /* 0x000fe20000410000 */
[----:B------:R-:W-:-:S05]  /*7630*/  FMUL.FTZ R4, R18, 1 ;  /* 0x3f80000012047820 */ /* 0x000fca0000410000 */
[----:B------:R-:W-:Y:S08]  /*7640*/  F2F.F64.F32 R6, R6 ;  /* 0x0000000600067310 */ /* 0x000ff00000201800 */
[----:B------:R-:W0:Y:S02]  /*7650*/  F2F.F64.F32 R4, R4 ;  /* 0x0000000400047310 */ /* 0x000e240000201800 */
[----:B0-----:R-:W-:Y:S01]  /*7660*/  STG.E.128 desc[UR36][R2.64], R4 ;  /* 0x0000000402007986 */ /* 0x001fe2000c101d24 */
[----:B------:R-:W-:Y:S05]  /*7670*/  EXIT ;  /* 0x000000000000794d */ /* 0x000fea0003800000 */
.L_x_4873:
        /* <DEDUP_REMOVED lines=20> */
.L_x_4878:
[----:B------:R-:W-:Y:S05]  /*77c0*/  BSYNC B0 ;  /* 0x0000000000007941 */ /* 0x000fea0003800000 */
.L_x_4877:
[----:B------:R-:W-:-:S05]  /*77d0*/  LOP3.LUT R7, R0, R7, RZ, 0xfc, !PT ;  /* 0x0000000700077212 */ /* 0x000fca00078efcff */
[----:B------:R-:W-:Y:S01]  /*77e0*/  STG.E.U8 desc[UR36][R2.64], R7 ;  /* 0x0000000702007986 */ /* 0x000fe2000c101124 */
[----:B------:R-:W-:Y:S05]  /*77f0*/  EXIT ;  /* 0x000000000000794d */ /* 0x000fea0003800000 */
.L_x_4876:
        /* <DEDUP_REMOVED lines=12> */
.L_x_4880:
[----:B------:R-:W-:Y:S01]  /*78c0*/  IMAD.MOV.U32 R0, RZ, RZ, 0x7f ;  /* 0x0000007fff007424 */ /* 0x000fe200078e00ff */
[----:B------:R-:W-:-:S04]  /*78d0*/  ISETP.GT.U32.AND P0, PT, R4, 0x7f800000, PT ;  /* 0x7f8000000400780c */ /* 0x000fc80003f04070 */
[----:B------:R-:W-:-:S09]  /*78e0*/  SEL R0, R0, 0x7c, P0 ;  /* 0x0000007c00007807 */ /* 0x000fd20000000000 */
.L_x_4881:
[----:B------:R-:W-:Y:S05]  /*78f0*/  BSYNC B0 ;  /* 0x0000000000007941 */ /* 0x000fea0003800000 */
.L_x_4879:
[----:B------:R-:W-:-:S04]  /*7900*/  LOP3.LUT R18, R18, 0x80000000, RZ, 0xc0, !PT ;  /* 0x8000000012127812 */ /* 0x000fc800078ec0ff */
[----:B------:R-:W-:-:S04]  /*7910*/  SHF.R.U32.HI R5, RZ, 0x18, R18 ;  /* 0x00000018ff057819 */ /* 0x000fc80000011612 */
[----:B------:R-:W-:-:S05]  /*7920*/  LOP3.LUT R5, R0, R5, RZ, 0xfc, !PT ;  /* 0x0000000500057212 */ /* 0x000fca00078efcff */
[----:B------:R-:W-:Y:S01]  /*7930*/  STG.E.U8 desc[UR36][R2.64], R5 ;  /* 0x0000000502007986 */ /* 0x000fe2000c101124 */
[----:B------:R-:W-:Y:S05]  /*7940*/  EXIT ;  /* 0x000000000000794d */ /* 0x000fea0003800000 */
.L_x_4875:
[----:B------:R-:W-:-:S05]  /*7950*/  F2FP.BF16.F32.PACK_AB R18, RZ, R18 ;  /* 0x00000012ff12723e */ /* 0x000fca00000010ff */
[----:B------:R-:W-:Y:S01]  /*7960*/  STG.E.U16 desc[UR36][R2.64], R18 ;  /* 0x0000001202007986 */ /* 0x000fe2000c101524 */
[----:B------:R-:W-:Y:S05]  /*7970*/  EXIT ;  /* 0x000000000000794d */ /* 0x000fea0003800000 */
.L_x_4872:
        /* <DEDUP_REMOVED lines=11> */
.L_x_4884:
        /* <DEDUP_REMOVED lines=16> */
.L_x_4887:
[----:B------:R-:W-:-:S04]  /*7b30*/  LOP3.LUT R18, R18, 0x80000000, RZ, 0xc0, !PT ;  /* 0x8000000012127812 */ /* 0x000fc800078ec0ff */
[----:B------:R-:W-:-:S04]  /*7b40*/  SHF.R.U32.HI R5, RZ, 0x18, R18 ;  /* 0x00000018ff057819 */ /* 0x000fc80000011612 */
[----:B------:R-:W-:-:S04]  /*7b50*/  LOP3.LUT R4, R4, R5, RZ, 0xfc, !PT ;  /* 0x0000000504047212 */ /* 0x000fc800078efcff */
[----:B------:R-:W-:-:S07]  /*7b60*/  PRMT R0, R4, 0x7610, R0 ;  /* 0x0000761004007816 */ /* 0x000fce0000000000 */
.L_x_4886:
[----:B------:R-:W-:Y:S05]  /*7b70*/  BSYNC B0 ;  /* 0x0000000000007941 */ /* 0x000fea0003800000 */
.L_x_4885:
[----:B------:R-:W-:Y:S01]  /*7b80*/  STG.E.U8 desc[UR36][R2.64], R0 ;  /* 0x0000000002007986 */ /* 0x000fe2000c101124 */
[----:B------:R-:W-:Y:S05]  /*7b90*/  EXIT ;  /* 0x000000000000794d */ /* 0x000fea0003800000 */
.L_x_4883:
        /* <DEDUP_REMOVED lines=16> */
.L_x_4890:
[----:B------:R-:W-:-:S04]  /*7ca0*/  LOP3.LUT R18, R18, 0x80000000, RZ, 0xc0, !PT ;  /* 0x8000000012127812 */ /* 0x000fc800078ec0ff */
[----:B------:R-:W-:-:S04]  /*7cb0*/  SHF.R.U32.HI R5, RZ, 0x18, R18 ;  /* 0x00000018ff057819 */ /* 0x000fc80000011612 */
[----:B------:R-:W-:-:S04]  /*7cc0*/  LOP3.LUT R4, R4, R5, RZ, 0xfc, !PT ;  /* 0x0000000504047212 */ /* 0x000fc800078efcff */
[----:B------:R-:W-:-:S07]  /*7cd0*/  PRMT R0, R4, 0x7610, R0 ;  /* 0x0000761004007816 */ /* 0x000fce0000000000 */
.L_x_4889:
[----:B------:R-:W-:Y:S05]  /*7ce0*/  BSYNC B0 ;  /* 0x0000000000007941 */ /* 0x000fea0003800000 */
.L_x_4888:
[----:B------:R-:W-:Y:S01]  /*7cf0*/  STG.E.U8 desc[UR36][R2.64], R0 ;  /* 0x0000000002007986 */ /* 0x000fe2000c101124 */
[----:B------:R-:W-:Y:S05]  /*7d00*/  EXIT ;  /* 0x000000000000794d */ /* 0x000fea0003800000 */
.L_x_4882:
        /* <DEDUP_REMOVED lines=21> */
.L_x_4865:
        /* <DEDUP_REMOVED lines=16> */
.L_x_4893:
[----:B------:R-:W-:Y:S05]  /*7f60*/  EXIT ;  /* 0x000000000000794d */ /* 0x000fea0003800000 */
.L_x_4892:
[----:B------:R-:W0:Y:S02]  /*7f70*/  F2I.U64.TRUNC R18, R18 ;  /* 0x0000001200127311 */ /* 0x000e24000020d800 */
[----:B0-----:R-:W-:Y:S01]  /*7f80*/  STG.E.64 desc[UR36][R2.64], R18 ;  /* 0x0000001202007986 */ /* 0x001fe2000c101b24 */
[----:B------:R-:W-:Y:S05]  /*7f90*/  EXIT ;  /* 0x000000000000794d */ /* 0x000fea0003800000 */
.L_x_4891:
[----:B------:R-:W0:Y:S02]  /*7fa0*/  F2I.FTZ.U32.TRUNC.NTZ R5, R18 ;  /* 0x0000001200057305 */ /* 0x000e24000021f000 */
[----:B0-----:R-:W-:Y:S01]  /*7fb0*/  STG.E desc[UR36][R2.64], R5 ;  /* 0x0000000502007986 */ /* 0x001fe2000c101924 */
[----:B------:R-:W-:Y:S05]  /*7fc0*/  EXIT ;  /* 0x000000000000794d */ /* 0x000fea0003800000 */
.L_x_4894:
        /* <DEDUP_REMOVED lines=11> */
.L_x_17249:


//--------------------- .text._ZN2at6native18elementwise_kernelILi128ELi2EZNS0_22gpu_kernel_impl_nocastINS0_13AUnaryFunctorIN3c107complexIfEES6_S6_NS0_15binary_internal10MulFunctorIS6_EEEEEEvRNS_18TensorIteratorBaseERKT_EUliE_EEviT1_ --------------------------
	.section	.text._ZN2at6native18elementwise_kernelILi128ELi2EZNS0_22gpu_kernel_impl_nocastINS0_13AUnaryFunctorIN3c107complexIfEES6_S6_NS0_15binary_internal10MulFunctorIS6_EEEEEEvRNS_18TensorIteratorBaseERKT_EUliE_EEviT1_,"ax",@progbits
	.align	128
        .global         _ZN2at6native18elementwise_kernelILi128ELi2EZNS0_22gpu_kernel_impl_nocastINS0_13AUnaryFunctorIN3c107complexIfEES6_S6_NS0_15binary_internal10MulFunctorIS6_EEEEEEvRNS_18TensorIteratorBaseERKT_EUliE_EEviT1_
        .type           _ZN2at6native18elementwise_kernelILi128ELi2EZNS0_22gpu_kernel_impl_nocastINS0_13AUnaryFunctorIN3c107complexIfEES6_S6_NS0_15binary_internal10MulFunctorIS6_EEEEEEvRNS_18TensorIteratorBaseERKT_EUliE_EEviT1_,@function
        .size           _ZN2at6native18elementwise_kernelILi128ELi2EZNS0_22gpu_kernel_impl_nocastINS0_13AUnaryFunctorIN3c107complexIfEES6_S6_NS0_15binary_internal10MulFunctorIS6_EEEEEEvRNS_18TensorIteratorBaseERKT_EUliE_EEviT1_,(.L_x_17250 - _ZN2at6native18elementwise_kernelILi128ELi2EZNS0_22gpu_kernel_impl_nocastINS0_13AUnaryFunctorIN3c107complexIfEES6_S6_NS0_15binary_internal10MulFunctorIS6_EEEEEEvRNS_18TensorIteratorBaseERKT_EUliE_EEviT1_)
        .other          _ZN2at6native18elementwise_kernelILi128ELi2EZNS0_22gpu_kernel_impl_nocastINS0_13AUnaryFunctorIN3c107complexIfEES6_S6_NS0_15binary_internal10MulFunctorIS6_EEEEEEvRNS_18TensorIteratorBaseERKT_EUliE_EEviT1_,@"STO_CUDA_ENTRY STV_DEFAULT"
_ZN2at6native18elementwise_kernelILi128ELi2EZNS0_22gpu_kernel_impl_nocastINS0_13AUnaryFunctorIN3c107complexIfEES6_S6_NS0_15binary_internal10MulFunctorIS6_EEEEEEvRNS_18TensorIteratorBaseERKT_EUliE_EEviT1_:
.text._ZN2at6native18elementwise_kernelILi128ELi2EZNS0_22gpu_kernel_impl_nocastINS0_13AUnaryFunctorIN3c107complexIfEES6_S6_NS0_15binary_internal10MulFunctorIS6_EEEEEEvRNS_18TensorIteratorBaseERKT_EUliE_EEviT1_:
        /* <DEDUP_REMOVED lines=11> */
[----:B------:R-:W-:Y:S02]  /*00b0*/  MOV R5, RZ ;  /* 0x000000ff00057202 */ /* 0x000fe40000000f00 */
        /* <DEDUP_REMOVED lines=286> */
[----:B------:R-:W-:Y:S01]  /*12a0*/  IADD3 R6, -R11, RZ, RZ ;  /* 0x000000ff0b067210 */ /* 0x000fe20007ffe1ff */
[----:B------:R-:W1:Y:S04]  /*12b0*/  @P0 LDC R15, c[0x0][0x33c] ;  /* 0x0000cf00ff0f0b82 */ /* 0x000e680000000800 */
[----:B------:R-:W-:Y:S01]  /*12c0*/  IMAD R6, R6, UR8, R7 ;  /* 0x0000000806067c24 */ /* 0x000fe2000f8e0207 */
[----:B------:R-:W-:-:S03]  /*12d0*/  ULDC.64 UR8, c[0x0][0x400] ;  /* 0x0001000000087ab9 */ /* 0x000fc60000000a00 */
        /* <DEDUP_REMOVED lines=9> */
.L_x_4897:
[----:B------:R-:W-:Y:S01]  /*1370*/  ULDC.64 UR8, c[0x0][0x418] ;  /* 0x0001060000087ab9 */ /* 0x000fe20000000a00 */
[----:B------:R-:W-:Y:S01]  /*1380*/  ULDC.64 UR10, c[0x0][0x428] ;  /* 0x00010a00000a7ab9 */ /* 0x000fe20000000a00 */
[----:B------:R-:W-:-:S04]  /*1390*/  IADD3 R6, P0, R0, UR8, RZ ;  /* 0x0000000800067c10 */ /* 0x000fc8000ff1e0ff */
[----:B------:R-:W-:Y:S01]  /*13a0*/  IADD3.X R7, RZ, UR9, RZ, P0, !PT ;  /* 0x00000009ff077c10 */ /* 0x000fe200087fe4ff */
[----:B------:R-:W-:-:S05]  /*13b0*/  ULDC.64 UR8, c[0x0][0x410] ;  /* 0x0001040000087ab9 */ /* 0x000fca0000000a00 */
[----:B------:R-:W2:Y:S01]  /*13c0*/  LDG.E.64 R6, desc[UR4][R6.64] ;  /* 0x0000000406067981 */ /* 0x000ea2000c1e1b00 */
[----:B------:R-:W-:Y:S02]  /*13d0*/  IADD3 R4, P0, R5, UR8, RZ ;  /* 0x0000000805047c10 */ /* 0x000fe4000ff1e0ff */
[----:B------:R-:W-:Y:S02]  /*13e0*/  IADD3 R3, R3, 0x80, RZ ;  /* 0x0000008003037810 */ /* 0x000fe40007ffe0ff */
[----:B------:R-:W-:Y:S01]  /*13f0*/  IADD3.X R5, RZ, UR9, RZ, P0, !PT ;  /* 0x00000009ff057c10 */ /* 0x000fe200087fe4ff */
[----:B--2---:R-:W-:Y:S01]  /*1400*/  FMUL.FTZ R0, R6, UR11 ;  /* 0x0000000b06007c20 */ /* 0x004fe20008410000 */
[----:B------:R-:W-:-:S03]  /*1410*/  FMUL.FTZ R9, R7, UR11 ;  /* 0x0000000b07097c20 */ /* 0x000fc60008410000 */
[----:B------:R-:W-:Y:S01]  /*1420*/  FFMA.FTZ R11, R7, UR10, R0 ;  /* 0x0000000a070b7c23 */ /* 0x000fe20008010000 */
[----:B------:R-:W-:-:S05]  /*1430*/  FFMA.FTZ R10, R6, UR10, -R9 ;  /* 0x0000000a060a7c23 */ /* 0x000fca0008010809 */
[----:B------:R0:W-:Y:S02]  /*1440*/  STG.E.64 desc[UR4][R4.64], R10 ;  /* 0x0000000a04007986 */ /* 0x0001e4000c101b04 */
.L_x_4896:
[----:B------:R-:W-:Y:S05]  /*1450*/  BSYNC B0 ;  /* 0x0000000000007941 */ /* 0x000fea0003800000 */
.L_x_4895:
[----:B------:R-:W-:-:S13]  /*1460*/  ISETP.GE.AND P0, PT, R3, UR6, PT ;  /* 0x0000000603007c0c */ /* 0x000fda000bf06270 */
[----:B------:R-:W-:Y:S05]  /*1470*/  @P0 EXIT ;  /* 0x000000000000094d */ /* 0x000fea0003800000 */
[----:B0-----:R-:W0:Y:S01]  /*1480*/  LDC R4, c[0x0][0x218] ;  /* 0x00008600ff047b82 */ /* 0x001e220000000800 */
[----:B------:R-:W-:Y:S01]  /*1490*/  HFMA2.MMA R0, -RZ, RZ, 0, 0 ;  /* 0x00000000ff007435 */ /* 0x000fe200000001ff */
[----:B------:R-:W-:Y:S02]  /*14a0*/  MOV R5, RZ ;  /* 0x000000ff00057202 */ /* 0x000fe40000000f00 */
[----:B0-----:R-:W-:-:S13]  /*14b0*/  ISETP.NE.AND P0, PT, R4, RZ, PT ;  /* 0x000000ff0400720c */ /* 0x001fda0003f05270 */
[----:B------:R-:W-:Y:S05]  /*14c0*/  @!P0 BRA `(.L_x_4898) ;  /* 0x0000001000a48947 */ /* 0x000fea0003800000 */
        /* <DEDUP_REMOVED lines=297> */
.L_x_4898:
[----:B------:R-:W-:Y:S01]  /*2760*/  ULDC.64 UR6, c[0x0][0x418] ;  /* 0x0001060000067ab9 */ /* 0x000fe20000000a00 */
[----:B------:R-:W-:Y:S01]  /*2770*/  ULDC.64 UR8, c[0x0][0x428] ;  /* 0x00010a0000087ab9 */ /* 0x000fe20000000a00 */
[----:B------:R-:W-:-:S04]  /*2780*/  IADD3 R2, P0, R0, UR6, RZ ;  /* 0x0000000600027c10 */ /* 0x000fc8000ff1e0ff */
[----:B------:R-:W-:Y:S01]  /*2790*/  IADD3.X R3, RZ, UR7, RZ, P0, !PT ;  /* 0x00000007ff037c10 */ /* 0x000fe200087fe4ff */
[----:B------:R-:W-:-:S05]  /*27a0*/  ULDC.64 UR6, c[0x0][0x410] ;  /* 0x0001040000067ab9 */ /* 0x000fca0000000a00 */
[----:B------:R-:W2:Y:S01]  /*27b0*/  LDG.E.64 R2, desc[UR4][R2.64] ;  /* 0x0000000402027981 */ /* 0x000ea2000c1e1b00 */
[----:B------:R-:W-:-:S04]  /*27c0*/  IADD3 R4, P0, R5, UR6, RZ ;  /* 0x0000000605047c10 */ /* 0x000fc8000ff1e0ff */
[----:B------:R-:W-:Y:S01]  /*27d0*/  IADD3.X R5, RZ, UR7, RZ, P0, !PT ;  /* 0x00000007ff057c10 */ /* 0x000fe200087fe4ff */
[----:B--2---:R-:W-:Y:S01]  /*27e0*/  FMUL.FTZ R0, R2, UR9 ;  /* 0x0000000902007c20 */ /* 0x004fe20008410000 */
[----:B------:R-:W-:-:S03]  /*27f0*/  FMUL.FTZ R7, R3, UR9 ;  /* 0x0000000903077c20 */ /* 0x000fc60008410000 */
[----:B------:R-:W-:Y:S01]  /*2800*/  FFMA.FTZ R9, R3, UR8, R0 ;  /* 0x0000000803097c23 */ /* 0x000fe20008010000 */
[----:B------:R-:W-:-:S05]  /*2810*/  FFMA.FTZ R8, R2, UR8, -R7 ;  /* 0x0000000802087c23 */ /* 0x000fca0008010807 */
[----:B------:R-:W-:Y:S01]  /*2820*/  STG.E.64 desc[UR4][R4.64], R8 ;  /* 0x0000000804007986 */ /* 0x000fe2000c101b04 */
[----:B------:R-:W-:Y:S05]  /*2830*/  EXIT ;  /* 0x000000000000794d */ /* 0x000fea0003800000 */
.L_x_4899:
        /* <DEDUP_REMOVED lines=12> */
.L_x_17250:


//--------------------- .text._ZN2at6native27unrolled_elementwise_kernelINS0_13AUnaryFunctorIN3c107complexIfEES5_S5_NS0_15binary_internal10MulFunctorIS5_EEEESt5arrayIPcLm2EELi4E23TrivialOffsetCalculatorILi1EjESE_NS0_6memory15LoadWithoutCastENSF_16StoreWithoutCastEEEviT_T0_T2_T3_T4_T5_ --------------------------
	.section	.text._ZN2at6native27unrolled_elementwise_kernelINS0_13AUnaryFunctorIN3c107complexIfEES5_S5_NS0_15binary_internal10MulFunctorIS5_EEEESt5arrayIPcLm2EELi4E23TrivialOffsetCalculatorILi1EjESE_NS0_6memory15LoadWithoutCastENSF_16StoreWithoutCastEEEviT_T0_T2_T3_T4_T5_,"ax",@progbits
	.align	128
        .global         _ZN2at6native27unrolled_elementwise_kernelINS0_13AUnaryFunctorIN3c107complexIfEES5_S5_NS0_15binary_internal10MulFunctorIS5_EEEESt5arrayIPcLm2EELi4E23TrivialOffsetCalculatorILi1EjESE_NS0_6memory15LoadWithoutCastENSF_16StoreWithoutCastEEEviT_T0_T2_T3_T4_T5_
        .type           _ZN2at6native27unrolled_elementwise_kernelINS0_13AUnaryFunctorIN3c107complexIfEES5_S5_NS0_15binary_internal10MulFunctorIS5_EEEESt5arrayIPcLm2EELi4E23TrivialOffsetCalculatorILi1EjESE_NS0_6memory15LoadWithoutCastENSF_16StoreWithoutCastEEEviT_T0_T2_T3_T4_T5_,@function
        .size           _ZN2at6native27unrolled_elementwise_kernelINS0_13AUnaryFunctorIN3c107complexIfEES5_S5_NS0_15binary_internal10MulFunctorIS5_EEEESt5arrayIPcLm2EELi4E23TrivialOffsetCalculatorILi1EjESE_NS0_6memory15LoadWithoutCastENSF_16StoreWithoutCastEEEviT_T0_T2_T3_T4_T5_,(.L_x_17251 - _ZN2at6native27unrolled_elementwise_kernelINS0_13AUnaryFunctorIN3c107complexIfEES5_S5_NS0_15binary_internal10MulFunctorIS5_EEEESt5arrayIPcLm2EELi4E23TrivialOffsetCalculatorILi1EjESE_NS0_6memory15LoadWithoutCastENSF_16StoreWithoutCastEEEviT_T0_T2_T3_T4_T5_)
        .other          _ZN2at6native27unrolled_elementwise_kernelINS0_13AUnaryFunctorIN3c107complexIfEES5_S5_NS0_15binary_internal10MulFunctorIS5_EEEESt5arrayIPcLm2EELi4E23TrivialOffsetCalculatorILi1EjESE_NS0_6memory15LoadWithoutCastENSF_16StoreWithoutCastEEEviT_T0_T2_T3_T4_T5_,@"STO_CUDA_ENTRY STV_DEFAULT"
_ZN2at6native27unrolled_elementwise_kernelINS0_13AUnaryFunctorIN3c107complexIfEES5_S5_NS0_15binary_internal10MulFunctorIS5_EEEESt5arrayIPcLm2EELi4E23TrivialOffsetCalculatorILi1EjESE_NS0_6memory15LoadWithoutCastENSF_16StoreWithoutCastEEEviT_T0_T2_T3_T4_T5_:
.text._ZN2at6native27unrolled_elementwise_kernelINS0_13AUnaryFunctorIN3c107complexIfEES5_S5_NS0_15binary_internal10MulFunctorIS5_EEEESt5arrayIPcLm2EELi4E23TrivialOffsetCalculatorILi1EjESE_NS0_6memory15LoadWithoutCastENSF_16StoreWithoutCastEEEviT_T0_T2_T3_T4_T5_:
[----:B------:R-:W-:Y:S01]  /*0000*/  LDC R1, c[0x0][0x28] ;  /* 0x00000a00ff017b82 */ /* 0x000fe20000000800 */
[----:B------:R-:W0:Y:S07]  /*0010*/  S2R R0, SR_CTAID.X ;  /* 0x0000000000007919 */ /* 0x000e2e0000002500 */
[----:B------:R-:W0:Y:S01]  /*0020*/  LDC R3, c[0x0][0x210] ;  /* 0x00008400ff037b82 */ /* 0x000e220000000800 */
[----:B------:R-:W-:Y:S01]  /*0030*/  CS2R R16, SRZ ;  /* 0x0000000000107805 */ /* 0x000fe2000001ff00 */
[----:B------:R-:W-:Y:S01]  /*0040*/  ULDC.64 UR4, c[0x0][0x208] ;  /* 0x0000820000047ab9 */ /* 0x000fe20000000a00 */
[----:B------:R-:W1:Y:S01]  /*0050*/  S2R R19, SR_TID.X ;  /* 0x0000000000137919 */ /* 0x000e620000002100 */
[----:B0-----:R-:W-:Y:S01]  /*0060*/  IMAD R14, R0, -0x200, R3 ;  /* 0xfffffe00000e7824 */ /* 0x001fe200078e0203 */
[----:B-1----:R-:W-:-:S04]  /*0070*/  MOV R15, R19 ;  /* 0x00000013000f7202 */ /* 0x002fc80000000f00 */
[----:B------:R-:W-:-:S13]  /*0080*/  ISETP.GE.AND P0, PT, R19, R14, PT ;  /* 0x0000000e1300720c */ /* 0x000fda0003f06270 */
[----:B------:R-:W-:Y:S01]  /*0090*/  @!P0 LEA R9, R0, R15, 0x9 ;  /* 0x0000000f00098211 */ /* 0x000fe200078e48ff */
[----:B------:R-:W-:Y:S01]  /*00a0*/  @!P0 VIADD R15, R15, 0x80 ;  /* 0x000000800f0f8836 */ /* 0x000fe20000000000 */
[----:B------:R-:W0:Y:S04]  /*00b0*/  @!P0 LDC.64 R2, c[0x0][0x230] ;  /* 0x00008c00ff028b82 */ /* 0x000e280000000a00 */
[----:B------:R-:W-:-:S04]  /*00c0*/  ISETP.GE.AND P1, PT, R15, R14, PT ;  /* 0x0000000e0f00720c */ /* 0x000fc80003f26270 */
[----:B------:R-:W1:Y:S08]  /*00d0*/  @!P0 LDC.64 R20, c[0x0][0x220] ;  /* 0x00008800ff148b82 */ /* 0x000e700000000a00 */
[----:B------:R-:W2:Y:S01]  /*00e0*/  @!P0 LDC.64 R22, c[0x0][0x228] ;  /* 0x00008a00ff168b82 */ /* 0x000ea20000000a00 */
[----:B------:R-:W-:Y:S02]  /*00f0*/  @!P1 LEA R11, R0, R15, 0x9 ;  /* 0x0000000f000b9211 */ /* 0x000fe400078e48ff */
[----:B------:R-:W-:-:S04]  /*0100*/  @!P1 IADD3 R15, R15, 0x80, RZ ;  /* 0x000000800f0f9810 */ /* 0x000fc80007ffe0ff */
[----:B------:R-:W-:Y:S01]  /*0110*/  ISETP.GE.AND P2, PT, R15, R14, PT ;  /* 0x0000000e0f00720c */ /* 0x000fe20003f46270 */
[----:B------:R-:W3:Y:S01]  /*0120*/  @!P1 LDC.64 R4, c[0x0][0x230] ;  /* 0x00008c00ff049b82 */ /* 0x000ee20000000a00 */
[----:B0-----:R-:W-:-:S05]  /*0130*/  @!P0 IMAD.WIDE.U32 R2, R9, 0x8, R2 ;  /* 0x0000000809028825 */ /* 0x001fca00078e0002 */
[----:B------:R0:W1:Y:S06]  /*0140*/  @!P0 LDG.E.64 R16, desc[UR4][R2.64] ;  /* 0x0000000402108981 */ /* 0x00006c000c1e1b00 */
[----:B------:R-:W4:Y:S01]  /*0150*/  @!P2 LDC.64 R6, c[0x0][0x230] ;  /* 0x00008c00ff06ab82 */ /* 0x000f220000000a00 */
[----:B------:R-:W-:Y:S01]  /*0160*/  CS2R R8, SRZ ;  /* 0x0000000000087805 */ /* 0x000fe2000001ff00 */
[----:B---3--:R-:W-:-:S04]  /*0170*/  @!P1 IMAD.WIDE.U32 R4, R11, 0x8, R4 ;  /* 0x000000080b049825 */ /* 0x008fc800078e0004 */
[----:B------:R-:W-:Y:S01]  /*0180*/  @!P2 IMAD R11, R0, 0x200, R15 ;  /* 0x00000200000ba824 */ /* 0x000fe200078e020f */
[----:B------:R3:W2:Y:S03]  /*0190*/  @!P1 LDG.E.64 R8, desc[UR4][R4.64] ;  /* 0x0000000404089981 */ /* 0x0006a6000c1e1b00 */
[----:B----4-:R-:W-:Y:S01]  /*01a0*/  @!P2 IMAD.WIDE.U32 R10, R11, 0x8, R6 ;  /* 0x000000080b0aa825 */ /* 0x010fe200078e0006 */
[----:B------:R-:W-:-:S06]  /*01b0*/  CS2R R6, SRZ ;  /* 0x0000000000067805 */ /* 0x000fcc000001ff00 */
[----:B------:R4:W2:Y:S01]  /*01c0*/  @!P2 LDG.E.64 R6, desc[UR4][R10.64] ;  /* 0x000000040a06a981 */ /* 0x0008a2000c1e1b00 */
[----:B------:R-:W-:-:S04]  /*01d0*/  @!P2 IADD3 R15, R15, 0x80, RZ ;  /* 0x000000800f0fa810 */ /* 0x000fc80007ffe0ff */
[----:B------:R-:W-:-:S13]  /*01e0*/  ISETP.GE.AND P1, PT, R15, R14, PT ;  /* 0x0000000e0f00720c */ /* 0x000fda0003f26270 */
[----:B------:R-:W4:Y:S01]  /*01f0*/  @!P1 LDC.64 R12, c[0x0][0x230] ;  /* 0x00008c00ff0c9b82 */ /* 0x000f220000000a00 */
[----:B0-----:R-:W-:Y:S01]  /*0200*/  @!P1 LEA R3, R0, R15, 0x9 ;  /* 0x0000000f00039211 */ /* 0x001fe200078e48ff */
[----:B------:R-:W-:-:S05]  /*0210*/  IMAD.MOV.U32 R15, RZ, RZ, R19 ;  /* 0x000000ffff0f7224 */ /* 0x000fca00078e0013 */
[----:B---3--:R-:W-:-:S04]  /*0220*/  IADD3 R5, R15, 0x80, RZ ;  /* 0x000000800f057810 */ /* 0x008fc80007ffe0ff */
[----:B------:R-:W-:Y:S02]  /*0230*/  ISETP.GE.AND P2, PT, R5, R14, PT ;  /* 0x0000000e0500720c */ /* 0x000fe40003f46270 */
[----:B------:R-:W-:-:S04]  /*0240*/  IADD3 R5, R15, 0x100, RZ ;  /* 0x000001000f057810 */ /* 0x000fc80007ffe0ff */
[----:B------:R-:W-:Y:S01]  /*0250*/  ISETP.GE.AND P3, PT, R5, R14, PT ;  /* 0x0000000e0500720c */ /* 0x000fe20003f66270 */
[----:B------:R-:W-:Y:S02]  /*0260*/  VIADD R25, R15, 0x180 ;  /* 0x000001800f197836 */ /* 0x000fe40000000000 */
[----:B----4-:R-:W-:Y:S01]  /*0270*/  @!P1 IMAD.WIDE.U32 R12, R3, 0x8, R12 ;  /* 0x00000008030c9825 */ /* 0x010fe200078e000c */
[----:B------:R-:W-:-:S03]  /*0280*/  CS2R R2, SRZ ;  /* 0x0000000000027805 */ /* 0x000fc6000001ff00 */
[----:B------:R-:W0:Y:S01]  /*0290*/  @!P2 LDC.64 R4, c[0x0][0x220] ;  /* 0x00008800ff04ab82 */ /* 0x000e220000000a00 */
[----:B------:R-:W-:Y:S02]  /*02a0*/  @!P0 LEA R27, R0, R19, 0x9 ;  /* 0x00000013001b8211 */ /* 0x000fe400078e48ff */
[----:B------:R3:W5:Y:S01]  /*02b0*/  @!P1 LDG.E.64 R2, desc[UR4][R12.64] ;  /* 0x000000040c029981 */ /* 0x000762000c1e1b00 */
[----:B------:R-:W-:-:S04]  /*02c0*/  ISETP.GE.AND P1, PT, R25, R14, PT ;  /* 0x0000000e1900720c */ /* 0x000fc80003f26270 */
[----:B------:R-:W4:Y:S01]  /*02d0*/  @!P3 LDC.64 R10, c[0x0][0x220] ;  /* 0x00008800ff0abb82 */ /* 0x000f220000000a00 */
[----:B--2---:R-:W-:Y:S01]  /*02e0*/  @!P0 IMAD.WIDE.U32 R22, R27, 0x8, R22 ;  /* 0x000000081b168825 */ /* 0x004fe200078e0016 */
[----:B---3--:R-:W-:Y:S02]  /*02f0*/  CS2R R12, SRZ ;  /* 0x00000000000c7805 */ /* 0x008fe4000001ff00 */
[----:B------:R-:W-:-:S04]  /*0300*/  @!P0 IADD3 R15, R19, 0x80, RZ ;  /* 0x00000080130f8810 */ /* 0x000fc80007ffe0ff */
[----:B------:R-:W-:Y:S01]  /*0310*/  ISETP.GE.AND P4, PT, R15, R14, PT ;  /* 0x0000000e0f00720c */ /* 0x000fe20003f86270 */
[----:B------:R-:W-:Y:S01]  /*0320*/  BSSY B0, `(.L_x_4900) ;  /* 0x000001c000007945 */ /* 0x000fe20003800000 */
[-C--:B-1----:R-:W-:Y:S01]  /*0330*/  @!P0 FMUL.FTZ R25, R17, R21.reuse ;  /* 0x0000001511198220 */ /* 0x082fe20000410000 */
[----:B------:R-:W-:-:S03]  /*0340*/  @!P0 FMUL.FTZ R18, R16, R21 ;  /* 0x0000001510128220 */ /* 0x000fc60000410000 */
[-C--:B------:R-:W-:Y:S01]  /*0350*/  @!P0 FFMA.FTZ R12, R16, R20.reuse, -R25 ;  /* 0x00000014100c8223 */ /* 0x080fe20000010819 */
[----:B------:R-:W-:-:S05]  /*0360*/  @!P0 FFMA.FTZ R13, R17, R20, R18 ;  /* 0x00000014110d8223 */ /* 0x000fca0000010012 */
[----:B------:R1:W-:Y:S01]  /*0370*/  @!P0 STG.E.64 desc[UR4][R22.64], R12 ;  /* 0x0000000c16008986 */ /* 0x0003e2000c101b04 */
[----:B------:R-:W-:Y:S01]  /*0380*/  IMAD.MOV.U32 R16, RZ, RZ, RZ ;  /* 0x000000ffff107224 */ /* 0x000fe200078e00ff */
[----:B------:R-:W-:Y:S01]  /*0390*/  HFMA2.MMA R17, -RZ, RZ, 0, 0 ;  /* 0x00000000ff117435 */ /* 0x000fe200000001ff */
[-C--:B0-----:R-:W-:Y:S01]  /*03a0*/  @!P2 FMUL.FTZ R19, R9, R5.reuse ;  /* 0x000000050913a220 */ /* 0x081fe20000410000 */
[----:B------:R-:W-:-:S03]  /*03b0*/  @!P2 FMUL.FTZ R20, R8, R5 ;  /* 0x000000050814a220 */ /* 0x000fc60000410000 */
[-C--:B------:R-:W-:Y:S01]  /*03c0*/  @!P2 FFMA.FTZ R16, R8, R4.reuse, -R19 ;  /* 0x000000040810a223 */ /* 0x080fe20000010813 */
[----:B------:R-:W-:Y:S01]  /*03d0*/  CS2R R18, SRZ ;  /* 0x0000000000127805 */ /* 0x000fe2000001ff00 */
[----:B------:R-:W-:Y:S01]  /*03e0*/  @!P2 FFMA.FTZ R17, R9, R4, R20 ;  /* 0x000000040911a223 */ /* 0x000fe20000010014 */
[-C--:B----4-:R-:W-:Y:S01]  /*03f0*/  @!P3 FMUL.FTZ R5, R7, R11.reuse ;  /* 0x0000000b0705b220 */ /* 0x090fe20000410000 */
[----:B------:R-:W-:-:S03]  /*0400*/  @!P3 FMUL.FTZ R8, R6, R11 ;  /* 0x0000000b0608b220 */ /* 0x000fc60000410000 */
[-C--:B------:R-:W-:Y:S01]  /*0410*/  @!P3 FFMA.FTZ R18, R6, R10.reuse, -R5 ;  /* 0x0000000a0612b223 */ /* 0x080fe20000010805 */
[----:B------:R-:W-:Y:S01]  /*0420*/  @!P3 FFMA.FTZ R19, R7, R10, R8 ;  /* 0x0000000a0713b223 */ /* 0x000fe20000010008 */
[----:B-1----:R-:W-:Y:S06]  /*0430*/  @P4 BRA `(.L_x_4901) ;  /* 0x0000000000284947 */ /* 0x002fec0003800000 */
[----:B------:R-:W0:Y:S01]  /*0440*/  LDC.64 R6, c[0x0][0x228] ;  /* 0x00008a00ff067b82 */ /* 0x000e220000000a00 */
[----:B------:R-:W-:Y:S01]  /*0450*/  LEA R5, R0, R15, 0x9 ;  /* 0x0000000f00057211 */ /* 0x000fe200078e48ff */
[----:B------:R-:W-:-:S05]  /*0460*/  VIADD R15, R15, 0x80 ;  /* 0x000000800f0f7836 */ /* 0x000fca0000000000 */
[----:B------:R-:W-:-:S13]  /*0470*/  ISETP.GE.AND P0, PT, R15, R14, PT ;  /* 0x0000000e0f00720c */ /* 0x000fda0003f06270 */
[----:B------:R-:W-:Y:S02]  /*0480*/  @!P0 LEA R9, R0, R15, 0x9 ;  /* 0x0000000f00098211 */ /* 0x000fe400078e48ff */
[----:B------:R-:W-:Y:S01]  /*0490*/  @!P0 IADD3 R15, R15, 0x80, RZ ;  /* 0x000000800f0f8810 */ /* 0x000fe20007ffe0ff */
[----:B0-----:R-:W-:-:S04]  /*04a0*/  IMAD.WIDE.U32 R4, R5, 0x8, R6 ;  /* 0x0000000805047825 */ /* 0x001fc800078e0006 */
[----:B------:R-:W-:Y:S01]  /*04b0*/  @!P0 IMAD.WIDE.U32 R6, R9, 0x8, R6 ;  /* 0x0000000809068825 */ /* 0x000fe200078e0006 */
[----:B------:R0:W-:Y:S04]  /*04c0*/  STG.E.64 desc[UR4][R4.64], R16 ;  /* 0x0000001004007986 */ /* 0x0001e8000c101b04 */
[----:B------:R0:W-:Y:S02]  /*04d0*/  @!P0 STG.E.64 desc[UR4][R6.64], R18 ;  /* 0x0000001206008986 */ /* 0x0001e4000c101b04 */
.L_x_4901:
[----:B------:R-:W-:Y:S05]  /*04e0*/  BSYNC B0 ;  /* 0x0000000000007941 */ /* 0x000fea0003800000 */
.L_x_4900:
[----:B------:R-:W1:Y:S01]  /*04f0*/  @!P1 LDC.64 R10, c[0x0][0x220] ;  /* 0x00008800ff0a9b82 */ /* 0x000e620000000a00 */
[----:B------:R-:W-:-:S13]  /*0500*/  ISETP.GE.AND P0, PT, R15, R14, PT ;  /* 0x0000000e0f00720c */ /* 0x000fda0003f06270 */
[----:B------:R-:W-:Y:S05]  /*0510*/  @P0 EXIT ;  /* 0x000000000000094d */ /* 0x000fea0003800000 */
[----:B0-----:R-:W0:Y:S01]  /*0520*/  LDC.64 R4, c[0x0][0x228] ;  /* 0x00008a00ff047b82 */ /* 0x001e220000000a00 */
[----:B------:R-:W-:Y:S01]  /*0530*/  LEA R15, R0, R15, 0x9 ;  /* 0x0000000f000f7211 */ /* 0x000fe200078e48ff */
[CC--:B-1---5:R-:W-:Y:S01]  /*0540*/  @!P1 FMUL.FTZ R9, R3.reuse, R11.reuse ;  /* 0x0000000b03099220 */ /* 0x0e2fe20000410000 */
[C---:B------:R-:W-:Y:S01]  /*0550*/  @!P1 FMUL.FTZ R0, R2.reuse, R11 ;  /* 0x0000000b02009220 */ /* 0x040fe20000410000 */
[----:B------:R-:W-:Y:S02]  /*0560*/  CS2R R6, SRZ ;  /* 0x0000000000067805 */ /* 0x000fe4000001ff00 */
[-C--:B------:R-:W-:Y:S01]  /*0570*/  @!P1 FFMA.FTZ R6, R2, R10.reuse, -R9 ;  /* 0x0000000a02069223 */ /* 0x080fe20000010809 */
[----:B------:R-:W-:Y:S01]  /*0580*/  @!P1 FFMA.FTZ R7, R3, R10, R0 ;  /* 0x0000000a03079223 */ /* 0x000fe20000010000 */
[----:B0-----:R-:W-:-:S05]  /*0590*/  IMAD.WIDE.U32 R2, R15, 0x8, R4 ;  /* 0x000000080f027825 */ /* 0x001fca00078e0004 */
[----:B------:R-:W-:Y:S01]  /*05a0*/  STG.E.64 desc[UR4][R2.64], R6 ;  /* 0x0000000602007986 */ /* 0x000fe2000c101b04 */
[----:B------:R-:W-:Y:S05]  /*05b0*/  EXIT ;  /* 0x000000000000794d */ /* 0x000fea0003800000 */
.L_x_4902:
        /* <DEDUP_REMOVED lines=12> */
.L_x_17251:


//--------------------- .text._ZN2at6native29vectorized_elementwise_kernelILi2ENS0_13AUnaryFunctorIN3c107complexIfEES5_S5_NS0_15binary_internal10MulFunctorIS5_EEEESt5arrayIPcLm2EEEEviT0_T1_ --------------------------
	.section	.text._ZN2at6native29vectorized_elementwise_kernelILi2ENS0_13AUnaryFunctorIN3c107complexIfEES5_S5_NS0_15binary_internal10MulFunctorIS5_EEEESt5arrayIPcLm2EEEEviT0_T1_,"ax",@progbits
	.align	128
        .global         _ZN2at6native29vectorized_elementwise_kernelILi2ENS0_13AUnaryFunctorIN3c107complexIfEES5_S5_NS0_15binary_internal10MulFunctorIS5_EEEESt5arrayIPcLm2EEEEviT0_T1_
        .type           _ZN2at6native29vectorized_elementwise_kernelILi2ENS0_13AUnaryFunctorIN3c107complexIfEES5_S5_NS0_15binary_internal10MulFunctorIS5_EEEESt5arrayIPcLm2EEEEviT0_T1_,@function
        .size           _ZN2at6native29vectorized_elementwise_kernelILi2ENS0_13AUnaryFunctorIN3c107complexIfEES5_S5_NS0_15binary_internal10MulFunctorIS5_EEEESt5arrayIPcLm2EEEEviT0_T1_,(.L_x_17252 - _ZN2at6native29vectorized_elementwise_kernelILi2ENS0_13AUnaryFunctorIN3c107complexIfEES5_S5_NS0_15binary_internal10MulFunctorIS5_EEEESt5arrayIPcLm2EEEEviT0_T1_)
        .other          _ZN2at6native29vectorized_elementwise_kernelILi2ENS0_13AUnaryFunctorIN3c107complexIfEES5_S5_NS0_15binary_internal10MulFunctorIS5_EEEESt5arrayIPcLm2EEEEviT0_T1_,@"STO_CUDA_ENTRY STV_DEFAULT"
_ZN2at6native29vectorized_elementwise_kernelILi2ENS0_13AUnaryFunctorIN3c107complexIfEES5_S5_NS0_15binary_internal10MulFunctorIS5_EEEESt5arrayIPcLm2EEEEviT0_T1_:
.text._ZN2at6native29vectorized_elementwise_kernelILi2ENS0_13AUnaryFunctorIN3c107complexIfEES5_S5_NS0_15binary_internal10MulFunctorIS5_EEEESt5arrayIPcLm2EEEEviT0_T1_:
        /* <DEDUP_REMOVED lines=10> */
[----:B------:R-:W-:-:S07]  /*00a0*/  ULDC.64 UR6, c[0x0][0x220] ;  /* 0x0000880000067ab9 */ /* 0x000fce0000000a00 */
[----:B------:R-:W2:Y:S01]  /*00b0*/  LDC.64 R20, c[0x0][0x228] ;  /* 0x00008a00ff147b82 */ /* 0x000ea20000000a00 */
[----:B-1----:R-:W-:-:S04]  /*00c0*/  IMAD.WIDE R4, R2, 0x8, R4 ;  /* 0x0000000802047825 */ /* 0x002fc800078e0204 */
[----:B0-----:R-:W-:-:S05]  /*00d0*/  IMAD.WIDE.U32 R22, R0, 0x10, R4 ;  /* 0x0000001000167825 */ /* 0x001fca00078e0004 */
[----:B------:R-:W3:Y:S04]  /*00e0*/  LDG.E.128 R16, desc[UR4][R22.64] ;  /* 0x0000000416107981 */ /* 0x000ee8000c1e1d00 */
[----:B------:R-:W4:Y:S04]  /*00f0*/  LDG.E.128 R4, desc[UR4][R22.64+0x800] ;  /* 0x0008000416047981 */ /* 0x000f28000c1e1d00 */
[----:B------:R-:W5:Y:S04]  /*0100*/  LDG.E.128 R8, desc[UR4][R22.64+0x1000] ;  /* 0x0010000416087981 */ /* 0x000f68000c1e1d00 */
[----:B------:R0:W5:Y:S01]  /*0110*/  LDG.E.128 R12, desc[UR4][R22.64+0x1800] ;  /* 0x00180004160c7981 */ /* 0x000162000c1e1d00 */
[----:B--2---:R-:W-:-:S04]  /*0120*/  IMAD.WIDE.U32 R20, R2, 0x8, R20 ;  /* 0x0000000802147825 */ /* 0x004fc800078e0014 */
[----:B------:R-:W-:-:S04]  /*0130*/  IMAD.WIDE R20, R0, 0x10, R20 ;  /* 0x0000001000147825 */ /* 0x000fc800078e0214 */
[----:B---3--:R-:W-:Y:S01]  /*0140*/  FMUL.FTZ R3, R17, UR7 ;  /* 0x0000000711037c20 */ /* 0x008fe20008410000 */
[----:B------:R-:W-:Y:S01]  /*0150*/  FMUL.FTZ R24, R16, UR7 ;  /* 0x0000000710187c20 */ /* 0x000fe20008410000 */
[----:B------:R-:W-:Y:S01]  /*0160*/  FMUL.FTZ R26, R18, UR7 ;  /* 0x00000007121a7c20 */ /* 0x000fe20008410000 */
[----:B------:R-:W-:Y:S01]  /*0170*/  FMUL.FTZ R25, R19, UR7 ;  /* 0x0000000713197c20 */ /* 0x000fe20008410000 */
[----:B------:R-:W-:Y:S01]  /*0180*/  FFMA.FTZ R16, R16, UR6, -R3 ;  /* 0x0000000610107c23 */ /* 0x000fe20008010803 */
[----:B----4-:R-:W-:Y:S01]  /*0190*/  FMUL.FTZ R2, R4, UR7 ;  /* 0x0000000704027c20 */ /* 0x010fe20008410000 */
[----:B------:R-:W-:Y:S01]  /*01a0*/  FMUL.FTZ R3, R5, UR7 ;  /* 0x0000000705037c20 */ /* 0x000fe20008410000 */
[----:B0-----:R-:W-:Y:S01]  /*01b0*/  FMUL.FTZ R23, R7, UR7 ;  /* 0x0000000707177c20 */ /* 0x001fe20008410000 */
[----:B------:R-:W-:Y:S01]  /*01c0*/  FMUL.FTZ R22, R6, UR7 ;  /* 0x0000000706167c20 */ /* 0x000fe20008410000 */
[----:B------:R-:W-:Y:S01]  /*01d0*/  FFMA.FTZ R5, R5, UR6, R2 ;  /* 0x0000000605057c23 */ /* 0x000fe20008010002 */
[----:B------:R-:W-:Y:S01]  /*01e0*/  FFMA.FTZ R4, R4, UR6, -R3 ;  /* 0x0000000604047c23 */ /* 0x000fe20008010803 */
[----:B------:R-:W-:Y:S01]  /*01f0*/  FFMA.FTZ R6, R6, UR6, -R23 ;  /* 0x0000000606067c23 */ /* 0x000fe20008010817 */
[----:B-----5:R-:W-:Y:S01]  /*0200*/  FMUL.FTZ R0, R8, UR7 ;  /* 0x0000000708007c20 */ /* 0x020fe20008410000 */
[----:B------:R-:W-:Y:S01]  /*0210*/  FMUL.FTZ R3, R9, UR7 ;  /* 0x0000000709037c20 */ /* 0x000fe20008410000 */
[----:B------:R-:W-:Y:S01]  /*0220*/  FMUL.FTZ R2, R10, UR7 ;  /* 0x000000070a027c20 */ /* 0x000fe20008410000 */
[----:B------:R-:W-:Y:S01]  /*0230*/  FMUL.FTZ R23, R11, UR7 ;  /* 0x000000070b177c20 */ /* 0x000fe20008410000 */
[----:B------:R-:W-:Y:S01]  /*0240*/  FFMA.FTZ R9, R9, UR6, R0 ;  /* 0x0000000609097c23 */ /* 0x000fe20008010000 */
[----:B------:R-:W-:Y:S01]  /*0250*/  FFMA.FTZ R8, R8, UR6, -R3 ;  /* 0x0000000608087c23 */ /* 0x000fe20008010803 */
[----:B------:R-:W-:Y:S01]  /*0260*/  FFMA.FTZ R11, R11, UR6, R2 ;  /* 0x000000060b0b7c23 */ /* 0x000fe20008010002 */
[----:B------:R-:W-:Y:S01]  /*0270*/  FFMA.FTZ R10, R10, UR6, -R23 ;  /* 0x000000060a0a7c23 */ /* 0x000fe20008010817 */
[----:B------:R-:W-:Y:S01]  /*0280*/  FMUL.FTZ R0, R12, UR7 ;  /* 0x000000070c007c20 */ /* 0x000fe20008410000 */
[----:B------:R-:W-:Y:S01]  /*0290*/  FMUL.FTZ R2, R14, UR7 ;  /* 0x000000070e027c20 */ /* 0x000fe20008410000 */
[----:B------:R-:W-:Y:S01]  /*02a0*/  FMUL.FTZ R23, R15, UR7 ;  /* 0x000000070f177c20 */ /* 0x000fe20008410000 */
[----:B------:R-:W-:Y:S01]  /*02b0*/  FMUL.FTZ R3, R13, UR7 ;  /* 0x000000070d037c20 */ /* 0x000fe20008410000 */
[----:B------:R-:W-:Y:S01]  /*02c0*/  FFMA.FTZ R17, R17, UR6, R24 ;  /* 0x0000000611117c23 */ /* 0x000fe20008010018 */
[----:B------:R-:W-:Y:S01]  /*02d0*/  FFMA.FTZ R19, R19, UR6, R26 ;  /* 0x0000000613137c23 */ /* 0x000fe2000801001a */
[----:B------:R-:W-:Y:S01]  /*02e0*/  FFMA.FTZ R18, R18, UR6, -R25 ;  /* 0x0000000612127c23 */ /* 0x000fe20008010819 */
[----:B------:R-:W-:Y:S01]  /*02f0*/  FFMA.FTZ R7, R7, UR6, R22 ;  /* 0x0000000607077c23 */ /* 0x000fe20008010016 */
[----:B------:R-:W-:Y:S01]  /*0300*/  FFMA.FTZ R13, R13, UR6, R0 ;  /* 0x000000060d0d7c23 */ /* 0x000fe20008010000 */
[----:B------:R-:W-:Y:S01]  /*0310*/  FFMA.FTZ R15, R15, UR6, R2 ;  /* 0x000000060f0f7c23 */ /* 0x000fe20008010002 */
[----:B------:R-:W-:Y:S01]  /*0320*/  FFMA.FTZ R14, R14, UR6, -R23 ;  /* 0x000000060e0e7c23 */ /* 0x000fe20008010817 */
[----:B------:R-:W-:Y:S01]  /*0330*/  FFMA.FTZ R12, R12, UR6, -R3 ;  /* 0x000000060c0c7c23 */ /* 0x000fe20008010803 */
[----:B------:R-:W-:Y:S04]  /*0340*/  STG.E.128 desc[UR4][R20.64], R16 ;  /* 0x0000001014007986 */ /* 0x000fe8000c101d04 */
[----:B------:R-:W-:Y:S04]  /*0350*/  STG.E.128 desc[UR4][R20.64+0x800], R4 ;  /* 0x0008000414007986 */ /* 0x000fe8000c101d04 */
[----:B------:R-:W-:Y:S04]  /*0360*/  STG.E.128 desc[UR4][R20.64+0x1000], R8 ;  /* 0x0010000814007986 */ /* 0x000fe8000c101d04 */
[----:B------:R-:W-:Y:S01]  /*0370*/  STG.E.128 desc[UR4][R20.64+0x1800], R12 ;  /* 0x0018000c14007986 */ /* 0x000fe2000c101d04 */
[----:B------:R-:W-:Y:S05]  /*0380*/  EXIT ;  /* 0x000000000000794d */ /* 0x000fea0003800000 */
.L_x_4903:
[----:B------:R-:W0:Y:S01]  /*0390*/  S2R R3, SR_TID.X ;  /* 0x0000000000037919 */ /* 0x000e220000002100 */
[----:B------:R-:W-:Y:S02]  /*03a0*/  CS2R R6, SRZ ;  /* 0x0000000000067805 */ /* 0x000fe4000001ff00 */
[----:B0-----:R-:W-:Y:S02]  /*03b0*/  ISETP.GE.AND P1, PT, R3, R0, PT ;  /* 0x000000000300720c */ /* 0x001fe40003f26270 */
[----:B------:R-:W-:-:S11]  /*03c0*/  MOV R17, R3 ;  /* 0x0000000300117202 */ /* 0x000fd60000000f00 */
[----:B------:R-:W0:Y:S01]  /*03d0*/  @!P1 LDC.64 R8, c[0x0][0x230] ;  /* 0x00008c00ff089b82 */ /* 0x000e220000000a00 */
[----:B------:R-:W-:Y:S02]  /*03e0*/  @!P1 IADD3 R5, R2, R17, RZ ;  /* 0x0000001102059210 */ /* 0x000fe40007ffe0ff */
[----:B------:R-:W-:-:S04]  /*03f0*/  @!P1 IADD3 R17, R17, 0x80, RZ ;  /* 0x0000008011119810 */ /* 0x000fc80007ffe0ff */
[----:B------:R-:W-:-:S13]  /*0400*/  ISETP.GE.AND P0, PT, R17, R0, PT ;  /* 0x000000001100720c */ /* 0x000fda0003f06270 */
[----:B------:R-:W-:Y:S02]  /*0410*/  @!P0 IADD3 R11, R2, R17, RZ ;  /* 0x00000011020b8210 */ /* 0x000fe40007ffe0ff */
[----:B------:R-:W-:Y:S01]  /*0420*/  @!P0 IADD3 R17, R17, 0x80, RZ ;  /* 0x0000008011118810 */ /* 0x000fe20007ffe0ff */
[----:B0-----:R-:W-:Y:S02]  /*0430*/  @!P1 IMAD.WIDE.U32 R8, R5, 0x8, R8 ;  /* 0x0000000805089825 */ /* 0x001fe400078e0008 */
[----:B------:R-:W0:Y:S03]  /*0440*/  @!P0 LDC.64 R4, c[0x0][0x230] ;  /* 0x00008c00ff048b82 */ /* 0x000e260000000a00 */
[----:B------:R1:W2:Y:S01]  /*0450*/  @!P1 LDG.E.64 R6, desc[UR4][R8.64] ;  /* 0x0000000408069981 */ /* 0x0002a2000c1e1b00 */
[----:B------:R-:W-:-:S13]  /*0460*/  ISETP.GE.AND P2, PT, R17, R0, PT ;  /* 0x000000001100720c */ /* 0x000fda0003f46270 */
[----:B------:R-:W3:Y:S01]  /*0470*/  @!P2 LDC.64 R12, c[0x0][0x230] ;  /* 0x00008c00ff0cab82 */ /* 0x000ee20000000a00 */
[----:B------:R-:W-:Y:S02]  /*0480*/  @!P2 IADD3 R15, R2, R17, RZ ;  /* 0x00000011020fa210 */ /* 0x000fe40007ffe0ff */
[----:B------:R-:W-:Y:S01]  /*0490*/  @!P2 IADD3 R17, R17, 0x80, RZ ;  /* 0x000000801111a810 */ /* 0x000fe20007ffe0ff */
[----:B0-----:R-:W-:Y:S01]  /*04a0*/  @!P0 IMAD.WIDE.U32 R10, R11, 0x8, R4 ;  /* 0x000000080b0a8825 */ /* 0x001fe200078e0004 */
[----:B------:R-:W-:-:S06]  /*04b0*/  CS2R R4, SRZ ;  /* 0x0000000000047805 */ /* 0x000fcc000001ff00 */
[----:B------:R0:W4:Y:S01]  /*04c0*/  @!P0 LDG.E.64 R4, desc[UR4][R10.64] ;  /* 0x000000040a048981 */ /* 0x000122000c1e1b00 */
[----:B------:R-:W-:Y:S02]  /*04d0*/  ISETP.GE.AND P0, PT, R17, R0, PT ;  /* 0x000000001100720c */ /* 0x000fe40003f06270 */
[----:B------:R-:W-:Y:S01]  /*04e0*/  CS2R R22, SRZ ;  /* 0x0000000000167805 */ /* 0x000fe2000001ff00 */
[----:B---3--:R-:W-:-:S10]  /*04f0*/  @!P2 IMAD.WIDE.U32 R12, R15, 0x8, R12 ;  /* 0x000000080f0ca825 */ /* 0x008fd400078e000c */
[----:B-1----:R-:W1:Y:S01]  /*0500*/  @!P0 LDC.64 R8, c[0x0][0x230] ;  /* 0x00008c00ff088b82 */ /* 0x002e620000000a00 */
[----:B------:R-:W-:Y:S01]  /*0510*/  @!P0 IADD3 R19, R2, R17, RZ ;  /* 0x0000001102138210 */ /* 0x000fe20007ffe0ff */
[----:B------:R3:W5:Y:S01]  /*0520*/  @!P2 LDG.E.64 R22, desc[UR4][R12.64] ;  /* 0x000000040c16a981 */ /* 0x000762000c1e1b00 */
[----:B------:R-:W-:-:S04]  /*0530*/  @!P0 IADD3 R17, R17, 0x80, RZ ;  /* 0x0000008011118810 */ /* 0x000fc80007ffe0ff */
[----:B------:R-:W-:-:S13]  /*0540*/  ISETP.GE.AND P2, PT, R17, R0, PT ;  /* 0x000000001100720c */ /* 0x000fda0003f46270 */
[----:B------:R-:W3:Y:S01]  /*0550*/  @!P2 LDC.64 R14, c[0x0][0x230] ;  /* 0x00008c00ff0eab82 */ /* 0x000ee20000000a00 */
[----:B-1----:R-:W-:Y:S01]  /*0560*/  @!P0 IMAD.WIDE.U32 R18, R19, 0x8, R8 ;  /* 0x0000000813128825 */ /* 0x002fe200078e0008 */
[----:B------:R-:W-:Y:S02]  /*0570*/  CS2R R8, SRZ ;  /* 0x0000000000087805 */ /* 0x000fe4000001ff00 */
[----:B------:R-:W-:Y:S02]  /*0580*/  @!P2 IADD3 R21, R2, R17, RZ ;  /* 0x000000110215a210 */ /* 0x000fe40007ffe0ff */
[----:B------:R-:W-:Y:S02]  /*0590*/  @!P2 IADD3 R17, R17, 0x80, RZ ;  /* 0x000000801111a810 */ /* 0x000fe40007ffe0ff */
[----:B------:R1:W5:Y:S02]  /*05a0*/  @!P0 LDG.E.64 R8, desc[UR4][R18.64] ;  /* 0x0000000412088981 */ /* 0x000364000c1e1b00 */
[----:B------:R-:W-:-:S02]  /*05b0*/  ISETP.GE.AND P0, PT, R17, R0, PT ;  /* 0x000000001100720c */ /* 0x000fc40003f06270 */
[----:B0-----:R-:W-:-:S11]  /*05c0*/  CS2R R10, SRZ ;  /* 0x00000000000a7805 */ /* 0x001fd6000001ff00 */
[----:B---3--:R-:W1:Y:S01]  /*05d0*/  @!P0 LDC.64 R12, c[0x0][0x230] ;  /* 0x00008c00ff0c8b82 */ /* 0x008e620000000a00 */
[----:B------:R-:W-:Y:S01]  /*05e0*/  @!P2 IMAD.WIDE.U32 R20, R21, 0x8, R14 ;  /* 0x000000081514a825 */ /* 0x000fe200078e000e */
[----:B------:R-:W-:Y:S02]  /*05f0*/  @!P0 IADD3 R25, R2, R17, RZ ;  /* 0x0000001102198210 */ /* 0x000fe40007ffe0ff */
[----:B------:R-:W-:Y:S02]  /*0600*/  @!P0 IADD3 R17, R17, 0x80, RZ ;  /* 0x0000008011118810 */ /* 0x000fe40007ffe0ff */
[----:B------:R-:W3:Y:S02]  /*0610*/  @!P2 LDG.E.64 R10, desc[UR4][R20.64] ;  /* 0x00000004140aa981 */ /* 0x000ee4000c1e1b00 */
[----:B------:R-:W-:-:S13]  /*0620*/  ISETP.GE.AND P2, PT, R17, R0, PT ;  /* 0x000000001100720c */ /* 0x000fda0003f46270 */
[----:B------:R-:W0:Y:S01]  /*0630*/  @!P2 LDC.64 R14, c[0x0][0x230] ;  /* 0x00008c00ff0eab82 */ /* 0x000e220000000a00 */
[----:B-1----:R-:W-:Y:S01]  /*0640*/  @!P0 IMAD.WIDE.U32 R18, R25, 0x8, R12 ;  /* 0x0000000819128825 */ /* 0x002fe200078e000c */
[----:B------:R-:W-:Y:S02]  /*0650*/  CS2R R12, SRZ ;  /* 0x00000000000c7805 */ /* 0x000fe4000001ff00 */
[----:B------:R-:W-:Y:S02]  /*0660*/  @!P2 IADD3 R29, R2, R17, RZ ;  /* 0x00000011021da210 */ /* 0x000fe40007ffe0ff */
[----:B------:R-:W-:Y:S02]  /*0670*/  @!P2 IADD3 R17, R17, 0x80, RZ ;  /* 0x000000801111a810 */ /* 0x000fe40007ffe0ff */
[----:B------:R-:W2:Y:S01]  /*0680*/  @!P1 LDC.64 R24, c[0x0][0x220] ;  /* 0x00008800ff189b82 */ /* 0x000ea20000000a00 */
[----:B------:R1:W3:Y:S01]  /*0690*/  @!P0 LDG.E.64 R12, desc[UR4][R18.64] ;  /* 0x00000004120c8981 */ /* 0x0002e2000c1e1b00 */
[----:B------:R-:W-:Y:S01]  /*06a0*/  ISETP.GE.AND P0, PT, R17, R0, PT ;  /* 0x000000001100720c */ /* 0x000fe20003f06270 */
[----:B0-----:R-:W-:-:S12]  /*06b0*/  @!P2 IMAD.WIDE.U32 R28, R29, 0x8, R14 ;  /* 0x000000081d1ca825 */ /* 0x001fd800078e000e */
[----:B------:R-:W0:Y:S01]  /*06c0*/  @!P0 LDC.64 R26, c[0x0][0x230] ;  /* 0x00008c00ff1a8b82 */ /* 0x000e220000000a00 */
[----:B------:R-:W-:-:S06]  /*06d0*/  CS2R R14, SRZ ;  /* 0x00000000000e7805 */ /* 0x000fcc000001ff00 */
[----:B------:R-:W3:Y:S01]  /*06e0*/  @!P2 LDG.E.64 R14, desc[UR4][R28.64] ;  /* 0x000000041c0ea981 */ /* 0x000ee2000c1e1b00 */
[----:B------:R-:W-:-:S05]  /*06f0*/  @!P0 IADD3 R17, R2, R17, RZ ;  /* 0x0000001102118210 */ /* 0x000fca0007ffe0ff */
[----:B0-----:R-:W-:Y:S01]  /*0700*/  @!P0 IMAD.WIDE.U32 R26, R17, 0x8, R26 ;  /* 0x00000008111a8825 */ /* 0x001fe200078e001a */
[----:B------:R-:W-:-:S06]  /*0710*/  CS2R R16, SRZ ;  /* 0x0000000000107805 */ /* 0x000fcc000001ff00 */
[----:B------:R-:W3:Y:S01]  /*0720*/  @!P0 LDG.E.64 R16, desc[UR4][R26.64] ;  /* 0x000000041a108981 */ /* 0x000ee2000c1e1b00 */
[----:B-1----:R-:W-:-:S04]  /*0730*/  IADD3 R19, R3, 0x80, RZ ;  /* 0x0000008003137810 */ /* 0x002fc80007ffe0ff */
[----:B------:R-:W-:Y:S01]  /*0740*/  ISETP.GE.AND P2, PT, R19, R0, PT ;  /* 0x000000001300720c */ /* 0x000fe20003f46270 */
[----:B------:R-:W-:-:S12]  /*0750*/  HFMA2.MMA R18, -RZ, RZ, 0, 0 ;  /* 0x00000000ff127435 */ /* 0x000fd800000001ff */
[----:B------:R-:W4:Y:S01]  /*0760*/  @!P2 LDC.64 R20, c[0x0][0x220] ;  /* 0x00008800ff14ab82 */ /* 0x000f220000000a00 */
[----:B--2---:R-:W-:-:S04]  /*0770*/  @!P1 FMUL.FTZ R19, R7, R25 ;  /* 0x0000001907139220 */ /* 0x004fc80000410000 */
[----:B------:R-:W-:Y:S01]  /*0780*/  @!P1 FFMA.FTZ R18, R6, R24, -R19 ;  /* 0x0000001806129223 */ /* 0x000fe20000010813 */
[----:B------:R-:W-:-:S04]  /*0790*/  IADD3 R19, R3, 0x100, RZ ;  /* 0x0000010003137810 */ /* 0x000fc80007ffe0ff */
[----:B------:R-:W-:Y:S01]  /*07a0*/  ISETP.GE.AND P0, PT, R19, R0, PT ;  /* 0x000000001300720c */ /* 0x000fe20003f06270 */
[----:B------:R-:W-:Y:S01]  /*07b0*/  @!P1 FMUL.FTZ R6, R6, R25 ;  /* 0x0000001906069220 */ /* 0x000fe20000410000 */
[----:B------:R-:W-:-:S03]  /*07c0*/  MOV R19, RZ ;  /* 0x000000ff00137202 */ /* 0x000fc60000000f00 */
[----:B------:R-:W-:Y:S01]  /*07d0*/  @!P1 FFMA.FTZ R19, R7, R24, R6 ;  /* 0x0000001807139223 */ /* 0x000fe20000010006 */
[----:B------:R-:W-:-:S07]  /*07e0*/  HFMA2.MMA R6, -RZ, RZ, 0, 0 ;  /* 0x00000000ff067435 */ /* 0x000fce00000001ff */
[----:B------:R-:W5:Y:S01]  /*07f0*/  @!P0 LDC.64 R24, c[0x0][0x220] ;  /* 0x00008800ff188b82 */ /* 0x000f620000000a00 */
[----:B----4-:R-:W-:-:S04]  /*0800*/  @!P2 FMUL.FTZ R7, R5, R21 ;  /* 0x000000150507a220 */ /* 0x010fc80000410000 */
[----:B------:R-:W-:Y:S01]  /*0810*/  @!P2 FFMA.FTZ R6, R4, R20, -R7 ;  /* 0x000000140406a223 */ /* 0x000fe20000010807 */
[----:B------:R-:W-:-:S04]  /*0820*/  IADD3 R7, R3, 0x180, RZ ;  /* 0x0000018003077810 */ /* 0x000fc80007ffe0ff */
[----:B------:R-:W-:Y:S01]  /*0830*/  ISETP.GE.AND P3, PT, R7, R0, PT ;  /* 0x000000000700720c */ /* 0x000fe20003f66270 */
[----:B------:R-:W-:Y:S01]  /*0840*/  @!P2 FMUL.FTZ R4, R4, R21 ;  /* 0x000000150404a220 */ /* 0x000fe20000410000 */
[----:B------:R-:W-:-:S03]  /*0850*/  MOV R7, RZ ;  /* 0x000000ff00077202 */ /* 0x000fc60000000f00 */
[----:B------:R-:W-:Y:S01]  /*0860*/  @!P2 FFMA.FTZ R7, R5, R20, R4 ;  /* 0x000000140507a223 */ /* 0x000fe20000010004 */
[----:B------:R-:W-:Y:S01]  /*0870*/  HFMA2.MMA R4, -RZ, RZ, 0, 0 ;  /* 0x00000000ff047435 */ /* 0x000fe200000001ff */
[----:B-----5:R-:W-:-:S06]  /*0880*/  @!P0 FMUL.FTZ R5, R23, R25 ;  /* 0x0000001917058220 */ /* 0x020fcc0000410000 */
[----:B------:R-:W0:Y:S01]  /*0890*/  @!P3 LDC.64 R20, c[0x0][0x220] ;  /* 0x00008800ff14bb82 */ /* 0x000e220000000a00 */
[----:B------:R-:W-:Y:S01]  /*08a0*/  @!P0 FFMA.FTZ R4, R22, R24, -R5 ;  /* 0x0000001816048223 */ /* 0x000fe20000010805 */
[----:B------:R-:W-:-:S04]  /*08b0*/  IADD3 R5, R3, 0x200, RZ ;  /* 0x0000020003057810 */ /* 0x000fc80007ffe0ff */
[----:B------:R-:W-:Y:S01]  /*08c0*/  ISETP.GE.AND P2, PT, R5, R0, PT ;  /* 0x000000000500720c */ /* 0x000fe20003f46270 */
[----:B------:R-:W-:Y:S01]  /*08d0*/  @!P0 FMUL.FTZ R22, R22, R25 ;  /* 0x0000001916168220 */ /* 0x000fe20000410000 */
[----:B------:R-:W-:-:S03]  /*08e0*/  MOV R5, RZ ;  /* 0x000000ff00057202 */ /* 0x000fc60000000f00 */
[----:B------:R-:W-:Y:S01]  /*08f0*/  @!P0 FFMA.FTZ R5, R23, R24, R22 ;  /* 0x0000001817058223 */ /* 0x000fe20000010016 */
[----:B------:R-:W-:-:S07]  /*0900*/  HFMA2.MMA R22, -RZ, RZ, 0, 0 ;  /* 0x00000000ff167435 */ /* 0x000fce00000001ff */
[----:B------:R-:W3:Y:S01]  /*0910*/  @!P2 LDC.64 R24, c[0x0][0x220] ;  /* 0x00008800ff18ab82 */ /* 0x000ee20000000a00 */
[----:B0-----:R-:W-:-:S04]  /*0920*/  @!P3 FMUL.FTZ R23, R9, R21 ;  /* 0x000000150917b220 */ /* 0x001fc80000410000 */
[C---:B------:R-:W-:Y:S01]  /*0930*/  @!P3 FFMA.FTZ R22, R8.reuse, R20, -R23 ;  /* 0x000000140816b223 */ /* 0x040fe20000010817 */
[----:B------:R-:W-:Y:S01]  /*0940*/  @!P3 FMUL.FTZ R8, R8, R21 ;  /* 0x000000150808b220 */ /* 0x000fe20000410000 */
[----:B------:R-:W-:-:S04]  /*0950*/  IADD3 R21, R3, 0x280, RZ ;  /* 0x0000028003157810 */ /* 0x000fc80007ffe0ff */
[----:B------:R-:W-:Y:S02]  /*0960*/  ISETP.GE.AND P0, PT, R21, R0, PT ;  /* 0x000000001500720c */ /* 0x000fe40003f06270 */
[----:B------:R-:W-:Y:S01]  /*0970*/  MOV R23, RZ ;  /* 0x000000ff00177202 */ /* 0x000fe20000000f00 */
[----:B------:R-:W-:Y:S01]  /*0980*/  @!P3 FFMA.FTZ R23, R9, R20, R8 ;  /* 0x000000140917b223 */ /* 0x000fe20000010008 */
[----:B------:R-:W-:Y:S01]  /*0990*/  HFMA2.MMA R8, -RZ, RZ, 0, 0 ;  /* 0x00000000ff087435 */ /* 0x000fe200000001ff */
[----:B---3--:R-:W-:-:S08]  /*09a0*/  @!P2 FMUL.FTZ R9, R11, R25 ;  /* 0x000000190b09a220 */ /* 0x008fd00000410000 */
        /* <DEDUP_REMOVED lines=8> */
[----:B------:R-:W1:Y:S01]  /*0a30*/  @!P3 LDC.64 R24, c[0x0][0x220] ;  /* 0x00008800ff18bb82 */ /* 0x000e620000000a00 */
[----:B0-----:R-:W-:-:S04]  /*0a40*/  @!P0 FMUL.FTZ R11, R13, R21 ;  /* 0x000000150d0b8220 */ /* 0x001fc80000410000 */
[----:B------:R-:W-:Y:S01]  /*0a50*/  @!P0 FFMA.FTZ R10, R12, R20, -R11 ;  /* 0x000000140c0a8223 */ /* 0x000fe2000001080b */
[----:B------:R-:W-:-:S04]  /*0a60*/  IADD3 R11, R3, 0x380, RZ ;  /* 0x00000380030b7810 */ /* 0x000fc80007ffe0ff */
[----:B------:R-:W-:Y:S01]  /*0a70*/  ISETP.GE.AND P2, PT, R11, R0, PT ;  /* 0x000000000b00720c */ /* 0x000fe20003f46270 */
[----:B------:R-:W-:Y:S01]  /*0a80*/  @!P0 FMUL.FTZ R12, R12, R21 ;  /* 0x000000150c0c8220 */ /* 0x000fe20000410000 */
[----:B------:R-:W-:-:S03]  /*0a90*/  MOV R11, RZ ;  /* 0x000000ff000b7202 */ /* 0x000fc60000000f00 */
[----:B------:R-:W-:Y:S01]  /*0aa0*/  @!P0 FFMA.FTZ R11, R13, R20, R12 ;  /* 0x000000140d0b8223 */ /* 0x000fe2000001000c */
[----:B------:R-:W-:Y:S01]  /*0ab0*/  HFMA2.MMA R12, -RZ, RZ, 0, 0 ;  /* 0x00000000ff0c7435 */ /* 0x000fe200000001ff */
[----:B-1----:R-:W-:-:S06]  /*0ac0*/  @!P3 FMUL.FTZ R13, R15, R25 ;  /* 0x000000190f0db220 */ /* 0x002fcc0000410000 */
[----:B------:R-:W0:Y:S01]  /*0ad0*/  @!P2 LDC.64 R20, c[0x0][0x220] ;  /* 0x00008800ff14ab82 */ /* 0x000e220000000a00 */
[C---:B------:R-:W-:Y:S01]  /*0ae0*/  @!P3 FFMA.FTZ R12, R14.reuse, R24, -R13 ;  /* 0x000000180e0cb223 */ /* 0x040fe2000001080d */
[----:B------:R-:W-:Y:S01]  /*0af0*/  @!P3 FMUL.FTZ R14, R14, R25 ;  /* 0x000000190e0eb220 */ /* 0x000fe20000410000 */
[----:B------:R-:W-:-:S03]  /*0b00*/  MOV R13, RZ ;  /* 0x000000ff000d7202 */ /* 0x000fc60000000f00 */
[----:B------:R-:W-:Y:S02]  /*0b10*/  @!P3 FFMA.FTZ R13, R15, R24, R14 ;  /* 0x000000180f0db223 */ /* 0x000fe4000001000e */
[----:B------:R-:W1:Y:S01]  /*0b20*/  @!P1 LDC.64 R24, c[0x0][0x228] ;  /* 0x00008a00ff189b82 */ /* 0x000e620000000a00 */
[----:B------:R-:W-:Y:S01]  /*0b30*/  HFMA2.MMA R14, -RZ, RZ, 0, 0 ;  /* 0x00000000ff0e7435 */ /* 0x000fe200000001ff */
[----:B0-----:R-:W-:-:S05]  /*0b40*/  @!P2 FMUL.FTZ R15, R17, R21 ;  /* 0x00000015110fa220 */ /* 0x001fca0000410000 */
[----:B------:R-:W-:Y:S01]  /*0b50*/  @!P2 FFMA.FTZ R14, R16, R20, -R15 ;  /* 0x00000014100ea223 */ /* 0x000fe2000001080f */
[----:B------:R-:W-:-:S05]  /*0b60*/  @!P1 IADD3 R15, R2, R3, RZ ;  /* 0x00000003020f9210 */ /* 0x000fca0007ffe0ff */
[----:B-1----:R-:W-:Y:S01]  /*0b70*/  @!P1 IMAD.WIDE.U32 R24, R15, 0x8, R24 ;  /* 0x000000080f189825 */ /* 0x002fe200078e0018 */
[----:B------:R-:W-:-:S04]  /*0b80*/  @!P1 IADD3 R3, R3, 0x80, RZ ;  /* 0x0000008003039810 */ /* 0x000fc80007ffe0ff */
[----:B------:R0:W-:Y:S01]  /*0b90*/  @!P1 STG.E.64 desc[UR4][R24.64], R18 ;  /* 0x0000001218009986 */ /* 0x0001e2000c101b04 */
[----:B------:R-:W-:Y:S01]  /*0ba0*/  ISETP.GE.AND P0, PT, R3, R0, PT ;  /* 0x000000000300720c */ /* 0x000fe20003f06270 */
[----:B------:R-:W-:Y:S01]  /*0bb0*/  @!P2 FMUL.FTZ R16, R16, R21 ;  /* 0x000000151010a220 */ /* 0x000fe20000410000 */
[----:B------:R-:W-:Y:S04]  /*0bc0*/  BSSY B0, `(.L_x_4904) ;  /* 0x000002e000007945 */ /* 0x000fe80003800000 */
[----:B------:R-:W-:Y:S01]  /*0bd0*/  BSSY B1, `(.L_x_4905) ;  /* 0x0000026000017945 */ /* 0x000fe20003800000 */
[----:B------:R-:W-:Y:S01]  /*0be0*/  MOV R15, RZ ;  /* 0x000000ff000f7202 */ /* 0x000fe20000000f00 */
[----:B------:R-:W-:-:S05]  /*0bf0*/  @!P2 FFMA.FTZ R15, R17, R20, R16 ;  /* 0x00000014110fa223 */ /* 0x000fca0000010010 */
[----:B0-----:R-:W-:Y:S05]  /*0c00*/  @P0 BRA `(.L_x_4906) ;  /* 0x0000000000300947 */ /* 0x001fea0003800000 */
[----:B------:R-:W0:Y:S01]  /*0c10*/  LDC.64 R16, c[0x0][0x228] ;  /* 0x00008a00ff107b82 */ /* 0x000e220000000a00 */
[----:B------:R-:W-:Y:S02]  /*0c20*/  IADD3 R19, R2, R3, RZ ;  /* 0x0000000302137210 */ /* 0x000fe40007ffe0ff */
[----:B------:R-:W-:-:S04]  /*0c30*/  IADD3 R3, R3, 0x80, RZ ;  /* 0x0000008003037810 */ /* 0x000fc80007ffe0ff */
[----:B------:R-:W-:Y:S01]  /*0c40*/  ISETP.GE.AND P0, PT, R3, R0, PT ;  /* 0x000000000300720c */ /* 0x000fe20003f06270 */
[----:B0-----:R-:W-:-:S05]  /*0c50*/  IMAD.WIDE.U32 R16, R19, 0x8, R16 ;  /* 0x0000000813107825 */ /* 0x001fca00078e0010 */
[----:B------:R0:W-:Y:S07]  /*0c60*/  STG.E.64 desc[UR4][R16.64], R6 ;  /* 0x0000000610007986 */ /* 0x0001ee000c101b04 */
[----:B------:R-:W-:Y:S05]  /*0c70*/  @P0 BRA `(.L_x_4907) ;  /* 0x0000000000300947 */ /* 0x000fea0003800000 */
[----:B0-----:R-:W0:Y:S01]  /*0c80*/  LDC.64 R6, c[0x0][0x228] ;  /* 0x00008a00ff067b82 */ /* 0x001e220000000a00 */
[----:B------:R-:W-:Y:S02]  /*0c90*/  IADD3 R17, R2, R3, RZ ;  /* 0x0000000302117210 */ /* 0x000fe40007ffe0ff */
[----:B------:R-:W-:-:S03]  /*0ca0*/  IADD3 R3, R3, 0x80, RZ ;  /* 0x0000008003037810 */ /* 0x000fc60007ffe0ff */
[----:B0-----:R-:W-:-:S05]  /*0cb0*/  IMAD.WIDE.U32 R6, R17, 0x8, R6 ;  /* 0x0000000811067825 */ /* 0x001fca00078e0006 */
[----:B------:R0:W-:Y:S02]  /*0cc0*/  STG.E.64 desc[UR4][R6.64], R4 ;  /* 0x0000000406007986 */ /* 0x0001e4000c101b04 */
.L_x_4906:
[----:B------:R-:W-:-:S13]  /*0cd0*/  ISETP.GE.AND P0, PT, R3, R0, PT ;  /* 0x000000000300720c */ /* 0x000fda0003f06270 */
[----:B------:R-:W-:Y:S05]  /*0ce0*/  @P0 BRA `(.L_x_4908) ;  /* 0x0000000000300947 */ /* 0x000fea0003800000 */
[----:B0-----:R-:W0:Y:S01]  /*0cf0*/  LDC.64 R4, c[0x0][0x228] ;  /* 0x00008a00ff047b82 */ /* 0x001e220000000a00 */
[----:B------:R-:W-:Y:S02]  /*0d00*/  IADD3 R7, R2, R3, RZ ;  /* 0x0000000302077210 */ /* 0x000fe40007ffe0ff */
[----:B------:R-:W-:-:S03]  /*0d10*/  IADD3 R3, R3, 0x80, RZ ;  /* 0x0000008003037810 */ /* 0x000fc60007ffe0ff */
[----:B0-----:R-:W-:-:S05]  /*0d20*/  IMAD.WIDE.U32 R4, R7, 0x8, R4 ;  /* 0x0000000807047825 */ /* 0x001fca00078e0004 */
[----:B------:R1:W-:Y:S02]  /*0d30*/  STG.E.64 desc[UR4][R4.64], R22 ;  /* 0x0000001604007986 */ /* 0x0003e4000c101b04 */
.L_x_4907:
[----:B------:R-:W-:-:S13]  /*0d40*/  ISETP.GE.AND P0, PT, R3, R0, PT ;  /* 0x000000000300720c */ /* 0x000fda0003f06270 */
[----:B------:R-:W-:Y:S05]  /*0d50*/  @P0 BRA `(.L_x_4909) ;  /* 0x0000000000340947 */ /* 0x000fea0003800000 */
[----:B-1----:R-:W1:Y:S01]  /*0d60*/  LDC.64 R4, c[0x0][0x228] ;  /* 0x00008a00ff047b82 */ /* 0x002e620000000a00 */
[----:B0-----:R-:W-:Y:S02]  /*0d70*/  IADD3 R7, R2, R3, RZ ;  /* 0x0000000302077210 */ /* 0x001fe40007ffe0ff */
[----:B------:R-:W-:-:S03]  /*0d80*/  IADD3 R3, R3, 0x80, RZ ;  /* 0x0000008003037810 */ /* 0x000fc60007ffe0ff */
[----:B-1----:R-:W-:-:S05]  /*0d90*/  IMAD.WIDE.U32 R4, R7, 0x8, R4 ;  /* 0x0000000807047825 */ /* 0x002fca00078e0004 */
[----:B------:R1:W-:Y:S02]  /*0da0*/  STG.E.64 desc[UR4][R4.64], R8 ;  /* 0x0000000804007986 */ /* 0x0003e4000c101b04 */
.L_x_4908:
[----:B------:R-:W-:-:S13]  /*0db0*/  ISETP.GE.AND P0, PT, R3, R0, PT ;  /* 0x000000000300720c */ /* 0x000fda0003f06270 */
[----:B------:R-:W-:Y:S05]  /*0dc0*/  @P0 BREAK B1 ;  /* 0x0000000000010942 */ /* 0x000fea0003800000 */
[----:B------:R-:W-:Y:S05]  /*0dd0*/  @P0 BRA `(.L_x_4910) ;  /* 0x0000000000300947 */ /* 0x000fea0003800000 */
[----:B01----:R-:W0:Y:S01]  /*0de0*/  LDC.64 R4, c[0x0][0x228] ;  /* 0x00008a00ff047b82 */ /* 0x003e220000000a00 */
[----:B------:R-:W-:Y:S02]  /*0df0*/  IADD3 R7, R2, R3, RZ ;  /* 0x0000000302077210 */ /* 0x000fe40007ffe0ff */
[----:B------:R-:W-:-:S03]  /*0e00*/  IADD3 R3, R3, 0x80, RZ ;  /* 0x0000008003037810 */ /* 0x000fc60007ffe0ff */
[----:B0-----:R-:W-:-:S05]  /*0e10*/  IMAD.WIDE.U32 R4, R7, 0x8, R4 ;  /* 0x0000000807047825 */ /* 0x001fca00078e0004 */
[----:B------:R2:W-:Y:S02]  /*0e20*/  STG.E.64 desc[UR4][R4.64], R10 ;  /* 0x0000000a04007986 */ /* 0x0005e4000c101b04 */
.L_x_4909:
[----:B------:R-:W-:Y:S05]  /*0e30*/  BSYNC B1 ;  /* 0x0000000000017941 */ /* 0x000fea0003800000 */
.L_x_4905:
[----:B------:R-:W-:-:S13]  /*0e40*/  ISETP.GE.AND P0, PT, R3, R0, PT ;  /* 0x000000000300720c */ /* 0x000fda0003f06270 */
[----:B-12---:R-:W1:Y:S01]  /*0e50*/  @!P0 LDC.64 R4, c[0x0][0x228] ;  /* 0x00008a00ff048b82 */ /* 0x006e620000000a00 */
[----:B0-----:R-:W-:Y:S02]  /*0e60*/  @!P0 IADD3 R7, R2, R3, RZ ;  /* 0x0000000302078210 */ /* 0x001fe40007ffe0ff */
[----:B------:R-:W-:-:S03]  /*0e70*/  @!P0 IADD3 R3, R3, 0x80, RZ ;  /* 0x0000008003038810 */ /* 0x000fc60007ffe0ff */
[----:B-1----:R-:W-:-:S05]  /*0e80*/  @!P0 IMAD.WIDE.U32 R4, R7, 0x8, R4 ;  /* 0x0000000807048825 */ /* 0x002fca00078e0004 */
[----:B------:R2:W-:Y:S02]  /*0e90*/  @!P0 STG.E.64 desc[UR4][R4.64], R12 ;  /* 0x0000000c04008986 */ /* 0x0005e4000c101b04 */
.L_x_4910:
[----:B------:R-:W-:Y:S05]  /*0ea0*/  BSYNC B0 ;  /* 0x0000000000007941 */ /* 0x000fea0003800000 */
.L_x_4904:
[----:B------:R-:W-:Y:S05]  /*0eb0*/  WARPSYNC.ALL ;  /* 0x0000000000007948 */ /* 0x000fea0003800000 */
[----:B------:R-:W-:-:S13]  /*0ec0*/  ISETP.GE.AND P0, PT, R3, R0, PT ;  /* 0x000000000300720c */ /* 0x000fda0003f06270 */
[----:B------:R-:W-:Y:S05]  /*0ed0*/  @P0 EXIT ;  /* 0x000000000000094d */ /* 0x000fea0003800000 */
[----:B012---:R-:W0:Y:S01]  /*0ee0*/  LDC.64 R4, c[0x0][0x228] ;  /* 0x00008a00ff047b82 */ /* 0x007e220000000a00 */
[----:B------:R-:W-:-:S05]  /*0ef0*/  IADD3 R3, R2, R3, RZ ;  /* 0x0000000302037210 */ /* 0x000fca0007ffe0ff */
[----:B0-----:R-:W-:-:S05]  /*0f00*/  IMAD.WIDE.U32 R2, R3, 0x8, R4 ;  /* 0x0000000803027825 */ /* 0x001fca00078e0004 */
[----:B------:R-:W-:Y:S01]  /*0f10*/  STG.E.64 desc[UR4][R2.64], R14 ;  /* 0x0000000e02007986 */ /* 0x000fe2000c101b04 */
[----:B------:R-:W-:Y:S05]  /*0f20*/  EXIT ;  /* 0x000000000000794d */ /* 0x000fea0003800000 */
.L_x_4911:
        /* <DEDUP_REMOVED lines=13> */
.L_x_17252:


//--------------------- .text._ZN2at6native29vectorized_elementwise_kernelILi4ENS0_13AUnaryFunctorIN3c107complexIfEES5_S5_NS0_15binary_internal10MulFunctorIS5_EEEESt5arrayIPcLm2EEEEviT0_T1_ --------------------------
	.section	.text._ZN2at6native29vectorized_elementwise_kernelILi4ENS0_13AUnaryFunctorIN3c107complexIfEES5_S5_NS0_15binary_internal10MulFunctorIS5_EEEESt5arrayIPcLm2EEEEviT0_T1_,"ax",@progbits
	.align	128
        .global         _ZN2at6native29vectorized_elementwise_kernelILi4ENS0_13AUnaryFunctorIN3c107complexIfEES5_S5_NS0_15binary_internal10MulFunctorIS5_EEEESt5arrayIPcLm2EEEEviT0_T1_
        .type           _ZN2at6native29vectorized_elementwise_kernelILi4ENS0_13AUnaryFunctorIN3c107complexIfEES5_S5_NS0_15binary_internal10MulFunctorIS5_EEEESt5arrayIPcLm2EEEEviT0_T1_,@function
        .size           _ZN2at6native29vectorized_elementwise_kernelILi4ENS0_13AUnaryFunctorIN3c107complexIfEES5_S5_NS0_15binary_internal10MulFunctorIS5_EEEESt5arrayIPcLm2EEEEviT0_T1_,(.L_x_17253 - _ZN2at6native29vectorized_elementwise_kernelILi4ENS0_13AUnaryFunctorIN3c107complexIfEES5_S5_NS0_15binary_internal10MulFunctorIS5_EEEESt5arrayIPcLm2EEEEviT0_T1_)
        .other          _ZN2at6native29vectorized_elementwise_kernelILi4ENS0_13AUnaryFunctorIN3c107complexIfEES5_S5_NS0_15binary_internal10MulFunctorIS5_EEEESt5arrayIPcLm2EEEEviT0_T1_,@"STO_CUDA_ENTRY STV_DEFAULT"
_ZN2at6native29vectorized_elementwise_kernelILi4ENS0_13AUnaryFunctorIN3c107complexIfEES5_S5_NS0_15binary_internal10MulFunctorIS5_EEEESt5arrayIPcLm2EEEEviT0_T1_:
.text._ZN2at6native29vectorized_elementwise_kernelILi4ENS0_13AUnaryFunctorIN3c107complexIfEES5_S5_NS0_15binary_internal10MulFunctorIS5_EEEESt5arrayIPcLm2EEEEviT0_T1_:
        /* <DEDUP_REMOVED lines=57> */
.L_x_4912:
        /* <DEDUP_REMOVED lines=148> */
.L_x_4915:
[----:B------:R-:W-:-:S13]  /*0cd0*/  ISETP.GE.AND P0, PT, R3, R0, PT ;  /* 0x000000000300720c */ /* 0x000fda0003f06270 */
[----:B------:R-:W-:Y:S05]  /*0ce0*/  @P0 BRA `(.L_x_4917) ;  /* 0x0000000000300947 */ /* 0x000fea0003800000 */
[----:B0-----:R-:W0:Y:S01]  /*0cf0*/  LDC.64 R4, c[0x0][0x228] ;  /* 0x00008a00ff047b82 */ /* 0x001e220000000a00 */
[----:B------:R-:W-:Y:S02]  /*0d00*/  IADD3 R7, R2, R3, RZ ;  /* 0x0000000302077210 */ /* 0x000fe40007ffe0ff */
[----:B------:R-:W-:-:S03]  /*0d10*/  IADD3 R3, R3, 0x80, RZ ;  /* 0x0000008003037810 */ /* 0x000fc60007ffe0ff */
[----:B0-----:R-:W-:-:S05]  /*0d20*/  IMAD.WIDE.U32 R4, R7, 0x8, R4 ;  /* 0x0000000807047825 */ /* 0x001fca00078e0004 */
[----:B------:R1:W-:Y:S02]  /*0d30*/  STG.E.64 desc[UR4][R4.64], R22 ;  /* 0x0000001604007986 */ /* 0x0003e4000c101b04 */
.L_x_4916:
[----:B------:R-:W-:-:S13]  /*0d40*/  ISETP.GE.AND P0, PT, R3, R0, PT ;  /* 0x000000000300720c */ /* 0x000fda0003f06270 */
[----:B------:R-:W-:Y:S05]  /*0d50*/  @P0 BRA `(.L_x_4918) ;  /* 0x0000000000340947 */ /* 0x000fea0003800000 */
[----:B-1----:R-:W1:Y:S01]  /*0d60*/  LDC.64 R4, c[0x0][0x228] ;  /* 0x00008a00ff047b82 */ /* 0x002e620000000a00 */
[----:B0-----:R-:W-:Y:S02]  /*0d70*/  IADD3 R7, R2, R3, RZ ;  /* 0x0000000302077210 */ /* 0x001fe40007ffe0ff */
[----:B------:R-:W-:-:S03]  /*0d80*/  IADD3 R3, R3, 0x80, RZ ;  /* 0x0000008003037810 */ /* 0x000fc60007ffe0ff */
[----:B-1----:R-:W-:-:S05]  /*0d90*/  IMAD.WIDE.U32 R4, R7, 0x8, R4 ;  /* 0x0000000807047825 */ /* 0x002fca00078e0004 */
[----:B------:R1:W-:Y:S02]  /*0da0*/  STG.E.64 desc[UR4][R4.64], R8 ;  /* 0x0000000804007986 */ /* 0x0003e4000c101b04 */
.L_x_4917:
        /* <DEDUP_REMOVED lines=8> */
.L_x_4918:
[----:B------:R-:W-:Y:S05]  /*0e30*/  BSYNC B1 ;  /* 0x0000000000017941 */ /* 0x000fea0003800000 */
.L_x_4914:
[----:B------:R-:W-:-:S13]  /*0e40*/  ISETP.GE.AND P0, PT, R3, R0, PT ;  /* 0x000000000300720c */ /* 0x000fda0003f06270 */
[----:B-12---:R-:W1:Y:S01]  /*0e50*/  @!P0 LDC.64 R4, c[0x0][0x228] ;  /* 0x00008a00ff048b82 */ /* 0x006e620000000a00 */
[----:B0-----:R-:W-:Y:S02]  /*0e60*/  @!P0 IADD3 R7, R2, R3, RZ ;  /* 0x0000000302078210 */ /* 0x001fe40007ffe0ff */
[----:B------:R-:W-:-:S03]  /*0e70*/  @!P0 IADD3 R3, R3, 0x80, RZ ;  /* 0x0000008003038810 */ /* 0x000fc60007ffe0ff */
[----:B-1----:R-:W-:-:S05]  /*0e80*/  @!P0 IMAD.WIDE.U32 R4, R7, 0x8, R4 ;  /* 0x0000000807048825 */ /* 0x002fca00078e0004 */
[----:B------:R2:W-:Y:S02]  /*0e90*/  @!P0 STG.E.64 desc[UR4][R4.64], R12 ;  /* 0x0000000c04008986 */ /* 0x0005e4000c101b04 */
.L_x_4919:
[----:B------:R-:W-:Y:S05]  /*0ea0*/  BSYNC B0 ;  /* 0x0000000000007941 */ /* 0x000fea0003800000 */
.L_x_4913:
        /* <DEDUP_REMOVED lines=8> */
.L_x_4920:
        /* <DEDUP_REMOVED lines=13> */
.L_x_17253:


//--------------------- .text._ZN2at6native29vectorized_elementwise_kernelILi8ENS0_13AUnaryFunctorIN3c107complexIfEES5_S5_NS0_15binary_internal10MulFunctorIS5_EEEESt5arrayIPcLm2EEEEviT0_T1_ --------------------------
	.section	.text._ZN2at6native29vectorized_elementwise_kernelILi8ENS0_13AUnaryFunctorIN3c107complexIfEES5_S5_NS0_15binary_internal10MulFunctorIS5_EEEESt5arrayIPcLm2EEEEviT0_T1_,"ax",@progbits
	.align	128
        .global         _ZN2at6native29vectorized_elementwise_kernelILi8ENS0_13AUnaryFunctorIN3c107complexIfEES5_S5_NS0_15binary_internal10MulFunctorIS5_EEEESt5arrayIPcLm2EEEEviT0_T1_
        .type           _ZN2at6native29vectorized_elementwise_kernelILi8ENS0_13AUnaryFunctorIN3c107complexIfEES5_S5_NS0_15binary_internal10MulFunctorIS5_EEEESt5arrayIPcLm2EEEEviT0_T1_,@function
        .size           _ZN2at6native29vectorized_elementwise_kernelILi8ENS0_13AUnaryFunctorIN3c107complexIfEES5_S5_NS0_15binary_internal10MulFunctorIS5_EEEESt5arrayIPcLm2EEEEviT0_T1_,(.L_x_17254 - _ZN2at6native29vectorized_elementwise_kernelILi8ENS0_13AUnaryFunctorIN3c107complexIfEES5_S5_NS0_15binary_internal10MulFunctorIS5_EEEESt5arrayIPcLm2EEEEviT0_T1_)
        .other          _ZN2at6native29vectorized_elementwise_kernelILi8ENS0_13AUnaryFunctorIN3c107complexIfEES5_S5_NS0_15binary_internal10MulFunctorIS5_EEEESt5arrayIPcLm2EEEEviT0_T1_,@"STO_CUDA_ENTRY STV_DEFAULT"
_ZN2at6native29vectorized_elementwise_kernelILi8ENS0_13AUnaryFunctorIN3c107complexIfEES5_S5_NS0_15binary_internal10MulFunctorIS5_EEEESt5arrayIPcLm2EEEEviT0_T1_:
.text._ZN2at6native29vectorized_elementwise_kernelILi8ENS0_13AUnaryFunctorIN3c107complexIfEES5_S5_NS0_15binary_internal10MulFunctorIS5_EEEESt5arrayIPcLm2EEEEviT0_T1_:
        /* <DEDUP_REMOVED lines=57> */
.L_x_4921:
        /* <DEDUP_REMOVED lines=148> */
.L_x_4924:
[----:B------:R-:W-:-:S13]  /*0cd0*/  ISETP.GE.AND P0, PT, R3, R0, PT ;  /* 0x000000000300720c */ /* 0x000fda0003f06270 */
[----:B------:R-:W-:Y:S05]  /*0ce0*/  @P0 BRA `(.L_x_4926) ;  /* 0x0000000000300947 */ /* 0x000fea0003800000 */
[----:B0-----:R-:W0:Y:S01]  /*0cf0*/  LDC.64 R4, c[0x0][0x228] ;  /* 0x00008a00ff047b82 */ /* 0x001e220000000a00 */
[----:B------:R-:W-:Y:S02]  /*0d00*/  IADD3 R7, R2, R3, RZ ;  /* 0x0000000302077210 */ /* 0x000fe40007ffe0ff */
[----:B------:R-:W-:-:S03]  /*0d10*/  IADD3 R3, R3, 0x80, RZ ;  /* 0x0000008003037810 */ /* 0x000fc60007ffe0ff */
[----:B0-----:R-:W-:-:S05]  /*0d20*/  IMAD.WIDE.U32 R4, R7, 0x8, R4 ;  /* 0x0000000807047825 */ /* 0x001fca00078e0004 */
[----:B------:R1:W-:Y:S02]  /*0d30*/  STG.E.64 desc[UR4][R4.64], R22 ;  /* 0x0000001604007986 */ /* 0x0003e4000c101b04 */
.L_x_4925:
[----:B------:R-:W-:-:S13]  /*0d40*/  ISETP.GE.AND P0, PT, R3, R0, PT ;  /* 0x000000000300720c */ /* 0x000fda0003f06270 */
[----:B------:R-:W-:Y:S05]  /*0d50*/  @P0 BRA `(.L_x_4927) ;  /* 0x0000000000340947 */ /* 0x000fea0003800000 */
[----:B-1----:R-:W1:Y:S01]  /*0d60*/  LDC.64 R4, c[0x0][0x228] ;  /* 0x00008a00ff047b82 */ /* 0x002e620000000a00 */
[----:B0-----:R-:W-:Y:S02]  /*0d70*/  IADD3 R7, R2, R3, RZ ;  /* 0x0000000302077210 */ /* 0x001fe40007ffe0ff */
[----:B------:R-:W-:-:S03]  /*0d80*/  IADD3 R3, R3, 0x80, RZ ;  /* 0x0000008003037810 */ /* 0x000fc60007ffe0ff */
[----:B-1----:R-:W-:-:S05]  /*0d90*/  IMAD.WIDE.U32 R4, R7, 0x8, R4 ;  /* 0x0000000807047825 */ /* 0x002fca00078e0004 */
[----:B------:R1:W-:Y:S02]  /*0da0*/  STG.E.64 desc[UR4][R4.64], R8 ;  /* 0x0000000804007986 */ /* 0x0003e4000c101b04 */
.L_x_4926:
        /* <DEDUP_REMOVED lines=8> */
.L_x_4927:
[----:B------:R-:W-:Y:S05]  /*0e30*/  BSYNC B1 ;  /* 0x0000000000017941 */ /* 0x000fea0003800000 */
.L_x_4923:
[----:B------:R-:W-:-:S13]  /*0e40*/  ISETP.GE.AND P0, PT, R3, R0, PT ;  /* 0x000000000300720c */ /* 0x000fda0003f06270 */
[----:B-12---:R-:W1:Y:S01]  /*0e50*/  @!P0 LDC.64 R4, c[0x0][0x228] ;  /* 0x00008a00ff048b82 */ /* 0x006e620000000a00 */
[----:B0-----:R-:W-:Y:S02]  /*0e60*/  @!P0 IADD3 R7, R2, R3, RZ ;  /* 0x0000000302078210 */ /* 0x001fe40007ffe0ff */
[----:B------:R-:W-:-:S03]  /*0e70*/  @!P0 IADD3 R3, R3, 0x80, RZ ;  /* 0x0000008003038810 */ /* 0x000fc60007ffe0ff */
[----:B-1----:R-:W-:-:S05]  /*0e80*/  @!P0 IMAD.WIDE.U32 R4, R7, 0x8, R4 ;  /* 0x0000000807048825 */ /* 0x002fca00078e0004 */
[----:B------:R2:W-:Y:S02]  /*0e90*/  @!P0 STG.E.64 desc[UR4][R4.64], R12 ;  /* 0x0000000c04008986 */ /* 0x0005e4000c101b04 */
.L_x_4928:
[----:B------:R-:W-:Y:S05]  /*0ea0*/  BSYNC B0 ;  /* 0x0000000000007941 */ /* 0x000fea0003800000 */
.L_x_4922:
        /* <DEDUP_REMOVED lines=8> */
.L_x_4929:
        /* <DEDUP_REMOVED lines=13> */
.L_x_17254:


//--------------------- .text._ZN2at6native18elementwise_kernelILi128ELi4EZNS0_15gpu_kernel_implINS0_13BinaryFunctorIN3c107complexIfEES6_S6_NS0_15binary_internal10MulFunctorIS6_EEEEEEvRNS_18TensorIteratorBaseERKT_EUliE_EEviT1_ --------------------------
	.section	.text._ZN2at6native18elementwise_kernelILi128ELi4EZNS0_15gpu_kernel_implINS0_13BinaryFunctorIN3c107complexIfEES6_S6_NS0_15binary_internal10MulFunctorIS6_EEEEEEvRNS_18TensorIteratorBaseERKT_EUliE_EEviT1_,"ax",@progbits
	.align	128
        .global         _ZN2at6native18elementwise_kernelILi128ELi4EZNS0_15gpu_kernel_implINS0_13BinaryFunctorIN3c107complexIfEES6_S6_NS0_15binary_internal10MulFunctorIS6_EEEEEEvRNS_18TensorIteratorBaseERKT_EUliE_EEviT1_
        .type           _ZN2at6native18elementwise_kernelILi128ELi4EZNS0_15gpu_kernel_implINS0_13BinaryFunctorIN3c107complexIfEES6_S6_NS0_15binary_internal10MulFunctorIS6_EEEEEEvRNS_18TensorIteratorBaseERKT_EUliE_EEviT1_,@function
        .size           _ZN2at6native18elementwise_kernelILi128ELi4EZNS0_15gpu_kernel_implINS0_13BinaryFunctorIN3c107complexIfEES6_S6_NS0_15binary_internal10MulFunctorIS6_EEEEEEvRNS_18TensorIteratorBaseERKT_EUliE_EEviT1_,(.L_x_17255 - _ZN2at6native18elementwise_kernelILi128ELi4EZNS0_15gpu_kernel_implINS0_13BinaryFunctorIN3c107complexIfEES6_S6_NS0_15binary_internal10MulFunctorIS6_EEEEEEvRNS_18TensorIteratorBaseERKT_EUliE_EEviT1_)
        .other          _ZN2at6native18elementwise_kernelILi128ELi4EZNS0_15gpu_kernel_implINS0_13BinaryFunctorIN3c107complexIfEES6_S6_NS0_15binary_internal10MulFunctorIS6_EEEEEEvRNS_18TensorIteratorBaseERKT_EUliE_EEviT1_,@"STO_CUDA_ENTRY STV_DEFAULT"
_ZN2at6native18elementwise_kernelILi128ELi4EZNS0_15gpu_kernel_implINS0_13BinaryFunctorIN3c107complexIfEES6_S6_NS0_15binary_internal10MulFunctorIS6_EEEEEEvRNS_18TensorIteratorBaseERKT_EUliE_EEviT1_:
.text._ZN2at6native18elementwise_kernelILi128ELi4EZNS0_15gpu_kernel_implINS0_13BinaryFunctorIN3c107complexIfEES6_S6_NS0_15binary_internal10MulFunctorIS6_EEEEEEvRNS_18TensorIteratorBaseERKT_EUliE_EEviT1_:
        /* <DEDUP_REMOVED lines=365> */
.L_x_4932:
        /* <DEDUP_REMOVED lines=21> */
[----:B--2---:R0:W1:Y:S01]  /*1820*/  I2F.S16 R24, R2 ;  /* 0x0000000200187306 */ /* 0x0040620000101400 */
[----:B------:R-:W-:Y:S05]  /*1830*/  BRA `(.L_x_4939) ;  /* 0x0000000c008c7947 */ /* 0x000fea0003800000 */
.L_x_4937:
[----:B------:R-:W2:Y:S01]  /*1840*/  LDG.E.U8 R2, desc[UR36][R2.64] ;  /* 0x0000002402027981 */ /* 0x000ea2000c1e1100 */
[----:B------:R-:W-:Y:S01]  /*1850*/  IMAD.MOV.U32 R25, RZ, RZ, RZ ;  /* 0x000000ffff197224 */ /* 0x000fe200078e00ff */
[----:B--2---:R-:W-:Y:S01]  /*1860*/  I2FP.F32.U32 R24, R2 ;  /* 0x0000000200187245 */ /* 0x004fe20000201000 */
[----:B------:R-:W-:Y:S06]  /*1870*/  BRA `(.L_x_4939) ;  /* 0x0000000c007c7947 */ /* 0x000fec0003800000 */
.L_x_4936:
        /* <DEDUP_REMOVED lines=10> */
.L_x_4941:
[----:B------:R-:W2:Y:S01]  /*1920*/  LDG.E R2, desc[UR36][R2.64] ;  /* 0x0000002402027981 */ /* 0x000ea2000c1e1900 */
[----:B------:R-:W-:Y:S01]  /*1930*/  IMAD.MOV.U32 R25, RZ, RZ, RZ ;  /* 0x000000ffff197224 */ /* 0x000fe200078e00ff */
[----:B--2---:R-:W-:Y:S01]  /*1940*/  I2FP.F32.S32 R24, R2 ;  /* 0x0000000200187245 */ /* 0x004fe20000201400 */
[----:B------:R-:W-:Y:S06]  /*1950*/  BRA `(.L_x_4939) ;  /* 0x0000000c00447947 */ /* 0x000fec0003800000 */
.L_x_4940:
[----:B------:R-:W2:Y:S01]  /*1960*/  LDG.E.U16 R2, desc[UR36][R2.64] ;  /* 0x0000002402027981 */ /* 0x000ea2000c1e1500 */
[----:B------:R-:W-:Y:S01]  /*1970*/  IMAD.MOV.U32 R25, RZ, RZ, RZ ;  /* 0x000000ffff197224 */ /* 0x000fe200078e00ff */
[----:B--2---:R0:W1:Y:S01]  /*1980*/  I2F.S16 R24, R2 ;  /* 0x0000000200187306 */ /* 0x0040620000101400 */
[----:B------:R-:W-:Y:S05]  /*1990*/  BRA `(.L_x_4939) ;  /* 0x0000000c00347947 */ /* 0x000fea0003800000 */
.L_x_4935:
        /* <DEDUP_REMOVED lines=9> */
.L_x_4943:
[----:B------:R-:W2:Y:S01]  /*1a30*/  LDG.E.U16 R2, desc[UR36][R2.64] ;  /* 0x0000002402027981 */ /* 0x000ea2000c1e1500 */
[----:B------:R-:W-:Y:S02]  /*1a40*/  IMAD.MOV.U32 R25, RZ, RZ, RZ ;  /* 0x000000ffff197224 */ /* 0x000fe400078e00ff */
[----:B--2---:R-:W-:Y:S01]  /*1a50*/  HADD2.F32 R24, -RZ, R2.H0_H0 ;  /* 0x20000002ff187230 */ /* 0x004fe20000004100 */
[----:B------:R-:W-:Y:S06]  /*1a60*/  BRA `(.L_x_4939) ;  /* 0x0000000c00007947 */ /* 0x000fec0003800000 */
.L_x_4942:
        /* <DEDUP_REMOVED lines=8> */
.L_x_4945:
[----:B------:R-:W2:Y:S02]  /*1af0*/  LDG.E R2, desc[UR36][R2.64] ;  /* 0x0000002402027981 */ /* 0x000ea4000c1e1900 */
[--C-:B--2---:R-:W-:Y:S02]  /*1b00*/  HADD2.F32 R25, -RZ, R2.reuse.H1_H1 ;  /* 0x30000002ff197230 */ /* 0x104fe40000004100 */
[----:B------:R-:W-:Y:S01]  /*1b10*/  HADD2.F32 R24, -RZ, R2.H0_H0 ;  /* 0x20000002ff187230 */ /* 0x000fe20000004100 */
[----:B------:R-:W-:Y:S06]  /*1b20*/  BRA `(.L_x_4939) ;  /* 0x0000000800d07947 */ /* 0x000fec0003800000 */
.L_x_4944:
        /* <DEDUP_REMOVED lines=8> */
.L_x_4934:
        /* <DEDUP_REMOVED lines=13> */
.L_x_4948:
        /* <DEDUP_REMOVED lines=10> */
.L_x_4947:
        /* <DEDUP_REMOVED lines=17> */
[----:B------:R-:W-:Y:S02]  /*1e30*/  SEL R5, R4, RZ, P0 ;  /* 0x000000ff04057207 */ /* 0x000fe40000000000 */
[----:B------:R-:W-:-:S03]  /*1e40*/  IADD3 R4, R0, 0x1000000, RZ ;  /* 0x0100000000047810 */ /* 0x000fc60007ffe0ff */
        /* <DEDUP_REMOVED lines=8> */
.L_x_4950:
        /* <DEDUP_REMOVED lines=14> */
.L_x_4949:
[----:B------:R-:W2:Y:S01]  /*1fb0*/  LDG.E.U16 R2, desc[UR36][R2.64] ;  /* 0x0000002402027981 */ /* 0x000ea2000c1e1500 */
[----:B------:R-:W-:Y:S02]  /*1fc0*/  IMAD.MOV.U32 R25, RZ, RZ, RZ ;  /* 0x000000ffff197224 */ /* 0x000fe400078e00ff */
[----:B--2---:R-:W-:Y:S01]  /*1fd0*/  IMAD.U32 R24, R2, 0x10000, RZ ;  /* 0x0001000002187824 */ /* 0x004fe200078e00ff */
[----:B------:R-:W-:Y:S06]  /*1fe0*/  BRA `(.L_x_4939) ;  /* 0x0000000400a07947 */ /* 0x000fec0003800000 */
.L_x_4946:
        /* <DEDUP_REMOVED lines=12> */
.L_x_4953:
        /* <DEDUP_REMOVED lines=20> */
.L_x_4955:
[----:B------:R-:W-:Y:S05]  /*21f0*/  BSYNC B0 ;  /* 0x0000000000007941 */ /* 0x000fea0003800000 */
.L_x_4954:
[----:B------:R-:W-:Y:S01]  /*2200*/  IMAD.SHL.U32 R2, R2, 0x100000, RZ ;  /* 0x0010000002027824 */ /* 0x000fe200078e00ff */
[----:B------:R-:W-:-:S04]  /*2210*/  LEA R3, R0, 0x3b800000, 0x17 ;  /* 0x3b80000000037811 */ /* 0x000fc800078eb8ff */
[----:B------:R-:W-:Y:S01]  /*2220*/  LOP3.LUT R24, R3, R2, R24, 0xfe, !PT ;  /* 0x0000000203187212 */ /* 0x000fe200078efe18 */
[----:B------:R-:W-:Y:S06]  /*2230*/  BRA `(.L_x_4939) ;  /* 0x00000004000c7947 */ /* 0x000fec0003800000 */
.L_x_4952:
        /* <DEDUP_REMOVED lines=20> */
.L_x_4957:
[----:B------:R-:W-:Y:S05]  /*2380*/  BSYNC B0 ;  /* 0x0000000000007941 */ /* 0x000fea0003800000 */
.L_x_4956:
[----:B------:R-:W-:Y:S01]  /*2390*/  IMAD.SHL.U32 R2, R2, 0x200000, RZ ;  /* 0x0020000002027824 */ /* 0x000fe200078e00ff */
[----:B------:R-:W-:-:S04]  /*23a0*/  LEA R3, R0, 0x37800000, 0x17 ;  /* 0x3780000000037811 */ /* 0x000fc800078eb8ff */
[----:B------:R-:W-:Y:S01]  /*23b0*/  LOP3.LUT R24, R3, R2, R24, 0xfe, !PT ;  /* 0x0000000203187212 */ /* 0x000fe200078efe18 */
[----:B------:R-:W-:Y:S06]  /*23c0*/  BRA `(.L_x_4939) ;  /* 0x0000000000a87947 */ /* 0x000fec0003800000 */
.L_x_4951:
        /* <DEDUP_REMOVED lines=14> */
.L_x_4961:
[----:B------:R-:W-:Y:S05]  /*24b0*/  BSYNC B0 ;  /* 0x0000000000007941 */ /* 0x000fea0003800000 */
.L_x_4960:
[----:B------:R-:W-:Y:S01]  /*24c0*/  IMAD.MOV.U32 R25, RZ, RZ, RZ ;  /* 0x000000ffff197224 */ /* 0x000fe200078e00ff */
[----:B------:R-:W-:Y:S06]  /*24d0*/  BRA `(.L_x_4939) ;  /* 0x0000000000647947 */ /* 0x000fec0003800000 */
.L_x_4938:
        /* <DEDUP_REMOVED lines=16> */
.L_x_4962:
[----:B------:R-:W-:Y:S01]  /*25e0*/  CS2R R24, SRZ ;  /* 0x0000000000187805 */ /* 0x000fe2000001ff00 */
[----:B------:R-:W-:Y:S06]  /*25f0*/  BRA `(.L_x_4939) ;  /* 0x00000000001c7947 */ /* 0x000fec0003800000 */
.L_x_4959:
[----:B------:R-:W2:Y:S01]  /*2600*/  LDG.E.64 R2, desc[UR36][R2.64] ;  /* 0x0000002402027981 */ /* 0x000ea2000c1e1b00 */
[----:B------:R-:W-:Y:S01]  /*2610*/  IMAD.MOV.U32 R25, RZ, RZ, RZ ;  /* 0x000000ffff197224 */ /* 0x000fe200078e00ff */
[----:B--2---:R0:W1:Y:S01]  /*2620*/  I2F.U64 R24, R2 ;  /* 0x0000000200187312 */ /* 0x0040620000301000 */
[----:B------:R-:W-:Y:S05]  /*2630*/  BRA `(.L_x_4939) ;  /* 0x00000000000c7947 */ /* 0x000fea0003800000 */
.L_x_4958:
[----:B------:R-:W2:Y:S01]  /*2640*/  LDG.E R2, desc[UR36][R2.64] ;  /* 0x0000002402027981 */ /* 0x000ea2000c1e1900 */
[----:B------:R-:W-:Y:S01]  /*2650*/  IMAD.MOV.U32 R25, RZ, RZ, RZ ;  /* 0x000000ffff197224 */ /* 0x000fe200078e00ff */
[----:B--2---:R-:W-:-:S07]  /*2660*/  I2FP.F32.U32 R24, R2 ;  /* 0x0000000200187245 */ /* 0x004fce0000201000 */
.L_x_4939:
[----:B------:R-:W-:Y:S05]  /*2670*/  BSYNC B6 ;  /* 0x0000000000067941 */ /* 0x000fea0003800000 */
.L_x_4933:
[----:B0-234-:R-:W0:Y:S01]  /*2680*/  LDC.U8 R2, c[0x0][0x493] ;  /* 0x000124c0ff027b82 */ /* 0x01de220000000000 */
[----:B------:R-:W-:Y:S01]  /*2690*/  ULDC.64 UR4, c[0x0][0x488] ;  /* 0x0001220000047ab9 */ /* 0x000fe20000000a00 */
[----:B------:R-:W-:Y:S01]  /*26a0*/  BSSY B6, `(.L_x_4963) ;  /* 0x00000f5000067945 */ /* 0x000fe20003800000 */
[----:B------:R-:W-:-:S04]  /*26b0*/  IADD3 R4, P1, R22, UR4, RZ ;  /* 0x0000000416047c10 */ /* 0x000fc8000ff3e0ff */
[----:B------:R-:W-:Y:S02]  /*26c0*/  IADD3.X R5, RZ, UR5, RZ, P1, !PT ;  /* 0x00000005ff057c10 */ /* 0x000fe40008ffe4ff */
        /* <DEDUP_REMOVED lines=15> */
.L_x_4967:
[----:B------:R-:W2:Y:S01]  /*27c0*/  LDG.E.U8 R2, desc[UR36][R4.64] ;  /* 0x0000002404027981 */ /* 0x000ea2000c1e1100 */
[----:B------:R-:W-:Y:S01]  /*27d0*/  IMAD.MOV.U32 R3, RZ, RZ, RZ ;  /* 0x000000ffff037224 */ /* 0x000fe200078e00ff */
[----:B--2---:R-:W-:Y:S01]  /*27e0*/  I2FP.F32.U32 R2, R2 ;  /* 0x0000000200027245 */ /* 0x004fe20000201000 */
[----:B------:R-:W-:Y:S06]  /*27f0*/  BRA `(.L_x_4969) ;  /* 0x0000000c007c7947 */ /* 0x000fec0003800000 */
.L_x_4966:
        /* <DEDUP_REMOVED lines=10> */
.L_x_4971:
[----:B------:R-:W2:Y:S01]  /*28a0*/  LDG.E R2, desc[UR36][R4.64] ;  /* 0x0000002404027981 */ /* 0x000ea2000c1e1900 */
[----:B------:R-:W-:Y:S01]  /*28b0*/  IMAD.MOV.U32 R3, RZ, RZ, RZ ;  /* 0x000000ffff037224 */ /* 0x000fe200078e00ff */
[----:B--2---:R-:W-:Y:S01]  /*28c0*/  I2FP.F32.S32 R2, R2 ;  /* 0x0000000200027245 */ /* 0x004fe20000201400 */
[----:B------:R-:W-:Y:S06]  /*28d0*/  BRA `(.L_x_4969) ;  /* 0x0000000c00447947 */ /* 0x000fec0003800000 */
.L_x_4970:
[----:B------:R-:W2:Y:S01]  /*28e0*/  LDG.E.U16 R2, desc[UR36][R4.64] ;  /* 0x0000002404027981 */ /* 0x000ea2000c1e1500 */
[----:B------:R-:W-:Y:S01]  /*28f0*/  IMAD.MOV.U32 R3, RZ, RZ, RZ ;  /* 0x000000ffff037224 */ /* 0x000fe200078e00ff */
[----:B--2---:R-:W0:Y:S01]  /*2900*/  I2F.S16 R2, R2 ;  /* 0x0000000200027306 */ /* 0x004e220000101400 */
[----:B------:R-:W-:Y:S05]  /*2910*/  BRA `(.L_x_4969) ;  /* 0x0000000c00347947 */ /* 0x000fea0003800000 */
.L_x_4965:
        /* <DEDUP_REMOVED lines=9> */
.L_x_4973:
[----:B------:R-:W2:Y:S01]  /*29b0*/  LDG.E.U16 R2, desc[UR36][R4.64] ;  /* 0x0000002404027981 */ /* 0x000ea2000c1e1500 */
[----:B------:R-:W-:Y:S02]  /*29c0*/  IMAD.MOV.U32 R3, RZ, RZ, RZ ;  /* 0x000000ffff037224 */ /* 0x000fe400078e00ff */
[----:B--2---:R-:W-:Y:S01]  /*29d0*/  HADD2.F32 R2, -RZ, R2.H0_H0 ;  /* 0x20000002ff027230 */ /* 0x004fe20000004100 */
[----:B------:R-:W-:Y:S06]  /*29e0*/  BRA `(.L_x_4969) ;  /* 0x0000000c00007947 */ /* 0x000fec0003800000 */
.L_x_4972:
        /* <DEDUP_REMOVED lines=8> */
.L_x_4975:
[----:B------:R-:W2:Y:S02]  /*2a70*/  LDG.E R2, desc[UR36][R4.64] ;  /* 0x0000002404027981 */ /* 0x000ea4000c1e1900 */
[--C-:B--2---:R-:W-:Y:S02]  /*2a80*/  HADD2.F32 R3, -RZ, R2.reuse.H1_H1 ;  /* 0x30000002ff037230 */ /* 0x104fe40000004100 */
[----:B------:R-:W-:Y:S01]  /*2a90*/  HADD2.F32 R2, -RZ, R2.H0_H0 ;  /* 0x20000002ff027230 */ /* 0x000fe20000004100 */
[----:B------:R-:W-:Y:S06]  /*2aa0*/  BRA `(.L_x_4969) ;  /* 0x0000000800d07947 */ /* 0x000fec0003800000 */
.L_x_4974:
        /* <DEDUP_REMOVED lines=8> */
.L_x_4964:
        /* <DEDUP_REMOVED lines=13> */
.L_x_4978:
        /* <DEDUP_REMOVED lines=10> */
.L_x_4977:
        /* <DEDUP_REMOVED lines=27> */
.L_x_4980:
        /* <DEDUP_REMOVED lines=14> */
.L_x_4979:
[----:B------:R-:W2:Y:S01]  /*2f30*/  LDG.E.U16 R2, desc[UR36][R4.64] ;  /* 0x0000002404027981 */ /* 0x000ea2000c1e1500 */
[----:B------:R-:W-:Y:S02]  /*2f40*/  IMAD.MOV.U32 R3, RZ, RZ, RZ ;  /* 0x000000ffff037224 */ /* 0x000fe400078e00ff */
[----:B--2---:R-:W-:Y:S01]  /*2f50*/  IMAD.U32 R2, R2, 0x10000, RZ ;  /* 0x0001000002027824 */ /* 0x004fe200078e00ff */
[----:B------:R-:W-:Y:S06]  /*2f60*/  BRA `(.L_x_4969) ;  /* 0x0000000400a07947 */ /* 0x000fec0003800000 */
.L_x_4976:
        /* <DEDUP_REMOVED lines=12> */
.L_x_4983:
        /* <DEDUP_REMOVED lines=20> */
.L_x_4985:
[----:B------:R-:W-:Y:S05]  /*3170*/  BSYNC B0 ;  /* 0x0000000000007941 */ /* 0x000fea0003800000 */
.L_x_4984:
[----:B------:R-:W-:Y:S01]  /*3180*/  IMAD.SHL.U32 R2, R2, 0x100000, RZ ;  /* 0x0010000002027824 */ /* 0x000fe200078e00ff */
[----:B------:R-:W-:-:S04]  /*3190*/  LEA R5, R0, 0x3b800000, 0x17 ;  /* 0x3b80000000057811 */ /* 0x000fc800078eb8ff */
[----:B------:R-:W-:Y:S01]  /*31a0*/  LOP3.LUT R2, R5, R2, R6, 0xfe, !PT ;  /* 0x0000000205027212 */ /* 0x000fe200078efe06 */
[----:B------:R-:W-:Y:S06]  /*31b0*/  BRA `(.L_x_4969) ;  /* 0x00000004000c7947 */ /* 0x000fec0003800000 */
.L_x_4982:
        /* <DEDUP_REMOVED lines=20> */
.L_x_4987:
[----:B------:R-:W-:Y:S05]  /*3300*/  BSYNC B0 ;  /* 0x0000000000007941 */ /* 0x000fea0003800000 */
.L_x_4986:
[----:B------:R-:W-:Y:S01]  /*3310*/  IMAD.SHL.U32 R2, R2, 0x200000, RZ ;  /* 0x0020000002027824 */ /* 0x000fe200078e00ff */
[----:B------:R-:W-:-:S04]  /*3320*/  LEA R5, R0, 0x37800000, 0x17 ;  /* 0x3780000000057811 */ /* 0x000fc800078eb8ff */
[----:B------:R-:W-:Y:S01]  /*3330*/  LOP3.LUT R2, R5, R2, R6, 0xfe, !PT ;  /* 0x0000000205027212 */ /* 0x000fe200078efe06 */
[----:B------:R-:W-:Y:S06]  /*3340*/  BRA `(.L_x_4969) ;  /* 0x0000000000a87947 */ /* 0x000fec0003800000 */
.L_x_4981:
        /* <DEDUP_REMOVED lines=12> */
[----:B------:R-:W-:Y:S01]  /*3410*/  @!P0 IMAD.MOV.U32 R2, RZ, RZ, 0x7f800001 ;  /* 0x7f800001ff028424 */ /* 0x000fe200078e00ff */
[----:B------:R-:W-:-:S07]  /*3420*/  @P0 SHF.L.U32 R2, R4, 0x17, RZ ;  /* 0x0000001704020819 */ /* 0x000fce00000006ff */
.L_x_4991:
[----:B------:R-:W-:Y:S05]  /*3430*/  BSYNC B0 ;  /* 0x0000000000007941 */ /* 0x000fea0003800000 */
.L_x_4990:
[----:B------:R-:W-:Y:S01]  /*3440*/  IMAD.MOV.U32 R3, RZ, RZ, RZ ;  /* 0x000000ffff037224 */ /* 0x000fe200078e00ff */
[----:B------:R-:W-:Y:S06]  /*3450*/  BRA `(.L_x_4969) ;  /* 0x0000000000647947 */ /* 0x000fec0003800000 */
.L_x_4968:
        /* <DEDUP_REMOVED lines=15> */
[----:B01---5:R-:W-:Y:S05]  /*3550*/  CALL.ABS.NOINC R2 ;  /* 0x0000000002007343 */ /* 0x023fea0003c00000 */
.L_x_4992:
[----:B------:R-:W-:Y:S01]  /*3560*/  CS2R R2, SRZ ;  /* 0x0000000000027805 */ /* 0x000fe2000001ff00 */
[----:B------:R-:W-:Y:S06]  /*3570*/  BRA `(.L_x_4969) ;  /* 0x00000000001c7947 */ /* 0x000fec0003800000 */
.L_x_4989:
[----:B------:R-:W2:Y:S01]  /*3580*/  LDG.E.64 R4, desc[UR36][R4.64] ;  /* 0x0000002404047981 */ /* 0x000ea2000c1e1b00 */
[----:B------:R-:W-:Y:S01]  /*3590*/  IMAD.MOV.U32 R3, RZ, RZ, RZ ;  /* 0x000000ffff037224 */ /* 0x000fe200078e00ff */
[----:B--2---:R0:W2:Y:S01]  /*35a0*/  I2F.U64 R2, R4 ;  /* 0x0000000400027312 */ /* 0x0040a20000301000 */
[----:B------:R-:W-:Y:S05]  /*35b0*/  BRA `(.L_x_4969) ;  /* 0x00000000000c7947 */ /* 0x000fea0003800000 */
.L_x_4988:
[----:B------:R-:W2:Y:S01]  /*35c0*/  LDG.E R2, desc[UR36][R4.64] ;  /* 0x0000002404027981 */ /* 0x000ea2000c1e1900 */
[----:B------:R-:W-:Y:S01]  /*35d0*/  IMAD.MOV.U32 R3, RZ, RZ, RZ ;  /* 0x000000ffff037224 */ /* 0x000fe200078e00ff */
[----:B--2---:R-:W-:-:S07]  /*35e0*/  I2FP.F32.U32 R2, R2 ;  /* 0x0000000200027245 */ /* 0x004fce0000201000 */
.L_x_4969:
[----:B------:R-:W-:Y:S05]  /*35f0*/  BSYNC B6 ;  /* 0x0000000000067941 */ /* 0x000fea0003800000 */
.L_x_4963:
[----:B------:R-:W1:Y:S01]  /*3600*/  LDC.U8 R6, c[0x0][0x491] ;  /* 0x00012440ff067b82 */ /* 0x000e620000000000 */
[-C--:B0--345:R-:W-:Y:S01]  /*3610*/  FMUL.FTZ R5, R3, R25.reuse ;  /* 0x0000001903057220 */ /* 0x0b9fe20000410000 */
[----:B--2---:R-:W-:-:S03]  /*3620*/  FMUL.FTZ R0, R2, R25 ;  /* 0x0000001902007220 */ /* 0x004fc60000410000 */
[-C--:B-1----:R-:W-:Y:S01]  /*3630*/  FFMA.FTZ R2, R2, R24.reuse, -R5 ;  /* 0x0000001802027223 */ /* 0x082fe20000010805 */
[----:B------:R-:W-:Y:S01]  /*3640*/  FFMA.FTZ R3, R3, R24, R0 ;  /* 0x0000001803037223 */ /* 0x000fe20000010000 */
        /* <DEDUP_REMOVED lines=14> */
.L_x_4996:
[----:B------:R-:W0:Y:S02]  /*3730*/  F2I.S64.TRUNC R2, R2 ;  /* 0x0000000200027311 */ /* 0x000e24000020d900 */
[----:B0-----:R-:W-:-:S05]  /*3740*/  IMAD.MOV.U32 R5, RZ, RZ, R2 ;  /* 0x000000ffff057224 */ /* 0x001fca00078e0002 */
[----:B------:R3:W-:Y:S01]  /*3750*/  STG.E.U8 desc[UR36][R16.64], R5 ;  /* 0x0000000510007986 */ /* 0x0007e2000c101124 */
[----:B------:R-:W-:Y:S05]  /*3760*/  BRA `(.L_x_4998) ;  /* 0x0000000c00447947 */ /* 0x000fea0003800000 */
.L_x_4995:
        /* <DEDUP_REMOVED lines=9> */
.L_x_5000:
[----:B------:R-:W0:Y:S02]  /*3800*/  F2I.FTZ.TRUNC.NTZ R3, R2 ;  /* 0x0000000200037305 */ /* 0x000e24000021f100 */
[----:B0-----:R1:W-:Y:S01]  /*3810*/  STG.E desc[UR36][R16.64], R3 ;  /* 0x0000000310007986 */ /* 0x0013e2000c101924 */
[----:B------:R-:W-:Y:S05]  /*3820*/  BRA `(.L_x_4998) ;  /* 0x0000000c00147947 */ /* 0x000fea0003800000 */
.L_x_4999:
[----:B------:R-:W0:Y:S02]  /*3830*/  F2I.FTZ.TRUNC.NTZ R3, R2 ;  /* 0x0000000200037305 */ /* 0x000e24000021f100 */
[----:B0-----:R2:W-:Y:S01]  /*3840*/  STG.E.U16 desc[UR36][R16.64], R3 ;  /* 0x0000000310007986 */ /* 0x0015e2000c101524 */
[----:B------:R-:W-:Y:S05]  /*3850*/  BRA `(.L_x_4998) ;  /* 0x0000000c00087947 */ /* 0x000fea0003800000 */
.L_x_4994:
        /* <DEDUP_REMOVED lines=8> */
.L_x_5002:
[----:B------:R-:W-:-:S05]  /*38e0*/  F2FP.F16.F32.PACK_AB R2, RZ, R2 ;  /* 0x00000002ff02723e */ /* 0x000fca00000000ff */
[----:B------:R0:W-:Y:S01]  /*38f0*/  STG.E.U16 desc[UR36][R16.64], R2 ;  /* 0x0000000210007986 */ /* 0x0001e2000c101524 */
[----:B------:R-:W-:Y:S05]  /*3900*/  BRA `(.L_x_4998) ;  /* 0x0000000800dc7947 */ /* 0x000fea0003800000 */
.L_x_5001:
        /* <DEDUP_REMOVED lines=8> */
.L_x_5004:
[----:B------:R-:W-:-:S05]  /*3990*/  F2FP.F16.F32.PACK_AB R3, R3, R2 ;  /* 0x000000020303723e */ /* 0x000fca00000000ff */
[----:B------:R0:W-:Y:S01]  /*39a0*/  STG.E desc[UR36][R16.64], R3 ;  /* 0x0000000310007986 */ /* 0x0001e2000c101924 */
[----:B------:R-:W-:Y:S05]  /*39b0*/  BRA `(.L_x_4998) ;  /* 0x0000000800b07947 */ /* 0x000fea0003800000 */
.L_x_5003:
[----:B------:R-:W-:-:S06]  /*39c0*/  FMUL.FTZ R2, R2, 1 ;  /* 0x3f80000002027820 */ /* 0x000fcc0000410000 */
[----:B------:R-:W0:Y:S02]  /*39d0*/  F2F.F64.F32 R2, R2 ;  /* 0x0000000200027310 */ /* 0x000e240000201800 */
[----:B0-----:R0:W-:Y:S01]  /*39e0*/  STG.E.64 desc[UR36][R16.64], R2 ;  /* 0x0000000210007986 */ /* 0x0011e2000c101b24 */
[----:B------:R-:W-:Y:S05]  /*39f0*/  BRA `(.L_x_4998) ;  /* 0x0000000800a07947 */ /* 0x000fea0003800000 */
.L_x_4993:
        /* <DEDUP_REMOVED lines=14> */
.L_x_5007:
[----:B------:R-:W-:Y:S01]  /*3ae0*/  FMUL.FTZ R6, R3, 1 ;  /* 0x3f80000003067820 */ /* 0x000fe20000410000 */
[----:B------:R-:W-:-:S05]  /*3af0*/  FMUL.FTZ R4, R2, 1 ;  /* 0x3f80000002047820 */ /* 0x000fca0000410000 */
[----:B------:R-:W-:Y:S08]  /*3b00*/  F2F.F64.F32 R6, R6 ;  /* 0x0000000600067310 */ /* 0x000ff00000201800 */
[----:B------:R-:W0:Y:S02]  /*3b10*/  F2F.F64.F32 R4, R4 ;  /* 0x0000000400047310 */ /* 0x000e240000201800 */
[----:B0-----:R0:W-:Y:S01]  /*3b20*/  STG.E.128 desc[UR36][R16.64], R4 ;  /* 0x0000000410007986 */ /* 0x0011e2000c101d24 */
[----:B------:R-:W-:Y:S05]  /*3b30*/  BRA `(.L_x_4998) ;  /* 0x0000000800507947 */ /* 0x000fea0003800000 */
.L_x_5006:
        /* <DEDUP_REMOVED lines=20> */
.L_x_5011:
[----:B------:R-:W-:Y:S05]  /*3c80*/  BSYNC B0 ;  /* 0x0000000000007941 */ /* 0x000fea0003800000 */
.L_x_5010:
[----:B------:R-:W-:-:S05]  /*3c90*/  LOP3.LUT R5, R0, R5, RZ, 0xfc, !PT ;  /* 0x0000000500057212 */ /* 0x000fca00078efcff */
[----:B------:R0:W-:Y:S01]  /*3ca0*/  STG.E.U8 desc[UR36][R16.64], R5 ;  /* 0x0000000510007986 */ /* 0x0001e2000c101124 */
[----:B------:R-:W-:Y:S05]  /*3cb0*/  BRA `(.L_x_4998) ;  /* 0x0000000400f07947 */ /* 0x000fea0003800000 */
.L_x_5009:
        /* <DEDUP_REMOVED lines=12> */
.L_x_5013:
[----:B------:R-:W-:Y:S01]  /*3d80*/  IMAD.MOV.U32 R0, RZ, RZ, 0x7f ;  /* 0x0000007fff007424 */ /* 0x000fe200078e00ff */
[----:B------:R-:W-:-:S04]  /*3d90*/  ISETP.GT.U32.AND P0, PT, R4, 0x7f800000, PT ;  /* 0x7f8000000400780c */ /* 0x000fc80003f04070 */
[----:B------:R-:W-:-:S09]  /*3da0*/  SEL R0, R0, 0x7c, P0 ;  /* 0x0000007c00007807 */ /* 0x000fd20000000000 */
.L_x_5014:
[----:B------:R-:W-:Y:S05]  /*3db0*/  BSYNC B0 ;  /* 0x0000000000007941 */ /* 0x000fea0003800000 */
.L_x_5012:
[----:B------:R-:W-:-:S04]  /*3dc0*/  LOP3.LUT R2, R2, 0x80000000, RZ, 0xc0, !PT ;  /* 0x8000000002027812 */ /* 0x000fc800078ec0ff */
[----:B------:R-:W-:-:S04]  /*3dd0*/  SHF.R.U32.HI R3, RZ, 0x18, R2 ;  /* 0x00000018ff037819 */ /* 0x000fc80000011602 */
[----:B------:R-:W-:-:S05]  /*3de0*/  LOP3.LUT R3, R0, R3, RZ, 0xfc, !PT ;  /* 0x0000000300037212 */ /* 0x000fca00078efcff */
[----:B------:R0:W-:Y:S01]  /*3df0*/  STG.E.U8 desc[UR36][R16.64], R3 ;  /* 0x0000000310007986 */ /* 0x0001e2000c101124 */
[----:B------:R-:W-:Y:S05]  /*3e00*/  BRA `(.L_x_4998) ;  /* 0x00000004009c7947 */ /* 0x000fea0003800000 */
.L_x_5008:
[----:B------:R-:W-:-:S05]  /*3e10*/  F2FP.BF16.F32.PACK_AB R2, RZ, R2 ;  /* 0x00000002ff02723e */ /* 0x000fca00000010ff */
[----:B------:R0:W-:Y:S01]  /*3e20*/  STG.E.U16 desc[UR36][R16.64], R2 ;  /* 0x0000000210007986 */ /* 0x0001e2000c101524 */
[----:B------:R-:W-:Y:S05]  /*3e30*/  BRA `(.L_x_4998) ;  /* 0x0000000400907947 */ /* 0x000fea0003800000 */
.L_x_5005:
        /* <DEDUP_REMOVED lines=11> */
.L_x_5017:
        /* <DEDUP_REMOVED lines=16> */
.L_x_5020:
[----:B------:R-:W-:-:S04]  /*3ff0*/  LOP3.LUT R2, R2, 0x80000000, RZ, 0xc0, !PT ;  /* 0x8000000002027812 */ /* 0x000fc800078ec0ff */
[----:B------:R-:W-:-:S04]  /*4000*/  SHF.R.U32.HI R3, RZ, 0x18, R2 ;  /* 0x00000018ff037819 */ /* 0x000fc80000011602 */
[----:B------:R-:W-:-:S04]  /*4010*/  LOP3.LUT R0, R0, R3, RZ, 0xfc, !PT ;  /* 0x0000000300007212 */ /* 0x000fc800078efcff */
[----:B------:R-:W-:-:S07]  /*4020*/  PRMT R8, R0, 0x7610, R8 ;  /* 0x0000761000087816 */ /* 0x000fce0000000008 */
.L_x_5019:
[----:B------:R-:W-:Y:S05]  /*4030*/  BSYNC B0 ;  /* 0x0000000000007941 */ /* 0x000fea0003800000 */
.L_x_5018:
[----:B------:R0:W-:Y:S01]  /*4040*/  STG.E.U8 desc[UR36][R16.64], R8 ;  /* 0x0000000810007986 */ /* 0x0001e2000c101124 */
[----:B------:R-:W-:Y:S05]  /*4050*/  BRA `(.L_x_4998) ;  /* 0x0000000400087947 */ /* 0x000fea0003800000 */
.L_x_5016:
        /* <DEDUP_REMOVED lines=16> */
.L_x_5023:
[----:B------:R-:W-:-:S04]  /*4160*/  LOP3.LUT R2, R2, 0x80000000, RZ, 0xc0, !PT ;  /* 0x8000000002027812 */ /* 0x000fc800078ec0ff */
[----:B------:R-:W-:-:S04]  /*4170*/  SHF.R.U32.HI R3, RZ, 0x18, R2 ;  /* 0x00000018ff037819 */ /* 0x000fc80000011602 */
[----:B------:R-:W-:-:S04]  /*4180*/  LOP3.LUT R0, R0, R3, RZ, 0xfc, !PT ;  /* 0x0000000300007212 */ /* 0x000fc800078efcff */
[----:B------:R-:W-:-:S07]  /*4190*/  PRMT R8, R0, 0x7610, R8 ;  /* 0x0000761000087816 */ /* 0x000fce0000000008 */
.L_x_5022:
[----:B------:R-:W-:Y:S05]  /*41a0*/  BSYNC B0 ;  /* 0x0000000000007941 */ /* 0x000fea0003800000 */
.L_x_5021:
[----:B------:R0:W-:Y:S01]  /*41b0*/  STG.E.U8 desc[UR36][R16.64], R8 ;  /* 0x0000000810007986 */ /* 0x0001e2000c101124 */
[----:B------:R-:W-:Y:S05]  /*41c0*/  BRA `(.L_x_4998) ;  /* 0x0000000000ac7947 */ /* 0x000fea0003800000 */
.L_x_5015:
        /* <DEDUP_REMOVED lines=21> */
.L_x_4997:
        /* <DEDUP_REMOVED lines=16> */
.L_x_5026:
[----:B------:R-:W-:Y:S05]  /*4420*/  BRA `(.L_x_4998) ;  /* 0x0000000000147947 */ /* 0x000fea0003800000 */
.L_x_5025:
[----:B------:R-:W0:Y:S02]  /*4430*/  F2I.U64.TRUNC R2, R2 ;  /* 0x0000000200027311 */ /* 0x000e24000020d800 */
[----:B0-----:R0:W-:Y:S01]  /*4440*/  STG.E.64 desc[UR36][R16.64], R2 ;  /* 0x0000000210007986 */ /* 0x0011e2000c101b24 */
[----:B------:R-:W-:Y:S05]  /*4450*/  BRA `(.L_x_4998) ;  /* 0x0000000000087947 */ /* 0x000fea0003800000 */
.L_x_5024:
[----:B------:R-:W0:Y:S02]  /*4460*/  F2I.FTZ.U32.TRUNC.NTZ R3, R2 ;  /* 0x0000000200037305 */ /* 0x000e24000021f000 */
[----:B0-----:R0:W-:Y:S02]  /*4470*/  STG.E desc[UR36][R16.64], R3 ;  /* 0x0000000310007986 */ /* 0x0011e4000c101924 */
.L_x_4998:
[----:B------:R-:W-:-:S05]  /*4480*/  IMAD R18, R18, 0x200, R23 ;  /* 0x0000020012127824 */ /* 0x000fca00078e0217 */
[----:B------:R-:W-:-:S07]  /*4490*/  IADD3 R19, R18, 0x80, RZ ;  /* 0x0000008012137810 */ /* 0x000fce0007ffe0ff */
.L_x_4931:
[----:B------:R-:W-:Y:S05]  /*44a0*/  BSYNC B7 ;  /* 0x0000000000077941 */ /* 0x000fea0003800000 */
.L_x_4930:
        /* <DEDUP_REMOVED lines=358> */
.L_x_5029:
        /* <DEDUP_REMOVED lines=23> */
.L_x_5034:
[----:B------:R-:W2:Y:S01]  /*5c80*/  LDG.E.U8 R2, desc[UR36][R2.64] ;  /* 0x0000002402027981 */ /* 0x000ea2000c1e1100 */
[----:B------:R-:W-:Y:S01]  /*5c90*/  IMAD.MOV.U32 R23, RZ, RZ, RZ ;  /* 0x000000ffff177224 */ /* 0x000fe200078e00ff */
[----:B--2---:R-:W-:Y:S01]  /*5ca0*/  I2FP.F32.U32 R22, R2 ;  /* 0x0000000200167245 */ /* 0x004fe20000201000 */
[----:B------:R-:W-:Y:S06]  /*5cb0*/  BRA `(.L_x_5036) ;  /* 0x0000000c007c7947 */ /* 0x000fec0003800000 */
.L_x_5033:
        /* <DEDUP_REMOVED lines=10> */
.L_x_5038:
[----:B------:R-:W2:Y:S01]  /*5d60*/  LDG.E R2, desc[UR36][R2.64] ;  /* 0x0000002402027981 */ /* 0x000ea2000c1e1900 */
[----:B------:R-:W-:Y:S01]  /*5d70*/  IMAD.MOV.U32 R23, RZ, RZ, RZ ;  /* 0x000000ffff177224 */ /* 0x000fe200078e00ff */
[----:B--2---:R-:W-:Y:S01]  /*5d80*/  I2FP.F32.S32 R22, R2 ;  /* 0x0000000200167245 */ /* 0x004fe20000201400 */
[----:B------:R-:W-:Y:S06]  /*5d90*/  BRA `(.L_x_5036) ;  /* 0x0000000c00447947 */ /* 0x000fec0003800000 */
.L_x_5037:
[----:B------:R-:W2:Y:S01]  /*5da0*/  LDG.E.U16 R2, desc[UR36][R2.64] ;  /* 0x0000002402027981 */ /* 0x000ea2000c1e1500 */
[----:B------:R-:W-:Y:S01]  /*5db0*/  IMAD.MOV.U32 R23, RZ, RZ, RZ ;  /* 0x000000ffff177224 */ /* 0x000fe200078e00ff */
[----:B--2---:R0:W1:Y:S01]  /*5dc0*/  I2F.S16 R22, R2 ;  /* 0x0000000200167306 */ /* 0x0040620000101400 */
[----:B------:R-:W-:Y:S05]  /*5dd0*/  BRA `(.L_x_5036) ;  /* 0x0000000c00347947 */ /* 0x000fea0003800000 */
.L_x_5032:
        /* <DEDUP_REMOVED lines=9> */
.L_x_5040:
[----:B------:R-:W2:Y:S01]  /*5e70*/  LDG.E.U16 R2, desc[UR36][R2.64] ;  /* 0x0000002402027981 */ /* 0x000ea2000c1e1500 */
[----:B------:R-:W-:Y:S02]  /*5e80*/  IMAD.MOV.U32 R23, RZ, RZ, RZ ;  /* 0x000000ffff177224 */ /* 0x000fe400078e00ff */
[----:B--2---:R-:W-:Y:S01]  /*5e90*/  HADD2.F32 R22, -RZ, R2.H0_H0 ;  /* 0x20000002ff167230 */ /* 0x004fe20000004100 */
[----:B------:R-:W-:Y:S06]  /*5ea0*/  BRA `(.L_x_5036) ;  /* 0x0000000c00007947 */ /* 0x000fec0003800000 */
.L_x_5039:
        /* <DEDUP_REMOVED lines=8> */
.L_x_5042:
[----:B------:R-:W2:Y:S02]  /*5f30*/  LDG.E R2, desc[UR36][R2.64] ;  /* 0x0000002402027981 */ /* 0x000ea4000c1e1900 */
[--C-:B--2---:R-:W-:Y:S02]  /*5f40*/  HADD2.F32 R23, -RZ, R2.reuse.H1_H1 ;  /* 0x30000002ff177230 */ /* 0x104fe40000004100 */
[----:B------:R-:W-:Y:S01]  /*5f50*/  HADD2.F32 R22, -RZ, R2.H0_H0 ;  /* 0x20000002ff167230 */ /* 0x000fe20000004100 */
[----:B------:R-:W-:Y:S06]  /*5f60*/  BRA `(.L_x_5036) ;  /* 0x0000000800d07947 */ /* 0x000fec0003800000 */
.L_x_5041:
        /* <DEDUP_REMOVED lines=8> */
.L_x_5031:
        /* <DEDUP_REMOVED lines=13> */
.L_x_5045:
        /* <DEDUP_REMOVED lines=10> */
.L_x_5044:
        /* <DEDUP_REMOVED lines=27> */
.L_x_5047:
        /* <DEDUP_REMOVED lines=14> */
.L_x_5046:
[----:B------:R-:W2:Y:S01]  /*63f0*/  LDG.E.U16 R2, desc[UR36][R2.64] ;  /* 0x0000002402027981 */ /* 0x000ea2000c1e1500 */
[----:B------:R-:W-:Y:S02]  /*6400*/  IMAD.MOV.U32 R23, RZ, RZ, RZ ;  /* 0x000000ffff177224 */ /* 0x000fe400078e00ff */
[----:B--2---:R-:W-:Y:S01]  /*6410*/  IMAD.U32 R22, R2, 0x10000, RZ ;  /* 0x0001000002167824 */ /* 0x004fe200078e00ff */
[----:B------:R-:W-:Y:S06]  /*6420*/  BRA `(.L_x_5036) ;  /* 0x0000000400a07947 */ /* 0x000fec0003800000 */
.L_x_5043:
        /* <DEDUP_REMOVED lines=12> */
.L_x_5050:
        /* <DEDUP_REMOVED lines=20> */
.L_x_5052:
[----:B------:R-:W-:Y:S05]  /*6630*/  BSYNC B0 ;  /* 0x0000000000007941 */ /* 0x000fea0003800000 */
.L_x_5051:
[----:B------:R-:W-:Y:S01]  /*6640*/  IMAD.SHL.U32 R2, R2, 0x100000, RZ ;  /* 0x0010000002027824 */ /* 0x000fe200078e00ff */
[----:B------:R-:W-:-:S04]  /*6650*/  LEA R3, R0, 0x3b800000, 0x17 ;  /* 0x3b80000000037811 */ /* 0x000fc800078eb8ff */
[----:B------:R-:W-:Y:S01]  /*6660*/  LOP3.LUT R22, R3, R2, R22, 0xfe, !PT ;  /* 0x0000000203167212 */ /* 0x000fe200078efe16 */
[----:B------:R-:W-:Y:S06]  /*6670*/  BRA `(.L_x_5036) ;  /* 0x00000004000c7947 */ /* 0x000fec0003800000 */
.L_x_5049:
        /* <DEDUP_REMOVED lines=20> */
.L_x_5054:
[----:B------:R-:W-:Y:S05]  /*67c0*/  BSYNC B0 ;  /* 0x0000000000007941 */ /* 0x000fea0003800000 */
.L_x_5053:
[----:B------:R-:W-:Y:S01]  /*67d0*/  IMAD.SHL.U32 R2, R2, 0x200000, RZ ;  /* 0x0020000002027824 */ /* 0x000fe200078e00ff */
[----:B------:R-:W-:-:S04]  /*67e0*/  LEA R3, R0, 0x37800000, 0x17 ;  /* 0x3780000000037811 */ /* 0x000fc800078eb8ff */
[----:B------:R-:W-:Y:S01]  /*67f0*/  LOP3.LUT R22, R3, R2, R22, 0xfe, !PT ;  /* 0x0000000203167212 */ /* 0x000fe200078efe16 */
[----:B------:R-:W-:Y:S06]  /*6800*/  BRA `(.L_x_5036) ;  /* 0x0000000000a87947 */ /* 0x000fec0003800000 */
.L_x_5048:
        /* <DEDUP_REMOVED lines=14> */
.L_x_5058:
[----:B------:R-:W-:Y:S05]  /*68f0*/  BSYNC B0 ;  /* 0x0000000000007941 */ /* 0x000fea0003800000 */
.L_x_5057:
[----:B------:R-:W-:Y:S01]  /*6900*/  IMAD.MOV.U32 R23, RZ, RZ, RZ ;  /* 0x000000ffff177224 */ /* 0x000fe200078e00ff */
[----:B------:R-:W-:Y:S06]  /*6910*/  BRA `(.L_x_5036) ;  /* 0x0000000000647947 */ /* 0x000fec0003800000 */
.L_x_5035:
        /* <DEDUP_REMOVED lines=16> */
.L_x_5059:
[----:B------:R-:W-:Y:S01]  /*6a20*/  CS2R R22, SRZ ;  /* 0x0000000000167805 */ /* 0x000fe2000001ff00 */
[----:B------:R-:W-:Y:S06]  /*6a30*/  BRA `(.L_x_5036) ;  /* 0x00000000001c7947 */ /* 0x000fec0003800000 */
.L_x_5056:
[----:B------:R-:W2:Y:S01]  /*6a40*/  LDG.E.64 R2, desc[UR36][R2.64] ;  /* 0x0000002402027981 */ /* 0x000ea2000c1e1b00 */
[----:B------:R-:W-:Y:S01]  /*6a50*/  IMAD.MOV.U32 R23, RZ, RZ, RZ ;  /* 0x000000ffff177224 */ /* 0x000fe200078e00ff */
[----:B--2---:R0:W1:Y:S01]  /*6a60*/  I2F.U64 R22, R2 ;  /* 0x0000000200167312 */ /* 0x0040620000301000 */
[----:B------:R-:W-:Y:S05]  /*6a70*/  BRA `(.L_x_5036) ;  /* 0x00000000000c7947 */ /* 0x000fea0003800000 */
.L_x_5055:
[----:B------:R-:W2:Y:S01]  /*6a80*/  LDG.E R2, desc[UR36][R2.64] ;  /* 0x0000002402027981 */ /* 0x000ea2000c1e1900 */
[----:B------:R-:W-:Y:S01]  /*6a90*/  IMAD.MOV.U32 R23, RZ, RZ, RZ ;  /* 0x000000ffff177224 */ /* 0x000fe200078e00ff */
[----:B--2---:R-:W-:-:S07]  /*6aa0*/  I2FP.F32.U32 R22, R2 ;  /* 0x0000000200167245 */ /* 0x004fce0000201000 */
.L_x_5036:
[----:B------:R-:W-:Y:S05]  /*6ab0*/  BSYNC B6 ;  /* 0x0000000000067941 */ /* 0x000fea0003800000 */
.L_x_5030:
        /* <DEDUP_REMOVED lines=20> */
.L_x_5064:
[----:B------:R-:W2:Y:S01]  /*6c00*/  LDG.E.U8 R2, desc[UR36][R4.64] ;  /* 0x0000002404027981 */ /* 0x000ea2000c1e1100 */
[----:B------:R-:W-:Y:S01]  /*6c10*/  IMAD.MOV.U32 R3, RZ, RZ, RZ ;  /* 0x000000ffff037224 */ /* 0x000fe200078e00ff */
[----:B--2---:R-:W-:Y:S01]  /*6c20*/  I2FP.F32.U32 R2, R2 ;  /* 0x0000000200027245 */ /* 0x004fe20000201000 */
[----:B------:R-:W-:Y:S06]  /*6c30*/  BRA `(.L_x_5066) ;  /* 0x0000000c007c7947 */ /* 0x000fec0003800000 */
.L_x_5063:
        /* <DEDUP_REMOVED lines=10> */
.L_x_5068:
[----:B------:R-:W2:Y:S01]  /*6ce0*/  LDG.E R2, desc[UR36][R4.64] ;  /* 0x0000002404027981 */ /* 0x000ea2000c1e1900 */
[----:B------:R-:W-:Y:S01]  /*6cf0*/  IMAD.MOV.U32 R3, RZ, RZ, RZ ;  /* 0x000000ffff037224 */ /* 0x000fe200078e00ff */
[----:B--2---:R-:W-:Y:S01]  /*6d00*/  I2FP.F32.S32 R2, R2 ;  /* 0x0000000200027245 */ /* 0x004fe20000201400 */
[----:B------:R-:W-:Y:S06]  /*6d10*/  BRA `(.L_x_5066) ;  /* 0x0000000c00447947 */ /* 0x000fec0003800000 */
.L_x_5067:
[----:B------:R-:W2:Y:S01]  /*6d20*/  LDG.E.U16 R2, desc[UR36][R4.64] ;  /* 0x0000002404027981 */ /* 0x000ea2000c1e1500 */
[----:B------:R-:W-:Y:S01]  /*6d30*/  IMAD.MOV.U32 R3, RZ, RZ, RZ ;  /* 0x000000ffff037224 */ /* 0x000fe200078e00ff */
[----:B--2---:R-:W0:Y:S01]  /*6d40*/  I2F.S16 R2, R2 ;  /* 0x0000000200027306 */ /* 0x004e220000101400 */
[----:B------:R-:W-:Y:S05]  /*6d50*/  BRA `(.L_x_5066) ;  /* 0x0000000c00347947 */ /* 0x000fea0003800000 */
.L_x_5062:
        /* <DEDUP_REMOVED lines=9> */
.L_x_5070:
[----:B------:R-:W2:Y:S01]  /*6df0*/  LDG.E.U16 R2, desc[UR36][R4.64] ;  /* 0x0000002404027981 */ /* 0x000ea2000c1e1500 */
[----:B------:R-:W-:Y:S02]  /*6e00*/  IMAD.MOV.U32 R3, RZ, RZ, RZ ;  /* 0x000000ffff037224 */ /* 0x000fe400078e00ff */
[----:B--2---:R-:W-:Y:S01]  /*6e10*/  HADD2.F32 R2, -RZ, R2.H0_H0 ;  /* 0x20000002ff027230 */ /* 0x004fe20000004100 */
[----:B------:R-:W-:Y:S06]  /*6e20*/  BRA `(.L_x_5066) ;  /* 0x0000000c00007947 */ /* 0x000fec0003800000 */
.L_x_5069:
        /* <DEDUP_REMOVED lines=8> */
.L_x_5072:
[----:B------:R-:W2:Y:S02]  /*6eb0*/  LDG.E R2, desc[UR36][R4.64] ;  /* 0x0000002404027981 */ /* 0x000ea4000c1e1900 */
[--C-:B--2---:R-:W-:Y:S02]  /*6ec0*/  HADD2.F32 R3, -RZ, R2.reuse.H1_H1 ;  /* 0x30000002ff037230 */ /* 0x104fe40000004100 */
[----:B------:R-:W-:Y:S01]  /*6ed0*/  HADD2.F32 R2, -RZ, R2.H0_H0 ;  /* 0x20000002ff027230 */ /* 0x000fe20000004100 */
[----:B------:R-:W-:Y:S06]  /*6ee0*/  BRA `(.L_x_5066) ;  /* 0x0000000800d07947 */ /* 0x000fec0003800000 */
.L_x_5071:
        /* <DEDUP_REMOVED lines=8> */
.L_x_5061:
        /* <DEDUP_REMOVED lines=13> */
.L_x_5075:
        /* <DEDUP_REMOVED lines=10> */
.L_x_5074:
        /* <DEDUP_REMOVED lines=27> */
.L_x_5077:
        /* <DEDUP_REMOVED lines=14> */
.L_x_5076:
[----:B------:R-:W2:Y:S01]  /*7370*/  LDG.E.U16 R2, desc[UR36][R4.64] ;  /* 0x0000002404027981 */ /* 0x000ea2000c1e1500 */
[----:B------:R-:W-:Y:S02]  /*7380*/  IMAD.MOV.U32 R3, RZ, RZ, RZ ;  /* 0x000000ffff037224 */ /* 0x000fe400078e00ff */
[----:B--2---:R-:W-:Y:S01]  /*7390*/  IMAD.U32 R2, R2, 0x10000, RZ ;  /* 0x0001000002027824 */ /* 0x004fe200078e00ff */
[----:B------:R-:W-:Y:S06]  /*73a0*/  BRA `(.L_x_5066) ;  /* 0x0000000400a07947 */ /* 0x000fec0003800000 */
.L_x_5073:
        /* <DEDUP_REMOVED lines=12> */
.L_x_5080:
        /* <DEDUP_REMOVED lines=20> */
.L_x_5082:
[----:B------:R-:W-:Y:S05]  /*75b0*/  BSYNC B0 ;  /* 0x0000000000007941 */ /* 0x000fea0003800000 */
.L_x_5081:
[----:B------:R-:W-:Y:S01]  /*75c0*/  IMAD.SHL.U32 R2, R2, 0x100000, RZ ;  /* 0x0010000002027824 */ /* 0x000fe200078e00ff */
[----:B------:R-:W-:-:S04]  /*75d0*/  LEA R5, R0, 0x3b800000, 0x17 ;  /* 0x3b80000000057811 */ /* 0x000fc800078eb8ff */
[----:B------:R-:W-:Y:S01]  /*75e0*/  LOP3.LUT R2, R5, R2, R6, 0xfe, !PT ;  /* 0x0000000205027212 */ /* 0x000fe200078efe06 */
[----:B------:R-:W-:Y:S06]  /*75f0*/  BRA `(.L_x_5066) ;  /* 0x00000004000c7947 */ /* 0x000fec0003800000 */
.L_x_5079:
        /* <DEDUP_REMOVED lines=20> */
.L_x_5084:
[----:B------:R-:W-:Y:S05]  /*7740*/  BSYNC B0 ;  /* 0x0000000000007941 */ /* 0x000fea0003800000 */
.L_x_5083:
[----:B------:R-:W-:Y:S01]  /*7750*/  IMAD.SHL.U32 R2, R2, 0x200000, RZ ;  /* 0x0020000002027824 */ /* 0x000fe200078e00ff */
[----:B------:R-:W-:-:S04]  /*7760*/  LEA R5, R0, 0x37800000, 0x17 ;  /* 0x3780000000057811 */ /* 0x000fc800078eb8ff */
[----:B------:R-:W-:Y:S01]  /*7770*/  LOP3.LUT R2, R5, R2, R6, 0xfe, !PT ;  /* 0x0000000205027212 */ /* 0x000fe200078efe06 */
[----:B------:R-:W-:Y:S06]  /*7780*/  BRA `(.L_x_5066) ;  /* 0x0000000000a87947 */ /* 0x000fec0003800000 */
.L_x_5078:
        /* <DEDUP_REMOVED lines=14> */
.L_x_5088:
[----:B------:R-:W-:Y:S05]  /*7870*/  BSYNC B0 ;  /* 0x0000000000007941 */ /* 0x000fea0003800000 */
.L_x_5087:
[----:B------:R-:W-:Y:S01]  /*7880*/  IMAD.MOV.U32 R3, RZ, RZ, RZ ;  /* 0x000000ffff037224 */ /* 0x000fe200078e00ff */
[----:B------:R-:W-:Y:S06]  /*7890*/  BRA `(.L_x_5066) ;  /* 0x0000000000647947 */ /* 0x000fec0003800000 */
.L_x_5065:
        /* <DEDUP_REMOVED lines=16> */
.L_x_5089:
[----:B------:R-:W-:Y:S01]  /*79a0*/  CS2R R2, SRZ ;  /* 0x0000000000027805 */ /* 0x000fe2000001ff00 */
[----:B------:R-:W-:Y:S06]  /*79b0*/  BRA `(.L_x_5066) ;  /* 0x00000000001c7947 */ /* 0x000fec0003800000 */
.L_x_5086:
[----:B------:R-:W2:Y:S01]  /*79c0*/  LDG.E.64 R4, desc[UR36][R4.64] ;  /* 0x0000002404047981 */ /* 0x000ea2000c1e1b00 */
[----:B------:R-:W-:Y:S01]  /*79d0*/  IMAD.MOV.U32 R3, RZ, RZ, RZ ;  /* 0x000000ffff037224 */ /* 0x000fe200078e00ff */
[----:B--2---:R0:W2:Y:S01]  /*79e0*/  I2F.U64 R2, R4 ;  /* 0x0000000400027312 */ /* 0x0040a20000301000 */
[----:B------:R-:W-:Y:S05]  /*79f0*/  BRA `(.L_x_5066) ;  /* 0x00000000000c7947 */ /* 0x000fea0003800000 */
.L_x_5085:
[----:B------:R-:W2:Y:S01]  /*7a00*/  LDG.E R2, desc[UR36][R4.64] ;  /* 0x0000002404027981 */ /* 0x000ea2000c1e1900 */
[----:B------:R-:W-:Y:S01]  /*7a10*/  IMAD.MOV.U32 R3, RZ, RZ, RZ ;  /* 0x000000ffff037224 */ /* 0x000fe200078e00ff */
[----:B--2---:R-:W-:-:S07]  /*7a20*/  I2FP.F32.U32 R2, R2 ;  /* 0x0000000200027245 */ /* 0x004fce0000201000 */
.L_x_5066:
[----:B------:R-:W-:Y:S05]  /*7a30*/  BSYNC B6 ;  /* 0x0000000000067941 */ /* 0x000fea0003800000 */
.L_x_5060:
[----:B------:R-:W1:Y:S01]  /*7a40*/  LDC.U8 R6, c[0x0][0x491] ;  /* 0x00012440ff067b82 */ /* 0x000e620000000000 */
[-C--:B0---45:R-:W-:Y:S01]  /*7a50*/  FMUL.FTZ R5, R3, R23.reuse ;  /* 0x0000001703057220 */ /* 0x0b1fe20000410000 */
[----:B--23--:R-:W-:-:S03]  /*7a60*/  FMUL.FTZ R0, R2, R23 ;  /* 0x0000001702007220 */ /* 0x00cfc60000410000 */
        /* <DEDUP_REMOVED lines=16> */
.L_x_5093:
[----:B------:R-:W0:Y:S02]  /*7b70*/  F2I.S64.TRUNC R2, R2 ;  /* 0x0000000200027311 */ /* 0x000e24000020d900 */
[----:B0-----:R-:W-:-:S05]  /*7b80*/  IMAD.MOV.U32 R5, RZ, RZ, R2 ;  /* 0x000000ffff057224 */ /* 0x001fca00078e0002 */
[----:B------:R0:W-:Y:S01]  /*7b90*/  STG.E.U8 desc[UR36][R16.64], R5 ;  /* 0x0000000510007986 */ /* 0x0001e2000c101124 */
[----:B------:R-:W-:Y:S05]  /*7ba0*/  BRA `(.L_x_5095) ;  /* 0x0000000c00447947 */ /* 0x000fea0003800000 */
.L_x_5092:
        /* <DEDUP_REMOVED lines=9> */
.L_x_5097:
[----:B------:R-:W0:Y:S02]  /*7c40*/  F2I.FTZ.TRUNC.NTZ R3, R2 ;  /* 0x0000000200037305 */ /* 0x000e24000021f100 */
[----:B0-----:R0:W-:Y:S01]  /*7c50*/  STG.E desc[UR36][R16.64], R3 ;  /* 0x0000000310007986 */ /* 0x0011e2000c101924 */
[----:B------:R-:W-:Y:S05]  /*7c60*/  BRA `(.L_x_5095) ;  /* 0x0000000c00147947 */ /* 0x000fea0003800000 */
.L_x_5096:
[----:B------:R-:W0:Y:S02]  /*7c70*/  F2I.FTZ.TRUNC.NTZ R3, R2 ;  /* 0x0000000200037305 */ /* 0x000e24000021f100 */
[----:B0-----:R0:W-:Y:S01]  /*7c80*/  STG.E.U16 desc[UR36][R16.64], R3 ;  /* 0x0000000310007986 */ /* 0x0011e2000c101524 */
[----:B------:R-:W-:Y:S05]  /*7c90*/  BRA `(.L_x_5095) ;  /* 0x0000000c00087947 */ /* 0x000fea0003800000 */
.L_x_5091:
        /* <DEDUP_REMOVED lines=8> */
.L_x_5099:
[----:B------:R-:W-:-:S05]  /*7d20*/  F2FP.F16.F32.PACK_AB R2, RZ, R2 ;  /* 0x00000002ff02723e */ /* 0x000fca00000000ff */
[----:B------:R0:W-:Y:S01]  /*7d30*/  STG.E.U16 desc[UR36][R16.64], R2 ;  /* 0x0000000210007986 */ /* 0x0001e2000c101524 */
[----:B------:R-:W-:Y:S05]  /*7d40*/  BRA `(.L_x_5095) ;  /* 0x0000000800dc7947 */ /* 0x000fea0003800000 */
.L_x_5098:
        /* <DEDUP_REMOVED lines=8> */
.L_x_5101:
[----:B------:R-:W-:-:S05]  /*7dd0*/  F2FP.F16.F32.PACK_AB R3, R3, R2 ;  /* 0x000000020303723e */ /* 0x000fca00000000ff */
[----:B------:R0:W-:Y:S01]  /*7de0*/  STG.E desc[UR36][R16.64], R3 ;  /* 0x0000000310007986 */ /* 0x0001e2000c101924 */
[----:B------:R-:W-:Y:S05]  /*7df0*/  BRA `(.L_x_5095) ;  /* 0x0000000800b07947 */ /* 0x000fea0003800000 */
.L_x_5100:
[----:B------:R-:W-:-:S06]  /*7e00*/  FMUL.FTZ R2, R2, 1 ;  /* 0x3f80000002027820 */ /* 0x000fcc0000410000 */
[----:B------:R-:W0:Y:S02]  /*7e10*/  F2F.F64.F32 R2, R2 ;  /* 0x0000000200027310 */ /* 0x000e240000201800 */
[----:B0-----:R0:W-:Y:S01]  /*7e20*/  STG.E.64 desc[UR36][R16.64], R2 ;  /* 0x0000000210007986 */ /* 0x0011e2000c101b24 */
[----:B------:R-:W-:Y:S05]  /*7e30*/  BRA `(.L_x_5095) ;  /* 0x0000000800a07947 */ /* 0x000fea0003800000 */
.L_x_5090:
        /* <DEDUP_REMOVED lines=14> */
.L_x_5104:
[----:B------:R-:W-:Y:S01]  /*7f20*/  FMUL.FTZ R6, R3, 1 ;  /* 0x3f80000003067820 */ /* 0x000fe20000410000 */
[----:B------:R-:W-:-:S05]  /*7f30*/  FMUL.FTZ R4, R2, 1 ;  /* 0x3f80000002047820 */ /* 0x000fca0000410000 */
[----:B------:R-:W-:Y:S08]  /*7f40*/  F2F.F64.F32 R6, R6 ;  /* 0x0000000600067310 */ /* 0x000ff00000201800 */
[----:B------:R-:W0:Y:S02]  /*7f50*/  F2F.F64.F32 R4, R4 ;  /* 0x0000000400047310 */ /* 0x000e240000201800 */
[----:B0-----:R0:W-:Y:S01]  /*7f60*/  STG.E.128 desc[UR36][R16.64], R4 ;  /* 0x0000000410007986 */ /* 0x0011e2000c101d24 */
[----:B------:R-:W-:Y:S05]  /*7f70*/  BRA `(.L_x_5095) ;  /* 0x0000000800507947 */ /* 0x000fea0003800000 */
.L_x_5103:
        /* <DEDUP_REMOVED lines=20> */
.L_x_5108:
[----:B------:R-:W-:Y:S05]  /*80c0*/  BSYNC B0 ;  /* 0x0000000000007941 */ /* 0x000fea0003800000 */
.L_x_5107:
[----:B------:R-:W-:-:S05]  /*80d0*/  LOP3.LUT R5, R0, R5, RZ, 0xfc, !PT ;  /* 0x0000000500057212 */ /* 0x000fca00078efcff */
[----:B------:R0:W-:Y:S01]  /*80e0*/  STG.E.U8 desc[UR36][R16.64], R5 ;  /* 0x0000000510007986 */ /* 0x0001e2000c101124 */
[----:B------:R-:W-:Y:S05]  /*80f0*/  BRA `(.L_x_5095) ;  /* 0x0000000400f07947 */ /* 0x000fea0003800000 */
.L_x_5106:
        /* <DEDUP_REMOVED lines=12> */
.L_x_5110:
[----:B------:R-:W-:Y:S01]  /*81c0*/  IMAD.MOV.U32 R0, RZ, RZ, 0x7f ;  /* 0x0000007fff007424 */ /* 0x000fe200078e00ff */
[----:B------:R-:W-:-:S04]  /*81d0*/  ISETP.GT.U32.AND P0, PT, R4, 0x7f800000, PT ;  /* 0x7f8000000400780c */ /* 0x000fc80003f04070 */
[----:B------:R-:W-:-:S09]  /*81e0*/  SEL R0, R0, 0x7c, P0 ;  /* 0x0000007c00007807 */ /* 0x000fd20000000000 */
.L_x_5111:
[----:B------:R-:W-:Y:S05]  /*81f0*/  BSYNC B0 ;  /* 0x0000000000007941 */ /* 0x000fea0003800000 */
.L_x_5109:
[----:B------:R-:W-:-:S04]  /*8200*/  LOP3.LUT R2, R2, 0x80000000, RZ, 0xc0, !PT ;  /* 0x8000000002027812 */ /* 0x000fc800078ec0ff */
[----:B------:R-:W-:-:S04]  /*8210*/  SHF.R.U32.HI R3, RZ, 0x18, R2 ;  /* 0x00000018ff037819 */ /* 0x000fc80000011602 */
[----:B------:R-:W-:-:S05]  /*8220*/  LOP3.LUT R3, R0, R3, RZ, 0xfc, !PT ;  /* 0x0000000300037212 */ /* 0x000fca00078efcff */
[----:B------:R0:W-:Y:S01]  /*8230*/  STG.E.U8 desc[UR36][R16.64], R3 ;  /* 0x0000000310007986 */ /* 0x0001e2000c101124 */
[----:B------:R-:W-:Y:S05]  /*8240*/  BRA `(.L_x_5095) ;  /* 0x00000004009c7947 */ /* 0x000fea0003800000 */
.L_x_5105:
[----:B------:R-:W-:-:S05]  /*8250*/  F2FP.BF16.F32.PACK_AB R2, RZ, R2 ;  /* 0x00000002ff02723e */ /* 0x000fca00000010ff */
[----:B------:R0:W-:Y:S01]  /*8260*/  STG.E.U16 desc[UR36][R16.64], R2 ;  /* 0x0000000210007986 */ /* 0x0001e2000c101524 */
[----:B------:R-:W-:Y:S05]  /*8270*/  BRA `(.L_x_5095) ;  /* 0x0000000400907947 */ /* 0x000fea0003800000 */
.L_x_5102:
        /* <DEDUP_REMOVED lines=11> */
.L_x_5114:
        /* <DEDUP_REMOVED lines=16> */
.L_x_5117:
[----:B------:R-:W-:-:S04]  /*8430*/  LOP3.LUT R2, R2, 0x80000000, RZ, 0xc0, !PT ;  /* 0x8000000002027812 */ /* 0x000fc800078ec0ff */
[----:B------:R-:W-:-:S04]  /*8440*/  SHF.R.U32.HI R3, RZ, 0x18, R2 ;  /* 0x00000018ff037819 */ /* 0x000fc80000011602 */
[----:B------:R-:W-:-:S04]  /*8450*/  LOP3.LUT R0, R0, R3, RZ, 0xfc, !PT ;  /* 0x0000000300007212 */ /* 0x000fc800078efcff */
[----:B------:R-:W-:-:S07]  /*8460*/  PRMT R8, R0, 0x7610, R8 ;  /* 0x0000761000087816 */ /* 0x000fce0000000008 */
.L_x_5116:
[----:B------:R-:W-:Y:S05]  /*8470*/  BSYNC B0 ;  /* 0x0000000000007941 */ /* 0x000fea0003800000 */
.L_x_5115:
[----:B------:R3:W-:Y:S01]  /*8480*/  STG.E.U8 desc[UR36][R16.64], R8 ;  /* 0x0000000810007986 */ /* 0x0007e2000c101124 */
[----:B------:R-:W-:Y:S05]  /*8490*/  BRA `(.L_x_5095) ;  /* 0x0000000400087947 */ /* 0x000fea0003800000 */
.L_x_5113:
        /* <DEDUP_REMOVED lines=16> */
.L_x_5120:
[----:B------:R-:W-:-:S04]  /*85a0*/  LOP3.LUT R2, R2, 0x80000000, RZ, 0xc0, !PT ;  /* 0x8000000002027812 */ /* 0x000fc800078ec0ff */
[----:B------:R-:W-:-:S04]  /*85b0*/  SHF.R.U32.HI R3, RZ, 0x18, R2 ;  /* 0x00000018ff037819 */ /* 0x000fc80000011602 */
[----:B------:R-:W-:-:S04]  /*85c0*/  LOP3.LUT R0, R0, R3, RZ, 0xfc, !PT ;  /* 0x0000000300007212 */ /* 0x000fc800078efcff */
[----:B------:R-:W-:-:S07]  /*85d0*/  PRMT R8, R0, 0x7610, R8 ;  /* 0x0000761000087816 */ /* 0x000fce0000000008 */
.L_x_5119:
[----:B------:R-:W-:Y:S05]  /*85e0*/  BSYNC B0 ;  /* 0x0000000000007941 */ /* 0x000fea0003800000 */
.L_x_5118:
[----:B------:R0:W-:Y:S01]  /*85f0*/  STG.E.U8 desc[UR36][R16.64], R8 ;  /* 0x0000000810007986 */ /* 0x0001e2000c101124 */
[----:B------:R-:W-:Y:S05]  /*8600*/  BRA `(.L_x_5095) ;  /* 0x0000000000ac7947 */ /* 0x000fea0003800000 */
.L_x_5112:
        /* <DEDUP_REMOVED lines=21> */
.L_x_5094:
        /* <DEDUP_REMOVED lines=16> */
.L_x_5123:
[----:B------:R-:W-:Y:S05]  /*8860*/  BRA `(.L_x_5095) ;  /* 0x0000000000147947 */ /* 0x000fea0003800000 */
.L_x_5122:
[----:B------:R-:W0:Y:S02]  /*8870*/  F2I.U64.TRUNC R2, R2 ;  /* 0x0000000200027311 */ /* 0x000e24000020d800 */
[----:B0-----:R2:W-:Y:S01]  /*8880*/  STG.E.64 desc[UR36][R16.64], R2 ;  /* 0x0000000210007986 */ /* 0x0015e2000c101b24 */
[----:B------:R-:W-:Y:S05]  /*8890*/  BRA `(.L_x_5095) ;  /* 0x0000000000087947 */ /* 0x000fea0003800000 */
.L_x_5121:
[----:B------:R-:W0:Y:S02]  /*88a0*/  F2I.FTZ.U32.TRUNC.NTZ R3, R2 ;  /* 0x0000000200037305 */ /* 0x000e24000021f000 */
[----:B0-----:R0:W-:Y:S02]  /*88b0*/  STG.E desc[UR36][R16.64], R3 ;  /* 0x0000000310007986 */ /* 0x0011e4000c101924 */
.L_x_5095:
[----:B------:R-:W-:-:S07]  /*88c0*/  VIADD R19, R19, 0x80 ;  /* 0x0000008013137836 */ /* 0x000fce0000000000 */
.L_x_5028:
[----:B------:R-:W-:Y:S05]  /*88d0*/  BSYNC B7 ;  /* 0x0000000000077941 */ /* 0x000fea0003800000 */
.L_x_5027:
[----:B------:R-:W-:Y:S01]  /*88e0*/  ULDC UR4, c[0x0][0x210] ;  /* 0x0000840000047ab9 */ /* 0x000fe20000000800 */
[----:B------:R-:W-:Y:S01]  /*88f0*/  BSSY B7, `(.L_x_5124) ;  /* 0x0000441000077945 */ /* 0x000fe20003800000 */
[----:B------:R-:W-:-:S13]  /*8900*/  ISETP.GE.AND P0, PT, R19, UR4, PT ;  /* 0x0000000413007c0c */ /* 0x000fda000bf06270 */
[----:B------:R-:W-:Y:S05]  /*8910*/  @P0 BRA `(.L_x_5125) ;  /* 0x0000004000f80947 */ /* 0x000fea0003800000 */
[----:B0-----:R-:W0:Y:S01]  /*8920*/  LDC R6, c[0x0][0x218] ;  /* 0x00008600ff067b82 */ /* 0x001e220000000800 */
[----:B------:R-:W-:Y:S01]  /*8930*/  HFMA2.MMA R18, -RZ, RZ, 0, 0 ;  /* 0x00000000ff127435 */ /* 0x000fe200000001ff */
        /* <DEDUP_REMOVED lines=352> */
.L_x_5126:
        /* <DEDUP_REMOVED lines=23> */
.L_x_5131:
[----:B------:R-:W2:Y:S01]  /*a0b0*/  LDG.E.U8 R2, desc[UR36][R2.64] ;  /* 0x0000002402027981 */ /* 0x000ea2000c1e1100 */
[----:B------:R-:W-:Y:S01]  /*a0c0*/  IMAD.MOV.U32 R23, RZ, RZ, RZ ;  /* 0x000000ffff177224 */ /* 0x000fe200078e00ff */
[----:B--2---:R-:W-:Y:S01]  /*a0d0*/  I2FP.F32.U32 R22, R2 ;  /* 0x0000000200167245 */ /* 0x004fe20000201000 */
[----:B------:R-:W-:Y:S06]  /*a0e0*/  BRA `(.L_x_5133) ;  /* 0x0000000c007c7947 */ /* 0x000fec0003800000 */
.L_x_5130:
        /* <DEDUP_REMOVED lines=10> */
.L_x_5135:
[----:B------:R-:W2:Y:S01]  /*a190*/  LDG.E R2, desc[UR36][R2.64] ;  /* 0x0000002402027981 */ /* 0x000ea2000c1e1900 */
[----:B------:R-:W-:Y:S01]  /*a1a0*/  IMAD.MOV.U32 R23, RZ, RZ, RZ ;  /* 0x000000ffff177224 */ /* 0x000fe200078e00ff */
[----:B--2---:R-:W-:Y:S01]  /*a1b0*/  I2FP.F32.S32 R22, R2 ;  /* 0x0000000200167245 */ /* 0x004fe20000201400 */
[----:B------:R-:W-:Y:S06]  /*a1c0*/  BRA `(.L_x_5133) ;  /* 0x0000000c00447947 */ /* 0x000fec0003800000 */
.L_x_5134:
[----:B------:R-:W2:Y:S01]  /*a1d0*/  LDG.E.U16 R2, desc[UR36][R2.64] ;  /* 0x0000002402027981 */ /* 0x000ea2000c1e1500 */
[----:B------:R-:W-:Y:S01]  /*a1e0*/  IMAD.MOV.U32 R23, RZ, RZ, RZ ;  /* 0x000000ffff177224 */ /* 0x000fe200078e00ff */
[----:B--2---:R2:W3:Y:S01]  /*a1f0*/  I2F.S16 R22, R2 ;  /* 0x0000000200167306 */ /* 0x0044e20000101400 */
[----:B------:R-:W-:Y:S05]  /*a200*/  BRA `(.L_x_5133) ;  /* 0x0000000c00347947 */ /* 0x000fea0003800000 */
.L_x_5129:
        /* <DEDUP_REMOVED lines=9> */
.L_x_5137:
[----:B------:R-:W2:Y:S01]  /*a2a0*/  LDG.E.U16 R2, desc[UR36][R2.64] ;  /* 0x0000002402027981 */ /* 0x000ea2000c1e1500 */
[----:B------:R-:W-:Y:S02]  /*a2b0*/  IMAD.MOV.U32 R23, RZ, RZ, RZ ;  /* 0x000000ffff177224 */ /* 0x000fe400078e00ff */
[----:B--2---:R-:W-:Y:S01]  /*a2c0*/  HADD2.F32 R22, -RZ, R2.H0_H0 ;  /* 0x20000002ff167230 */ /* 0x004fe20000004100 */
[----:B------:R-:W-:Y:S06]  /*a2d0*/  BRA `(.L_x_5133) ;  /* 0x0000000c00007947 */ /* 0x000fec0003800000 */
.L_x_5136:
        /* <DEDUP_REMOVED lines=8> */
.L_x_5139:
[----:B------:R-:W2:Y:S02]  /*a360*/  LDG.E R2, desc[UR36][R2.64] ;  /* 0x0000002402027981 */ /* 0x000ea4000c1e1900 */
[--C-:B--2---:R-:W-:Y:S02]  /*a370*/  HADD2.F32 R23, -RZ, R2.reuse.H1_H1 ;  /* 0x30000002ff177230 */ /* 0x104fe40000004100 */
[----:B------:R-:W-:Y:S01]  /*a380*/  HADD2.F32 R22, -RZ, R2.H0_H0 ;  /* 0x20000002ff167230 */ /* 0x000fe20000004100 */
[----:B------:R-:W-:Y:S06]  /*a390*/  BRA `(.L_x_5133) ;  /* 0x0000000800d07947 */ /* 0x000fec0003800000 */
.L_x_5138:
        /* <DEDUP_REMOVED lines=8> */
.L_x_5128:
        /* <DEDUP_REMOVED lines=13> */
.L_x_5142:
        /* <DEDUP_REMOVED lines=10> */
.L_x_5141:
        /* <DEDUP_REMOVED lines=12> */
[----:B------:R-:W-:-:S04]  /*a650*/  IADD3 R2, R0, -0x1, RZ ;  /* 0xffffffff00027810 */ /* 0x000fc80007ffe0ff */
        /* <DEDUP_REMOVED lines=14> */
.L_x_5144:
        /* <DEDUP_REMOVED lines=14> */
.L_x_5143:
[----:B------:R-:W2:Y:S01]  /*a820*/  LDG.E.U16 R2, desc[UR36][R2.64] ;  /* 0x0000002402027981 */ /* 0x000ea2000c1e1500 */
[----:B------:R-:W-:Y:S02]  /*a830*/  IMAD.MOV.U32 R23, RZ, RZ, RZ ;  /* 0x000000ffff177224 */ /* 0x000fe400078e00ff */
[----:B--2---:R-:W-:Y:S01]  /*a840*/  IMAD.U32 R22, R2, 0x10000, RZ ;  /* 0x0001000002167824 */ /* 0x004fe200078e00ff */
[----:B------:R-:W-:Y:S06]  /*a850*/  BRA `(.L_x_5133) ;  /* 0x0000000400a07947 */ /* 0x000fec0003800000 */
.L_x_5140:
        /* <DEDUP_REMOVED lines=12> */
.L_x_5147:
        /* <DEDUP_REMOVED lines=20> */
.L_x_5149:
[----:B------:R-:W-:Y:S05]  /*aa60*/  BSYNC B0 ;  /* 0x0000000000007941 */ /* 0x000fea0003800000 */
.L_x_5148:
[----:B------:R-:W-:Y:S01]  /*aa70*/  IMAD.SHL.U32 R2, R2, 0x100000, RZ ;  /* 0x0010000002027824 */ /* 0x000fe200078e00ff */
[----:B------:R-:W-:-:S04]  /*aa80*/  LEA R3, R0, 0x3b800000, 0x17 ;  /* 0x3b80000000037811 */ /* 0x000fc800078eb8ff */
[----:B------:R-:W-:Y:S01]  /*aa90*/  LOP3.LUT R22, R3, R2, R22, 0xfe, !PT ;  /* 0x0000000203167212 */ /* 0x000fe200078efe16 */
[----:B------:R-:W-:Y:S06]  /*aaa0*/  BRA `(.L_x_5133) ;  /* 0x00000004000c7947 */ /* 0x000fec0003800000 */
.L_x_5146:
        /* <DEDUP_REMOVED lines=20> */
.L_x_5151:
[----:B------:R-:W-:Y:S05]  /*abf0*/  BSYNC B0 ;  /* 0x0000000000007941 */ /* 0x000fea0003800000 */
.L_x_5150:
[----:B------:R-:W-:Y:S01]  /*ac00*/  IMAD.SHL.U32 R2, R2, 0x200000, RZ ;  /* 0x0020000002027824 */ /* 0x000fe200078e00ff */
[----:B------:R-:W-:-:S04]  /*ac10*/  LEA R3, R0, 0x37800000, 0x17 ;  /* 0x3780000000037811 */ /* 0x000fc800078eb8ff */
[----:B------:R-:W-:Y:S01]  /*ac20*/  LOP3.LUT R22, R3, R2, R22, 0xfe, !PT ;  /* 0x0000000203167212 */ /* 0x000fe200078efe16 */
[----:B------:R-:W-:Y:S06]  /*ac30*/  BRA `(.L_x_5133) ;  /* 0x0000000000a87947 */ /* 0x000fec0003800000 */
.L_x_5145:
        /* <DEDUP_REMOVED lines=14> */
.L_x_5155:
[----:B------:R-:W-:Y:S05]  /*ad20*/  BSYNC B0 ;  /* 0x0000000000007941 */ /* 0x000fea0003800000 */
.L_x_5154:
[----:B------:R-:W-:Y:S01]  /*ad30*/  IMAD.MOV.U32 R23, RZ, RZ, RZ ;  /* 0x000000ffff177224 */ /* 0x000fe200078e00ff */
[----:B------:R-:W-:Y:S06]  /*ad40*/  BRA `(.L_x_5133) ;  /* 0x0000000000647947 */ /* 0x000fec0003800000 */
.L_x_5132:
        /* <DEDUP_REMOVED lines=16> */
.L_x_5156:
[----:B------:R-:W-:Y:S01]  /*ae50*/  CS2R R22, SRZ ;  /* 0x0000000000167805 */ /* 0x000fe2000001ff00 */
[----:B------:R-:W-:Y:S06]  /*ae60*/  BRA `(.L_x_5133) ;  /* 0x00000000001c7947 */ /* 0x000fec0003800000 */
.L_x_5153:
[----:B------:R-:W2:Y:S01]  /*ae70*/  LDG.E.64 R2, desc[UR36][R2.64] ;  /* 0x0000002402027981 */ /* 0x000ea2000c1e1b00 */
[----:B------:R-:W-:Y:S01]  /*ae80*/  IMAD.MOV.U32 R23, RZ, RZ, RZ ;  /* 0x000000ffff177224 */ /* 0x000fe200078e00ff */
[----:B--2---:R0:W1:Y:S01]  /*ae90*/  I2F.U64 R22, R2 ;  /* 0x0000000200167312 */ /* 0x0040620000301000 */
[----:B------:R-:W-:Y:S05]  /*aea0*/  BRA `(.L_x_5133) ;  /* 0x00000000000c7947 */ /* 0x000fea0003800000 */
.L_x_5152:
[----:B------:R-:W2:Y:S01]  /*aeb0*/  LDG.E R2, desc[UR36][R2.64] ;  /* 0x0000002402027981 */ /* 0x000ea2000c1e1900 */
[----:B------:R-:W-:Y:S01]  /*aec0*/  IMAD.MOV.U32 R23, RZ, RZ, RZ ;  /* 0x000000ffff177224 */ /* 0x000fe200078e00ff */
[----:B--2---:R-:W-:-:S07]  /*aed0*/  I2FP.F32.U32 R22, R2 ;  /* 0x0000000200167245 */ /* 0x004fce0000201000 */
.L_x_5133:
[----:B------:R-:W-:Y:S05]  /*aee0*/  BSYNC B6 ;  /* 0x0000000000067941 */ /* 0x000fea0003800000 */
.L_x_5127:
[----:B0-2-4-:R-:W0:Y:S01]  /*aef0*/  LDC.U8 R2, c[0x0][0x493] ;  /* 0x000124c0ff027b82 */ /* 0x015e220000000000 */
[----:B------:R-:W-:Y:S01]  /*af00*/  ULDC.64 UR4, c[0x0][0x488] ;  /* 0x0001220000047ab9 */ /* 0x000fe20000000a00 */
[----:B------:R-:W-:Y:S01]  /*af10*/  BSSY B6, `(.L_x_5157) ;  /* 0x00000f5000067945 */ /* 0x000fe20003800000 */
        /* <DEDUP_REMOVED lines=14> */
[----:B------:R-:W-:Y:S01]  /*b000*/  HFMA2.MMA R3, -RZ, RZ, 0, 0 ;  /* 0x00000000ff037435 */ /* 0x000fe200000001ff */
[----:B--2---:R-:W0:Y:S01]  /*b010*/  I2F.S16 R2, R2 ;  /* 0x0000000200027306 */ /* 0x004e220000101400 */
[----:B------:R-:W-:Y:S09]  /*b020*/  BRA `(.L_x_5163) ;  /* 0x0000000c008c7947 */ /* 0x000ff20003800000 */
.L_x_5161:
[----:B------:R-:W2:Y:S01]  /*b030*/  LDG.E.U8 R2, desc[UR36][R4.64] ;  /* 0x0000002404027981 */ /* 0x000ea2000c1e1100 */
[----:B------:R-:W-:Y:S01]  /*b040*/  IMAD.MOV.U32 R3, RZ, RZ, RZ ;  /* 0x000000ffff037224 */ /* 0x000fe200078e00ff */
[----:B--2---:R-:W-:Y:S01]  /*b050*/  I2FP.F32.U32 R2, R2 ;  /* 0x0000000200027245 */ /* 0x004fe20000201000 */
[----:B------:R-:W-:Y:S06]  /*b060*/  BRA `(.L_x_5163) ;  /* 0x0000000c007c7947 */ /* 0x000fec0003800000 */
.L_x_5160:
        /* <DEDUP_REMOVED lines=10> */
.L_x_5165:
[----:B------:R-:W2:Y:S01]  /*b110*/  LDG.E R2, desc[UR36][R4.64] ;  /* 0x0000002404027981 */ /* 0x000ea2000c1e1900 */
[----:B------:R-:W-:Y:S01]  /*b120*/  IMAD.MOV.U32 R3, RZ, RZ, RZ ;  /* 0x000000ffff037224 */ /* 0x000fe200078e00ff */
[----:B--2---:R-:W-:Y:S01]  /*b130*/  I2FP.F32.S32 R2, R2 ;  /* 0x0000000200027245 */ /* 0x004fe20000201400 */
[----:B------:R-:W-:Y:S06]  /*b140*/  BRA `(.L_x_5163) ;  /* 0x0000000c00447947 */ /* 0x000fec0003800000 */
.L_x_5164:
[----:B------:R-:W2:Y:S01]  /*b150*/  LDG.E.U16 R2, desc[UR36][R4.64] ;  /* 0x0000002404027981 */ /* 0x000ea2000c1e1500 */
[----:B------:R-:W-:Y:S01]  /*b160*/  IMAD.MOV.U32 R3, RZ, RZ, RZ ;  /* 0x000000ffff037224 */ /* 0x000fe200078e00ff */
[----:B--2---:R-:W0:Y:S01]  /*b170*/  I2F.S16 R2, R2 ;  /* 0x0000000200027306 */ /* 0x004e220000101400 */
[----:B------:R-:W-:Y:S05]  /*b180*/  BRA `(.L_x_5163) ;  /* 0x0000000c00347947 */ /* 0x000fea0003800000 */
.L_x_5159:
        /* <DEDUP_REMOVED lines=9> */
.L_x_5167:
[----:B------:R-:W2:Y:S01]  /*b220*/  LDG.E.U16 R2, desc[UR36][R4.64] ;  /* 0x0000002404027981 */ /* 0x000ea2000c1e1500 */
[----:B------:R-:W-:Y:S02]  /*b230*/  IMAD.MOV.U32 R3, RZ, RZ, RZ ;  /* 0x000000ffff037224 */ /* 0x000fe400078e00ff */
[----:B--2---:R-:W-:Y:S01]  /*b240*/  HADD2.F32 R2, -RZ, R2.H0_H0 ;  /* 0x20000002ff027230 */ /* 0x004fe20000004100 */
[----:B------:R-:W-:Y:S06]  /*b250*/  BRA `(.L_x_5163) ;  /* 0x0000000c00007947 */ /* 0x000fec0003800000 */
.L_x_5166:
        /* <DEDUP_REMOVED lines=8> */
.L_x_5169:
[----:B------:R-:W2:Y:S02]  /*b2e0*/  LDG.E R2, desc[UR36][R4.64] ;  /* 0x0000002404027981 */ /* 0x000ea4000c1e1900 */
[--C-:B--2---:R-:W-:Y:S02]  /*b2f0*/  HADD2.F32 R3, -RZ, R2.reuse.H1_H1 ;  /* 0x30000002ff037230 */ /* 0x104fe40000004100 */
[----:B------:R-:W-:Y:S01]  /*b300*/  HADD2.F32 R2, -RZ, R2.H0_H0 ;  /* 0x20000002ff027230 */ /* 0x000fe20000004100 */
[----:B------:R-:W-:Y:S06]  /*b310*/  BRA `(.L_x_5163) ;  /* 0x0000000800d07947 */ /* 0x000fec0003800000 */
.L_x_5168:
        /* <DEDUP_REMOVED lines=8> */
.L_x_5158:
        /* <DEDUP_REMOVED lines=13> */
.L_x_5172:
        /* <DEDUP_REMOVED lines=10> */
.L_x_5171:
        /* <DEDUP_REMOVED lines=27> */
.L_x_5174:
        /* <DEDUP_REMOVED lines=14> */
.L_x_5173:
[----:B------:R-:W2:Y:S01]  /*b7a0*/  LDG.E.U16 R2, desc[UR36][R4.64] ;  /* 0x0000002404027981 */ /* 0x000ea2000c1e1500 */
[----:B------:R-:W-:Y:S02]  /*b7b0*/  IMAD.MOV.U32 R3, RZ, RZ, RZ ;  /* 0x000000ffff037224 */ /* 0x000fe400078e00ff */
[----:B--2---:R-:W-:Y:S01]  /*b7c0*/  IMAD.U32 R2, R2, 0x10000, RZ ;  /* 0x0001000002027824 */ /* 0x004fe200078e00ff */
[----:B------:R-:W-:Y:S06]  /*b7d0*/  BRA `(.L_x_5163) ;  /* 0x0000000400a07947 */ /* 0x000fec0003800000 */
.L_x_5170:
        /* <DEDUP_REMOVED lines=12> */
.L_x_5177:
        /* <DEDUP_REMOVED lines=20> */
.L_x_5179:
[----:B------:R-:W-:Y:S05]  /*b9e0*/  BSYNC B0 ;  /* 0x0000000000007941 */ /* 0x000fea0003800000 */
.L_x_5178:
[----:B------:R-:W-:Y:S01]  /*b9f0*/  IMAD.SHL.U32 R2, R2, 0x100000, RZ ;  /* 0x0010000002027824 */ /* 0x000fe200078e00ff */
[----:B------:R-:W-:-:S04]  /*ba00*/  LEA R5, R0, 0x3b800000, 0x17 ;  /* 0x3b80000000057811 */ /* 0x000fc800078eb8ff */
[----:B------:R-:W-:Y:S01]  /*ba10*/  LOP3.LUT R2, R5, R2, R6, 0xfe, !PT ;  /* 0x0000000205027212 */ /* 0x000fe200078efe06 */
[----:B------:R-:W-:Y:S06]  /*ba20*/  BRA `(.L_x_5163) ;  /* 0x00000004000c7947 */ /* 0x000fec0003800000 */
.L_x_5176:
        /* <DEDUP_REMOVED lines=20> */
.L_x_5181:
[----:B------:R-:W-:Y:S05]  /*bb70*/  BSYNC B0 ;  /* 0x0000000000007941 */ /* 0x000fea0003800000 */
.L_x_5180:
[----:B------:R-:W-:Y:S01]  /*bb80*/  IMAD.SHL.U32 R2, R2, 0x200000, RZ ;  /* 0x0020000002027824 */ /* 0x000fe200078e00ff */
[----:B------:R-:W-:-:S04]  /*bb90*/  LEA R5, R0, 0x37800000, 0x17 ;  /* 0x3780000000057811 */ /* 0x000fc800078eb8ff */
[----:B------:R-:W-:Y:S01]  /*bba0*/  LOP3.LUT R2, R5, R2, R6, 0xfe, !PT ;  /* 0x0000000205027212 */ /* 0x000fe200078efe06 */
[----:B------:R-:W-:Y:S06]  /*bbb0*/  BRA `(.L_x_5163) ;  /* 0x0000000000a87947 */ /* 0x000fec0003800000 */
.L_x_5175:
        /* <DEDUP_REMOVED lines=14> */
.L_x_5185:
[----:B------:R-:W-:Y:S05]  /*bca0*/  BSYNC B0 ;  /* 0x0000000000007941 */ /* 0x000fea0003800000 */
.L_x_5184:
[----:B------:R-:W-:Y:S01]  /*bcb0*/  MOV R3, RZ ;  /* 0x000000ff00037202 */ /* 0x000fe20000000f00 */
[----:B------:R-:W-:Y:S06]  /*bcc0*/  BRA `(.L_x_5163) ;  /* 0x0000000000647947 */ /* 0x000fec0003800000 */
.L_x_5162:
        /* <DEDUP_REMOVED lines=16> */
.L_x_5186:
[----:B------:R-:W-:Y:S01]  /*bdd0*/  CS2R R2, SRZ ;  /* 0x0000000000027805 */ /* 0x000fe2000001ff00 */
[----:B------:R-:W-:Y:S06]  /*bde0*/  BRA `(.L_x_5163) ;  /* 0x00000000001c7947 */ /* 0x000fec0003800000 */
.L_x_5183:
[----:B------:R-:W2:Y:S01]  /*bdf0*/  LDG.E.64 R4, desc[UR36][R4.64] ;  /* 0x0000002404047981 */ /* 0x000ea2000c1e1b00 */
[----:B------:R-:W-:Y:S01]  /*be00*/  IMAD.MOV.U32 R3, RZ, RZ, RZ ;  /* 0x000000ffff037224 */ /* 0x000fe200078e00ff */
[----:B--2---:R0:W2:Y:S01]  /*be10*/  I2F.U64 R2, R4 ;  /* 0x0000000400027312 */ /* 0x0040a20000301000 */
[----:B------:R-:W-:Y:S05]  /*be20*/  BRA `(.L_x_5163) ;  /* 0x00000000000c7947 */ /* 0x000fea0003800000 */
.L_x_5182:
[----:B------:R-:W2:Y:S01]  /*be30*/  LDG.E R2, desc[UR36][R4.64] ;  /* 0x0000002404027981 */ /* 0x000ea2000c1e1900 */
[----:B------:R-:W-:Y:S01]  /*be40*/  IMAD.MOV.U32 R3, RZ, RZ, RZ ;  /* 0x000000ffff037224 */ /* 0x000fe200078e00ff */
[----:B--2---:R-:W-:-:S07]  /*be50*/  I2FP.F32.U32 R2, R2 ;  /* 0x0000000200027245 */ /* 0x004fce0000201000 */
.L_x_5163:
[----:B------:R-:W-:Y:S05]  /*be60*/  BSYNC B6 ;  /* 0x0000000000067941 */ /* 0x000fea0003800000 */
.L_x_5157:
[----:B------:R-:W1:Y:S01]  /*be70*/  LDC.U8 R6, c[0x0][0x491] ;  /* 0x00012440ff067b82 */ /* 0x000e620000000000 */
[-C--:B0---45:R-:W-:Y:S01]  /*be80*/  FMUL.FTZ R5, R3, R23.reuse ;  /* 0x0000001703057220 */ /* 0x0b1fe20000410000 */
[----:B--2---:R-:W-:-:S03]  /*be90*/  FMUL.FTZ R0, R2, R23 ;  /* 0x0000001702007220 */ /* 0x004fc60000410000 */
[-C--:B-1-3--:R-:W-:Y:S01]  /*bea0*/  FFMA.FTZ R2, R2, R22.reuse, -R5 ;  /* 0x0000001602027223 */ /* 0x08afe20000010805 */
        /* <DEDUP_REMOVED lines=15> */
.L_x_5190:
[----:B------:R-:W0:Y:S02]  /*bfa0*/  F2I.S64.TRUNC R2, R2 ;  /* 0x0000000200027311 */ /* 0x000e24000020d900 */
[----:B0-----:R-:W-:-:S05]  /*bfb0*/  IMAD.MOV.U32 R5, RZ, RZ, R2 ;  /* 0x000000ffff057224 */ /* 0x001fca00078e0002 */
[----:B------:R0:W-:Y:S01]  /*bfc0*/  STG.E.U8 desc[UR36][R16.64], R5 ;  /* 0x0000000510007986 */ /* 0x0001e2000c101124 */
[----:B------:R-:W-:Y:S05]  /*bfd0*/  BRA `(.L_x_5192) ;  /* 0x0000000c00447947 */ /* 0x000fea0003800000 */
.L_x_5189:
        /* <DEDUP_REMOVED lines=9> */
.L_x_5194:
[----:B------:R-:W0:Y:S02]  /*c070*/  F2I.FTZ.TRUNC.NTZ R3, R2 ;  /* 0x0000000200037305 */ /* 0x000e24000021f100 */
[----:B0-----:R0:W-:Y:S01]  /*c080*/  STG.E desc[UR36][R16.64], R3 ;  /* 0x0000000310007986 */ /* 0x0011e2000c101924 */
[----:B------:R-:W-:Y:S05]  /*c090*/  BRA `(.L_x_5192) ;  /* 0x0000000c00147947 */ /* 0x000fea0003800000 */
.L_x_5193:
[----:B------:R-:W0:Y:S02]  /*c0a0*/  F2I.FTZ.TRUNC.NTZ R3, R2 ;  /* 0x0000000200037305 */ /* 0x000e24000021f100 */
[----:B0-----:R0:W-:Y:S01]  /*c0b0*/  STG.E.U16 desc[UR36][R16.64], R3 ;  /* 0x0000000310007986 */ /* 0x0011e2000c101524 */
[----:B------:R-:W-:Y:S05]  /*c0c0*/  BRA `(.L_x_5192) ;  /* 0x0000000c00087947 */ /* 0x000fea0003800000 */
.L_x_5188:
        /* <DEDUP_REMOVED lines=8> */
.L_x_5196:
[----:B------:R-:W-:-:S05]  /*c150*/  F2FP.F16.F32.PACK_AB R2, RZ, R2 ;  /* 0x00000002ff02723e */ /* 0x000fca00000000ff */
[----:B------:R4:W-:Y:S01]  /*c160*/  STG.E.U16 desc[UR36][R16.64], R2 ;  /* 0x0000000210007986 */ /* 0x0009e2000c101524 */
[----:B------:R-:W-:Y:S05]  /*c170*/  BRA `(.L_x_5192) ;  /* 0x0000000800dc7947 */ /* 0x000fea0003800000 */
.L_x_5195:
        /* <DEDUP_REMOVED lines=8> */
.L_x_5198:
[----:B------:R-:W-:-:S05]  /*c200*/  F2FP.F16.F32.PACK_AB R3, R3, R2 ;  /* 0x000000020303723e */ /* 0x000fca00000000ff */
[----:B------:R2:W-:Y:S01]  /*c210*/  STG.E desc[UR36][R16.64], R3 ;  /* 0x0000000310007986 */ /* 0x0005e2000c101924 */
[----:B------:R-:W-:Y:S05]  /*c220*/  BRA `(.L_x_5192) ;  /* 0x0000000800b07947 */ /* 0x000fea0003800000 */
.L_x_5197:
[----:B------:R-:W-:-:S06]  /*c230*/  FMUL.FTZ R2, R2, 1 ;  /* 0x3f80000002027820 */ /* 0x000fcc0000410000 */
[----:B------:R-:W0:Y:S02]  /*c240*/  F2F.F64.F32 R2, R2 ;  /* 0x0000000200027310 */ /* 0x000e240000201800 */
[----:B0-----:R0:W-:Y:S01]  /*c250*/  STG.E.64 desc[UR36][R16.64], R2 ;  /* 0x0000000210007986 */ /* 0x0011e2000c101b24 */
[----:B------:R-:W-:Y:S05]  /*c260*/  BRA `(.L_x_5192) ;  /* 0x0000000800a07947 */ /* 0x000fea0003800000 */
.L_x_5187:
        /* <DEDUP_REMOVED lines=14> */
.L_x_5201:
[----:B------:R-:W-:Y:S01]  /*c350*/  FMUL.FTZ R6, R3, 1 ;  /* 0x3f80000003067820 */ /* 0x000fe20000410000 */
[----:B------:R-:W-:-:S05]  /*c360*/  FMUL.FTZ R4, R2, 1 ;  /* 0x3f80000002047820 */ /* 0x000fca0000410000 */
[----:B------:R-:W-:Y:S08]  /*c370*/  F2F.F64.F32 R6, R6 ;  /* 0x0000000600067310 */ /* 0x000ff00000201800 */
[----:B------:R-:W0:Y:S02]  /*c380*/  F2F.F64.F32 R4, R4 ;  /* 0x0000000400047310 */ /* 0x000e240000201800 */
[----:B0-----:R0:W-:Y:S01]  /*c390*/  STG.E.128 desc[UR36][R16.64], R4 ;  /* 0x0000000410007986 */ /* 0x0011e2000c101d24 */
[----:B------:R-:W-:Y:S05]  /*c3a0*/  BRA `(.L_x_5192) ;  /* 0x0000000800507947 */ /* 0x000fea0003800000 */
.L_x_5200:
        /* <DEDUP_REMOVED lines=20> */
.L_x_5205:
[----:B------:R-:W-:Y:S05]  /*c4f0*/  BSYNC B0 ;  /* 0x0000000000007941 */ /* 0x000fea0003800000 */
.L_x_5204:
[----:B------:R-:W-:-:S05]  /*c500*/  LOP3.LUT R5, R0, R5, RZ, 0xfc, !PT ;  /* 0x0000000500057212 */ /* 0x000fca00078efcff */
[----:B------:R0:W-:Y:S01]  /*c510*/  STG.E.U8 desc[UR36][R16.64], R5 ;  /* 0x0000000510007986 */ /* 0x0001e2000c101124 */
[----:B------:R-:W-:Y:S05]  /*c520*/  BRA `(.L_x_5192) ;  /* 0x0000000400f07947 */ /* 0x000fea0003800000 */
.L_x_5203:
        /* <DEDUP_REMOVED lines=12> */
.L_x_5207:
[----:B------:R-:W-:Y:S01]  /*c5f0*/  IMAD.MOV.U32 R0, RZ, RZ, 0x7f ;  /* 0x0000007fff007424 */ /* 0x000fe200078e00ff */
[----:B------:R-:W-:-:S04]  /*c600*/  ISETP.GT.U32.AND P0, PT, R4, 0x7f800000, PT ;  /* 0x7f8000000400780c */ /* 0x000fc80003f04070 */
[----:B------:R-:W-:-:S09]  /*c610*/  SEL R0, R0, 0x7c, P0 ;  /* 0x0000007c00007807 */ /* 0x000fd20000000000 */
.L_x_5208:
[----:B------:R-:W-:Y:S05]  /*c620*/  BSYNC B0 ;  /* 0x0000000000007941 */ /* 0x000fea0003800000 */
.L_x_5206:
[----:B------:R-:W-:-:S04]  /*c630*/  LOP3.LUT R2, R2, 0x80000000, RZ, 0xc0, !PT ;  /* 0x8000000002027812 */ /* 0x000fc800078ec0ff */
[----:B------:R-:W-:-:S04]  /*c640*/  SHF.R.U32.HI R3, RZ, 0x18, R2 ;  /* 0x00000018ff037819 */ /* 0x000fc80000011602 */
[----:B------:R-:W-:-:S05]  /*c650*/  LOP3.LUT R3, R0, R3, RZ, 0xfc, !PT ;  /* 0x0000000300037212 */ /* 0x000fca00078efcff */
[----:B------:R0:W-:Y:S01]  /*c660*/  STG.E.U8 desc[UR36][R16.64], R3 ;  /* 0x0000000310007986 */ /* 0x0001e2000c101124 */
[----:B------:R-:W-:Y:S05]  /*c670*/  BRA `(.L_x_5192) ;  /* 0x00000004009c7947 */ /* 0x000fea0003800000 */
.L_x_5202:
[----:B------:R-:W-:-:S05]  /*c680*/  F2FP.BF16.F32.PACK_AB R2, RZ, R2 ;  /* 0x00000002ff02723e */ /* 0x000fca00000010ff */
[----:B------:R0:W-:Y:S01]  /*c690*/  STG.E.U16 desc[UR36][R16.64], R2 ;  /* 0x0000000210007986 */ /* 0x0001e2000c101524 */
[----:B------:R-:W-:Y:S05]  /*c6a0*/  BRA `(.L_x_5192) ;  /* 0x0000000400907947 */ /* 0x000fea0003800000 */
.L_x_5199:
        /* <DEDUP_REMOVED lines=11> */
.L_x_5211:
        /* <DEDUP_REMOVED lines=16> */
.L_x_5214:
[----:B------:R-:W-:-:S04]  /*c860*/  LOP3.LUT R2, R2, 0x80000000, RZ, 0xc0, !PT ;  /* 0x8000000002027812 */ /* 0x000fc800078ec0ff */
[----:B------:R-:W-:-:S04]  /*c870*/  SHF.R.U32.HI R3, RZ, 0x18, R2 ;  /* 0x00000018ff037819 */ /* 0x000fc80000011602 */
[----:B------:R-:W-:-:S04]  /*c880*/  LOP3.LUT R0, R0, R3, RZ, 0xfc, !PT ;  /* 0x0000000300007212 */ /* 0x000fc800078efcff */
[----:B------:R-:W-:-:S07]  /*c890*/  PRMT R8, R0, 0x7610, R8 ;  /* 0x0000761000087816 */ /* 0x000fce0000000008 */
.L_x_5213:
[----:B------:R-:W-:Y:S05]  /*c8a0*/  BSYNC B0 ;  /* 0x0000000000007941 */ /* 0x000fea0003800000 */
.L_x_5212:
[----:B------:R0:W-:Y:S01]  /*c8b0*/  STG.E.U8 desc[UR36][R16.64], R8 ;  /* 0x0000000810007986 */ /* 0x0001e2000c101124 */
[----:B------:R-:W-:Y:S05]  /*c8c0*/  BRA `(.L_x_5192) ;  /* 0x0000000400087947 */ /* 0x000fea0003800000 */
.L_x_5210:
        /* <DEDUP_REMOVED lines=16> */
.L_x_5217:
[----:B------:R-:W-:-:S04]  /*c9d0*/  LOP3.LUT R2, R2, 0x80000000, RZ, 0xc0, !PT ;  /* 0x8000000002027812 */ /* 0x000fc800078ec0ff */
[----:B------:R-:W-:-:S04]  /*c9e0*/  SHF.R.U32.HI R3, RZ, 0x18, R2 ;  /* 0x00000018ff037819 */ /* 0x000fc80000011602 */
[----:B------:R-:W-:-:S04]  /*c9f0*/  LOP3.LUT R0, R0, R3, RZ, 0xfc, !PT ;  /* 0x0000000300007212 */ /* 0x000fc800078efcff */
[----:B------:R-:W-:-:S07]  /*ca00*/  PRMT R8, R0, 0x7610, R8 ;  /* 0x0000761000087816 */ /* 0x000fce0000000008 */
.L_x_5216:
[----:B------:R-:W-:Y:S05]  /*ca10*/  BSYNC B0 ;  /* 0x0000000000007941 */ /* 0x000fea0003800000 */
.L_x_5215:
[----:B------:R0:W-:Y:S01]  /*ca20*/  STG.E.U8 desc[UR36][R16.64], R8 ;  /* 0x0000000810007986 */ /* 0x0001e2000c101124 */
[----:B------:R-:W-:Y:S05]  /*ca30*/  BRA `(.L_x_5192) ;  /* 0x0000000000ac7947 */ /* 0x000fea0003800000 */
.L_x_5209:
        /* <DEDUP_REMOVED lines=21> */
.L_x_5191:
        /* <DEDUP_REMOVED lines=16> */
.L_x_5220:
[----:B------:R-:W-:Y:S05]  /*cc90*/  BRA `(.L_x_5192) ;  /* 0x0000000000147947 */ /* 0x000fea0003800000 */
.L_x_5219:
[----:B------:R-:W0:Y:S02]  /*cca0*/  F2I.U64.TRUNC R2, R2 ;  /* 0x0000000200027311 */ /* 0x000e24000020d800 */
[----:B0-----:R0:W-:Y:S01]  /*ccb0*/  STG.E.64 desc[UR36][R16.64], R2 ;  /* 0x0000000210007986 */ /* 0x0011e2000c101b24 */
[----:B------:R-:W-:Y:S05]  /*ccc0*/  BRA `(.L_x_5192) ;  /* 0x0000000000087947 */ /* 0x000fea0003800000 */
.L_x_5218:
[----:B------:R-:W0:Y:S02]  /*ccd0*/  F2I.FTZ.U32.TRUNC.NTZ R3, R2 ;  /* 0x0000000200037305 */ /* 0x000e24000021f000 */
[----:B0-----:R0:W-:Y:S02]  /*cce0*/  STG.E desc[UR36][R16.64], R3 ;  /* 0x0000000310007986 */ /* 0x0011e4000c101924 */
.L_x_5192:
[----:B------:R-:W-:-:S07]  /*ccf0*/  VIADD R19, R19, 0x80 ;  /* 0x0000008013137836 */ /* 0x000fce0000000000 */
.L_x_5125:
[----:B------:R-:W-:Y:S05]  /*cd00*/  BSYNC B7 ;  /* 0x0000000000077941 */ /* 0x000fea0003800000 */
.L_x_5124:
[----:B------:R-:W-:Y:S02]  /*cd10*/  ULDC UR4, c[0x0][0x210] ;  /* 0x0000840000047ab9 */ /* 0x000fe40000000800 */
[----:B------:R-:W-:-:S13]  /*cd20*/  ISETP.GE.AND P0, PT, R19, UR4, PT ;  /* 0x0000000413007c0c */ /* 0x000fda000bf06270 */
[----:B------:R-:W-:Y:S05]  /*cd30*/  @P0 EXIT ;  /* 0x000000000000094d */ /* 0x000fea0003800000 */
        /* <DEDUP_REMOVED lines=354> */
.L_x_5221:
        /* <DEDUP_REMOVED lines=23> */
.L_x_5226:
[----:B------:R-:W2:Y:S01]  /*e4d0*/  LDG.E.U8 R2, desc[UR36][R2.64] ;  /* 0x0000002402027981 */ /* 0x000ea2000c1e1100 */
[----:B------:R-:W-:Y:S01]  /*e4e0*/  IMAD.MOV.U32 R19, RZ, RZ, RZ ;  /* 0x000000ffff137224 */ /* 0x000fe200078e00ff */
[----:B--2---:R-:W-:Y:S01]  /*e4f0*/  I2FP.F32.U32 R18, R2 ;  /* 0x0000000200127245 */ /* 0x004fe20000201000 */
[----:B------:R-:W-:Y:S06]  /*e500*/  BRA `(.L_x_5228) ;  /* 0x0000000c007c7947 */ /* 0x000fec0003800000 */
.L_x_5225:
        /* <DEDUP_REMOVED lines=8> */
[----:B--2---:R2:W3:Y:S01]  /*e590*/  I2F.S64 R18, R2 ;  /* 0x0000000200127312 */ /* 0x0044e20000301400 */
[----:B------:R-:W-:Y:S05]  /*e5a0*/  BRA `(.L_x_5228) ;  /* 0x0000000c00547947 */ /* 0x000fea0003800000 */
.L_x_5230:
[----:B------:R-:W2:Y:S01]  /*e5b0*/  LDG.E R2, desc[UR36][R2.64] ;  /* 0x0000002402027981 */ /* 0x000ea2000c1e1900 */
[----:B------:R-:W-:Y:S01]  /*e5c0*/  IMAD.MOV.U32 R19, RZ, RZ, RZ ;  /* 0x000000ffff137224 */ /* 0x000fe200078e00ff */
[----:B--2---:R-:W-:Y:S01]  /*e5d0*/  I2FP.F32.S32 R18, R2 ;  /* 0x0000000200127245 */ /* 0x004fe20000201400 */
[----:B------:R-:W-:Y:S06]  /*e5e0*/  BRA `(.L_x_5228) ;  /* 0x0000000c00447947 */ /* 0x000fec0003800000 */
.L_x_5229:
[----:B------:R-:W2:Y:S01]  /*e5f0*/  LDG.E.U16 R2, desc[UR36][R2.64] ;  /* 0x0000002402027981 */ /* 0x000ea2000c1e1500 */
[----:B------:R-:W-:Y:S01]  /*e600*/  IMAD.MOV.U32 R19, RZ, RZ, RZ ;  /* 0x000000ffff137224 */ /* 0x000fe200078e00ff */
[----:B--2---:R0:W1:Y:S01]  /*e610*/  I2F.S16 R18, R2 ;  /* 0x0000000200127306 */ /* 0x0040620000101400 */
[----:B------:R-:W-:Y:S05]  /*e620*/  BRA `(.L_x_5228) ;  /* 0x0000000c00347947 */ /* 0x000fea0003800000 */
.L_x_5224:
        /* <DEDUP_REMOVED lines=9> */
.L_x_5232:
[----:B------:R-:W2:Y:S01]  /*e6c0*/  LDG.E.U16 R2, desc[UR36][R2.64] ;  /* 0x0000002402027981 */ /* 0x000ea2000c1e1500 */
[----:B------:R-:W-:Y:S02]  /*e6d0*/  IMAD.MOV.U32 R19, RZ, RZ, RZ ;  /* 0x000000ffff137224 */ /* 0x000fe400078e00ff */
[----:B--2---:R-:W-:Y:S01]  /*e6e0*/  HADD2.F32 R18, -RZ, R2.H0_H0 ;  /* 0x20000002ff127230 */ /* 0x004fe20000004100 */
[----:B------:R-:W-:Y:S06]  /*e6f0*/  BRA `(.L_x_5228) ;  /* 0x0000000c00007947 */ /* 0x000fec0003800000 */
.L_x_5231:
        /* <DEDUP_REMOVED lines=8> */
.L_x_5234:
[----:B------:R-:W2:Y:S02]  /*e780*/  LDG.E R2, desc[UR36][R2.64] ;  /* 0x0000002402027981 */ /* 0x000ea4000c1e1900 */
[--C-:B--2---:R-:W-:Y:S02]  /*e790*/  HADD2.F32 R19, -RZ, R2.reuse.H1_H1 ;  /* 0x30000002ff137230 */ /* 0x104fe40000004100 */
[----:B------:R-:W-:Y:S01]  /*e7a0*/  HADD2.F32 R18, -RZ, R2.H0_H0 ;  /* 0x20000002ff127230 */ /* 0x000fe20000004100 */
[----:B------:R-:W-:Y:S06]  /*e7b0*/  BRA `(.L_x_5228) ;  /* 0x0000000800d07947 */ /* 0x000fec0003800000 */
.L_x_5233:
        /* <DEDUP_REMOVED lines=8> */
.L_x_5223:
        /* <DEDUP_REMOVED lines=13> */
.L_x_5237:
        /* <DEDUP_REMOVED lines=10> */
.L_x_5236:
[----:B------:R-:W-:-:S13]  /*e9b0*/  ISETP.NE.AND P0, PT, R4, 0xf, PT ;  /* 0x0000000f0400780c */ /* 0x000fda0003f05270 */
[----:B------:R-:W-:Y:S05]  /*e9c0*/  @!P0 BRA `(.L_x_5238) ;  /* 0x00000000009c8947 */ /* 0x000fea0003800000 */
[----:B------:R-:W-:-:S13]  /*e9d0*/  ISETP.NE.AND P0, PT, R4, 0x17, PT ;  /* 0x000000170400780c */ /* 0x000fda0003f05270 */
[----:B------:R-:W-:Y:S05]  /*e9e0*/  @!P0 BRA `(.L_x_5239) ;  /* 0x00000000005c8947 */ /* 0x000fea0003800000 */
[----:B------:R-:W-:-:S13]  /*e9f0*/  ISETP.NE.AND P0, PT, R4, 0x18, PT ;  /* 0x000000180400780c */ /* 0x000fda0003f05270 */
[----:B------:R-:W-:Y:S05]  /*ea00*/  @P0 BRA `(.L_x_5227) ;  /* 0x0000000400d80947 */ /* 0x000fea0003800000 */
[----:B------:R-:W2:Y:S01]  /*ea10*/  LDG.E.U8 R18, desc[UR36][R2.64] ;  /* 0x0000002402127981 */ /* 0x000ea2000c1e1100 */
[----:B------:R-:W-:Y:S01]  /*ea20*/  IMAD.MOV.U32 R6, RZ, RZ, -0x800000 ;  /* 0xff800000ff067424 */ /* 0x000fe200078e00ff */
[----:B------:R-:W-:Y:S01]  /*ea30*/  MOV R19, RZ ;  /* 0x000000ff00137202 */ /* 0x000fe20000000f00 */
        /* <DEDUP_REMOVED lines=18> */
.L_x_5239:
        /* <DEDUP_REMOVED lines=14> */
.L_x_5238:
[----:B------:R-:W2:Y:S01]  /*ec40*/  LDG.E.U16 R2, desc[UR36][R2.64] ;  /* 0x0000002402027981 */ /* 0x000ea2000c1e1500 */
[----:B------:R-:W-:Y:S02]  /*ec50*/  IMAD.MOV.U32 R19, RZ, RZ, RZ ;  /* 0x000000ffff137224 */ /* 0x000fe400078e00ff */
[----:B--2---:R-:W-:Y:S01]  /*ec60*/  IMAD.U32 R18, R2, 0x10000, RZ ;  /* 0x0001000002127824 */ /* 0x004fe200078e00ff */
[----:B------:R-:W-:Y:S06]  /*ec70*/  BRA `(.L_x_5228) ;  /* 0x0000000400a07947 */ /* 0x000fec0003800000 */
.L_x_5235:
        /* <DEDUP_REMOVED lines=12> */
.L_x_5242:
        /* <DEDUP_REMOVED lines=20> */
.L_x_5244:
[----:B------:R-:W-:Y:S05]  /*ee80*/  BSYNC B0 ;  /* 0x0000000000007941 */ /* 0x000fea0003800000 */
.L_x_5243:
[----:B------:R-:W-:Y:S01]  /*ee90*/  IMAD.SHL.U32 R2, R2, 0x100000, RZ ;  /* 0x0010000002027824 */ /* 0x000fe200078e00ff */
[----:B------:R-:W-:-:S04]  /*eea0*/  LEA R3, R0, 0x3b800000, 0x17 ;  /* 0x3b80000000037811 */ /* 0x000fc800078eb8ff */
[----:B------:R-:W-:Y:S01]  /*eeb0*/  LOP3.LUT R18, R3, R2, R18, 0xfe, !PT ;  /* 0x0000000203127212 */ /* 0x000fe200078efe12 */
[----:B------:R-:W-:Y:S06]  /*eec0*/  BRA `(.L_x_5228) ;  /* 0x00000004000c7947 */ /* 0x000fec0003800000 */
.L_x_5241:
        /* <DEDUP_REMOVED lines=20> */
.L_x_5246:
[----:B------:R-:W-:Y:S05]  /*f010*/  BSYNC B0 ;  /* 0x0000000000007941 */ /* 0x000fea0003800000 */
.L_x_5245:
[----:B------:R-:W-:Y:S01]  /*f020*/  IMAD.SHL.U32 R2, R2, 0x200000, RZ ;  /* 0x0020000002027824 */ /* 0x000fe200078e00ff */
[----:B------:R-:W-:-:S04]  /*f030*/  LEA R3, R0, 0x37800000, 0x17 ;  /* 0x3780000000037811 */ /* 0x000fc800078eb8ff */
[----:B------:R-:W-:Y:S01]  /*f040*/  LOP3.LUT R18, R3, R2, R18, 0xfe, !PT ;  /* 0x0000000203127212 */ /* 0x000fe200078efe12 */
[----:B------:R-:W-:Y:S06]  /*f050*/  BRA `(.L_x_5228) ;  /* 0x0000000000a87947 */ /* 0x000fec0003800000 */
.L_x_5240:
        /* <DEDUP_REMOVED lines=14> */
.L_x_5250:
[----:B------:R-:W-:Y:S05]  /*f140*/  BSYNC B0 ;  /* 0x0000000000007941 */ /* 0x000fea0003800000 */
.L_x_5249:
[----:B------:R-:W-:Y:S01]  /*f150*/  IMAD.MOV.U32 R19, RZ, RZ, RZ ;  /* 0x000000ffff137224 */ /* 0x000fe200078e00ff */
[----:B------:R-:W-:Y:S06]  /*f160*/  BRA `(.L_x_5228) ;  /* 0x0000000000647947 */ /* 0x000fec0003800000 */
.L_x_5227:
        /* <DEDUP_REMOVED lines=16> */
.L_x_5251:
[----:B------:R-:W-:Y:S01]  /*f270*/  CS2R R18, SRZ ;  /* 0x0000000000127805 */ /* 0x000fe2000001ff00 */
[----:B------:R-:W-:Y:S06]  /*f280*/  BRA `(.L_x_5228) ;  /* 0x00000000001c7947 */ /* 0x000fec0003800000 */
.L_x_5248:
[----:B------:R-:W2:Y:S01]  /*f290*/  LDG.E.64 R2, desc[UR36][R2.64] ;  /* 0x0000002402027981 */ /* 0x000ea2000c1e1b00 */
[----:B------:R-:W-:Y:S01]  /*f2a0*/  IMAD.MOV.U32 R19, RZ, RZ, RZ ;  /* 0x000000ffff137224 */ /* 0x000fe200078e00ff */
[----:B--2---:R0:W1:Y:S01]  /*f2b0*/  I2F.U64 R18, R2 ;  /* 0x0000000200127312 */ /* 0x0040620000301000 */
[----:B------:R-:W-:Y:S05]  /*f2c0*/  BRA `(.L_x_5228) ;  /* 0x00000000000c7947 */ /* 0x000fea0003800000 */
.L_x_5247:
[----:B------:R-:W2:Y:S01]  /*f2d0*/  LDG.E R2, desc[UR36][R2.64] ;  /* 0x0000002402027981 */ /* 0x000ea2000c1e1900 */
[----:B------:R-:W-:Y:S01]  /*f2e0*/  IMAD.MOV.U32 R19, RZ, RZ, RZ ;  /* 0x000000ffff137224 */ /* 0x000fe200078e00ff */
[----:B--2---:R-:W-:-:S07]  /*f2f0*/  I2FP.F32.U32 R18, R2 ;  /* 0x0000000200127245 */ /* 0x004fce0000201000 */
.L_x_5228:
[----:B------:R-:W-:Y:S05]  /*f300*/  BSYNC B6 ;  /* 0x0000000000067941 */ /* 0x000fea0003800000 */
.L_x_5222:
        /* <DEDUP_REMOVED lines=20> */
.L_x_5256:
[----:B------:R-:W2:Y:S01]  /*f450*/  LDG.E.U8 R2, desc[UR36][R4.64] ;  /* 0x0000002404027981 */ /* 0x000ea2000c1e1100 */
[----:B------:R-:W-:Y:S01]  /*f460*/  HFMA2.MMA R3, -RZ, RZ, 0, 0 ;  /* 0x00000000ff037435 */ /* 0x000fe200000001ff */
[----:B--2---:R-:W-:Y:S01]  /*f470*/  I2FP.F32.U32 R2, R2 ;  /* 0x0000000200027245 */ /* 0x004fe20000201000 */
[----:B------:R-:W-:Y:S09]  /*f480*/  BRA `(.L_x_5258) ;  /* 0x0000000c007c7947 */ /* 0x000ff20003800000 */
.L_x_5255:
        /* <DEDUP_REMOVED lines=10> */
.L_x_5260:
[----:B------:R-:W2:Y:S01]  /*f530*/  LDG.E R2, desc[UR36][R4.64] ;  /* 0x0000002404027981 */ /* 0x000ea2000c1e1900 */
[----:B------:R-:W-:Y:S01]  /*f540*/  IMAD.MOV.U32 R3, RZ, RZ, RZ ;  /* 0x000000ffff037224 */ /* 0x000fe200078e00ff */
[----:B--2---:R-:W-:Y:S01]  /*f550*/  I2FP.F32.S32 R2, R2 ;  /* 0x0000000200027245 */ /* 0x004fe20000201400 */
[----:B------:R-:W-:Y:S06]  /*f560*/  BRA `(.L_x_5258) ;  /* 0x0000000c00447947 */ /* 0x000fec0003800000 */
.L_x_5259:
[----:B------:R-:W2:Y:S01]  /*f570*/  LDG.E.U16 R2, desc[UR36][R4.64] ;  /* 0x0000002404027981 */ /* 0x000ea2000c1e1500 */
[----:B------:R-:W-:Y:S01]  /*f580*/  IMAD.MOV.U32 R3, RZ, RZ, RZ ;  /* 0x000000ffff037224 */ /* 0x000fe200078e00ff */
[----:B--2---:R-:W0:Y:S01]  /*f590*/  I2F.S16 R2, R2 ;  /* 0x0000000200027306 */ /* 0x004e220000101400 */
[----:B------:R-:W-:Y:S05]  /*f5a0*/  BRA `(.L_x_5258) ;  /* 0x0000000c00347947 */ /* 0x000fea0003800000 */
.L_x_5254:
        /* <DEDUP_REMOVED lines=9> */
.L_x_5262:
[----:B------:R-:W2:Y:S01]  /*f640*/  LDG.E.U16 R2, desc[UR36][R4.64] ;  /* 0x0000002404027981 */ /* 0x000ea2000c1e1500 */
[----:B------:R-:W-:Y:S02]  /*f650*/  IMAD.MOV.U32 R3, RZ, RZ, RZ ;  /* 0x000000ffff037224 */ /* 0x000fe400078e00ff */
[----:B--2---:R-:W-:Y:S01]  /*f660*/  HADD2.F32 R2, -RZ, R2.H0_H0 ;  /* 0x20000002ff027230 */ /* 0x004fe20000004100 */
[----:B------:R-:W-:Y:S06]  /*f670*/  BRA `(.L_x_5258) ;  /* 0x0000000c00007947 */ /* 0x000fec0003800000 */
.L_x_5261:
        /* <DEDUP_REMOVED lines=8> */
.L_x_5264:
[----:B------:R-:W2:Y:S02]  /*f700*/  LDG.E R2, desc[UR36][R4.64] ;  /* 0x0000002404027981 */ /* 0x000ea4000c1e1900 */
[--C-:B--2---:R-:W-:Y:S02]  /*f710*/  HADD2.F32 R3, -RZ, R2.reuse.H1_H1 ;  /* 0x30000002ff037230 */ /* 0x104fe40000004100 */
[----:B------:R-:W-:Y:S01]  /*f720*/  HADD2.F32 R2, -RZ, R2.H0_H0 ;  /* 0x20000002ff027230 */ /* 0x000fe20000004100 */
[----:B------:R-:W-:Y:S06]  /*f730*/  BRA `(.L_x_5258) ;  /* 0x0000000800d07947 */ /* 0x000fec0003800000 */
.L_x_5263:
        /* <DEDUP_REMOVED lines=8> */
.L_x_5253:
        /* <DEDUP_REMOVED lines=13> */
.L_x_5267:
        /* <DEDUP_REMOVED lines=10> */
.L_x_5266:
        /* <DEDUP_REMOVED lines=27> */
.L_x_5269:
        /* <DEDUP_REMOVED lines=14> */
.L_x_5268:
[----:B------:R-:W2:Y:S01]  /*fbc0*/  LDG.E.U16 R2, desc[UR36][R4.64] ;  /* 0x0000002404027981 */ /* 0x000ea2000c1e1500 */
[----:B------:R-:W-:Y:S02]  /*fbd0*/  IMAD.MOV.U32 R3, RZ, RZ, RZ ;  /* 0x000000ffff037224 */ /* 0x000fe400078e00ff */
[----:B--2---:R-:W-:Y:S01]  /*fbe0*/  IMAD.U32 R2, R2, 0x10000, RZ ;  /* 0x0001000002027824 */ /* 0x004fe200078e00ff */
[----:B------:R-:W-:Y:S06]  /*fbf0*/  BRA `(.L_x_5258) ;  /* 0x0000000400a07947 */ /* 0x000fec0003800000 */
.L_x_5265:
        /* <DEDUP_REMOVED lines=12> */
.L_x_5272:
        /* <DEDUP_REMOVED lines=20> */
.L_x_5274:
[----:B------:R-:W-:Y:S05]  /*fe00*/  BSYNC B0 ;  /* 0x0000000000007941 */ /* 0x000fea0003800000 */
.L_x_5273:
[----:B------:R-:W-:Y:S01]  /*fe10*/  IMAD.SHL.U32 R2, R2, 0x100000, RZ ;  /* 0x0010000002027824 */ /* 0x000fe200078e00ff */
[----:B------:R-:W-:-:S04]  /*fe20*/  LEA R5, R0, 0x3b800000, 0x17 ;  /* 0x3b80000000057811 */ /* 0x000fc800078eb8ff */
[----:B------:R-:W-:Y:S01]  /*fe30*/  LOP3.LUT R2, R5, R2, R6, 0xfe, !PT ;  /* 0x0000000205027212 */ /* 0x000fe200078efe06 */
[----:B------:R-:W-:Y:S06]  /*fe40*/  BRA `(.L_x_5258) ;  /* 0x00000004000c7947 */ /* 0x000fec0003800000 */
.L_x_5271:
        /* <DEDUP_REMOVED lines=20> */
.L_x_5276:
[----:B------:R-:W-:Y:S05]  /*ff90*/  BSYNC B0 ;  /* 0x0000000000007941 */ /* 0x000fea0003800000 */
.L_x_5275:
[----:B------:R-:W-:Y:S01]  /*ffa0*/  IMAD.SHL.U32 R2, R2, 0x200000, RZ ;  /* 0x0020000002027824 */ /* 0x000fe200078e00ff */
[----:B------:R-:W-:-:S04]  /*ffb0*/  LEA R5, R0, 0x37800000, 0x17 ;  /* 0x3780000000057811 */ /* 0x000fc800078eb8ff */
[----:B------:R-:W-:Y:S01]  /*ffc0*/  LOP3.LUT R2, R5, R2, R6, 0xfe, !PT ;  /* 0x0000000205027212 */ /* 0x000fe200078efe06 */
[----:B------:R-:W-:Y:S06]  /*ffd0*/  BRA `(.L_x_5258) ;  /* 0x0000000000a87947 */ /* 0x000fec0003800000 */
.L_x_5270:
        /* <DEDUP_REMOVED lines=14> */
.L_x_5280:
[----:B------:R-:W-:Y:S05]  /*100c0*/  BSYNC B0 ;  /* 0x0000000000007941 */ /* 0x000fea0003800000 */
.L_x_5279:
[----:B------:R-:W-:Y:S01]  /*100d0*/  MOV R3, RZ ;  /* 0x000000ff00037202 */ /* 0x000fe20000000f00 */
[----:B------:R-:W-:Y:S06]  /*100e0*/  BRA `(.L_x_5258) ;  /* 0x0000000000647947 */ /* 0x000fec0003800000 */
.L_x_5257:
        /* <DEDUP_REMOVED lines=16> */
.L_x_5281:
[----:B------:R-:W-:Y:S01]  /*101f0*/  CS2R R2, SRZ ;  /* 0x0000000000027805 */ /* 0x000fe2000001ff00 */
[----:B------:R-:W-:Y:S06]  /*10200*/  BRA `(.L_x_5258) ;  /* 0x00000000001c7947 */ /* 0x000fec0003800000 */
.L_x_5278:
[----:B------:R-:W2:Y:S01]  /*10210*/  LDG.E.64 R4, desc[UR36][R4.64] ;  /* 0x0000002404047981 */ /* 0x000ea2000c1e1b00 */
[----:B------:R-:W-:Y:S01]  /*10220*/  IMAD.MOV.U32 R3, RZ, RZ, RZ ;  /* 0x000000ffff037224 */ /* 0x000fe200078e00ff */
[----:B--2---:R0:W2:Y:S01]  /*10230*/  I2F.U64 R2, R4 ;  /* 0x0000000400027312 */ /* 0x0040a20000301000 */
[----:B------:R-:W-:Y:S05]  /*10240*/  BRA `(.L_x_5258) ;  /* 0x00000000000c7947 */ /* 0x000fea0003800000 */
.L_x_5277:
[----:B------:R-:W2:Y:S01]  /*10250*/  LDG.E R2, desc[UR36][R4.64] ;  /* 0x0000002404027981 */ /* 0x000ea2000c1e1900 */
[----:B------:R-:W-:Y:S01]  /*10260*/  IMAD.MOV.U32 R3, RZ, RZ, RZ ;  /* 0x000000ffff037224 */ /* 0x000fe200078e00ff */
[----:B--2---:R-:W-:-:S07]  /*10270*/  I2FP.F32.U32 R2, R2 ;  /* 0x0000000200027245 */ /* 0x004fce0000201000 */
.L_x_5258:
[----:B------:R-:W-:Y:S05]  /*10280*/  BSYNC B6 ;  /* 0x0000000000067941 */ /* 0x000fea0003800000 */
.L_x_5252:
        /* <DEDUP_REMOVED lines=19> */
.L_x_5285:
[----:B------:R-:W0:Y:S02]  /*103c0*/  F2I.S64.TRUNC R2, R2 ;  /* 0x0000000200027311 */ /* 0x000e24000020d900 */
[----:B0-----:R-:W-:-:S05]  /*103d0*/  IMAD.MOV.U32 R5, RZ, RZ, R2 ;  /* 0x000000ffff057224 */ /* 0x001fca00078e0002 */
[----:B------:R-:W-:Y:S01]  /*103e0*/  STG.E.U8 desc[UR36][R16.64], R5 ;  /* 0x0000000510007986 */ /* 0x000fe2000c101124 */
[----:B------:R-:W-:Y:S05]  /*103f0*/  EXIT ;  /* 0x000000000000794d */ /* 0x000fea0003800000 */
.L_x_5284:
        /* <DEDUP_REMOVED lines=9> */
.L_x_5288:
[----:B------:R-:W0:Y:S02]  /*10490*/  F2I.FTZ.TRUNC.NTZ R3, R2 ;  /* 0x0000000200037305 */ /* 0x000e24000021f100 */
[----:B0-----:R-:W-:Y:S01]  /*104a0*/  STG.E desc[UR36][R16.64], R3 ;  /* 0x0000000310007986 */ /* 0x001fe2000c101924 */
[----:B------:R-:W-:Y:S05]  /*104b0*/  EXIT ;  /* 0x000000000000794d */ /* 0x000fea0003800000 */
.L_x_5287:
[----:B------:R-:W0:Y:S02]  /*104c0*/  F2I.FTZ.TRUNC.NTZ R3, R2 ;  /* 0x0000000200037305 */ /* 0x000e24000021f100 */
[----:B0-----:R-:W-:Y:S01]  /*104d0*/  STG.E.U16 desc[UR36][R16.64], R3 ;  /* 0x0000000310007986 */ /* 0x001fe2000c101524 */
[----:B------:R-:W-:Y:S05]  /*104e0*/  EXIT ;  /* 0x000000000000794d */ /* 0x000fea0003800000 */
.L_x_5283:
        /* <DEDUP_REMOVED lines=8> */
.L_x_5290:
[----:B------:R-:W-:-:S05]  /*10570*/  F2FP.F16.F32.PACK_AB R2, RZ, R2 ;  /* 0x00000002ff02723e */ /* 0x000fca00000000ff */
[----:B------:R-:W-:Y:S01]  /*10580*/  STG.E.U16 desc[UR36][R16.64], R2 ;  /* 0x0000000210007986 */ /* 0x000fe2000c101524 */
[----:B------:R-:W-:Y:S05]  /*10590*/  EXIT ;  /* 0x000000000000794d */ /* 0x000fea0003800000 */
.L_x_5289:
        /* <DEDUP_REMOVED lines=8> */
.L_x_5292:
[----:B------:R-:W-:-:S05]  /*10620*/  F2FP.F16.F32.PACK_AB R3, R3, R2 ;  /* 0x000000020303723e */ /* 0x000fca00000000ff */
[----:B------:R-:W-:Y:S01]  /*10630*/  STG.E desc[UR36][R16.64], R3 ;  /* 0x0000000310007986 */ /* 0x000fe2000c101924 */
[----:B------:R-:W-:Y:S05]  /*10640*/  EXIT ;  /* 0x000000000000794d */ /* 0x000fea0003800000 */
.L_x_5291:
[----:B------:R-:W-:-:S06]  /*10650*/  FMUL.FTZ R2, R2, 1 ;  /* 0x3f80000002027820 */ /* 0x000fcc0000410000 */
[----:B------:R-:W0:Y:S02]  /*10660*/  F2F.F64.F32 R2, R2 ;  /* 0x0000000200027310 */ /* 0x000e240000201800 */
[----:B0-----:R-:W-:Y:S01]  /*10670*/  STG.E.64 desc[UR36][R16.64], R2 ;  /* 0x0000000210007986 */ /* 0x001fe2000c101b24 */
[----:B------:R-:W-:Y:S05]  /*10680*/  EXIT ;  /* 0x000000000000794d */ /* 0x000fea0003800000 */
.L_x_5282:
        /* <DEDUP_REMOVED lines=14> */
.L_x_5295:
[----:B------:R-:W-:Y:S01]  /*10770*/  FMUL.FTZ R6, R3, 1 ;  /* 0x3f80000003067820 */ /* 0x000fe20000410000 */
[----:B------:R-:W-:-:S05]  /*10780*/  FMUL.FTZ R4, R2, 1 ;  /* 0x3f80000002047820 */ /* 0x000fca0000410000 */
[----:B------:R-:W-:Y:S08]  /*10790*/  F2F.F64.F32 R6, R6 ;  /* 0x0000000600067310 */ /* 0x000ff00000201800 */
[----:B------:R-:W0:Y:S02]  /*107a0*/  F2F.F64.F32 R4, R4 ;  /* 0x0000000400047310 */ /* 0x000e240000201800 */
[----:B0-----:R-:W-:Y:S01]  /*107b0*/  STG.E.128 desc[UR36][R16.64], R4 ;  /* 0x0000000410007986 */ /* 0x001fe2000c101d24 */
[----:B------:R-:W-:Y:S05]  /*107c0*/  EXIT ;  /* 0x000000000000794d */ /* 0x000fea0003800000 */
.L_x_5294:
        /* <DEDUP_REMOVED lines=20> */
.L_x_5299:
[----:B------:R-:W-:Y:S05]  /*10910*/  BSYNC B0 ;  /* 0x0000000000007941 */ /* 0x000fea0003800000 */
.L_x_5298:
[----:B------:R-:W-:-:S05]  /*10920*/  LOP3.LUT R5, R0, R5, RZ, 0xfc, !PT ;  /* 0x0000000500057212 */ /* 0x000fca00078efcff */
[----:B------:R-:W-:Y:S01]  /*10930*/  STG.E.U8 desc[UR36][R16.64], R5 ;  /* 0x0000000510007986 */ /* 0x000fe2000c101124 */
[----:B------:R-:W-:Y:S05]  /*10940*/  EXIT ;  /* 0x000000000000794d */ /* 0x000fea0003800000 */
.L_x_5297:
        /* <DEDUP_REMOVED lines=12> */
.L_x_5301:
[----:B------:R-:W-:Y:S01]  /*10a10*/  IMAD.MOV.U32 R0, RZ, RZ, 0x7f ;  /* 0x0000007fff007424 */ /* 0x000fe200078e00ff */
[----:B------:R-:W-:-:S04]  /*10a20*/  ISETP.GT.U32.AND P0, PT, R4, 0x7f800000, PT ;  /* 0x7f8000000400780c */ /* 0x000fc80003f04070 */
[----:B------:R-:W-:-:S09]  /*10a30*/  SEL R0, R0, 0x7c, P0 ;  /* 0x0000007c00007807 */ /* 0x000fd20000000000 */
.L_x_5302:
[----:B------:R-:W-:Y:S05]  /*10a40*/  BSYNC B0 ;  /* 0x0000000000007941 */ /* 0x000fea0003800000 */
.L_x_5300:
[----:B------:R-:W-:-:S04]  /*10a50*/  LOP3.LUT R2, R2, 0x80000000, RZ, 0xc0, !PT ;  /* 0x8000000002027812 */ /* 0x000fc800078ec0ff */
[----:B------:R-:W-:-:S04]  /*10a60*/  SHF.R.U32.HI R3, RZ, 0x18, R2 ;  /* 0x00000018ff037819 */ /* 0x000fc80000011602 */
[----:B------:R-:W-:-:S05]  /*10a70*/  LOP3.LUT R3, R0, R3, RZ, 0xfc, !PT ;  /* 0x0000000300037212 */ /* 0x000fca00078efcff */
[----:B------:R-:W-:Y:S01]  /*10a80*/  STG.E.U8 desc[UR36][R16.64], R3 ;  /* 0x0000000310007986 */ /* 0x000fe2000c101124 */
[----:B------:R-:W-:Y:S05]  /*10a90*/  EXIT ;  /* 0x000000000000794d */ /* 0x000fea0003800000 */
.L_x_5296:
[----:B------:R-:W-:-:S05]  /*10aa0*/  F2FP.BF16.F32.PACK_AB R2, RZ, R2 ;  /* 0x00000002ff02723e */ /* 0x000fca00000010ff */
[----:B------:R-:W-:Y:S01]  /*10ab0*/  STG.E.U16 desc[UR36][R16.64], R2 ;  /* 0x0000000210007986 */ /* 0x000fe2000c101524 */
[----:B------:R-:W-:Y:S05]  /*10ac0*/  EXIT ;  /* 0x000000000000794d */ /* 0x000fea0003800000 */
.L_x_5293:
        /* <DEDUP_REMOVED lines=11> */
.L_x_5305:
        /* <DEDUP_REMOVED lines=16> */
.L_x_5308:
[----:B------:R-:W-:-:S04]  /*10c80*/  LOP3.LUT R2, R2, 0x80000000, RZ, 0xc0, !PT ;  /* 0x8000000002027812 */ /* 0x000fc800078ec0ff */
[----:B------:R-:W-:-:S04]  /*10c90*/  SHF.R.U32.HI R3, RZ, 0x18, R2 ;  /* 0x00000018ff037819 */ /* 0x000fc80000011602 */
[----:B------:R-:W-:-:S04]  /*10ca0*/  LOP3.LUT R0, R0, R3, RZ, 0xfc, !PT ;  /* 0x0000000300007212 */ /* 0x000fc800078efcff */
[----:B------:R-:W-:-:S07]  /*10cb0*/  PRMT R8, R0, 0x7610, R8 ;  /* 0x0000761000087816 */ /* 0x000fce0000000008 */
.L_x_5307:
[----:B------:R-:W-:Y:S05]  /*10cc0*/  BSYNC B0 ;  /* 0x0000000000007941 */ /* 0x000fea0003800000 */
.L_x_5306:
[----:B------:R-:W-:Y:S01]  /*10cd0*/  STG.E.U8 desc[UR36][R16.64], R8 ;  /* 0x0000000810007986 */ /* 0x000fe2000c101124 */
[----:B------:R-:W-:Y:S05]  /*10ce0*/  EXIT ;  /* 0x000000000000794d */ /* 0x000fea0003800000 */
.L_x_5304:
        /* <DEDUP_REMOVED lines=16> */
.L_x_5311:
[----:B------:R-:W-:-:S04]  /*10df0*/  LOP3.LUT R2, R2, 0x80000000, RZ, 0xc0, !PT ;  /* 0x8000000002027812 */ /* 0x000fc800078ec0ff */
[----:B------:R-:W-:-:S04]  /*10e00*/  SHF.R.U32.HI R3, RZ, 0x18, R2 ;  /* 0x00000018ff037819 */ /* 0x000fc80000011602 */
[----:B------:R-:W-:-:S04]  /*10e10*/  LOP3.LUT R0, R0, R3, RZ, 0xfc, !PT ;  /* 0x0000000300007212 */ /* 0x000fc800078efcff */
[----:B------:R-:W-:-:S07]  /*10e20*/  PRMT R8, R0, 0x7610, R8 ;  /* 0x0000761000087816 */ /* 0x000fce0000000008 */
.L_x_5310:
[----:B------:R-:W-:Y:S05]  /*10e30*/  BSYNC B0 ;  /* 0x0000000000007941 */ /* 0x000fea0003800000 */
.L_x_5309:
[----:B------:R-:W-:Y:S01]  /*10e40*/  STG.E.U8 desc[UR36][R16.64], R8 ;  /* 0x0000000810007986 */ /* 0x000fe2000c101124 */
[----:B------:R-:W-:Y:S05]  /*10e50*/  EXIT ;  /* 0x000000000000794d */ /* 0x000fea0003800000 */
.L_x_5303:
        /* <DEDUP_REMOVED lines=21> */
.L_x_5286:
        /* <DEDUP_REMOVED lines=16> */
.L_x_5314:
[----:B------:R-:W-:Y:S05]  /*110b0*/  EXIT ;  /* 0x000000000000794d */ /* 0x000fea0003800000 */
.L_x_5313:
[----:B------:R-:W0:Y:S02]  /*110c0*/  F2I.U64.TRUNC R2, R2 ;  /* 0x0000000200027311 */ /* 0x000e24000020d800 */
[----:B0-----:R-:W-:Y:S01]  /*110d0*/  STG.E.64 desc[UR36][R16.64], R2 ;  /* 0x0000000210007986 */ /* 0x001fe2000c101b24 */
[----:B------:R-:W-:Y:S05]  /*110e0*/  EXIT ;  /* 0x000000000000794d */ /* 0x000fea0003800000 */
.L_x_5312:
[----:B------:R-:W0:Y:S02]  /*110f0*/  F2I.FTZ.U32.TRUNC.NTZ R3, R2 ;  /* 0x0000000200037305 */ /* 0x000e24000021f000 */
[----:B0-----:R-:W-:Y:S01]  /*11100*/  STG.E desc[UR36][R16.64], R3 ;  /* 0x0000000310007986 */ /* 0x001fe2000c101924 */
[----:B------:R-:W-:Y:S05]  /*11110*/  EXIT ;  /* 0x000000000000794d */ /* 0x000fea0003800000 */
.L_x_5315:
        /* <DEDUP_REMOVED lines=14> */
.L_x_17255:


//--------------------- .text._ZN2at6native27unrolled_elementwise_kernelINS0_13BinaryFunctorIN3c107complexIfEES5_S5_NS0_15binary_internal10MulFunctorIS5_EEEESt5arrayIPcLm3EELi4E23TrivialOffsetCalculatorILi2EjESD_ILi1EjENS0_6memory12LoadWithCastILi2EEENSG_13StoreWithCastILi1EEEEEviT_T0_T2_T3_T4_T5_ --------------------------
	.section	.text._ZN2at6native27unrolled_elementwise_kernelINS0_13BinaryFunctorIN3c107complexIfEES5_S5_NS0_15binary_internal10MulFunctorIS5_EEEESt5arrayIPcLm3EELi4E23TrivialOffsetCalculatorILi2EjESD_ILi1EjENS0_6memory12LoadWithCastILi2EEENSG_13StoreWithCastILi1EEEEEviT_T0_T2_T3_T4_T5_,"ax",@progbits
	.align	128
        .global         _ZN2at6native27unrolled_elementwise_kernelINS0_13BinaryFunctorIN3c107complexIfEES5_S5_NS0_15binary_internal10MulFunctorIS5_EEEESt5arrayIPcLm3EELi4E23TrivialOffsetCalculatorILi2EjESD_ILi1EjENS0_6memory12LoadWithCastILi2EEENSG_13StoreWithCastILi1EEEEEviT_T0_T2_T3_T4_T5_
        .type           _ZN2at6native27unrolled_elementwise_kernelINS0_13BinaryFunctorIN3c107complexIfEES5_S5_NS0_15binary_internal10MulFunctorIS5_EEEESt5arrayIPcLm3EELi4E23TrivialOffsetCalculatorILi2EjESD_ILi1EjENS0_6memory12LoadWithCastILi2EEENSG_13StoreWithCastILi1EEEEEviT_T0_T2_T3_T4_T5_,@function
        .size           _ZN2at6native27unrolled_elementwise_kernelINS0_13BinaryFunctorIN3c107complexIfEES5_S5_NS0_15binary_internal10MulFunctorIS5_EEEESt5arrayIPcLm3EELi4E23TrivialOffsetCalculatorILi2EjESD_ILi1EjENS0_6memory12LoadWithCastILi2EEENSG_13StoreWithCastILi1EEEEEviT_T0_T2_T3_T4_T5_,(.L_x_17256 - _ZN2at6native27unrolled_elementwise_kernelINS0_13BinaryFunctorIN3c107complexIfEES5_S5_NS0_15binary_internal10MulFunctorIS5_EEEESt5arrayIPcLm3EELi4E23TrivialOffsetCalculatorILi2EjESD_ILi1EjENS0_6memory12LoadWithCastILi2EEENSG_13StoreWithCastILi1EEEEEviT_T0_T2_T3_T4_T5_)
        .other          _ZN2at6native27unrolled_elementwise_kernelINS0_13BinaryFunctorIN3c107complexIfEES5_S5_NS0_15binary_internal10MulFunctorIS5_EEEESt5arrayIPcLm3EELi4E23TrivialOffsetCalculatorILi2EjESD_ILi1EjENS0_6memory12LoadWithCastILi2EEENSG_13StoreWithCastILi1EEEEEviT_T0_T2_T3_T4_T5_,@"STO_CUDA_ENTRY STV_DEFAULT"
_ZN2at6native27unrolled_elementwise_kernelINS0_13BinaryFunctorIN3c107complexIfEES5_S5_NS0_15binary_internal10MulFunctorIS5_EEEESt5arrayIPcLm3EELi4E23TrivialOffsetCalculatorILi2EjESD_ILi1EjENS0_6memory12LoadWithCastILi2EEENSG_13StoreWithCastILi1EEEEEviT_T0_T2_T3_T4_T5_:
.text._ZN2at6native27unrolled_elementwise_kernelINS0_13BinaryFunctorIN3c107complexIfEES5_S5_NS0_15binary_internal10MulFunctorIS5_EEEESt5arrayIPcLm3EELi4E23TrivialOffsetCalculatorILi2EjESD_ILi1EjENS0_6memory12LoadWithCastILi2EEENSG_13StoreWithCastILi1EEEEEviT_T0_T2_T3_T4_T5_:
[----:B------:R-:W0:Y:S01]  /*0000*/  LDC R1, c[0x0][0x28] ;  /* 0x00000a00ff017b82 */ /* 0x000e220000000800 */
[----:B------:R-:W1:Y:S07]  /*0010*/  S2R R2, SR_CTAID.X ;  /* 0x0000000000027919 */ /* 0x000e6e0000002500 */
[----:B------:R-:W1:Y:S01]  /*0020*/  LDC R3, c[0x0][0x210] ;  /* 0x00008400ff037b82 */ /* 0x000e620000000800 */
[----:B------:R-:W-:Y:S01]  /*0030*/  ULDC.64 UR36, c[0x0][0x208] ;  /* 0x0000820000247ab9 */ /* 0x000fe20000000a00 */
[----:B------:R-:W-:Y:S01]  /*0040*/  BSSY B7, `(.L_x_5316) ;  /* 0x00001fe000077945 */ /* 0x000fe20003800000 */
[----:B------:R-:W2:Y:S01]  /*0050*/  S2R R35, SR_TID.X ;  /* 0x0000000000237919 */ /* 0x000ea20000002100 */
[----:B------:R-:W-:Y:S01]  /*0060*/  IMAD.MOV.U32 R25, RZ, RZ, RZ ;  /* 0x000000ffff197224 */ /* 0x000fe200078e00ff */
[----:B------:R-:W-:-:S02]  /*0070*/  CS2R R18, SRZ ;  /* 0x0000000000127805 */ /* 0x000fc4000001ff00 */
[----:B------:R-:W-:Y:S01]  /*0080*/  CS2R R22, SRZ ;  /* 0x0000000000167805 */ /* 0x000fe2000001ff00 */
[----:B------:R-:W3:Y:S08]  /*0090*/  LDC.U8 R34, c[0x0][0x234] ;  /* 0x00008d00ff227b82 */ /* 0x000ef00000000000 */
[----:B------:R-:W4:Y:S01]  /*00a0*/  LDC.U8 R33, c[0x0][0x235] ;  /* 0x00008d40ff217b82 */ /* 0x000f220000000000 */
[----:B-1----:R-:W-:-:S05]  /*00b0*/  IMAD R32, R2, -0x200, R3 ;  /* 0xfffffe0002207824 */ /* 0x002fca00078e0203 */
[----:B--2---:R-:W-:-:S13]  /*00c0*/  ISETP.GE.AND P0, PT, R35, R32, PT ;  /* 0x000000202300720c */ /* 0x004fda0003f06270 */
[----:B0--34-:R-:W-:Y:S05]  /*00d0*/  @P0 BRA `(.L_x_5317) ;  /* 0x0000001c00d00947 */ /* 0x019fea0003800000 */
[----:B------:R-:W0:Y:S01]  /*00e0*/  LDC.64 R4, c[0x0][0x220] ;  /* 0x00008800ff047b82 */ /* 0x000e220000000a00 */
[----:B------:R-:W-:Y:S01]  /*00f0*/  PRMT R0, R34, 0x9910, RZ ;  /* 0x0000991022007816 */ /* 0x000fe200000000ff */
[----:B------:R-:W-:Y:S01]  /*0100*/  IMAD R16, R2, 0x200, R35 ;  /* 0x0000020002107824 */ /* 0x000fe200078e0223 */
[----:B------:R-:W-:Y:S01]  /*0110*/  ULDC UR4, c[0x0][0x238] ;  /* 0x00008e0000047ab9 */ /* 0x000fe20000000800 */
[----:B------:R-:W-:Y:S01]  /*0120*/  BSSY B6, `(.L_x_5318) ;  /* 0x00000f5000067945 */ /* 0x000fe20003800000 */
        /* <DEDUP_REMOVED lines=17> */
.L_x_5322:
[----:B------:R-:W2:Y:S01]  /*0240*/  LDG.E.U8 R4, desc[UR36][R4.64] ;  /* 0x0000002404047981 */ /* 0x000ea2000c1e1100 */
[----:B------:R-:W-:Y:S01]  /*0250*/  IMAD.MOV.U32 R19, RZ, RZ, RZ ;  /* 0x000000ffff137224 */ /* 0x000fe200078e00ff */
[----:B--2---:R-:W-:Y:S01]  /*0260*/  I2FP.F32.U32 R18, R4 ;  /* 0x0000000400127245 */ /* 0x004fe20000201000 */
[----:B------:R-:W-:Y:S06]  /*0270*/  BRA `(.L_x_5324) ;  /* 0x0000000c007c7947 */ /* 0x000fec0003800000 */
.L_x_5321:
        /* <DEDUP_REMOVED lines=10> */
.L_x_5326:
[----:B------:R-:W2:Y:S01]  /*0320*/  LDG.E R4, desc[UR36][R4.64] ;  /* 0x0000002404047981 */ /* 0x000ea2000c1e1900 */
[----:B------:R-:W-:Y:S01]  /*0330*/  IMAD.MOV.U32 R19, RZ, RZ, RZ ;  /* 0x000000ffff137224 */ /* 0x000fe200078e00ff */
[----:B--2---:R-:W-:Y:S01]  /*0340*/  I2FP.F32.S32 R18, R4 ;  /* 0x0000000400127245 */ /* 0x004fe20000201400 */
[----:B------:R-:W-:Y:S06]  /*0350*/  BRA `(.L_x_5324) ;  /* 0x0000000c00447947 */ /* 0x000fec0003800000 */
.L_x_5325:
[----:B------:R-:W2:Y:S01]  /*0360*/  LDG.E.U16 R4, desc[UR36][R4.64] ;  /* 0x0000002404047981 */ /* 0x000ea2000c1e1500 */
[----:B------:R-:W-:Y:S01]  /*0370*/  IMAD.MOV.U32 R19, RZ, RZ, RZ ;  /* 0x000000ffff137224 */ /* 0x000fe200078e00ff */
[----:B--2---:R2:W3:Y:S01]  /*0380*/  I2F.S16 R18, R4 ;  /* 0x0000000400127306 */ /* 0x0044e20000101400 */
[----:B------:R-:W-:Y:S05]  /*0390*/  BRA `(.L_x_5324) ;  /* 0x0000000c00347947 */ /* 0x000fea0003800000 */
.L_x_5320:
        /* <DEDUP_REMOVED lines=9> */
.L_x_5328:
[----:B------:R-:W2:Y:S01]  /*0430*/  LDG.E.U16 R4, desc[UR36][R4.64] ;  /* 0x0000002404047981 */ /* 0x000ea2000c1e1500 */
[----:B------:R-:W-:Y:S02]  /*0440*/  IMAD.MOV.U32 R19, RZ, RZ, RZ ;  /* 0x000000ffff137224 */ /* 0x000fe400078e00ff */
[----:B--2---:R-:W-:Y:S01]  /*0450*/  HADD2.F32 R18, -RZ, R4.H0_H0 ;  /* 0x20000004ff127230 */ /* 0x004fe20000004100 */
[----:B------:R-:W-:Y:S06]  /*0460*/  BRA `(.L_x_5324) ;  /* 0x0000000c00007947 */ /* 0x000fec0003800000 */
.L_x_5327:
        /* <DEDUP_REMOVED lines=8> */
.L_x_5330:
[----:B------:R-:W2:Y:S02]  /*04f0*/  LDG.E R4, desc[UR36][R4.64] ;  /* 0x0000002404047981 */ /* 0x000ea4000c1e1900 */
[--C-:B--2---:R-:W-:Y:S02]  /*0500*/  HADD2.F32 R19, -RZ, R4.reuse.H1_H1 ;  /* 0x30000004ff137230 */ /* 0x104fe40000004100 */
[----:B------:R-:W-:Y:S01]  /*0510*/  HADD2.F32 R18, -RZ, R4.H0_H0 ;  /* 0x20000004ff127230 */ /* 0x000fe20000004100 */
[----:B------:R-:W-:Y:S06]  /*0520*/  BRA `(.L_x_5324) ;  /* 0x0000000800d07947 */ /* 0x000fec0003800000 */
.L_x_5329:
        /* <DEDUP_REMOVED lines=8> */
.L_x_5319:
        /* <DEDUP_REMOVED lines=13> */
.L_x_5333:
        /* <DEDUP_REMOVED lines=10> */
.L_x_5332:
        /* <DEDUP_REMOVED lines=24> */
[----:B------:R-:W-:-:S04]  /*08a0*/  LOP3.LUT R3, R6, R3, RZ, 0x30, !PT ;  /* 0x0000000306037212 */ /* 0x000fc800078e30ff */
[----:B------:R-:W-:Y:S01]  /*08b0*/  LOP3.LUT R18, R3, 0x80000000, R18, 0xf8, !PT ;  /* 0x8000000003127812 */ /* 0x000fe200078ef812 */
[----:B------:R-:W-:Y:S06]  /*08c0*/  BRA `(.L_x_5324) ;  /* 0x0000000400e87947 */ /* 0x000fec0003800000 */
.L_x_5335:
[----:B------:R-:W2:Y:S01]  /*08d0*/  LDG.E.U8 R4, desc[UR36][R4.64] ;  /* 0x0000002404047981 */ /* 0x000ea2000c1e1100 */
[----:B------:R-:W-:Y:S02]  /*08e0*/  IMAD.MOV.U32 R19, RZ, RZ, RZ ;  /* 0x000000ffff137224 */ /* 0x000fe400078e00ff */
[----:B--2---:R-:W-:-:S05]  /*08f0*/  IMAD.SHL.U32 R0, R4, 0x2000000, RZ ;  /* 0x0200000004007824 */ /* 0x004fca00078e00ff */
[----:B------:R-:W-:-:S13]  /*0900*/  ISETP.GE.U32.AND P0, PT, R0, 0x8000000, PT ;  /* 0x080000000000780c */ /* 0x000fda0003f06070 */
[C---:B------:R-:W-:Y:S02]  /*0910*/  @!P0 IMAD.SHL.U32 R0, R4.reuse, 0x100, RZ ;  /* 0x0000010004008824 */ /* 0x040fe400078e00ff */
[----:B------:R-:W-:-:S03]  /*0920*/  @P0 IMAD.SHL.U32 R3, R4, 0x200000, RZ ;  /* 0x0020000004030824 */ /* 0x000fc600078e00ff */
[----:B------:R-:W-:Y:S02]  /*0930*/  @!P0 LOP3.LUT R0, R0, 0x7f00, RZ, 0xc0, !PT ;  /* 0x00007f0000008812 */ /* 0x000fe400078ec0ff */
[----:B------:R-:W-:Y:S02]  /*0940*/  @P0 LOP3.LUT R3, R3, 0x70000000, RZ, 0xfc, !PT ;  /* 0x7000000003030812 */ /* 0x000fe400078efcff */
[----:B------:R-:W-:-:S03]  /*0950*/  @!P0 LOP3.LUT R0, R0, 0x3f000000, RZ, 0xfc, !PT ;  /* 0x3f00000000008812 */ /* 0x000fc600078efcff */
[----:B------:R-:W-:Y:S01]  /*0960*/  @P0 FMUL.FTZ R18, R3, 1.9259299443872358531e-34 ;  /* 0x0780000003120820 */ /* 0x000fe20000410000 */
[----:B------:R-:W-:Y:S02]  /*0970*/  IMAD.SHL.U32 R3, R4, 0x1000000, RZ ;  /* 0x0100000004037824 */ /* 0x000fe400078e00ff */
[----:B------:R-:W-:-:S05]  /*0980*/  @!P0 FADD.FTZ R18, R0, -0.5 ;  /* 0xbf00000000128421 */ /* 0x000fca0000010000 */
[----:B------:R-:W-:Y:S01]  /*0990*/  LOP3.LUT R18, R18, 0x80000000, R3, 0xf8, !PT ;  /* 0x8000000012127812 */ /* 0x000fe200078ef803 */
[----:B------:R-:W-:Y:S06]  /*09a0*/  BRA `(.L_x_5324) ;  /* 0x0000000400b07947 */ /* 0x000fec0003800000 */
.L_x_5334:
[----:B------:R-:W2:Y:S01]  /*09b0*/  LDG.E.U16 R4, desc[UR36][R4.64] ;  /* 0x0000002404047981 */ /* 0x000ea2000c1e1500 */
[----:B------:R-:W-:Y:S02]  /*09c0*/  IMAD.MOV.U32 R19, RZ, RZ, RZ ;  /* 0x000000ffff137224 */ /* 0x000fe400078e00ff */
[----:B--2---:R-:W-:Y:S01]  /*09d0*/  IMAD.U32 R18, R4, 0x10000, RZ ;  /* 0x0001000004127824 */ /* 0x004fe200078e00ff */
[----:B------:R-:W-:Y:S06]  /*09e0*/  BRA `(.L_x_5324) ;  /* 0x0000000400a07947 */ /* 0x000fec0003800000 */
.L_x_5331:
        /* <DEDUP_REMOVED lines=12> */
.L_x_5338:
        /* <DEDUP_REMOVED lines=20> */
.L_x_5340:
[----:B------:R-:W-:Y:S05]  /*0bf0*/  BSYNC B0 ;  /* 0x0000000000007941 */ /* 0x000fea0003800000 */
.L_x_5339:
[----:B------:R-:W-:Y:S01]  /*0c00*/  IMAD.SHL.U32 R3, R3, 0x100000, RZ ;  /* 0x0010000003037824 */ /* 0x000fe200078e00ff */
[----:B------:R-:W-:-:S04]  /*0c10*/  LEA R5, R0, 0x3b800000, 0x17 ;  /* 0x3b80000000057811 */ /* 0x000fc800078eb8ff */
[----:B------:R-:W-:Y:S01]  /*0c20*/  LOP3.LUT R18, R5, R3, R18, 0xfe, !PT ;  /* 0x0000000305127212 */ /* 0x000fe200078efe12 */
[----:B------:R-:W-:Y:S06]  /*0c30*/  BRA `(.L_x_5324) ;  /* 0x00000004000c7947 */ /* 0x000fec0003800000 */
.L_x_5337:
        /* <DEDUP_REMOVED lines=20> */
.L_x_5342:
[----:B------:R-:W-:Y:S05]  /*0d80*/  BSYNC B0 ;  /* 0x0000000000007941 */ /* 0x000fea0003800000 */
.L_x_5341:
[----:B------:R-:W-:Y:S01]  /*0d90*/  IMAD.SHL.U32 R3, R3, 0x200000, RZ ;  /* 0x0020000003037824 */ /* 0x000fe200078e00ff */
[----:B------:R-:W-:-:S04]  /*0da0*/  LEA R5, R0, 0x37800000, 0x17 ;  /* 0x3780000000057811 */ /* 0x000fc800078eb8ff */
[----:B------:R-:W-:Y:S01]  /*0db0*/  LOP3.LUT R18, R5, R3, R18, 0xfe, !PT ;  /* 0x0000000305127212 */ /* 0x000fe200078efe12 */
[----:B------:R-:W-:Y:S06]  /*0dc0*/  BRA `(.L_x_5324) ;  /* 0x0000000000a87947 */ /* 0x000fec0003800000 */
.L_x_5336:
        /* <DEDUP_REMOVED lines=14> */
.L_x_5346:
[----:B------:R-:W-:Y:S05]  /*0eb0*/  BSYNC B0 ;  /* 0x0000000000007941 */ /* 0x000fea0003800000 */
.L_x_5345:
[----:B------:R-:W-:Y:S01]  /*0ec0*/  IMAD.MOV.U32 R19, RZ, RZ, RZ ;  /* 0x000000ffff137224 */ /* 0x000fe200078e00ff */
[----:B------:R-:W-:Y:S06]  /*0ed0*/  BRA `(.L_x_5324) ;  /* 0x0000000000647947 */ /* 0x000fec0003800000 */
.L_x_5323:
        /* <DEDUP_REMOVED lines=16> */
.L_x_5347:
[----:B------:R-:W-:Y:S01]  /*0fe0*/  CS2R R18, SRZ ;  /* 0x0000000000127805 */ /* 0x000fe2000001ff00 */
[----:B------:R-:W-:Y:S06]  /*0ff0*/  BRA `(.L_x_5324) ;  /* 0x00000000001c7947 */ /* 0x000fec0003800000 */
.L_x_5344:
[----:B------:R-:W2:Y:S01]  /*1000*/  LDG.E.64 R4, desc[UR36][R4.64] ;  /* 0x0000002404047981 */ /* 0x000ea2000c1e1b00 */
[----:B------:R-:W-:Y:S01]  /*1010*/  IMAD.MOV.U32 R19, RZ, RZ, RZ ;  /* 0x000000ffff137224 */ /* 0x000fe200078e00ff */
[----:B--2---:R0:W1:Y:S01]  /*1020*/  I2F.U64 R18, R4 ;  /* 0x0000000400127312 */ /* 0x0040620000301000 */
[----:B------:R-:W-:Y:S05]  /*1030*/  BRA `(.L_x_5324) ;  /* 0x00000000000c7947 */ /* 0x000fea0003800000 */
.L_x_5343:
[----:B------:R-:W2:Y:S01]  /*1040*/  LDG.E R4, desc[UR36][R4.64] ;  /* 0x0000002404047981 */ /* 0x000ea2000c1e1900 */
[----:B------:R-:W-:Y:S01]  /*1050*/  IMAD.MOV.U32 R19, RZ, RZ, RZ ;  /* 0x000000ffff137224 */ /* 0x000fe200078e00ff */
[----:B--2---:R-:W-:-:S07]  /*1060*/  I2FP.F32.U32 R18, R4 ;  /* 0x0000000400127245 */ /* 0x004fce0000201000 */
.L_x_5324:
[----:B------:R-:W-:Y:S05]  /*1070*/  BSYNC B6 ;  /* 0x0000000000067941 */ /* 0x000fea0003800000 */
.L_x_5318:
[----:B0-2-4-:R-:W0:Y:S01]  /*1080*/  LDC.64 R4, c[0x0][0x228] ;  /* 0x00008a00ff047b82 */ /* 0x015e220000000a00 */
[----:B------:R-:W-:Y:S01]  /*1090*/  PRMT R0, R33, 0x9910, RZ ;  /* 0x0000991021007816 */ /* 0x000fe200000000ff */
[----:B------:R-:W-:Y:S01]  /*10a0*/  ULDC UR4, c[0x0][0x23c] ;  /* 0x00008f0000047ab9 */ /* 0x000fe20000000800 */
[----:B------:R-:W-:Y:S01]  /*10b0*/  BSSY B6, `(.L_x_5348) ;  /* 0x00000f5000067945 */ /* 0x000fe20003800000 */
        /* <DEDUP_REMOVED lines=17> */
.L_x_5352:
[----:B------:R-:W2:Y:S01]  /*11d0*/  LDG.E.U8 R4, desc[UR36][R4.64] ;  /* 0x0000002404047981 */ /* 0x000ea2000c1e1100 */
[----:B------:R-:W-:Y:S01]  /*11e0*/  IMAD.MOV.U32 R23, RZ, RZ, RZ ;  /* 0x000000ffff177224 */ /* 0x000fe200078e00ff */
[----:B--2---:R-:W-:Y:S01]  /*11f0*/  I2FP.F32.U32 R22, R4 ;  /* 0x0000000400167245 */ /* 0x004fe20000201000 */
[----:B------:R-:W-:Y:S06]  /*1200*/  BRA `(.L_x_5354) ;  /* 0x0000000c007c7947 */ /* 0x000fec0003800000 */
.L_x_5351:
        /* <DEDUP_REMOVED lines=10> */
.L_x_5356:
[----:B------:R-:W2:Y:S01]  /*12b0*/  LDG.E R4, desc[UR36][R4.64] ;  /* 0x0000002404047981 */ /* 0x000ea2000c1e1900 */
[----:B------:R-:W-:Y:S01]  /*12c0*/  IMAD.MOV.U32 R23, RZ, RZ, RZ ;  /* 0x000000ffff177224 */ /* 0x000fe200078e00ff */
[----:B--2---:R-:W-:Y:S01]  /*12d0*/  I2FP.F32.S32 R22, R4 ;  /* 0x0000000400167245 */ /* 0x004fe20000201400 */
[----:B------:R-:W-:Y:S06]  /*12e0*/  BRA `(.L_x_5354) ;  /* 0x0000000c00447947 */ /* 0x000fec0003800000 */
.L_x_5355:
[----:B------:R-:W2:Y:S01]  /*12f0*/  LDG.E.U16 R4, desc[UR36][R4.64] ;  /* 0x0000002404047981 */ /* 0x000ea2000c1e1500 */
[----:B------:R-:W-:Y:S01]  /*1300*/  IMAD.MOV.U32 R23, RZ, RZ, RZ ;  /* 0x000000ffff177224 */ /* 0x000fe200078e00ff */
[----:B--2---:R0:W2:Y:S01]  /*1310*/  I2F.S16 R22, R4 ;  /* 0x0000000400167306 */ /* 0x0040a20000101400 */
[----:B------:R-:W-:Y:S05]  /*1320*/  BRA `(.L_x_5354) ;  /* 0x0000000c00347947 */ /* 0x000fea0003800000 */
.L_x_5350:
        /* <DEDUP_REMOVED lines=9> */
.L_x_5358:
[----:B------:R-:W2:Y:S01]  /*13c0*/  LDG.E.U16 R4, desc[UR36][R4.64] ;  /* 0x0000002404047981 */ /* 0x000ea2000c1e1500 */
[----:B------:R-:W-:Y:S02]  /*13d0*/  IMAD.MOV.U32 R23, RZ, RZ, RZ ;  /* 0x000000ffff177224 */ /* 0x000fe400078e00ff */
[----:B--2---:R-:W-:Y:S01]  /*13e0*/  HADD2.F32 R22, -RZ, R4.H0_H0 ;  /* 0x20000004ff167230 */ /* 0x004fe20000004100 */
[----:B------:R-:W-:Y:S06]  /*13f0*/  BRA `(.L_x_5354) ;  /* 0x0000000c00007947 */ /* 0x000fec0003800000 */
.L_x_5357:
        /* <DEDUP_REMOVED lines=8> */
.L_x_5360:
[----:B------:R-:W2:Y:S02]  /*1480*/  LDG.E R4, desc[UR36][R4.64] ;  /* 0x0000002404047981 */ /* 0x000ea4000c1e1900 */
[--C-:B--2---:R-:W-:Y:S02]  /*1490*/  HADD2.F32 R23, -RZ, R4.reuse.H1_H1 ;  /* 0x30000004ff177230 */ /* 0x104fe40000004100 */
[----:B------:R-:W-:Y:S01]  /*14a0*/  HADD2.F32 R22, -RZ, R4.H0_H0 ;  /* 0x20000004ff167230 */ /* 0x000fe20000004100 */
[----:B------:R-:W-:Y:S06]  /*14b0*/  BRA `(.L_x_5354) ;  /* 0x0000000800d07947 */ /* 0x000fec0003800000 */
.L_x_5359:
        /* <DEDUP_REMOVED lines=8> */
.L_x_5349:
        /* <DEDUP_REMOVED lines=13> */
.L_x_5363:
        /* <DEDUP_REMOVED lines=10> */
.L_x_5362:
        /* <DEDUP_REMOVED lines=27> */
.L_x_5365:
        /* <DEDUP_REMOVED lines=14> */
.L_x_5364:
[----:B------:R-:W2:Y:S01]  /*1940*/  LDG.E.U16 R4, desc[UR36][R4.64] ;  /* 0x0000002404047981 */ /* 0x000ea2000c1e1500 */
[----:B------:R-:W-:Y:S02]  /*1950*/  IMAD.MOV.U32 R23, RZ, RZ, RZ ;  /* 0x000000ffff177224 */ /* 0x000fe400078e00ff */
[----:B--2---:R-:W-:Y:S01]  /*1960*/  IMAD.U32 R22, R4, 0x10000, RZ ;  /* 0x0001000004167824 */ /* 0x004fe200078e00ff */
[----:B------:R-:W-:Y:S06]  /*1970*/  BRA `(.L_x_5354) ;  /* 0x0000000400a07947 */ /* 0x000fec0003800000 */
.L_x_5361:
        /* <DEDUP_REMOVED lines=12> */
.L_x_5368:
        /* <DEDUP_REMOVED lines=20> */
.L_x_5370:
[----:B------:R-:W-:Y:S05]  /*1b80*/  BSYNC B0 ;  /* 0x0000000000007941 */ /* 0x000fea0003800000 */
.L_x_5369:
[----:B------:R-:W-:Y:S01]  /*1b90*/  IMAD.SHL.U32 R3, R3, 0x100000, RZ ;  /* 0x0010000003037824 */ /* 0x000fe200078e00ff */
[----:B------:R-:W-:-:S04]  /*1ba0*/  LEA R5, R0, 0x3b800000, 0x17 ;  /* 0x3b80000000057811 */ /* 0x000fc800078eb8ff */
[----:B------:R-:W-:Y:S01]  /*1bb0*/  LOP3.LUT R22, R5, R3, R22, 0xfe, !PT ;  /* 0x0000000305167212 */ /* 0x000fe200078efe16 */
[----:B------:R-:W-:Y:S06]  /*1bc0*/  BRA `(.L_x_5354) ;  /* 0x00000004000c7947 */ /* 0x000fec0003800000 */
.L_x_5367:
        /* <DEDUP_REMOVED lines=20> */
.L_x_5372:
[----:B------:R-:W-:Y:S05]  /*1d10*/  BSYNC B0 ;  /* 0x0000000000007941 */ /* 0x000fea0003800000 */
.L_x_5371:
[----:B------:R-:W-:Y:S01]  /*1d20*/  IMAD.SHL.U32 R3, R3, 0x200000, RZ ;  /* 0x0020000003037824 */ /* 0x000fe200078e00ff */
[----:B------:R-:W-:-:S04]  /*1d30*/  LEA R5, R0, 0x37800000, 0x17 ;  /* 0x3780000000057811 */ /* 0x000fc800078eb8ff */
[----:B------:R-:W-:Y:S01]  /*1d40*/  LOP3.LUT R22, R5, R3, R22, 0xfe, !PT ;  /* 0x0000000305167212 */ /* 0x000fe200078efe16 */
[----:B------:R-:W-:Y:S06]  /*1d50*/  BRA `(.L_x_5354) ;  /* 0x0000000000a87947 */ /* 0x000fec0003800000 */
.L_x_5366:
        /* <DEDUP_REMOVED lines=14> */
.L_x_5376:
[----:B------:R-:W-:Y:S05]  /*1e40*/  BSYNC B0 ;  /* 0x0000000000007941 */ /* 0x000fea0003800000 */
.L_x_5375:
[----:B------:R-:W-:Y:S01]  /*1e50*/  IMAD.MOV.U32 R23, RZ, RZ, RZ ;  /* 0x000000ffff177224 */ /* 0x000fe200078e00ff */
[----:B------:R-:W-:Y:S06]  /*1e60*/  BRA `(.L_x_5354) ;  /* 0x0000000000647947 */ /* 0x000fec0003800000 */
.L_x_5353:
        /* <DEDUP_REMOVED lines=16> */
.L_x_5377:
[----:B------:R-:W-:Y:S01]  /*1f70*/  CS2R R22, SRZ ;  /* 0x0000000000167805 */ /* 0x000fe2000001ff00 */
[----:B------:R-:W-:Y:S06]  /*1f80*/  BRA `(.L_x_5354) ;  /* 0x00000000001c7947 */ /* 0x000fec0003800000 */
.L_x_5374:
[----:B------:R-:W2:Y:S01]  /*1f90*/  LDG.E.64 R4, desc[UR36][R4.64] ;  /* 0x0000002404047981 */ /* 0x000ea2000c1e1b00 */
[----:B------:R-:W-:Y:S01]  /*1fa0*/  IMAD.MOV.U32 R23, RZ, RZ, RZ ;  /* 0x000000ffff177224 */ /* 0x000fe200078e00ff */
[----:B--2---:R0:W2:Y:S01]  /*1fb0*/  I2F.U64 R22, R4 ;  /* 0x0000000400167312 */ /* 0x0040a20000301000 */
[----:B------:R-:W-:Y:S05]  /*1fc0*/  BRA `(.L_x_5354) ;  /* 0x00000000000c7947 */ /* 0x000fea0003800000 */
.L_x_5373:
[----:B------:R-:W2:Y:S01]  /*1fd0*/  LDG.E R4, desc[UR36][R4.64] ;  /* 0x0000002404047981 */ /* 0x000ea2000c1e1900 */
[----:B------:R-:W-:Y:S01]  /*1fe0*/  IMAD.MOV.U32 R23, RZ, RZ, RZ ;  /* 0x000000ffff177224 */ /* 0x000fe200078e00ff */
[----:B--2---:R-:W-:-:S07]  /*1ff0*/  I2FP.F32.U32 R22, R4 ;  /* 0x0000000400167245 */ /* 0x004fce0000201000 */
.L_x_5354:
[----:B------:R-:W-:Y:S05]  /*2000*/  BSYNC B6 ;  /* 0x0000000000067941 */ /* 0x000fea0003800000 */
.L_x_5348:
[----:B------:R-:W-:-:S07]  /*2010*/  VIADD R35, R35, 0x80 ;  /* 0x0000008023237836 */ /* 0x000fce0000000000 */
.L_x_5317:
[----:B------:R-:W-:Y:S05]  /*2020*/  BSYNC B7 ;  /* 0x0000000000077941 */ /* 0x000fea0003800000 */
.L_x_5316:
[----:B------:R-:W-:Y:S01]  /*2030*/  ISETP.GE.AND P0, PT, R35, R32, PT ;  /* 0x000000202300720c */ /* 0x000fe20003f06270 */
[----:B------:R-:W-:Y:S01]  /*2040*/  BSSY B7, `(.L_x_5378) ;  /* 0x00001f8000077945 */ /* 0x000fe20003800000 */
[----:B------:R-:W-:Y:S01]  /*2050*/  IMAD.MOV.U32 R24, RZ, RZ, RZ ;  /* 0x000000ffff187224 */ /* 0x000fe200078e00ff */
[----:B------:R-:W-:-:S10]  /*2060*/  CS2R R26, SRZ ;  /* 0x00000000001a7805 */ /* 0x000fd4000001ff00 */
[----:B------:R-:W-:Y:S05]  /*2070*/  @P0 BRA `(.L_x_5379) ;  /* 0x0000001c00d00947 */ /* 0x000fea0003800000 */
[----:B0---4-:R-:W0:Y:S01]  /*2080*/  LDC.64 R4, c[0x0][0x220] ;  /* 0x00008800ff047b82 */ /* 0x011e220000000a00 */
        /* <DEDUP_REMOVED lines=17> */
[----:B------:R-:W4:Y:S01]  /*21a0*/  LDG.E.S8 R4, desc[UR36][R4.64] ;  /* 0x0000002404047981 */ /* 0x000f22000c1e1300 */
[----:B------:R-:W-:Y:S01]  /*21b0*/  IMAD.MOV.U32 R25, RZ, RZ, RZ ;  /* 0x000000ffff197224 */ /* 0x000fe200078e00ff */
[----:B----4-:R0:W4:Y:S01]  /*21c0*/  I2F.S16 R24, R4 ;  /* 0x0000000400187306 */ /* 0x0101220000101400 */
[----:B------:R-:W-:Y:S05]  /*21d0*/  BRA `(.L_x_5386) ;  /* 0x0000000c008c7947 */ /* 0x000fea0003800000 */
.L_x_5384:
[----:B------:R-:W4:Y:S01]  /*21e0*/  LDG.E.U8 R4, desc[UR36][R4.64] ;  /* 0x0000002404047981 */ /* 0x000f22000c1e1100 */
[----:B------:R-:W-:Y:S01]  /*21f0*/  IMAD.MOV.U32 R25, RZ, RZ, RZ ;  /* 0x000000ffff197224 */ /* 0x000fe200078e00ff */
[----:B----4-:R-:W-:Y:S01]  /*2200*/  I2FP.F32.U32 R24, R4 ;  /* 0x0000000400187245 */ /* 0x010fe20000201000 */
[----:B------:R-:W-:Y:S06]  /*2210*/  BRA `(.L_x_5386) ;  /* 0x0000000c007c7947 */ /* 0x000fec0003800000 */
.L_x_5383:
[----:B------:R-:W-:-:S13]  /*2220*/  ISETP.NE.AND P0, PT, R0, 0x2, PT ;  /* 0x000000020000780c */ /* 0x000fda0003f05270 */
[----:B------:R-:W-:Y:S05]  /*2230*/  @!P0 BRA `(.L_x_5387) ;  /* 0x0000000000308947 */ /* 0x000fea0003800000 */
[----:B------:R-:W-:-:S13]  /*2240*/  ISETP.NE.AND P0, PT, R0, 0x3, PT ;  /* 0x000000030000780c */ /* 0x000fda0003f05270 */
[----:B------:R-:W-:Y:S05]  /*2250*/  @!P0 BRA `(.L_x_5388) ;  /* 0x0000000000188947 */ /* 0x000fea0003800000 */
[----:B------:R-:W-:-:S13]  /*2260*/  ISETP.NE.AND P0, PT, R0, 0x4, PT ;  /* 0x000000040000780c */ /* 0x000fda0003f05270 */
[----:B------:R-:W-:Y:S05]  /*2270*/  @P0 BRA `(.L_x_5385) ;  /* 0x0000000c00000947 */ /* 0x000fea0003800000 */
[----:B------:R-:W4:Y:S01]  /*2280*/  LDG.E.64 R4, desc[UR36][R4.64] ;  /* 0x0000002404047981 */ /* 0x000f22000c1e1b00 */
[----:B------:R-:W-:Y:S01]  /*2290*/  IMAD.MOV.U32 R25, RZ, RZ, RZ ;  /* 0x000000ffff197224 */ /* 0x000fe200078e00ff */
[----:B----4-:R0:W4:Y:S01]  /*22a0*/  I2F.S64 R24, R4 ;  /* 0x0000000400187312 */ /* 0x0101220000301400 */
[----:B------:R-:W-:Y:S05]  /*22b0*/  BRA `(.L_x_5386) ;  /* 0x0000000c00547947 */ /* 0x000fea0003800000 */
.L_x_5388:
[----:B------:R-:W4:Y:S01]  /*22c0*/  LDG.E R4, desc[UR36][R4.64] ;  /* 0x0000002404047981 */ /* 0x000f22000c1e1900 */
[----:B------:R-:W-:Y:S01]  /*22d0*/  IMAD.MOV.U32 R25, RZ, RZ, RZ ;  /* 0x000000ffff197224 */ /* 0x000fe200078e00ff */
[----:B----4-:R-:W-:Y:S01]  /*22e0*/  I2FP.F32.S32 R24, R4 ;  /* 0x0000000400187245 */ /* 0x010fe20000201400 */
[----:B------:R-:W-:Y:S06]  /*22f0*/  BRA `(.L_x_5386) ;  /* 0x0000000c00447947 */ /* 0x000fec0003800000 */
.L_x_5387:
[----:B------:R-:W4:Y:S01]  /*2300*/  LDG.E.U16 R4, desc[UR36][R4.64] ;  /* 0x0000002404047981 */ /* 0x000f22000c1e1500 */
[----:B------:R-:W-:Y:S01]  /*2310*/  IMAD.MOV.U32 R25, RZ, RZ, RZ ;  /* 0x000000ffff197224 */ /* 0x000fe200078e00ff */
[----:B----4-:R0:W4:Y:S01]  /*2320*/  I2F.S16 R24, R4 ;  /* 0x0000000400187306 */ /* 0x0101220000101400 */
[----:B------:R-:W-:Y:S05]  /*2330*/  BRA `(.L_x_5386) ;  /* 0x0000000c00347947 */ /* 0x000fea0003800000 */
.L_x_5382:
        /* <DEDUP_REMOVED lines=9> */
.L_x_5390:
[----:B------:R-:W4:Y:S01]  /*23d0*/  LDG.E.U16 R4, desc[UR36][R4.64] ;  /* 0x0000002404047981 */ /* 0x000f22000c1e1500 */
[----:B------:R-:W-:Y:S02]  /*23e0*/  IMAD.MOV.U32 R25, RZ, RZ, RZ ;  /* 0x000000ffff197224 */ /* 0x000fe400078e00ff */
[----:B----4-:R-:W-:Y:S01]  /*23f0*/  HADD2.F32 R24, -RZ, R4.H0_H0 ;  /* 0x20000004ff187230 */ /* 0x010fe20000004100 */
[----:B------:R-:W-:Y:S06]  /*2400*/  BRA `(.L_x_5386) ;  /* 0x0000000c00007947 */ /* 0x000fec0003800000 */
.L_x_5389:
        /* <DEDUP_REMOVED lines=8> */
.L_x_5392:
[----:B------:R-:W4:Y:S02]  /*2490*/  LDG.E R4, desc[UR36][R4.64] ;  /* 0x0000002404047981 */ /* 0x000f24000c1e1900 */
[--C-:B----4-:R-:W-:Y:S02]  /*24a0*/  HADD2.F32 R25, -RZ, R4.reuse.H1_H1 ;  /* 0x30000004ff197230 */ /* 0x110fe40000004100 */
[----:B------:R-:W-:Y:S01]  /*24b0*/  HADD2.F32 R24, -RZ, R4.H0_H0 ;  /* 0x20000004ff187230 */ /* 0x000fe20000004100 */
[----:B------:R-:W-:Y:S06]  /*24c0*/  BRA `(.L_x_5386) ;  /* 0x0000000800d07947 */ /* 0x000fec0003800000 */
.L_x_5391:
[----:B------:R-:W4:Y:S01]  /*24d0*/  LDG.E.64 R4, desc[UR36][R4.64] ;  /* 0x0000002404047981 */ /* 0x000f22000c1e1b00 */
[----:B------:R-:W-:Y:S01]  /*24e0*/  UMOV UR4, 0xf0000000 ;  /* 0xf000000000047882 */ /* 0x000fe20000000000 */
[----:B------:R-:W-:Y:S01]  /*24f0*/  UMOV UR5, 0x380fffff ;  /* 0x380fffff00057882 */ /* 0x000fe20000000000 */
[----:B------:R-:W-:Y:S01]  /*2500*/  IMAD.MOV.U32 R25, RZ, RZ, RZ ;  /* 0x000000ffff197224 */ /* 0x000fe200078e00ff */
[----:B----4-:R-:W0:Y:S01]  /*2510*/  F2F.F32.F64 R24, R4 ;  /* 0x0000000400187310 */ /* 0x010e220000301000 */
[----:B------:R-:W-:-:S14]  /*2520*/  DSETP.GEU.AND P0, PT, |R4|, UR4, PT ;  /* 0x0000000404007e2a */ /* 0x000fdc000bf0e200 */
[----:B0-----:R-:W-:Y:S01]  /*2530*/  @!P0 FMUL R24, R24, 1.175494350822287508e-38 ;  /* 0x0080000018188820 */ /* 0x001fe20000400000 */
[----:B------:R-:W-:Y:S06]  /*2540*/  BRA `(.L_x_5386) ;  /* 0x0000000800b07947 */ /* 0x000fec0003800000 */
.L_x_5381:
        /* <DEDUP_REMOVED lines=8> */
[----:B------:R-:W4:Y:S01]  /*25d0*/  LDG.E.U8 R4, desc[UR36][R4.64] ;  /* 0x0000002404047981 */ /* 0x000f22000c1e1100 */
[----:B------:R-:W-:Y:S01]  /*25e0*/  IMAD.MOV.U32 R25, RZ, RZ, RZ ;  /* 0x000000ffff197224 */ /* 0x000fe200078e00ff */
[----:B----4-:R-:W-:-:S04]  /*25f0*/  ISETP.NE.AND P0, PT, R4, RZ, PT ;  /* 0x000000ff0400720c */ /* 0x010fc80003f05270 */
[----:B------:R-:W-:Y:S01]  /*2600*/  FSEL R24, RZ, 1, !P0 ;  /* 0x3f800000ff187808 */ /* 0x000fe20004000000 */
[----:B------:R-:W-:Y:S08]  /*2610*/  BRA `(.L_x_5386) ;  /* 0x00000008007c7947 */ /* 0x000ff00003800000 */
.L_x_5395:
[----:B------:R-:W4:Y:S01]  /*2620*/  LDG.E.128 R4, desc[UR36][R4.64] ;  /* 0x0000002404047981 */ /* 0x000f22000c1e1d00 */
[----:B------:R-:W-:Y:S01]  /*2630*/  UMOV UR4, 0xf0000000 ;  /* 0xf000000000047882 */ /* 0x000fe20000000000 */
[----:B------:R-:W-:Y:S01]  /*2640*/  UMOV UR5, 0x380fffff ;  /* 0x380fffff00057882 */ /* 0x000fe20000000000 */
[----:B----4-:R-:W0:Y:S01]  /*2650*/  F2F.F32.F64 R25, R6 ;  /* 0x0000000600197310 */ /* 0x010e220000301000 */
[----:B------:R-:W-:Y:S02]  /*2660*/  DSETP.GEU.AND P0, PT, |R6|, UR4, PT ;  /* 0x0000000406007e2a */ /* 0x000fe4000bf0e200 */
[----:B------:R-:W-:-:S05]  /*2670*/  DSETP.GEU.AND P1, PT, |R4|, UR4, PT ;  /* 0x0000000404007e2a */ /* 0x000fca000bf2e200 */
[----:B------:R-:W4:Y:S07]  /*2680*/  F2F.F32.F64 R24, R4 ;  /* 0x0000000400187310 */ /* 0x000f2e0000301000 */
[----:B0-----:R-:W-:Y:S02]  /*2690*/  @!P0 FMUL R25, R25, 1.175494350822287508e-38 ;  /* 0x0080000019198820 */ /* 0x001fe40000400000 */
[----:B----4-:R-:W-:Y:S01]  /*26a0*/  @!P1 FMUL R24, R24, 1.175494350822287508e-38 ;  /* 0x0080000018189820 */ /* 0x010fe20000400000 */
[----:B------:R-:W-:Y:S06]  /*26b0*/  BRA `(.L_x_5386) ;  /* 0x0000000800547947 */ /* 0x000fec0003800000 */
.L_x_5394:
[----:B------:R-:W-:-:S13]  /*26c0*/  ISETP.NE.AND P0, PT, R0, 0xf, PT ;  /* 0x0000000f0000780c */ /* 0x000fda0003f05270 */
[----:B------:R-:W-:Y:S05]  /*26d0*/  @!P0 BRA `(.L_x_5396) ;  /* 0x00000000009c8947 */ /* 0x000fea0003800000 */
[----:B------:R-:W-:-:S13]  /*26e0*/  ISETP.NE.AND P0, PT, R0, 0x17, PT ;  /* 0x000000170000780c */ /* 0x000fda0003f05270 */
[----:B------:R-:W-:Y:S05]  /*26f0*/  @!P0 BRA `(.L_x_5397) ;  /* 0x00000000005c8947 */ /* 0x000fea0003800000 */
[----:B------:R-:W-:-:S13]  /*2700*/  ISETP.NE.AND P0, PT, R0, 0x18, PT ;  /* 0x000000180000780c */ /* 0x000fda0003f05270 */
[----:B------:R-:W-:Y:S05]  /*2710*/  @P0 BRA `(.L_x_5385) ;  /* 0x0000000400d80947 */ /* 0x000fea0003800000 */
[----:B------:R-:W4:Y:S01]  /*2720*/  LDG.E.U8 R24, desc[UR36][R4.64] ;  /* 0x0000002404187981 */ /* 0x000f22000c1e1100 */
[----:B------:R-:W-:Y:S02]  /*2730*/  IMAD.MOV.U32 R8, RZ, RZ, -0x800000 ;  /* 0xff800000ff087424 */ /* 0x000fe400078e00ff */
[----:B------:R-:W-:Y:S02]  /*2740*/  IMAD.MOV.U32 R25, RZ, RZ, RZ ;  /* 0x000000ffff197224 */ /* 0x000fe400078e00ff */
[----:B----4-:R-:W-:-:S05]  /*2750*/  IMAD.SHL.U32 R24, R24, 0x1000000, RZ ;  /* 0x0100000018187824 */ /* 0x010fca00078e00ff */
        /* <DEDUP_REMOVED lines=17> */
.L_x_5397:
[----:B------:R-:W4:Y:S01]  /*2870*/  LDG.E.U8 R4, desc[UR36][R4.64] ;  /* 0x0000002404047981 */ /* 0x000f22000c1e1100 */
[----:B------:R-:W-:Y:S02]  /*2880*/  IMAD.MOV.U32 R25, RZ, RZ, RZ ;  /* 0x000000ffff197224 */ /* 0x000fe400078e00ff */
[----:B----4-:R-:W-:-:S05]  /*2890*/  IMAD.SHL.U32 R0, R4, 0x2000000, RZ ;  /* 0x0200000004007824 */ /* 0x010fca00078e00ff */
        /* <DEDUP_REMOVED lines=11> */
.L_x_5396:
[----:B------:R-:W4:Y:S01]  /*2950*/  LDG.E.U16 R4, desc[UR36][R4.64] ;  /* 0x0000002404047981 */ /* 0x000f22000c1e1500 */
[----:B------:R-:W-:Y:S02]  /*2960*/  IMAD.MOV.U32 R25, RZ, RZ, RZ ;  /* 0x000000ffff197224 */ /* 0x000fe400078e00ff */
[----:B----4-:R-:W-:Y:S01]  /*2970*/  IMAD.U32 R24, R4, 0x10000, RZ ;  /* 0x0001000004187824 */ /* 0x010fe200078e00ff */
[----:B------:R-:W-:Y:S06]  /*2980*/  BRA `(.L_x_5386) ;  /* 0x0000000400a07947 */ /* 0x000fec0003800000 */
.L_x_5393:
        /* <DEDUP_REMOVED lines=8> */
[----:B------:R-:W4:Y:S01]  /*2a10*/  LDG.E.U16 R4, desc[UR36][R4.64] ;  /* 0x0000002404047981 */ /* 0x000f22000c1e1500 */
[----:B------:R-:W-:Y:S01]  /*2a20*/  IMAD.MOV.U32 R25, RZ, RZ, RZ ;  /* 0x000000ffff197224 */ /* 0x000fe200078e00ff */
[----:B----4-:R-:W-:Y:S01]  /*2a30*/  I2FP.F32.U32 R24, R4 ;  /* 0x0000000400187245 */ /* 0x010fe20000201000 */
[----:B------:R-:W-:Y:S06]  /*2a40*/  BRA `(.L_x_5386) ;  /* 0x0000000400707947 */ /* 0x000fec0003800000 */
.L_x_5400:
[----:B------:R-:W4:Y:S01]  /*2a50*/  LDG.E.U8 R3, desc[UR36][R4.64] ;  /* 0x0000002404037981 */ /* 0x000f22000c1e1100 */
[----:B------:R-:W-:Y:S02]  /*2a60*/  CS2R R24, SRZ ;  /* 0x0000000000187805 */ /* 0x000fe4000001ff00 */
[----:B----4-:R-:W-:-:S13]  /*2a70*/  ISETP.NE.AND P0, PT, R3, RZ, PT ;  /* 0x000000ff0300720c */ /* 0x010fda0003f05270 */
        /* <DEDUP_REMOVED lines=17> */
.L_x_5402:
[----:B------:R-:W-:Y:S05]  /*2b90*/  BSYNC B0 ;  /* 0x0000000000007941 */ /* 0x000fea0003800000 */
.L_x_5401:
[----:B------:R-:W-:Y:S01]  /*2ba0*/  IMAD.SHL.U32 R3, R3, 0x100000, RZ ;  /* 0x0010000003037824 */ /* 0x000fe200078e00ff */
[----:B------:R-:W-:-:S04]  /*2bb0*/  LEA R5, R0, 0x3b800000, 0x17 ;  /* 0x3b80000000057811 */ /* 0x000fc800078eb8ff */
[----:B------:R-:W-:Y:S01]  /*2bc0*/  LOP3.LUT R24, R5, R3, R24, 0xfe, !PT ;  /* 0x0000000305187212 */ /* 0x000fe200078efe18 */
[----:B------:R-:W-:Y:S06]  /*2bd0*/  BRA `(.L_x_5386) ;  /* 0x00000004000c7947 */ /* 0x000fec0003800000 */
.L_x_5399:
        /* <DEDUP_REMOVED lines=20> */
.L_x_5404:
[----:B------:R-:W-:Y:S05]  /*2d20*/  BSYNC B0 ;  /* 0x0000000000007941 */ /* 0x000fea0003800000 */
.L_x_5403:
[----:B------:R-:W-:Y:S01]  /*2d30*/  IMAD.SHL.U32 R3, R3, 0x200000, RZ ;  /* 0x0020000003037824 */ /* 0x000fe200078e00ff */
[----:B------:R-:W-:-:S04]  /*2d40*/  LEA R5, R0, 0x37800000, 0x17 ;  /* 0x3780000000057811 */ /* 0x000fc800078eb8ff */
[----:B------:R-:W-:Y:S01]  /*2d50*/  LOP3.LUT R24, R5, R3, R24, 0xfe, !PT ;  /* 0x0000000305187212 */ /* 0x000fe200078efe18 */
[----:B------:R-:W-:Y:S06]  /*2d60*/  BRA `(.L_x_5386) ;  /* 0x0000000000a87947 */ /* 0x000fec0003800000 */
.L_x_5398:
[----:B------:R-:W-:-:S13]  /*2d70*/  ISETP.NE.AND P0, PT, R0, 0x1c, PT ;  /* 0x0000001c0000780c */ /* 0x000fda0003f05270 */
[----:B------:R-:W-:Y:S05]  /*2d80*/  @!P0 BRA `(.L_x_5405) ;  /* 0x0000000000948947 */ /* 0x000fea0003800000 */
[----:B------:R-:W-:-:S13]  /*2d90*/  ISETP.NE.AND P0, PT, R0, 0x1d, PT ;  /* 0x0000001d0000780c */ /* 0x000fda0003f05270 */
[----:B------:R-:W-:Y:S05]  /*2da0*/  @!P0 BRA `(.L_x_5406) ;  /* 0x00000000007c8947 */ /* 0x000fea0003800000 */
[----:B------:R-:W-:-:S13]  /*2db0*/  ISETP.NE.AND P0, PT, R0, 0x2c, PT ;  /* 0x0000002c0000780c */ /* 0x000fda0003f05270 */
[----:B------:R-:W-:Y:S05]  /*2dc0*/  @P0 BRA `(.L_x_5385) ;  /* 0x00000000002c0947 */ /* 0x000fea0003800000 */
[----:B------:R-:W4:Y:S01]  /*2dd0*/  LDG.E.U8 R4, desc[UR36][R4.64] ;  /* 0x0000002404047981 */ /* 0x000f22000c1e1100 */
[----:B------:R-:W-:Y:S01]  /*2de0*/  BSSY B0, `(.L_x_5407) ;  /* 0x0000007000007945 */ /* 0x000fe20003800000 */
[----:B------:R-:W-:Y:S01]  /*2df0*/  IMAD.MOV.U32 R24, RZ, RZ, 0x400000 ;  /* 0x00400000ff187424 */ /* 0x000fe200078e00ff */
[----:B----4-:R-:W-:-:S13]  /*2e00*/  ISETP.NE.AND P0, PT, R4, RZ, PT ;  /* 0x000000ff0400720c */ /* 0x010fda0003f05270 */
[----:B------:R-:W-:Y:S05]  /*2e10*/  @!P0 BRA `(.L_x_5408) ;  /* 0x00000000000c8947 */ /* 0x000fea0003800000 */
[----:B------:R-:W-:-:S13]  /*2e20*/  ISETP.NE.AND P0, PT, R4, 0xff, PT ;  /* 0x000000ff0400780c */ /* 0x000fda0003f05270 */
[----:B------:R-:W-:Y:S02]  /*2e30*/  @!P0 IMAD.MOV.U32 R24, RZ, RZ, 0x7f800001 ;  /* 0x7f800001ff188424 */ /* 0x000fe400078e00ff */
[----:B------:R-:W-:-:S07]  /*2e40*/  @P0 IMAD.SHL.U32 R24, R4, 0x800000, RZ ;  /* 0x0080000004180824 */ /* 0x000fce00078e00ff */
.L_x_5408:
[----:B------:R-:W-:Y:S05]  /*2e50*/  BSYNC B0 ;  /* 0x0000000000007941 */ /* 0x000fea0003800000 */
.L_x_5407:
[----:B------:R-:W-:Y:S01]  /*2e60*/  IMAD.MOV.U32 R25, RZ, RZ, RZ ;  /* 0x000000ffff197224 */ /* 0x000fe200078e00ff */
[----:B------:R-:W-:Y:S06]  /*2e70*/  BRA `(.L_x_5386) ;  /* 0x0000000000647947 */ /* 0x000fec0003800000 */
.L_x_5385:
        /* <DEDUP_REMOVED lines=15> */
[----:B0123-5:R-:W-:Y:S05]  /*2f70*/  CALL.ABS.NOINC R14 ;  /* 0x000000000e007343 */ /* 0x02ffea0003c00000 */
.L_x_5409:
[----:B------:R-:W-:Y:S01]  /*2f80*/  CS2R R24, SRZ ;  /* 0x0000000000187805 */ /* 0x000fe2000001ff00 */
[----:B------:R-:W-:Y:S06]  /*2f90*/  BRA `(.L_x_5386) ;  /* 0x00000000001c7947 */ /* 0x000fec0003800000 */
.L_x_5406:
[----:B------:R-:W4:Y:S01]  /*2fa0*/  LDG.E.64 R4, desc[UR36][R4.64] ;  /* 0x0000002404047981 */ /* 0x000f22000c1e1b00 */
[----:B------:R-:W-:Y:S01]  /*2fb0*/  IMAD.MOV.U32 R25, RZ, RZ, RZ ;  /* 0x000000ffff197224 */ /* 0x000fe200078e00ff */
[----:B----4-:R0:W4:Y:S01]  /*2fc0*/  I2F.U64 R24, R4 ;  /* 0x0000000400187312 */ /* 0x0101220000301000 */
[----:B------:R-:W-:Y:S05]  /*2fd0*/  BRA `(.L_x_5386) ;  /* 0x00000000000c7947 */ /* 0x000fea0003800000 */
.L_x_5405:
[----:B------:R-:W4:Y:S01]  /*2fe0*/  LDG.E R4, desc[UR36][R4.64] ;  /* 0x0000002404047981 */ /* 0x000f22000c1e1900 */
[----:B------:R-:W-:Y:S01]  /*2ff0*/  IMAD.MOV.U32 R25, RZ, RZ, RZ ;  /* 0x000000ffff197224 */ /* 0x000fe200078e00ff */
[----:B----4-:R-:W-:-:S07]  /*3000*/  I2FP.F32.U32 R24, R4 ;  /* 0x0000000400187245 */ /* 0x010fce0000201000 */
.L_x_5386:
[----:B------:R-:W-:Y:S05]  /*3010*/  BSYNC B6 ;  /* 0x0000000000067941 */ /* 0x000fea0003800000 */
.L_x_5380:
[----:B0-----:R-:W0:Y:S01]  /*3020*/  LDC.64 R4, c[0x0][0x228] ;  /* 0x00008a00ff047b82 */ /* 0x001e220000000a00 */
        /* <DEDUP_REMOVED lines=20> */
.L_x_5414:
[----:B------:R-:W2:Y:S01]  /*3170*/  LDG.E.U8 R4, desc[UR36][R4.64] ;  /* 0x0000002404047981 */ /* 0x000ea2000c1e1100 */
[----:B------:R-:W-:Y:S01]  /*3180*/  IMAD.MOV.U32 R27, RZ, RZ, RZ ;  /* 0x000000ffff1b7224 */ /* 0x000fe200078e00ff */
[----:B--2---:R-:W-:Y:S01]  /*3190*/  I2FP.F32.U32 R26, R4 ;  /* 0x00000004001a7245 */ /* 0x004fe20000201000 */
[----:B------:R-:W-:Y:S06]  /*31a0*/  BRA `(.L_x_5416) ;  /* 0x0000000c007c7947 */ /* 0x000fec0003800000 */
.L_x_5413:
        /* <DEDUP_REMOVED lines=10> */
.L_x_5418:
[----:B------:R-:W2:Y:S01]  /*3250*/  LDG.E R4, desc[UR36][R4.64] ;  /* 0x0000002404047981 */ /* 0x000ea2000c1e1900 */
[----:B------:R-:W-:Y:S01]  /*3260*/  IMAD.MOV.U32 R27, RZ, RZ, RZ ;  /* 0x000000ffff1b7224 */ /* 0x000fe200078e00ff */
[----:B--2---:R-:W-:Y:S01]  /*3270*/  I2FP.F32.S32 R26, R4 ;  /* 0x00000004001a7245 */ /* 0x004fe20000201400 */
[----:B------:R-:W-:Y:S06]  /*3280*/  BRA `(.L_x_5416) ;  /* 0x0000000c00447947 */ /* 0x000fec0003800000 */
.L_x_5417:
[----:B------:R-:W2:Y:S01]  /*3290*/  LDG.E.U16 R4, desc[UR36][R4.64] ;  /* 0x0000002404047981 */ /* 0x000ea2000c1e1500 */
[----:B------:R-:W-:Y:S01]  /*32a0*/  IMAD.MOV.U32 R27, RZ, RZ, RZ ;  /* 0x000000ffff1b7224 */ /* 0x000fe200078e00ff */
[----:B--2---:R0:W2:Y:S01]  /*32b0*/  I2F.S16 R26, R4 ;  /* 0x00000004001a7306 */ /* 0x0040a20000101400 */
[----:B------:R-:W-:Y:S05]  /*32c0*/  BRA `(.L_x_5416) ;  /* 0x0000000c00347947 */ /* 0x000fea0003800000 */
.L_x_5412:
        /* <DEDUP_REMOVED lines=9> */
.L_x_5420:
[----:B------:R-:W2:Y:S01]  /*3360*/  LDG.E.U16 R4, desc[UR36][R4.64] ;  /* 0x0000002404047981 */ /* 0x000ea2000c1e1500 */
[----:B------:R-:W-:Y:S02]  /*3370*/  IMAD.MOV.U32 R27, RZ, RZ, RZ ;  /* 0x000000ffff1b7224 */ /* 0x000fe400078e00ff */
[----:B--2---:R-:W-:Y:S01]  /*3380*/  HADD2.F32 R26, -RZ, R4.H0_H0 ;  /* 0x20000004ff1a7230 */ /* 0x004fe20000004100 */
[----:B------:R-:W-:Y:S06]  /*3390*/  BRA `(.L_x_5416) ;  /* 0x0000000c00007947 */ /* 0x000fec0003800000 */
.L_x_5419:
        /* <DEDUP_REMOVED lines=8> */
.L_x_5422:
[----:B------:R-:W2:Y:S02]  /*3420*/  LDG.E R4, desc[UR36][R4.64] ;  /* 0x0000002404047981 */ /* 0x000ea4000c1e1900 */
[--C-:B--2---:R-:W-:Y:S02]  /*3430*/  HADD2.F32 R27, -RZ, R4.reuse.H1_H1 ;  /* 0x30000004ff1b7230 */ /* 0x104fe40000004100 */
[----:B------:R-:W-:Y:S01]  /*3440*/  HADD2.F32 R26, -RZ, R4.H0_H0 ;  /* 0x20000004ff1a7230 */ /* 0x000fe20000004100 */
[----:B------:R-:W-:Y:S06]  /*3450*/  BRA `(.L_x_5416) ;  /* 0x0000000800d07947 */ /* 0x000fec0003800000 */
.L_x_5421:
        /* <DEDUP_REMOVED lines=8> */
.L_x_5411:
        /* <DEDUP_REMOVED lines=13> */
.L_x_5425:
        /* <DEDUP_REMOVED lines=10> */
.L_x_5424:
        /* <DEDUP_REMOVED lines=27> */
.L_x_5427:
        /* <DEDUP_REMOVED lines=14> */
.L_x_5426:
[----:B------:R-:W2:Y:S01]  /*38e0*/  LDG.E.U16 R4, desc[UR36][R4.64] ;  /* 0x0000002404047981 */ /* 0x000ea2000c1e1500 */
[----:B------:R-:W-:Y:S02]  /*38f0*/  IMAD.MOV.U32 R27, RZ, RZ, RZ ;  /* 0x000000ffff1b7224 */ /* 0x000fe400078e00ff */
[----:B--2---:R-:W-:Y:S01]  /*3900*/  IMAD.U32 R26, R4, 0x10000, RZ ;  /* 0x00010000041a7824 */ /* 0x004fe200078e00ff */
[----:B------:R-:W-:Y:S06]  /*3910*/  BRA `(.L_x_5416) ;  /* 0x0000000400a07947 */ /* 0x000fec0003800000 */
.L_x_5423:
        /* <DEDUP_REMOVED lines=12> */
.L_x_5430:
        /* <DEDUP_REMOVED lines=20> */
.L_x_5432:
[----:B------:R-:W-:Y:S05]  /*3b20*/  BSYNC B0 ;  /* 0x0000000000007941 */ /* 0x000fea0003800000 */
.L_x_5431:
[----:B------:R-:W-:Y:S01]  /*3b30*/  IMAD.SHL.U32 R3, R3, 0x100000, RZ ;  /* 0x0010000003037824 */ /* 0x000fe200078e00ff */
[----:B------:R-:W-:-:S04]  /*3b40*/  LEA R5, R0, 0x3b800000, 0x17 ;  /* 0x3b80000000057811 */ /* 0x000fc800078eb8ff */
[----:B------:R-:W-:Y:S01]  /*3b50*/  LOP3.LUT R26, R5, R3, R26, 0xfe, !PT ;  /* 0x00000003051a7212 */ /* 0x000fe200078efe1a */
[----:B------:R-:W-:Y:S06]  /*3b60*/  BRA `(.L_x_5416) ;  /* 0x00000004000c7947 */ /* 0x000fec0003800000 */
.L_x_5429:
        /* <DEDUP_REMOVED lines=20> */
.L_x_5434:
[----:B------:R-:W-:Y:S05]  /*3cb0*/  BSYNC B0 ;  /* 0x0000000000007941 */ /* 0x000fea0003800000 */
.L_x_5433:
[----:B------:R-:W-:Y:S01]  /*3cc0*/  IMAD.SHL.U32 R3, R3, 0x200000, RZ ;  /* 0x0020000003037824 */ /* 0x000fe200078e00ff */
[----:B------:R-:W-:-:S04]  /*3cd0*/  LEA R5, R0, 0x37800000, 0x17 ;  /* 0x3780000000057811 */ /* 0x000fc800078eb8ff */
[----:B------:R-:W-:Y:S01]  /*3ce0*/  LOP3.LUT R26, R5, R3, R26, 0xfe, !PT ;  /* 0x00000003051a7212 */ /* 0x000fe200078efe1a */
[----:B------:R-:W-:Y:S06]  /*3cf0*/  BRA `(.L_x_5416) ;  /* 0x0000000000a87947 */ /* 0x000fec0003800000 */
.L_x_5428:
        /* <DEDUP_REMOVED lines=14> */
.L_x_5438:
[----:B------:R-:W-:Y:S05]  /*3de0*/  BSYNC B0 ;  /* 0x0000000000007941 */ /* 0x000fea0003800000 */
.L_x_5437:
[----:B------:R-:W-:Y:S01]  /*3df0*/  IMAD.MOV.U32 R27, RZ, RZ, RZ ;  /* 0x000000ffff1b7224 */ /* 0x000fe200078e00ff */
[----:B------:R-:W-:Y:S06]  /*3e00*/  BRA `(.L_x_5416) ;  /* 0x0000000000647947 */ /* 0x000fec0003800000 */
.L_x_5415:
        /* <DEDUP_REMOVED lines=15> */
[----:B012345:R-:W-:Y:S05]  /*3f00*/  CALL.ABS.NOINC R14 ;  /* 0x000000000e007343 */ /* 0x03ffea0003c00000 */
.L_x_5439:
[----:B------:R-:W-:Y:S01]  /*3f10*/  CS2R R26, SRZ ;  /* 0x00000000001a7805 */ /* 0x000fe2000001ff00 */
[----:B------:R-:W-:Y:S06]  /*3f20*/  BRA `(.L_x_5416) ;  /* 0x00000000001c7947 */ /* 0x000fec0003800000 */
.L_x_5436:
[----:B------:R-:W2:Y:S01]  /*3f30*/  LDG.E.64 R4, desc[UR36][R4.64] ;  /* 0x0000002404047981 */ /* 0x000ea2000c1e1b00 */
[----:B------:R-:W-:Y:S01]  /*3f40*/  IMAD.MOV.U32 R27, RZ, RZ, RZ ;  /* 0x000000ffff1b7224 */ /* 0x000fe200078e00ff */
[----:B--2---:R0:W2:Y:S01]  /*3f50*/  I2F.U64 R26, R4 ;  /* 0x00000004001a7312 */ /* 0x0040a20000301000 */
[----:B------:R-:W-:Y:S05]  /*3f60*/  BRA `(.L_x_5416) ;  /* 0x00000000000c7947 */ /* 0x000fea0003800000 */
.L_x_5435:
[----:B------:R-:W2:Y:S01]  /*3f70*/  LDG.E R4, desc[UR36][R4.64] ;  /* 0x0000002404047981 */ /* 0x000ea2000c1e1900 */
[----:B------:R-:W-:Y:S01]  /*3f80*/  IMAD.MOV.U32 R27, RZ, RZ, RZ ;  /* 0x000000ffff1b7224 */ /* 0x000fe200078e00ff */
[----:B--2---:R-:W-:-:S07]  /*3f90*/  I2FP.F32.U32 R26, R4 ;  /* 0x00000004001a7245 */ /* 0x004fce0000201000 */
.L_x_5416:
[----:B------:R-:W-:Y:S05]  /*3fa0*/  BSYNC B6 ;  /* 0x0000000000067941 */ /* 0x000fea0003800000 */
.L_x_5410:
[----:B------:R-:W-:-:S07]  /*3fb0*/  VIADD R35, R35, 0x80 ;  /* 0x0000008023237836 */ /* 0x000fce0000000000 */
.L_x_5379:
[----:B------:R-:W-:Y:S05]  /*3fc0*/  BSYNC B7 ;  /* 0x0000000000077941 */ /* 0x000fea0003800000 */
.L_x_5378:
[----:B------:R-:W-:Y:S01]  /*3fd0*/  ISETP.GE.AND P0, PT, R35, R32, PT ;  /* 0x000000202300720c */ /* 0x000fe20003f06270 */
[----:B------:R-:W-:Y:S01]  /*3fe0*/  BSSY B7, `(.L_x_5440) ;  /* 0x00001f9000077945 */ /* 0x000fe20003800000 */
[----:B------:R-:W-:Y:S01]  /*3ff0*/  IMAD.MOV.U32 R17, RZ, RZ, RZ ;  /* 0x000000ffff117224 */ /* 0x000fe200078e00ff */
[----:B------:R-:W-:Y:S02]  /*4000*/  CS2R R28, SRZ ;  /* 0x00000000001c7805 */ /* 0x000fe4000001ff00 */
[----:B------:R-:W-:-:S08]  /*4010*/  CS2R R30, SRZ ;  /* 0x00000000001e7805 */ /* 0x000fd0000001ff00 */
        /* <DEDUP_REMOVED lines=23> */
.L_x_5446:
[----:B------:R-:W4:Y:S01]  /*4190*/  LDG.E.U8 R4, desc[UR36][R4.64] ;  /* 0x0000002404047981 */ /* 0x000f22000c1e1100 */
[----:B------:R-:W-:Y:S01]  /*41a0*/  IMAD.MOV.U32 R29, RZ, RZ, RZ ;  /* 0x000000ffff1d7224 */ /* 0x000fe200078e00ff */
[----:B----4-:R-:W-:Y:S01]  /*41b0*/  I2FP.F32.U32 R28, R4 ;  /* 0x00000004001c7245 */ /* 0x010fe20000201000 */
[----:B------:R-:W-:Y:S06]  /*41c0*/  BRA `(.L_x_5448) ;  /* 0x0000000c007c7947 */ /* 0x000fec0003800000 */
.L_x_5445:
        /* <DEDUP_REMOVED lines=10> */
.L_x_5450:
[----:B------:R-:W4:Y:S01]  /*4270*/  LDG.E R4, desc[UR36][R4.64] ;  /* 0x0000002404047981 */ /* 0x000f22000c1e1900 */
[----:B------:R-:W-:Y:S01]  /*4280*/  IMAD.MOV.U32 R29, RZ, RZ, RZ ;  /* 0x000000ffff1d7224 */ /* 0x000fe200078e00ff */
[----:B----4-:R-:W-:Y:S01]  /*4290*/  I2FP.F32.S32 R28, R4 ;  /* 0x00000004001c7245 */ /* 0x010fe20000201400 */
[----:B------:R-:W-:Y:S06]  /*42a0*/  BRA `(.L_x_5448) ;  /* 0x0000000c00447947 */ /* 0x000fec0003800000 */
.L_x_5449:
[----:B------:R-:W4:Y:S01]  /*42b0*/  LDG.E.U16 R4, desc[UR36][R4.64] ;  /* 0x0000002404047981 */ /* 0x000f22000c1e1500 */
[----:B------:R-:W-:Y:S01]  /*42c0*/  IMAD.MOV.U32 R29, RZ, RZ, RZ ;  /* 0x000000ffff1d7224 */ /* 0x000fe200078e00ff */
[----:B----4-:R0:W4:Y:S01]  /*42d0*/  I2F.S16 R28, R4 ;  /* 0x00000004001c7306 */ /* 0x0101220000101400 */
[----:B------:R-:W-:Y:S05]  /*42e0*/  BRA `(.L_x_5448) ;  /* 0x0000000c00347947 */ /* 0x000fea0003800000 */
.L_x_5444:
        /* <DEDUP_REMOVED lines=9> */
.L_x_5452:
[----:B------:R-:W4:Y:S01]  /*4380*/  LDG.E.U16 R4, desc[UR36][R4.64] ;  /* 0x0000002404047981 */ /* 0x000f22000c1e1500 */
[----:B------:R-:W-:Y:S02]  /*4390*/  IMAD.MOV.U32 R29, RZ, RZ, RZ ;  /* 0x000000ffff1d7224 */ /* 0x000fe400078e00ff */
[----:B----4-:R-:W-:Y:S01]  /*43a0*/  HADD2.F32 R28, -RZ, R4.H0_H0 ;  /* 0x20000004ff1c7230 */ /* 0x010fe20000004100 */
[----:B------:R-:W-:Y:S06]  /*43b0*/  BRA `(.L_x_5448) ;  /* 0x0000000c00007947 */ /* 0x000fec0003800000 */
.L_x_5451:
        /* <DEDUP_REMOVED lines=8> */
.L_x_5454:
[----:B------:R-:W4:Y:S02]  /*4440*/  LDG.E R4, desc[UR36][R4.64] ;  /* 0x0000002404047981 */ /* 0x000f24000c1e1900 */
[--C-:B----4-:R-:W-:Y:S02]  /*4450*/  HADD2.F32 R29, -RZ, R4.reuse.H1_H1 ;  /* 0x30000004ff1d7230 */ /* 0x110fe40000004100 */
[----:B------:R-:W-:Y:S01]  /*4460*/  HADD2.F32 R28, -RZ, R4.H0_H0 ;  /* 0x20000004ff1c7230 */ /* 0x000fe20000004100 */
[----:B------:R-:W-:Y:S06]  /*4470*/  BRA `(.L_x_5448) ;  /* 0x0000000800d07947 */ /* 0x000fec0003800000 */
.L_x_5453:
        /* <DEDUP_REMOVED lines=8> */
.L_x_5443:
        /* <DEDUP_REMOVED lines=13> */
.L_x_5457:
        /* <DEDUP_REMOVED lines=10> */
.L_x_5456:
        /* <DEDUP_REMOVED lines=27> */
.L_x_5459:
        /* <DEDUP_REMOVED lines=14> */
.L_x_5458:
[----:B------:R-:W4:Y:S01]  /*4900*/  LDG.E.U16 R4, desc[UR36][R4.64] ;  /* 0x0000002404047981 */ /* 0x000f22000c1e1500 */
[----:B------:R-:W-:Y:S02]  /*4910*/  IMAD.MOV.U32 R29, RZ, RZ, RZ ;  /* 0x000000ffff1d7224 */ /* 0x000fe400078e00ff */
[----:B----4-:R-:W-:Y:S01]  /*4920*/  IMAD.U32 R28, R4, 0x10000, RZ ;  /* 0x00010000041c7824 */ /* 0x010fe200078e00ff */
[----:B------:R-:W-:Y:S06]  /*4930*/  BRA `(.L_x_5448) ;  /* 0x0000000400a07947 */ /* 0x000fec0003800000 */
.L_x_5455:
        /* <DEDUP_REMOVED lines=12> */
.L_x_5462:
        /* <DEDUP_REMOVED lines=20> */
.L_x_5464:
[----:B------:R-:W-:Y:S05]  /*4b40*/  BSYNC B0 ;  /* 0x0000000000007941 */ /* 0x000fea0003800000 */
.L_x_5463:
[----:B------:R-:W-:Y:S01]  /*4b50*/  IMAD.SHL.U32 R3, R3, 0x100000, RZ ;  /* 0x0010000003037824 */ /* 0x000fe200078e00ff */
[----:B------:R-:W-:-:S04]  /*4b60*/  LEA R5, R0, 0x3b800000, 0x17 ;  /* 0x3b80000000057811 */ /* 0x000fc800078eb8ff */
[----:B------:R-:W-:Y:S01]  /*4b70*/  LOP3.LUT R28, R5, R3, R28, 0xfe, !PT ;  /* 0x00000003051c7212 */ /* 0x000fe200078efe1c */
[----:B------:R-:W-:Y:S06]  /*4b80*/  BRA `(.L_x_5448) ;  /* 0x00000004000c7947 */ /* 0x000fec0003800000 */
.L_x_5461:
        /* <DEDUP_REMOVED lines=20> */
.L_x_5466:
[----:B------:R-:W-:Y:S05]  /*4cd0*/  BSYNC B0 ;  /* 0x0000000000007941 */ /* 0x000fea0003800000 */
.L_x_5465:
[----:B------:R-:W-:Y:S01]  /*4ce0*/  IMAD.SHL.U32 R3, R3, 0x200000, RZ ;  /* 0x0020000003037824 */ /* 0x000fe200078e00ff */
[----:B------:R-:W-:-:S04]  /*4cf0*/  LEA R5, R0, 0x37800000, 0x17 ;  /* 0x3780000000057811 */ /* 0x000fc800078eb8ff */
[----:B------:R-:W-:Y:S01]  /*4d00*/  LOP3.LUT R28, R5, R3, R28, 0xfe, !PT ;  /* 0x00000003051c7212 */ /* 0x000fe200078efe1c */
[----:B------:R-:W-:Y:S06]  /*4d10*/  BRA `(.L_x_5448) ;  /* 0x0000000000a87947 */ /* 0x000fec0003800000 */
.L_x_5460:
        /* <DEDUP_REMOVED lines=14> */
.L_x_5470:
[----:B------:R-:W-:Y:S05]  /*4e00*/  BSYNC B0 ;  /* 0x0000000000007941 */ /* 0x000fea0003800000 */
.L_x_5469:
[----:B------:R-:W-:Y:S01]  /*4e10*/  IMAD.MOV.U32 R29, RZ, RZ, RZ ;  /* 0x000000ffff1d7224 */ /* 0x000fe200078e00ff */
[----:B------:R-:W-:Y:S06]  /*4e20*/  BRA `(.L_x_5448) ;  /* 0x0000000000647947 */ /* 0x000fec0003800000 */
.L_x_5447:
        /* <DEDUP_REMOVED lines=16> */
.L_x_5471:
[----:B------:R-:W-:Y:S01]  /*4f30*/  CS2R R28, SRZ ;  /* 0x00000000001c7805 */ /* 0x000fe2000001ff00 */
[----:B------:R-:W-:Y:S06]  /*4f40*/  BRA `(.L_x_5448) ;  /* 0x00000000001c7947 */ /* 0x000fec0003800000 */
.L_x_5468:
[----:B------:R-:W4:Y:S01]  /*4f50*/  LDG.E.64 R4, desc[UR36][R4.64] ;  /* 0x0000002404047981 */ /* 0x000f22000c1e1b00 */
[----:B------:R-:W-:Y:S01]  /*4f60*/  IMAD.MOV.U32 R29, RZ, RZ, RZ ;  /* 0x000000ffff1d7224 */ /* 0x000fe200078e00ff */
[----:B----4-:R0:W4:Y:S01]  /*4f70*/  I2F.U64 R28, R4 ;  /* 0x00000004001c7312 */ /* 0x0101220000301000 */
[----:B------:R-:W-:Y:S05]  /*4f80*/  BRA `(.L_x_5448) ;  /* 0x00000000000c7947 */ /* 0x000fea0003800000 */
.L_x_5467:
[----:B------:R-:W4:Y:S01]  /*4f90*/  LDG.E R4, desc[UR36][R4.64] ;  /* 0x0000002404047981 */ /* 0x000f22000c1e1900 */
[----:B------:R-:W-:Y:S01]  /*4fa0*/  IMAD.MOV.U32 R29, RZ, RZ, RZ ;  /* 0x000000ffff1d7224 */ /* 0x000fe200078e00ff */
[----:B----4-:R-:W-:-:S07]  /*4fb0*/  I2FP.F32.U32 R28, R4 ;  /* 0x00000004001c7245 */ /* 0x010fce0000201000 */
.L_x_5448:
[----:B------:R-:W-:Y:S05]  /*4fc0*/  BSYNC B6 ;  /* 0x0000000000067941 */ /* 0x000fea0003800000 */
.L_x_5442:
        /* <DEDUP_REMOVED lines=21> */
.L_x_5476:
[----:B------:R-:W2:Y:S01]  /*5120*/  LDG.E.U8 R4, desc[UR36][R4.64] ;  /* 0x0000002404047981 */ /* 0x000ea2000c1e1100 */
[----:B------:R-:W-:Y:S01]  /*5130*/  IMAD.MOV.U32 R31, RZ, RZ, RZ ;  /* 0x000000ffff1f7224 */ /* 0x000fe200078e00ff */
[----:B--2---:R-:W-:Y:S01]  /*5140*/  I2FP.F32.U32 R30, R4 ;  /* 0x00000004001e7245 */ /* 0x004fe20000201000 */
[----:B------:R-:W-:Y:S06]  /*5150*/  BRA `(.L_x_5478) ;  /* 0x0000000c007c7947 */ /* 0x000fec0003800000 */
.L_x_5475:
        /* <DEDUP_REMOVED lines=10> */
.L_x_5480:
[----:B------:R-:W2:Y:S01]  /*5200*/  LDG.E R4, desc[UR36][R4.64] ;  /* 0x0000002404047981 */ /* 0x000ea2000c1e1900 */
[----:B------:R-:W-:Y:S01]  /*5210*/  IMAD.MOV.U32 R31, RZ, RZ, RZ ;  /* 0x000000ffff1f7224 */ /* 0x000fe200078e00ff */
[----:B--2---:R-:W-:Y:S01]  /*5220*/  I2FP.F32.S32 R30, R4 ;  /* 0x00000004001e7245 */ /* 0x004fe20000201400 */
[----:B------:R-:W-:Y:S06]  /*5230*/  BRA `(.L_x_5478) ;  /* 0x0000000c00447947 */ /* 0x000fec0003800000 */
.L_x_5479:
[----:B------:R-:W2:Y:S01]  /*5240*/  LDG.E.U16 R4, desc[UR36][R4.64] ;  /* 0x0000002404047981 */ /* 0x000ea2000c1e1500 */
[----:B------:R-:W-:Y:S01]  /*5250*/  IMAD.MOV.U32 R31, RZ, RZ, RZ ;  /* 0x000000ffff1f7224 */ /* 0x000fe200078e00ff */
[----:B--2---:R0:W2:Y:S01]  /*5260*/  I2F.S16 R30, R4 ;  /* 0x00000004001e7306 */ /* 0x0040a20000101400 */
[----:B------:R-:W-:Y:S05]  /*5270*/  BRA `(.L_x_5478) ;  /* 0x0000000c00347947 */ /* 0x000fea0003800000 */
.L_x_5474:
        /* <DEDUP_REMOVED lines=9> */
.L_x_5482:
[----:B------:R-:W2:Y:S01]  /*5310*/  LDG.E.U16 R4, desc[UR36][R4.64] ;  /* 0x0000002404047981 */ /* 0x000ea2000c1e1500 */
[----:B------:R-:W-:Y:S02]  /*5320*/  IMAD.MOV.U32 R31, RZ, RZ, RZ ;  /* 0x000000ffff1f7224 */ /* 0x000fe400078e00ff */
[----:B--2---:R-:W-:Y:S01]  /*5330*/  HADD2.F32 R30, -RZ, R4.H0_H0 ;  /* 0x20000004ff1e7230 */ /* 0x004fe20000004100 */
[----:B------:R-:W-:Y:S06]  /*5340*/  BRA `(.L_x_5478) ;  /* 0x0000000c00007947 */ /* 0x000fec0003800000 */
.L_x_5481:
        /* <DEDUP_REMOVED lines=8> */
.L_x_5484:
[----:B------:R-:W2:Y:S02]  /*53d0*/  LDG.E R4, desc[UR36][R4.64] ;  /* 0x0000002404047981 */ /* 0x000ea4000c1e1900 */
[--C-:B--2---:R-:W-:Y:S02]  /*53e0*/  HADD2.F32 R31, -RZ, R4.reuse.H1_H1 ;  /* 0x30000004ff1f7230 */ /* 0x104fe40000004100 */
[----:B------:R-:W-:Y:S01]  /*53f0*/  HADD2.F32 R30, -RZ, R4.H0_H0 ;  /* 0x20000004ff1e7230 */ /* 0x000fe20000004100 */
[----:B------:R-:W-:Y:S06]  /*5400*/  BRA `(.L_x_5478) ;  /* 0x0000000800d07947 */ /* 0x000fec0003800000 */
.L_x_5483:
        /* <DEDUP_REMOVED lines=8> */
.L_x_5473:
        /* <DEDUP_REMOVED lines=13> */
.L_x_5487:
        /* <DEDUP_REMOVED lines=10> */
.L_x_5486:
        /* <DEDUP_REMOVED lines=27> */
.L_x_5489:
        /* <DEDUP_REMOVED lines=14> */
.L_x_5488:
[----:B------:R-:W2:Y:S01]  /*5890*/  LDG.E.U16 R4, desc[UR36][R4.64] ;  /* 0x0000002404047981 */ /* 0x000ea2000c1e1500 */
[----:B------:R-:W-:Y:S02]  /*58a0*/  IMAD.MOV.U32 R31, RZ, RZ, RZ ;  /* 0x000000ffff1f7224 */ /* 0x000fe400078e00ff */
[----:B--2---:R-:W-:Y:S01]  /*58b0*/  IMAD.U32 R30, R4, 0x10000, RZ ;  /* 0x00010000041e7824 */ /* 0x004fe200078e00ff */
[----:B------:R-:W-:Y:S06]  /*58c0*/  BRA `(.L_x_5478) ;  /* 0x0000000400a07947 */ /* 0x000fec0003800000 */
.L_x_5485:
        /* <DEDUP_REMOVED lines=12> */
.L_x_5492:
        /* <DEDUP_REMOVED lines=20> */
.L_x_5494:
[----:B------:R-:W-:Y:S05]  /*5ad0*/  BSYNC B0 ;  /* 0x0000000000007941 */ /* 0x000fea0003800000 */
.L_x_5493:
[----:B------:R-:W-:Y:S01]  /*5ae0*/  IMAD.SHL.U32 R3, R3, 0x100000, RZ ;  /* 0x0010000003037824 */ /* 0x000fe200078e00ff */
[----:B------:R-:W-:-:S04]  /*5af0*/  LEA R5, R0, 0x3b800000, 0x17 ;  /* 0x3b80000000057811 */ /* 0x000fc800078eb8ff */
[----:B------:R-:W-:Y:S01]  /*5b00*/  LOP3.LUT R30, R5, R3, R30, 0xfe, !PT ;  /* 0x00000003051e7212 */ /* 0x000fe200078efe1e */
[----:B------:R-:W-:Y:S06]  /*5b10*/  BRA `(.L_x_5478) ;  /* 0x00000004000c7947 */ /* 0x000fec0003800000 */
.L_x_5491:
        /* <DEDUP_REMOVED lines=20> */
.L_x_5496:
[----:B------:R-:W-:Y:S05]  /*5c60*/  BSYNC B0 ;  /* 0x0000000000007941 */ /* 0x000fea0003800000 */
.L_x_5495:
[----:B------:R-:W-:Y:S01]  /*5c70*/  IMAD.SHL.U32 R3, R3, 0x200000, RZ ;  /* 0x0020000003037824 */ /* 0x000fe200078e00ff */
[----:B------:R-:W-:-:S04]  /*5c80*/  LEA R5, R0, 0x37800000, 0x17 ;  /* 0x3780000000057811 */ /* 0x000fc800078eb8ff */
[----:B------:R-:W-:Y:S01]  /*5c90*/  LOP3.LUT R30, R5, R3, R30, 0xfe, !PT ;  /* 0x00000003051e7212 */ /* 0x000fe200078efe1e */
[----:B------:R-:W-:Y:S06]  /*5ca0*/  BRA `(.L_x_5478) ;  /* 0x0000000000a87947 */ /* 0x000fec0003800000 */
.L_x_5490:
        /* <DEDUP_REMOVED lines=14> */
.L_x_5500:
[----:B------:R-:W-:Y:S05]  /*5d90*/  BSYNC B0 ;  /* 0x0000000000007941 */ /* 0x000fea0003800000 */
.L_x_5499:
[----:B------:R-:W-:Y:S01]  /*5da0*/  IMAD.MOV.U32 R31, RZ, RZ, RZ ;  /* 0x000000ffff1f7224 */ /* 0x000fe200078e00ff */
[----:B------:R-:W-:Y:S06]  /*5db0*/  BRA `(.L_x_5478) ;  /* 0x0000000000647947 */ /* 0x000fec0003800000 */
.L_x_5477:
        /* <DEDUP_REMOVED lines=16> */
.L_x_5501:
[----:B------:R-:W-:Y:S01]  /*5ec0*/  CS2R R30, SRZ ;  /* 0x00000000001e7805 */ /* 0x000fe2000001ff00 */
[----:B------:R-:W-:Y:S06]  /*5ed0*/  BRA `(.L_x_5478) ;  /* 0x00000000001c7947 */ /* 0x000fec0003800000 */
.L_x_5498:
[----:B------:R-:W2:Y:S01]  /*5ee0*/  LDG.E.64 R4, desc[UR36][R4.64] ;  /* 0x0000002404047981 */ /* 0x000ea2000c1e1b00 */
[----:B------:R-:W-:Y:S01]  /*5ef0*/  IMAD.MOV.U32 R31, RZ, RZ, RZ ;  /* 0x000000ffff1f7224 */ /* 0x000fe200078e00ff */
[----:B--2---:R0:W2:Y:S01]  /*5f00*/  I2F.U64 R30, R4 ;  /* 0x00000004001e7312 */ /* 0x0040a20000301000 */
[----:B------:R-:W-:Y:S05]  /*5f10*/  BRA `(.L_x_5478) ;  /* 0x00000000000c7947 */ /* 0x000fea0003800000 */
.L_x_5497:
[----:B------:R-:W2:Y:S01]  /*5f20*/  LDG.E R4, desc[UR36][R4.64] ;  /* 0x0000002404047981 */ /* 0x000ea2000c1e1900 */
[----:B------:R-:W-:Y:S01]  /*5f30*/  IMAD.MOV.U32 R31, RZ, RZ, RZ ;  /* 0x000000ffff1f7224 */ /* 0x000fe200078e00ff */
[----:B--2---:R-:W-:-:S07]  /*5f40*/  I2FP.F32.U32 R30, R4 ;  /* 0x00000004001e7245 */ /* 0x004fce0000201000 */
.L_x_5478:
[----:B------:R-:W-:Y:S05]  /*5f50*/  BSYNC B6 ;  /* 0x0000000000067941 */ /* 0x000fea0003800000 */
.L_x_5472:
[----:B------:R-:W-:-:S07]  /*5f60*/  VIADD R35, R35, 0x80 ;  /* 0x0000008023237836 */ /* 0x000fce0000000000 */
.L_x_5441:
[----:B------:R-:W-:Y:S05]  /*5f70*/  BSYNC B7 ;  /* 0x0000000000077941 */ /* 0x000fea0003800000 */
.L_x_5440:
        /* <DEDUP_REMOVED lines=27> */
.L_x_5508:
[----:B------:R-:W4:Y:S01]  /*6130*/  LDG.E.U8 R4, desc[UR36][R4.64] ;  /* 0x0000002404047981 */ /* 0x000f22000c1e1100 */
[----:B------:R-:W-:Y:S01]  /*6140*/  IMAD.MOV.U32 R17, RZ, RZ, RZ ;  /* 0x000000ffff117224 */ /* 0x000fe200078e00ff */
[----:B----4-:R-:W-:Y:S01]  /*6150*/  I2FP.F32.U32 R16, R4 ;  /* 0x0000000400107245 */ /* 0x010fe20000201000 */
[----:B------:R-:W-:Y:S06]  /*6160*/  BRA `(.L_x_5510) ;  /* 0x0000000c007c7947 */ /* 0x000fec0003800000 */
.L_x_5507:
        /* <DEDUP_REMOVED lines=10> */
.L_x_5512:
[----:B------:R-:W4:Y:S01]  /*6210*/  LDG.E R4, desc[UR36][R4.64] ;  /* 0x0000002404047981 */ /* 0x000f22000c1e1900 */
[----:B------:R-:W-:Y:S01]  /*6220*/  IMAD.MOV.U32 R17, RZ, RZ, RZ ;  /* 0x000000ffff117224 */ /* 0x000fe200078e00ff */
[----:B----4-:R-:W-:Y:S01]  /*6230*/  I2FP.F32.S32 R16, R4 ;  /* 0x0000000400107245 */ /* 0x010fe20000201400 */
[----:B------:R-:W-:Y:S06]  /*6240*/  BRA `(.L_x_5510) ;  /* 0x0000000c00447947 */ /* 0x000fec0003800000 */
.L_x_5511:
[----:B------:R-:W4:Y:S01]  /*6250*/  LDG.E.U16 R4, desc[UR36][R4.64] ;  /* 0x0000002404047981 */ /* 0x000f22000c1e1500 */
[----:B------:R-:W-:Y:S01]  /*6260*/  IMAD.MOV.U32 R17, RZ, RZ, RZ ;  /* 0x000000ffff117224 */ /* 0x000fe200078e00ff */
[----:B----4-:R0:W4:Y:S01]  /*6270*/  I2F.S16 R16, R4 ;  /* 0x0000000400107306 */ /* 0x0101220000101400 */
[----:B------:R-:W-:Y:S05]  /*6280*/  BRA `(.L_x_5510) ;  /* 0x0000000c00347947 */ /* 0x000fea0003800000 */
.L_x_5506:
        /* <DEDUP_REMOVED lines=9> */
.L_x_5514:
[----:B------:R-:W4:Y:S01]  /*6320*/  LDG.E.U16 R4, desc[UR36][R4.64] ;  /* 0x0000002404047981 */ /* 0x000f22000c1e1500 */
[----:B------:R-:W-:Y:S02]  /*6330*/  IMAD.MOV.U32 R17, RZ, RZ, RZ ;  /* 0x000000ffff117224 */ /* 0x000fe400078e00ff */
[----:B----4-:R-:W-:Y:S01]  /*6340*/  HADD2.F32 R16, -RZ, R4.H0_H0 ;  /* 0x20000004ff107230 */ /* 0x010fe20000004100 */
[----:B------:R-:W-:Y:S06]  /*6350*/  BRA `(.L_x_5510) ;  /* 0x0000000c00007947 */ /* 0x000fec0003800000 */
.L_x_5513:
        /* <DEDUP_REMOVED lines=8> */
.L_x_5516:
[----:B------:R-:W4:Y:S02]  /*63e0*/  LDG.E R4, desc[UR36][R4.64] ;  /* 0x0000002404047981 */ /* 0x000f24000c1e1900 */
[--C-:B----4-:R-:W-:Y:S02]  /*63f0*/  HADD2.F32 R17, -RZ, R4.reuse.H1_H1 ;  /* 0x30000004ff117230 */ /* 0x110fe40000004100 */
[----:B------:R-:W-:Y:S01]  /*6400*/  HADD2.F32 R16, -RZ, R4.H0_H0 ;  /* 0x20000004ff107230 */ /* 0x000fe20000004100 */
[----:B------:R-:W-:Y:S06]  /*6410*/  BRA `(.L_x_5510) ;  /* 0x0000000800d07947 */ /* 0x000fec0003800000 */
.L_x_5515:
        /* <DEDUP_REMOVED lines=8> */
.L_x_5505:
        /* <DEDUP_REMOVED lines=13> */
.L_x_5519:
        /* <DEDUP_REMOVED lines=10> */
.L_x_5518:
        /* <DEDUP_REMOVED lines=27> */
.L_x_5521:
        /* <DEDUP_REMOVED lines=14> */
.L_x_5520:
[----:B------:R-:W4:Y:S01]  /*68a0*/  LDG.E.U16 R4, desc[UR36][R4.64] ;  /* 0x0000002404047981 */ /* 0x000f22000c1e1500 */
[----:B------:R-:W-:Y:S02]  /*68b0*/  IMAD.MOV.U32 R17, RZ, RZ, RZ ;  /* 0x000000ffff117224 */ /* 0x000fe400078e00ff */
[----:B----4-:R-:W-:Y:S01]  /*68c0*/  IMAD.U32 R16, R4, 0x10000, RZ ;  /* 0x0001000004107824 */ /* 0x010fe200078e00ff */
[----:B------:R-:W-:Y:S06]  /*68d0*/  BRA `(.L_x_5510) ;  /* 0x0000000400a07947 */ /* 0x000fec0003800000 */
.L_x_5517:
        /* <DEDUP_REMOVED lines=12> */
.L_x_5524:
        /* <DEDUP_REMOVED lines=20> */
.L_x_5526:
[----:B------:R-:W-:Y:S05]  /*6ae0*/  BSYNC B0 ;  /* 0x0000000000007941 */ /* 0x000fea0003800000 */
.L_x_5525:
[----:B------:R-:W-:Y:S01]  /*6af0*/  IMAD.SHL.U32 R3, R3, 0x100000, RZ ;  /* 0x0010000003037824 */ /* 0x000fe200078e00ff */
[----:B------:R-:W-:-:S04]  /*6b00*/  LEA R5, R0, 0x3b800000, 0x17 ;  /* 0x3b80000000057811 */ /* 0x000fc800078eb8ff */
[----:B------:R-:W-:Y:S01]  /*6b10*/  LOP3.LUT R16, R5, R3, R16, 0xfe, !PT ;  /* 0x0000000305107212 */ /* 0x000fe200078efe10 */
[----:B------:R-:W-:Y:S06]  /*6b20*/  BRA `(.L_x_5510) ;  /* 0x00000004000c7947 */ /* 0x000fec0003800000 */
.L_x_5523:
        /* <DEDUP_REMOVED lines=20> */
.L_x_5528:
[----:B------:R-:W-:Y:S05]  /*6c70*/  BSYNC B0 ;  /* 0x0000000000007941 */ /* 0x000fea0003800000 */
.L_x_5527:
[----:B------:R-:W-:Y:S01]  /*6c80*/  IMAD.SHL.U32 R3, R3, 0x200000, RZ ;  /* 0x0020000003037824 */ /* 0x000fe200078e00ff */
[----:B------:R-:W-:-:S04]  /*6c90*/  LEA R5, R0, 0x37800000, 0x17 ;  /* 0x3780000000057811 */ /* 0x000fc800078eb8ff */
[----:B------:R-:W-:Y:S01]  /*6ca0*/  LOP3.LUT R16, R5, R3, R16, 0xfe, !PT ;  /* 0x0000000305107212 */ /* 0x000fe200078efe10 */
[----:B------:R-:W-:Y:S06]  /*6cb0*/  BRA `(.L_x_5510) ;  /* 0x0000000000a87947 */ /* 0x000fec0003800000 */
.L_x_5522:
        /* <DEDUP_REMOVED lines=14> */
.L_x_5532:
[----:B------:R-:W-:Y:S05]  /*6da0*/  BSYNC B0 ;  /* 0x0000000000007941 */ /* 0x000fea0003800000 */
.L_x_5531:
[----:B------:R-:W-:Y:S01]  /*6db0*/  IMAD.MOV.U32 R17, RZ, RZ, RZ ;  /* 0x000000ffff117224 */ /* 0x000fe200078e00ff */
[----:B------:R-:W-:Y:S06]  /*6dc0*/  BRA `(.L_x_5510) ;  /* 0x0000000000647947 */ /* 0x000fec0003800000 */
.L_x_5509:
        /* <DEDUP_REMOVED lines=16> */
.L_x_5533:
[----:B------:R-:W-:Y:S01]  /*6ed0*/  CS2R R16, SRZ ;  /* 0x0000000000107805 */ /* 0x000fe2000001ff00 */
[----:B------:R-:W-:Y:S06]  /*6ee0*/  BRA `(.L_x_5510) ;  /* 0x00000000001c7947 */ /* 0x000fec0003800000 */
.L_x_5530:
[----:B------:R-:W4:Y:S01]  /*6ef0*/  LDG.E.64 R4, desc[UR36][R4.64] ;  /* 0x0000002404047981 */ /* 0x000f22000c1e1b00 */
[----:B------:R-:W-:Y:S01]  /*6f00*/  IMAD.MOV.U32 R17, RZ, RZ, RZ ;  /* 0x000000ffff117224 */ /* 0x000fe200078e00ff */
[----:B----4-:R0:W4:Y:S01]  /*6f10*/  I2F.U64 R16, R4 ;  /* 0x0000000400107312 */ /* 0x0101220000301000 */
[----:B------:R-:W-:Y:S05]  /*6f20*/  BRA `(.L_x_5510) ;  /* 0x00000000000c7947 */ /* 0x000fea0003800000 */
.L_x_5529:
[----:B------:R-:W4:Y:S01]  /*6f30*/  LDG.E R4, desc[UR36][R4.64] ;  /* 0x0000002404047981 */ /* 0x000f22000c1e1900 */
[----:B------:R-:W-:Y:S01]  /*6f40*/  IMAD.MOV.U32 R17, RZ, RZ, RZ ;  /* 0x000000ffff117224 */ /* 0x000fe200078e00ff */
[----:B----4-:R-:W-:-:S07]  /*6f50*/  I2FP.F32.U32 R16, R4 ;  /* 0x0000000400107245 */ /* 0x010fce0000201000 */
.L_x_5510:
[----:B------:R-:W-:Y:S05]  /*6f60*/  BSYNC B6 ;  /* 0x0000000000067941 */ /* 0x000fea0003800000 */
.L_x_5504:
        /* <DEDUP_REMOVED lines=20> */
.L_x_5537:
[----:B------:R-:W2:Y:S01]  /*70b0*/  LDG.E.U8 R4, desc[UR36][R4.64] ;  /* 0x0000002404047981 */ /* 0x000ea2000c1e1100 */
[----:B------:R-:W-:Y:S01]  /*70c0*/  IMAD.MOV.U32 R9, RZ, RZ, RZ ;  /* 0x000000ffff097224 */ /* 0x000fe200078e00ff */
[----:B--2---:R-:W-:Y:S01]  /*70d0*/  I2FP.F32.U32 R8, R4 ;  /* 0x0000000400087245 */ /* 0x004fe20000201000 */
[----:B------:R-:W-:Y:S06]  /*70e0*/  BRA `(.L_x_5503) ;  /* 0x0000000c007c7947 */ /* 0x000fec0003800000 */
.L_x_5536:
        /* <DEDUP_REMOVED lines=10> */
.L_x_5540:
[----:B------:R-:W2:Y:S01]  /*7190*/  LDG.E R4, desc[UR36][R4.64] ;  /* 0x0000002404047981 */ /* 0x000ea2000c1e1900 */
[----:B------:R-:W-:Y:S01]  /*71a0*/  IMAD.MOV.U32 R9, RZ, RZ, RZ ;  /* 0x000000ffff097224 */ /* 0x000fe200078e00ff */
[----:B--2---:R-:W-:Y:S01]  /*71b0*/  I2FP.F32.S32 R8, R4 ;  /* 0x0000000400087245 */ /* 0x004fe20000201400 */
[----:B------:R-:W-:Y:S06]  /*71c0*/  BRA `(.L_x_5503) ;  /* 0x0000000c00447947 */ /* 0x000fec0003800000 */
.L_x_5539:
[----:B------:R-:W2:Y:S01]  /*71d0*/  LDG.E.U16 R4, desc[UR36][R4.64] ;  /* 0x0000002404047981 */ /* 0x000ea2000c1e1500 */
[----:B------:R-:W-:Y:S01]  /*71e0*/  IMAD.MOV.U32 R9, RZ, RZ, RZ ;  /* 0x000000ffff097224 */ /* 0x000fe200078e00ff */
[----:B--2---:R0:W2:Y:S01]  /*71f0*/  I2F.S16 R8, R4 ;  /* 0x0000000400087306 */ /* 0x0040a20000101400 */
[----:B------:R-:W-:Y:S05]  /*7200*/  BRA `(.L_x_5503) ;  /* 0x0000000c00347947 */ /* 0x000fea0003800000 */
.L_x_5535:
        /* <DEDUP_REMOVED lines=9> */
.L_x_5542:
[----:B------:R-:W2:Y:S01]  /*72a0*/  LDG.E.U16 R4, desc[UR36][R4.64] ;  /* 0x0000002404047981 */ /* 0x000ea2000c1e1500 */
[----:B------:R-:W-:Y:S02]  /*72b0*/  IMAD.MOV.U32 R9, RZ, RZ, RZ ;  /* 0x000000ffff097224 */ /* 0x000fe400078e00ff */
[----:B--2---:R-:W-:Y:S01]  /*72c0*/  HADD2.F32 R8, -RZ, R4.H0_H0 ;  /* 0x20000004ff087230 */ /* 0x004fe20000004100 */
[----:B------:R-:W-:Y:S06]  /*72d0*/  BRA `(.L_x_5503) ;  /* 0x0000000c00007947 */ /* 0x000fec0003800000 */
.L_x_5541:
        /* <DEDUP_REMOVED lines=8> */
.L_x_5544:
[----:B------:R-:W2:Y:S02]  /*7360*/  LDG.E R4, desc[UR36][R4.64] ;  /* 0x0000002404047981 */ /* 0x000ea4000c1e1900 */
[--C-:B--2---:R-:W-:Y:S02]  /*7370*/  HADD2.F32 R9, -RZ, R4.reuse.H1_H1 ;  /* 0x30000004ff097230 */ /* 0x104fe40000004100 */
[----:B------:R-:W-:Y:S01]  /*7380*/  HADD2.F32 R8, -RZ, R4.H0_H0 ;  /* 0x20000004ff087230 */ /* 0x000fe20000004100 */
[----:B------:R-:W-:Y:S06]  /*7390*/  BRA `(.L_x_5503) ;  /* 0x0000000800d07947 */ /* 0x000fec0003800000 */
.L_x_5543:
        /* <DEDUP_REMOVED lines=8> */
.L_x_5534:
        /* <DEDUP_REMOVED lines=13> */
.L_x_5547:
        /* <DEDUP_REMOVED lines=10> */
.L_x_5546:
        /* <DEDUP_REMOVED lines=27> */
.L_x_5549:
        /* <DEDUP_REMOVED lines=14> */
.L_x_5548:
[----:B------:R-:W2:Y:S01]  /*7820*/  LDG.E.U16 R4, desc[UR36][R4.64] ;  /* 0x0000002404047981 */ /* 0x000ea2000c1e1500 */
[----:B------:R-:W-:Y:S02]  /*7830*/  IMAD.MOV.U32 R9, RZ, RZ, RZ ;  /* 0x000000ffff097224 */ /* 0x000fe400078e00ff */
[----:B--2---:R-:W-:Y:S01]  /*7840*/  IMAD.U32 R8, R4, 0x10000, RZ ;  /* 0x0001000004087824 */ /* 0x004fe200078e00ff */
[----:B------:R-:W-:Y:S06]  /*7850*/  BRA `(.L_x_5503) ;  /* 0x0000000400a07947 */ /* 0x000fec0003800000 */
.L_x_5545:
        /* <DEDUP_REMOVED lines=12> */
.L_x_5552:
        /* <DEDUP_REMOVED lines=20> */
.L_x_5554:
[----:B------:R-:W-:Y:S05]  /*7a60*/  BSYNC B0 ;  /* 0x0000000000007941 */ /* 0x000fea0003800000 */
.L_x_5553:
[----:B------:R-:W-:Y:S01]  /*7a70*/  IMAD.SHL.U32 R3, R3, 0x100000, RZ ;  /* 0x0010000003037824 */ /* 0x000fe200078e00ff */
[----:B------:R-:W-:-:S04]  /*7a80*/  LEA R5, R0, 0x3b800000, 0x17 ;  /* 0x3b80000000057811 */ /* 0x000fc800078eb8ff */
[----:B------:R-:W-:Y:S01]  /*7a90*/  LOP3.LUT R8, R5, R3, R8, 0xfe, !PT ;  /* 0x0000000305087212 */ /* 0x000fe200078efe08 */
[----:B------:R-:W-:Y:S06]  /*7aa0*/  BRA `(.L_x_5503) ;  /* 0x00000004000c7947 */ /* 0x000fec0003800000 */
.L_x_5551:
        /* <DEDUP_REMOVED lines=20> */
.L_x_5556:
[----:B------:R-:W-:Y:S05]  /*7bf0*/  BSYNC B0 ;  /* 0x0000000000007941 */ /* 0x000fea0003800000 */
.L_x_5555:
[----:B------:R-:W-:Y:S01]  /*7c00*/  IMAD.SHL.U32 R3, R3, 0x200000, RZ ;  /* 0x0020000003037824 */ /* 0x000fe200078e00ff */
[----:B------:R-:W-:-:S04]  /*7c10*/  LEA R5, R0, 0x37800000, 0x17 ;  /* 0x3780000000057811 */ /* 0x000fc800078eb8ff */
[----:B------:R-:W-:Y:S01]  /*7c20*/  LOP3.LUT R8, R5, R3, R8, 0xfe, !PT ;  /* 0x0000000305087212 */ /* 0x000fe200078efe08 */
[----:B------:R-:W-:Y:S06]  /*7c30*/  BRA `(.L_x_5503) ;  /* 0x0000000000a87947 */ /* 0x000fec0003800000 */
.L_x_5550:
        /* <DEDUP_REMOVED lines=14> */
.L_x_5560:
[----:B------:R-:W-:Y:S05]  /*7d20*/  BSYNC B0 ;  /* 0x0000000000007941 */ /* 0x000fea0003800000 */
.L_x_5559:
[----:B------:R-:W-:Y:S01]  /*7d30*/  IMAD.MOV.U32 R9, RZ, RZ, RZ ;  /* 0x000000ffff097224 */ /* 0x000fe200078e00ff */
[----:B------:R-:W-:Y:S06]  /*7d40*/  BRA `(.L_x_5503) ;  /* 0x0000000000647947 */ /* 0x000fec0003800000 */
.L_x_5538:
        /* <DEDUP_REMOVED lines=16> */
.L_x_5561:
[----:B------:R-:W-:Y:S01]  /*7e50*/  CS2R R8, SRZ ;  /* 0x0000000000087805 */ /* 0x000fe2000001ff00 */
[----:B------:R-:W-:Y:S06]  /*7e60*/  BRA `(.L_x_5503) ;  /* 0x00000000001c7947 */ /* 0x000fec0003800000 */
.L_x_5558:
[----:B------:R-:W2:Y:S01]  /*7e70*/  LDG.E.64 R4, desc[UR36][R4.64] ;  /* 0x0000002404047981 */ /* 0x000ea2000c1e1b00 */
[----:B------:R-:W-:Y:S01]  /*7e80*/  IMAD.MOV.U32 R9, RZ, RZ, RZ ;  /* 0x000000ffff097224 */ /* 0x000fe200078e00ff */
[----:B--2---:R0:W2:Y:S01]  /*7e90*/  I2F.U64 R8, R4 ;  /* 0x0000000400087312 */ /* 0x0040a20000301000 */
[----:B------:R-:W-:Y:S05]  /*7ea0*/  BRA `(.L_x_5503) ;  /* 0x00000000000c7947 */ /* 0x000fea0003800000 */
.L_x_5557:
[----:B------:R-:W2:Y:S01]  /*7eb0*/  LDG.E R4, desc[UR36][R4.64] ;  /* 0x0000002404047981 */ /* 0x000ea2000c1e1900 */
[----:B------:R-:W-:Y:S01]  /*7ec0*/  IMAD.MOV.U32 R9, RZ, RZ, RZ ;  /* 0x000000ffff097224 */ /* 0x000fe200078e00ff */
[----:B--2---:R-:W-:-:S07]  /*7ed0*/  I2FP.F32.U32 R8, R4 ;  /* 0x0000000400087245 */ /* 0x004fce0000201000 */
.L_x_5503:
[----:B------:R-:W-:Y:S05]  /*7ee0*/  BSYNC B7 ;  /* 0x0000000000077941 */ /* 0x000fea0003800000 */
.L_x_5502:
[----:B------:R-:W1:Y:S01]  /*7ef0*/  S2R R33, SR_TID.X ;  /* 0x0000000000217919 */ /* 0x000e620000002100 */
[----:B------:R-:W3:Y:S01]  /*7f00*/  LDC.U8 R34, c[0x0][0x240] ;  /* 0x00009000ff227b82 */ /* 0x000ee20000000000 */
[----:B0---4-:R-:W-:Y:S01]  /*7f10*/  CS2R R4, SRZ ;  /* 0x0000000000047805 */ /* 0x011fe2000001ff00 */
[----:B------:R-:W-:Y:S01]  /*7f20*/  BSSY B6, `(.L_x_5562) ;  /* 0x000011b000067945 */ /* 0x000fe20003800000 */
[CC--:B-1----:R-:W-:Y:S01]  /*7f30*/  ISETP.GE.AND P3, PT, R33.reuse, R32.reuse, PT ;  /* 0x000000202100720c */ /* 0x0c2fe20003f66270 */
[C---:B------:R-:W-:Y:S02]  /*7f40*/  VIADD R3, R33.reuse, 0x100 ;  /* 0x0000010021037836 */ /* 0x040fe40000000000 */
[C---:B------:R-:W-:Y:S02]  /*7f50*/  VIADD R7, R33.reuse, 0x180 ;  /* 0x0000018021077836 */ /* 0x040fe40000000000 */
[----:B------:R-:W-:Y:S01]  /*7f60*/  VIADD R35, R33, 0x80 ;  /* 0x0000008021237836 */ /* 0x000fe20000000000 */
[----:B------:R-:W-:-:S02]  /*7f70*/  ISETP.GE.AND P1, PT, R3, R32, PT ;  /* 0x000000200300720c */ /* 0x000fc40003f26270 */
[-C--:B------:R-:W-:Y:S02]  /*7f80*/  ISETP.GE.AND P2, PT, R7, R32.reuse, PT ;  /* 0x000000200700720c */ /* 0x080fe40003f46270 */
[----:B------:R-:W-:-:S03]  /*7f90*/  ISETP.GE.AND P0, PT, R35, R32, PT ;  /* 0x000000202300720c */ /* 0x000fc60003f06270 */
[-C--:B-----5:R-:W-:Y:S01]  /*7fa0*/  @!P3 FMUL.FTZ R3, R23, R19.reuse ;  /* 0x000000131703b220 */ /* 0x0a0fe20000410000 */
[----:B--2---:R-:W-:-:S03]  /*7fb0*/  @!P3 FMUL.FTZ R0, R22, R19 ;  /* 0x000000131600b220 */ /* 0x004fc60000410000 */
[-C--:B---3--:R-:W-:Y:S01]  /*7fc0*/  @!P3 FFMA.FTZ R4, R22, R18.reuse, -R3 ;  /* 0x000000121604b223 */ /* 0x088fe20000010803 */
[----:B------:R-:W-:Y:S01]  /*7fd0*/  @!P3 FFMA.FTZ R5, R23, R18, R0 ;  /* 0x000000121705b223 */ /* 0x000fe20000010000 */
[-C--:B------:R-:W-:Y:S01]  /*7fe0*/  @!P1 FMUL.FTZ R3, R31, R29.reuse ;  /* 0x0000001d1f039220 */ /* 0x080fe20000410000 */
[C---:B------:R-:W-:Y:S01]  /*7ff0*/  @!P1 FMUL.FTZ R0, R30.reuse, R29 ;  /* 0x0000001d1e009220 */ /* 0x040fe20000410000 */
[----:B------:R-:W-:Y:S01]  /*8000*/  CS2R R18, SRZ ;  /* 0x0000000000127805 */ /* 0x000fe2000001ff00 */
[-C--:B------:R-:W-:Y:S01]  /*8010*/  @!P2 FMUL.FTZ R7, R9, R17.reuse ;  /* 0x000000110907a220 */ /* 0x080fe20000410000 */
[-C--:B------:R-:W-:Y:S01]  /*8020*/  @!P1 FFMA.FTZ R18, R30, R28.reuse, -R3 ;  /* 0x0000001c1e129223 */ /* 0x080fe20000010803 */
[----:B------:R-:W-:Y:S01]  /*8030*/  @!P1 FFMA.FTZ R19, R31, R28, R0 ;  /* 0x0000001c1f139223 */ /* 0x000fe20000010000 */
[----:B------:R-:W-:Y:S01]  /*8040*/  @!P2 FMUL.FTZ R6, R8, R17 ;  /* 0x000000110806a220 */ /* 0x000fe20000410000 */
[-C--:B------:R-:W-:Y:S01]  /*8050*/  @!P0 FMUL.FTZ R3, R27, R25.reuse ;  /* 0x000000191b038220 */ /* 0x080fe20000410000 */
[----:B------:R-:W-:Y:S01]  /*8060*/  @!P0 FMUL.FTZ R0, R26, R25 ;  /* 0x000000191a008220 */ /* 0x000fe20000410000 */
[----:B------:R-:W-:-:S02]  /*8070*/  CS2R R22, SRZ ;  /* 0x0000000000167805 */ /* 0x000fc4000001ff00 */
[----:B------:R-:W-:Y:S01]  /*8080*/  CS2R R28, SRZ ;  /* 0x00000000001c7805 */ /* 0x000fe2000001ff00 */
[-C--:B------:R-:W-:Y:S01]  /*8090*/  @!P2 FFMA.FTZ R22, R8, R16.reuse, -R7 ;  /* 0x000000100816a223 */ /* 0x080fe20000010807 */
[----:B------:R-:W-:Y:S01]  /*80a0*/  @!P2 FFMA.FTZ R23, R9, R16, R6 ;  /* 0x000000100917a223 */ /* 0x000fe20000010006 */
[-C--:B------:R-:W-:Y:S01]  /*80b0*/  @!P0 FFMA.FTZ R28, R26, R24.reuse, -R3 ;  /* 0x000000181a1c8223 */ /* 0x080fe20000010803 */
[----:B------:R-:W-:Y:S01]  /*80c0*/  @!P0 FFMA.FTZ R29, R27, R24, R0 ;  /* 0x000000181b1d8223 */ /* 0x000fe20000010000 */
        /* <DEDUP_REMOVED lines=22> */
.L_x_5567:
[----:B------:R-:W0:Y:S01]  /*8230*/  F2I.S64.TRUNC R4, R4 ;  /* 0x0000000400047311 */ /* 0x000e22000020d900 */
[----:B------:R-:W-:Y:S02]  /*8240*/  IMAD.MOV.U32 R33, RZ, RZ, R35 ;  /* 0x000000ffff217224 */ /* 0x000fe400078e0023 */
[----:B0-----:R-:W-:-:S05]  /*8250*/  IMAD.MOV.U32 R3, RZ, RZ, R4 ;  /* 0x000000ffff037224 */ /* 0x001fca00078e0004 */
[----:B------:R0:W-:Y:S01]  /*8260*/  STG.E.U8 desc[UR36][R8.64], R3 ;  /* 0x0000000308007986 */ /* 0x0001e2000c101124 */
[----:B------:R-:W-:Y:S05]  /*8270*/  BRA `(.L_x_5563) ;  /* 0x0000000c00947947 */ /* 0x000fea0003800000 */
.L_x_5566:
        /* <DEDUP_REMOVED lines=10> */
.L_x_5570:
[----:B------:R-:W0:Y:S01]  /*8320*/  F2I.FTZ.TRUNC.NTZ R3, R4 ;  /* 0x0000000400037305 */ /* 0x000e22000021f100 */
[----:B------:R-:W-:Y:S01]  /*8330*/  IMAD.MOV.U32 R33, RZ, RZ, R35 ;  /* 0x000000ffff217224 */ /* 0x000fe200078e0023 */
[----:B0-----:R0:W-:Y:S01]  /*8340*/  STG.E desc[UR36][R8.64], R3 ;  /* 0x0000000308007986 */ /* 0x0011e2000c101924 */
[----:B------:R-:W-:Y:S05]  /*8350*/  BRA `(.L_x_5563) ;  /* 0x0000000c005c7947 */ /* 0x000fea0003800000 */
.L_x_5569:
[----:B------:R-:W0:Y:S01]  /*8360*/  F2I.FTZ.TRUNC.NTZ R3, R4 ;  /* 0x0000000400037305 */ /* 0x000e22000021f100 */
[----:B------:R-:W-:Y:S01]  /*8370*/  IMAD.MOV.U32 R33, RZ, RZ, R35 ;  /* 0x000000ffff217224 */ /* 0x000fe200078e0023 */
[----:B0-----:R0:W-:Y:S01]  /*8380*/  STG.E.U16 desc[UR36][R8.64], R3 ;  /* 0x0000000308007986 */ /* 0x0011e2000c101524 */
[----:B------:R-:W-:Y:S05]  /*8390*/  BRA `(.L_x_5563) ;  /* 0x0000000c004c7947 */ /* 0x000fea0003800000 */
.L_x_5565:
        /* <DEDUP_REMOVED lines=9> */
.L_x_5572:
[----:B------:R-:W-:Y:S01]  /*8430*/  F2FP.F16.F32.PACK_AB R4, RZ, R4 ;  /* 0x00000004ff04723e */ /* 0x000fe200000000ff */
[----:B------:R-:W-:-:S04]  /*8440*/  IMAD.MOV.U32 R33, RZ, RZ, R35 ;  /* 0x000000ffff217224 */ /* 0x000fc800078e0023 */
[----:B------:R4:W-:Y:S01]  /*8450*/  STG.E.U16 desc[UR36][R8.64], R4 ;  /* 0x0000000408007986 */ /* 0x0009e2000c101524 */
[----:B------:R-:W-:Y:S05]  /*8460*/  BRA `(.L_x_5563) ;  /* 0x0000000c00187947 */ /* 0x000fea0003800000 */
.L_x_5571:
        /* <DEDUP_REMOVED lines=9> */
.L_x_5574:
[----:B------:R-:W-:Y:S01]  /*8500*/  F2FP.F16.F32.PACK_AB R5, R5, R4 ;  /* 0x000000040505723e */ /* 0x000fe200000000ff */
[----:B------:R-:W-:-:S04]  /*8510*/  IMAD.MOV.U32 R33, RZ, RZ, R35 ;  /* 0x000000ffff217224 */ /* 0x000fc800078e0023 */
[----:B------:R2:W-:Y:S01]  /*8520*/  STG.E desc[UR36][R8.64], R5 ;  /* 0x0000000508007986 */ /* 0x0005e2000c101924 */
[----:B------:R-:W-:Y:S05]  /*8530*/  BRA `(.L_x_5563) ;  /* 0x0000000800e47947 */ /* 0x000fea0003800000 */
.L_x_5573:
[----:B------:R-:W-:Y:S01]  /*8540*/  FMUL.FTZ R4, R4, 1 ;  /* 0x3f80000004047820 */ /* 0x000fe20000410000 */
[----:B------:R-:W-:-:S05]  /*8550*/  IMAD.MOV.U32 R33, RZ, RZ, R35 ;  /* 0x000000ffff217224 */ /* 0x000fca00078e0023 */
[----:B------:R-:W0:Y:S02]  /*8560*/  F2F.F64.F32 R4, R4 ;  /* 0x0000000400047310 */ /* 0x000e240000201800 */
[----:B0-----:R0:W-:Y:S01]  /*8570*/  STG.E.64 desc[UR36][R8.64], R4 ;  /* 0x0000000408007986 */ /* 0x0011e2000c101b24 */
[----:B------:R-:W-:Y:S05]  /*8580*/  BRA `(.L_x_5563) ;  /* 0x0000000800d07947 */ /* 0x000fea0003800000 */
.L_x_5564:
        /* <DEDUP_REMOVED lines=15> */
.L_x_5577:
[----:B------:R-:W-:Y:S01]  /*8680*/  FMUL.FTZ R6, R5, 1 ;  /* 0x3f80000005067820 */ /* 0x000fe20000410000 */
[----:B------:R-:W-:Y:S01]  /*8690*/  FMUL.FTZ R4, R4, 1 ;  /* 0x3f80000004047820 */ /* 0x000fe20000410000 */
[----:B------:R-:W-:-:S04]  /*86a0*/  IMAD.MOV.U32 R33, RZ, RZ, R35 ;  /* 0x000000ffff217224 */ /* 0x000fc800078e0023 */
[----:B------:R-:W-:Y:S08]  /*86b0*/  F2F.F64.F32 R6, R6 ;  /* 0x0000000600067310 */ /* 0x000ff00000201800 */
[----:B------:R-:W0:Y:S02]  /*86c0*/  F2F.F64.F32 R4, R4 ;  /* 0x0000000400047310 */ /* 0x000e240000201800 */
[----:B0-----:R0:W-:Y:S01]  /*86d0*/  STG.E.128 desc[UR36][R8.64], R4 ;  /* 0x0000000408007986 */ /* 0x0011e2000c101d24 */
[----:B------:R-:W-:Y:S05]  /*86e0*/  BRA `(.L_x_5563) ;  /* 0x0000000800787947 */ /* 0x000fea0003800000 */
.L_x_5576:
        /* <DEDUP_REMOVED lines=20> */
.L_x_5581:
[----:B------:R-:W-:Y:S05]  /*8830*/  BSYNC B0 ;  /* 0x0000000000007941 */ /* 0x000fea0003800000 */
.L_x_5580:
[----:B------:R-:W-:Y:S01]  /*8840*/  LOP3.LUT R5, R0, R5, RZ, 0xfc, !PT ;  /* 0x0000000500057212 */ /* 0x000fe200078efcff */
[----:B------:R-:W-:-:S04]  /*8850*/  IMAD.MOV.U32 R33, RZ, RZ, R35 ;  /* 0x000000ffff217224 */ /* 0x000fc800078e0023 */
[----:B------:R0:W-:Y:S01]  /*8860*/  STG.E.U8 desc[UR36][R8.64], R5 ;  /* 0x0000000508007986 */ /* 0x0001e2000c101124 */
[----:B------:R-:W-:Y:S05]  /*8870*/  BRA `(.L_x_5563) ;  /* 0x0000000800147947 */ /* 0x000fea0003800000 */
.L_x_5579:
        /* <DEDUP_REMOVED lines=12> */
.L_x_5583:
[----:B------:R-:W-:Y:S01]  /*8940*/  IMAD.MOV.U32 R0, RZ, RZ, 0x7f ;  /* 0x0000007fff007424 */ /* 0x000fe200078e00ff */
[----:B------:R-:W-:-:S04]  /*8950*/  ISETP.GT.U32.AND P0, PT, R5, 0x7f800000, PT ;  /* 0x7f8000000500780c */ /* 0x000fc80003f04070 */
[----:B------:R-:W-:-:S09]  /*8960*/  SEL R0, R0, 0x7c, P0 ;  /* 0x0000007c00007807 */ /* 0x000fd20000000000 */
.L_x_5584:
[----:B------:R-:W-:Y:S05]  /*8970*/  BSYNC B0 ;  /* 0x0000000000007941 */ /* 0x000fea0003800000 */
.L_x_5582:
[----:B------:R-:W-:Y:S01]  /*8980*/  LOP3.LUT R4, R4, 0x80000000, RZ, 0xc0, !PT ;  /* 0x8000000004047812 */ /* 0x000fe200078ec0ff */
[----:B------:R-:W-:-:S03]  /*8990*/  IMAD.MOV.U32 R33, RZ, RZ, R35 ;  /* 0x000000ffff217224 */ /* 0x000fc600078e0023 */
[----:B------:R-:W-:-:S04]  /*89a0*/  SHF.R.U32.HI R3, RZ, 0x18, R4 ;  /* 0x00000018ff037819 */ /* 0x000fc80000011604 */
[----:B------:R-:W-:-:S05]  /*89b0*/  LOP3.LUT R3, R0, R3, RZ, 0xfc, !PT ;  /* 0x0000000300037212 */ /* 0x000fca00078efcff */
[----:B------:R0:W-:Y:S01]  /*89c0*/  STG.E.U8 desc[UR36][R8.64], R3 ;  /* 0x0000000308007986 */ /* 0x0001e2000c101124 */
[----:B------:R-:W-:Y:S05]  /*89d0*/  BRA `(.L_x_5563) ;  /* 0x0000000400bc7947 */ /* 0x000fea0003800000 */
.L_x_5578:
[----:B------:R-:W-:Y:S01]  /*89e0*/  F2FP.BF16.F32.PACK_AB R4, RZ, R4 ;  /* 0x00000004ff04723e */ /* 0x000fe200000010ff */
[----:B------:R-:W-:-:S04]  /*89f0*/  IMAD.MOV.U32 R33, RZ, RZ, R35 ;  /* 0x000000ffff217224 */ /* 0x000fc800078e0023 */
[----:B------:R0:W-:Y:S01]  /*8a00*/  STG.E.U16 desc[UR36][R8.64], R4 ;  /* 0x0000000408007986 */ /* 0x0001e2000c101524 */
[----:B------:R-:W-:Y:S05]  /*8a10*/  BRA `(.L_x_5563) ;  /* 0x0000000400ac7947 */ /* 0x000fea0003800000 */
.L_x_5575:
        /* <DEDUP_REMOVED lines=12> */
.L_x_5587:
        /* <DEDUP_REMOVED lines=16> */
.L_x_5590:
[----:B------:R-:W-:-:S04]  /*8be0*/  LOP3.LUT R4, R4, 0x80000000, RZ, 0xc0, !PT ;  /* 0x8000000004047812 */ /* 0x000fc800078ec0ff */
[----:B------:R-:W-:-:S04]  /*8bf0*/  SHF.R.U32.HI R4, RZ, 0x18, R4 ;  /* 0x00000018ff047819 */ /* 0x000fc80000011604 */
[----:B------:R-:W-:-:S04]  /*8c00*/  LOP3.LUT R3, R3, R4, RZ, 0xfc, !PT ;  /* 0x0000000403037212 */ /* 0x000fc800078efcff */
[----:B------:R-:W-:-:S07]  /*8c10*/  PRMT R0, R3, 0x7610, R0 ;  /* 0x0000761003007816 */ /* 0x000fce0000000000 */
.L_x_5589:
[----:B------:R-:W-:Y:S05]  /*8c20*/  BSYNC B0 ;  /* 0x0000000000007941 */ /* 0x000fea0003800000 */
.L_x_5588:
[----:B------:R0:W-:Y:S01]  /*8c30*/  STG.E.U8 desc[UR36][R8.64], R0 ;  /* 0x0000000008007986 */ /* 0x0001e2000c101124 */
[----:B------:R-:W-:Y:S01]  /*8c40*/  IMAD.MOV.U32 R33, RZ, RZ, R35 ;  /* 0x000000ffff217224 */ /* 0x000fe200078e0023 */
[----:B------:R-:W-:Y:S06]  /*8c50*/  BRA `(.L_x_5563) ;  /* 0x00000004001c7947 */ /* 0x000fec0003800000 */
.L_x_5586:
        /* <DEDUP_REMOVED lines=16> */
.L_x_5593:
[----:B------:R-:W-:-:S04]  /*8d60*/  LOP3.LUT R4, R4, 0x80000000, RZ, 0xc0, !PT ;  /* 0x8000000004047812 */ /* 0x000fc800078ec0ff */
[----:B------:R-:W-:-:S04]  /*8d70*/  SHF.R.U32.HI R4, RZ, 0x18, R4 ;  /* 0x00000018ff047819 */ /* 0x000fc80000011604 */
[----:B------:R-:W-:-:S04]  /*8d80*/  LOP3.LUT R3, R3, R4, RZ, 0xfc, !PT ;  /* 0x0000000403037212 */ /* 0x000fc800078efcff */
[----:B------:R-:W-:-:S07]  /*8d90*/  PRMT R0, R3, 0x7610, R0 ;  /* 0x0000761003007816 */ /* 0x000fce0000000000 */
.L_x_5592:
[----:B------:R-:W-:Y:S05]  /*8da0*/  BSYNC B0 ;  /* 0x0000000000007941 */ /* 0x000fea0003800000 */
.L_x_5591:
[----:B------:R0:W-:Y:S01]  /*8db0*/  STG.E.U8 desc[UR36][R8.64], R0 ;  /* 0x0000000008007986 */ /* 0x0001e2000c101124 */
[----:B------:R-:W-:Y:S01]  /*8dc0*/  IMAD.MOV.U32 R33, RZ, RZ, R35 ;  /* 0x000000ffff217224 */ /* 0x000fe200078e0023 */
[----:B------:R-:W-:Y:S06]  /*8dd0*/  BRA `(.L_x_5563) ;  /* 0x0000000000bc7947 */ /* 0x000fec0003800000 */
.L_x_5585:
        /* <DEDUP_REMOVED lines=22> */
.L_x_5568:
        /* <DEDUP_REMOVED lines=16> */
.L_x_5596:
[----:B------:R-:W-:Y:S01]  /*9040*/  IMAD.MOV.U32 R33, RZ, RZ, R35 ;  /* 0x000000ffff217224 */ /* 0x000fe200078e0023 */
[----:B------:R-:W-:Y:S06]  /*9050*/  BRA `(.L_x_5563) ;  /* 0x00000000001c7947 */ /* 0x000fec0003800000 */
.L_x_5595:
[----:B------:R-:W0:Y:S01]  /*9060*/  F2I.U64.TRUNC R4, R4 ;  /* 0x0000000400047311 */ /* 0x000e22000020d800 */
[----:B------:R-:W-:Y:S01]  /*9070*/  IMAD.MOV.U32 R33, RZ, RZ, R35 ;  /* 0x000000ffff217224 */ /* 0x000fe200078e0023 */
[----:B0-----:R0:W-:Y:S01]  /*9080*/  STG.E.64 desc[UR36][R8.64], R4 ;  /* 0x0000000408007986 */ /* 0x0011e2000c101b24 */
[----:B------:R-:W-:Y:S05]  /*9090*/  BRA `(.L_x_5563) ;  /* 0x00000000000c7947 */ /* 0x000fea0003800000 */
.L_x_5594:
[----:B------:R-:W0:Y:S01]  /*90a0*/  F2I.FTZ.U32.TRUNC.NTZ R3, R4 ;  /* 0x0000000400037305 */ /* 0x000e22000021f000 */
[----:B------:R-:W-:Y:S01]  /*90b0*/  IMAD.MOV.U32 R33, RZ, RZ, R35 ;  /* 0x000000ffff217224 */ /* 0x000fe200078e0023 */
[----:B0-----:R0:W-:Y:S06]  /*90c0*/  STG.E desc[UR36][R8.64], R3 ;  /* 0x0000000308007986 */ /* 0x0011ec000c101924 */
.L_x_5563:
[----:B------:R-:W-:Y:S05]  /*90d0*/  BSYNC B6 ;  /* 0x0000000000067941 */ /* 0x000fea0003800000 */
.L_x_5562:
        /* <DEDUP_REMOVED lines=24> */
.L_x_5602:
[----:B------:R-:W0:Y:S02]  /*9260*/  F2I.S64.TRUNC R28, R28 ;  /* 0x0000001c001c7311 */ /* 0x000e24000020d900 */
[----:B0-----:R-:W-:-:S05]  /*9270*/  IMAD.MOV.U32 R3, RZ, RZ, R28 ;  /* 0x000000ffff037224 */ /* 0x001fca00078e001c */
[----:B------:R0:W-:Y:S01]  /*9280*/  STG.E.U8 desc[UR36][R8.64], R3 ;  /* 0x0000000308007986 */ /* 0x0001e2000c101124 */
[----:B------:R-:W-:Y:S05]  /*9290*/  BRA `(.L_x_5604) ;  /* 0x0000000c00447947 */ /* 0x000fea0003800000 */
.L_x_5601:
        /* <DEDUP_REMOVED lines=9> */
.L_x_5606:
[----:B------:R-:W0:Y:S02]  /*9330*/  F2I.FTZ.TRUNC.NTZ R3, R28 ;  /* 0x0000001c00037305 */ /* 0x000e24000021f100 */
[----:B0-----:R0:W-:Y:S01]  /*9340*/  STG.E desc[UR36][R8.64], R3 ;  /* 0x0000000308007986 */ /* 0x0011e2000c101924 */
[----:B------:R-:W-:Y:S05]  /*9350*/  BRA `(.L_x_5604) ;  /* 0x0000000c00147947 */ /* 0x000fea0003800000 */
.L_x_5605:
[----:B------:R-:W0:Y:S02]  /*9360*/  F2I.FTZ.TRUNC.NTZ R3, R28 ;  /* 0x0000001c00037305 */ /* 0x000e24000021f100 */
[----:B0-----:R0:W-:Y:S01]  /*9370*/  STG.E.U16 desc[UR36][R8.64], R3 ;  /* 0x0000000308007986 */ /* 0x0011e2000c101524 */
[----:B------:R-:W-:Y:S05]  /*9380*/  BRA `(.L_x_5604) ;  /* 0x0000000c00087947 */ /* 0x000fea0003800000 */
.L_x_5600:
        /* <DEDUP_REMOVED lines=8> */
.L_x_5608:
[----:B------:R-:W-:-:S05]  /*9410*/  F2FP.F16.F32.PACK_AB R28, RZ, R28 ;  /* 0x0000001cff1c723e */ /* 0x000fca00000000ff */
[----:B------:R4:W-:Y:S01]  /*9420*/  STG.E.U16 desc[UR36][R8.64], R28 ;  /* 0x0000001c08007986 */ /* 0x0009e2000c101524 */
[----:B------:R-:W-:Y:S05]  /*9430*/  BRA `(.L_x_5604) ;  /* 0x0000000800dc7947 */ /* 0x000fea0003800000 */
.L_x_5607:
        /* <DEDUP_REMOVED lines=8> */
.L_x_5610:
[----:B------:R-:W-:-:S05]  /*94c0*/  F2FP.F16.F32.PACK_AB R29, R29, R28 ;  /* 0x0000001c1d1d723e */ /* 0x000fca00000000ff */
[----:B------:R2:W-:Y:S01]  /*94d0*/  STG.E desc[UR36][R8.64], R29 ;  /* 0x0000001d08007986 */ /* 0x0005e2000c101924 */
[----:B------:R-:W-:Y:S05]  /*94e0*/  BRA `(.L_x_5604) ;  /* 0x0000000800b07947 */ /* 0x000fea0003800000 */
.L_x_5609:
[----:B------:R-:W-:-:S06]  /*94f0*/  FMUL.FTZ R4, R28, 1 ;  /* 0x3f8000001c047820 */ /* 0x000fcc0000410000 */
[----:B------:R-:W0:Y:S02]  /*9500*/  F2F.F64.F32 R4, R4 ;  /* 0x0000000400047310 */ /* 0x000e240000201800 */
[----:B0-----:R0:W-:Y:S01]  /*9510*/  STG.E.64 desc[UR36][R8.64], R4 ;  /* 0x0000000408007986 */ /* 0x0011e2000c101b24 */
[----:B------:R-:W-:Y:S05]  /*9520*/  BRA `(.L_x_5604) ;  /* 0x0000000800a07947 */ /* 0x000fea0003800000 */
.L_x_5599:
        /* <DEDUP_REMOVED lines=14> */
.L_x_5613:
[----:B------:R-:W-:Y:S01]  /*9610*/  FMUL.FTZ R6, R29, 1 ;  /* 0x3f8000001d067820 */ /* 0x000fe20000410000 */
[----:B------:R-:W-:-:S05]  /*9620*/  FMUL.FTZ R4, R28, 1 ;  /* 0x3f8000001c047820 */ /* 0x000fca0000410000 */
[----:B------:R-:W-:Y:S08]  /*9630*/  F2F.F64.F32 R6, R6 ;  /* 0x0000000600067310 */ /* 0x000ff00000201800 */
[----:B------:R-:W0:Y:S02]  /*9640*/  F2F.F64.F32 R4, R4 ;  /* 0x0000000400047310 */ /* 0x000e240000201800 */
[----:B0-----:R0:W-:Y:S01]  /*9650*/  STG.E.128 desc[UR36][R8.64], R4 ;  /* 0x0000000408007986 */ /* 0x0011e2000c101d24 */
[----:B------:R-:W-:Y:S05]  /*9660*/  BRA `(.L_x_5604) ;  /* 0x0000000800507947 */ /* 0x000fea0003800000 */
.L_x_5612:
        /* <DEDUP_REMOVED lines=20> */
.L_x_5617:
[----:B------:R-:W-:Y:S05]  /*97b0*/  BSYNC B0 ;  /* 0x0000000000007941 */ /* 0x000fea0003800000 */
.L_x_5616:
[----:B------:R-:W-:-:S05]  /*97c0*/  LOP3.LUT R5, R0, R5, RZ, 0xfc, !PT ;  /* 0x0000000500057212 */ /* 0x000fca00078efcff */
[----:B------:R0:W-:Y:S01]  /*97d0*/  STG.E.U8 desc[UR36][R8.64], R5 ;  /* 0x0000000508007986 */ /* 0x0001e2000c101124 */
[----:B------:R-:W-:Y:S05]  /*97e0*/  BRA `(.L_x_5604) ;  /* 0x0000000400f07947 */ /* 0x000fea0003800000 */
.L_x_5615:
        /* <DEDUP_REMOVED lines=12> */
.L_x_5619:
[----:B------:R-:W-:Y:S01]  /*98b0*/  IMAD.MOV.U32 R0, RZ, RZ, 0x7f ;  /* 0x0000007fff007424 */ /* 0x000fe200078e00ff */
[----:B------:R-:W-:-:S04]  /*98c0*/  ISETP.GT.U32.AND P0, PT, R4, 0x7f800000, PT ;  /* 0x7f8000000400780c */ /* 0x000fc80003f04070 */
[----:B------:R-:W-:-:S09]  /*98d0*/  SEL R0, R0, 0x7c, P0 ;  /* 0x0000007c00007807 */ /* 0x000fd20000000000 */
.L_x_5620:
[----:B------:R-:W-:Y:S05]  /*98e0*/  BSYNC B0 ;  /* 0x0000000000007941 */ /* 0x000fea0003800000 */
.L_x_5618:
[----:B------:R-:W-:-:S04]  /*98f0*/  LOP3.LUT R28, R28, 0x80000000, RZ, 0xc0, !PT ;  /* 0x800000001c1c7812 */ /* 0x000fc800078ec0ff */
[----:B------:R-:W-:-:S04]  /*9900*/  SHF.R.U32.HI R3, RZ, 0x18, R28 ;  /* 0x00000018ff037819 */ /* 0x000fc8000001161c */
[----:B------:R-:W-:-:S05]  /*9910*/  LOP3.LUT R3, R0, R3, RZ, 0xfc, !PT ;  /* 0x0000000300037212 */ /* 0x000fca00078efcff */
[----:B------:R0:W-:Y:S01]  /*9920*/  STG.E.U8 desc[UR36][R8.64], R3 ;  /* 0x0000000308007986 */ /* 0x0001e2000c101124 */
[----:B------:R-:W-:Y:S05]  /*9930*/  BRA `(.L_x_5604) ;  /* 0x00000004009c7947 */ /* 0x000fea0003800000 */
.L_x_5614:
[----:B------:R-:W-:-:S05]  /*9940*/  F2FP.BF16.F32.PACK_AB R28, RZ, R28 ;  /* 0x0000001cff1c723e */ /* 0x000fca00000010ff */
[----:B------:R0:W-:Y:S01]  /*9950*/  STG.E.U16 desc[UR36][R8.64], R28 ;  /* 0x0000001c08007986 */ /* 0x0001e2000c101524 */
[----:B------:R-:W-:Y:S05]  /*9960*/  BRA `(.L_x_5604) ;  /* 0x0000000400907947 */ /* 0x000fea0003800000 */
.L_x_5611:
        /* <DEDUP_REMOVED lines=11> */
.L_x_5623:
        /* <DEDUP_REMOVED lines=16> */
.L_x_5626:
[----:B------:R-:W-:-:S04]  /*9b20*/  LOP3.LUT R28, R28, 0x80000000, RZ, 0xc0, !PT ;  /* 0x800000001c1c7812 */ /* 0x000fc800078ec0ff */
[----:B------:R-:W-:-:S04]  /*9b30*/  SHF.R.U32.HI R3, RZ, 0x18, R28 ;  /* 0x00000018ff037819 */ /* 0x000fc8000001161c */
[----:B------:R-:W-:-:S04]  /*9b40*/  LOP3.LUT R0, R0, R3, RZ, 0xfc, !PT ;  /* 0x0000000300007212 */ /* 0x000fc800078efcff */
[----:B------:R-:W-:-:S07]  /*9b50*/  PRMT R4, R0, 0x7610, R4 ;  /* 0x0000761000047816 */ /* 0x000fce0000000004 */
.L_x_5625:
[----:B------:R-:W-:Y:S05]  /*9b60*/  BSYNC B0 ;  /* 0x0000000000007941 */ /* 0x000fea0003800000 */
.L_x_5624:
[----:B------:R0:W-:Y:S01]  /*9b70*/  STG.E.U8 desc[UR36][R8.64], R4 ;  /* 0x0000000408007986 */ /* 0x0001e2000c101124 */
[----:B------:R-:W-:Y:S05]  /*9b80*/  BRA `(.L_x_5604) ;  /* 0x0000000400087947 */ /* 0x000fea0003800000 */
.L_x_5622:
        /* <DEDUP_REMOVED lines=16> */
.L_x_5629:
[----:B------:R-:W-:-:S04]  /*9c90*/  LOP3.LUT R28, R28, 0x80000000, RZ, 0xc0, !PT ;  /* 0x800000001c1c7812 */ /* 0x000fc800078ec0ff */
[----:B------:R-:W-:-:S04]  /*9ca0*/  SHF.R.U32.HI R3, RZ, 0x18, R28 ;  /* 0x00000018ff037819 */ /* 0x000fc8000001161c */
[----:B------:R-:W-:-:S04]  /*9cb0*/  LOP3.LUT R0, R0, R3, RZ, 0xfc, !PT ;  /* 0x0000000300007212 */ /* 0x000fc800078efcff */
[----:B------:R-:W-:-:S07]  /*9cc0*/  PRMT R4, R0, 0x7610, R4 ;  /* 0x0000761000047816 */ /* 0x000fce0000000004 */
.L_x_5628:
[----:B------:R-:W-:Y:S05]  /*9cd0*/  BSYNC B0 ;  /* 0x0000000000007941 */ /* 0x000fea0003800000 */
.L_x_5627:
[----:B------:R0:W-:Y:S01]  /*9ce0*/  STG.E.U8 desc[UR36][R8.64], R4 ;  /* 0x0000000408007986 */ /* 0x0001e2000c101124 */
[----:B------:R-:W-:Y:S05]  /*9cf0*/  BRA `(.L_x_5604) ;  /* 0x0000000000ac7947 */ /* 0x000fea0003800000 */
.L_x_5621:
        /* <DEDUP_REMOVED lines=21> */
.L_x_5603:
        /* <DEDUP_REMOVED lines=16> */
.L_x_5632:
[----:B------:R-:W-:Y:S05]  /*9f50*/  BRA `(.L_x_5604) ;  /* 0x0000000000147947 */ /* 0x000fea0003800000 */
.L_x_5631:
[----:B------:R-:W0:Y:S02]  /*9f60*/  F2I.U64.TRUNC R28, R28 ;  /* 0x0000001c001c7311 */ /* 0x000e24000020d800 */
[----:B0-----:R0:W-:Y:S01]  /*9f70*/  STG.E.64 desc[UR36][R8.64], R28 ;  /* 0x0000001c08007986 */ /* 0x0011e2000c101b24 */
[----:B------:R-:W-:Y:S05]  /*9f80*/  BRA `(.L_x_5604) ;  /* 0x0000000000087947 */ /* 0x000fea0003800000 */
.L_x_5630:
[----:B------:R-:W0:Y:S02]  /*9f90*/  F2I.FTZ.U32.TRUNC.NTZ R3, R28 ;  /* 0x0000001c00037305 */ /* 0x000e24000021f000 */
[----:B0-----:R0:W-:Y:S02]  /*9fa0*/  STG.E desc[UR36][R8.64], R3 ;  /* 0x0000000308007986 */ /* 0x0011e4000c101924 */
.L_x_5604:
[----:B------:R-:W-:-:S05]  /*9fb0*/  VIADD R33, R33, 0x80 ;  /* 0x0000008021217836 */ /* 0x000fca0000000000 */
[----:B------:R-:W-:-:S13]  /*9fc0*/  ISETP.GE.AND P0, PT, R33, R32, PT ;  /* 0x000000202100720c */ /* 0x000fda0003f06270 */
        /* <DEDUP_REMOVED lines=22> */
.L_x_5636:
[----:B------:R-:W0:Y:S02]  /*a130*/  F2I.S64.TRUNC R18, R18 ;  /* 0x0000001200127311 */ /* 0x000e24000020d900 */
[----:B0-----:R-:W-:-:S05]  /*a140*/  IMAD.MOV.U32 R3, RZ, RZ, R18 ;  /* 0x000000ffff037224 */ /* 0x001fca00078e0012 */
[----:B------:R0:W-:Y:S01]  /*a150*/  STG.E.U8 desc[UR36][R4.64], R3 ;  /* 0x0000000304007986 */ /* 0x0001e2000c101124 */
[----:B------:R-:W-:Y:S05]  /*a160*/  BRA `(.L_x_5638) ;  /* 0x0000000c00447947 */ /* 0x000fea0003800000 */
.L_x_5635:
        /* <DEDUP_REMOVED lines=9> */
.L_x_5640:
[----:B------:R-:W0:Y:S02]  /*a200*/  F2I.FTZ.TRUNC.NTZ R3, R18 ;  /* 0x0000001200037305 */ /* 0x000e24000021f100 */
[----:B0-----:R0:W-:Y:S01]  /*a210*/  STG.E desc[UR36][R4.64], R3 ;  /* 0x0000000304007986 */ /* 0x0011e2000c101924 */
[----:B------:R-:W-:Y:S05]  /*a220*/  BRA `(.L_x_5638) ;  /* 0x0000000c00147947 */ /* 0x000fea0003800000 */
.L_x_5639:
[----:B------:R-:W0:Y:S02]  /*a230*/  F2I.FTZ.TRUNC.NTZ R3, R18 ;  /* 0x0000001200037305 */ /* 0x000e24000021f100 */
[----:B0-----:R0:W-:Y:S01]  /*a240*/  STG.E.U16 desc[UR36][R4.64], R3 ;  /* 0x0000000304007986 */ /* 0x0011e2000c101524 */
[----:B------:R-:W-:Y:S05]  /*a250*/  BRA `(.L_x_5638) ;  /* 0x0000000c00087947 */ /* 0x000fea0003800000 */
.L_x_5634:
        /* <DEDUP_REMOVED lines=8> */
.L_x_5642:
[----:B------:R-:W-:-:S05]  /*a2e0*/  F2FP.F16.F32.PACK_AB R18, RZ, R18 ;  /* 0x00000012ff12723e */ /* 0x000fca00000000ff */
[----:B------:R0:W-:Y:S01]  /*a2f0*/  STG.E.U16 desc[UR36][R4.64], R18 ;  /* 0x0000001204007986 */ /* 0x0001e2000c101524 */
[----:B------:R-:W-:Y:S05]  /*a300*/  BRA `(.L_x_5638) ;  /* 0x0000000800dc7947 */ /* 0x000fea0003800000 */
.L_x_5641:
        /* <DEDUP_REMOVED lines=8> */
.L_x_5644:
[----:B------:R-:W-:-:S05]  /*a390*/  F2FP.F16.F32.PACK_AB R19, R19, R18 ;  /* 0x000000121313723e */ /* 0x000fca00000000ff */
[----:B------:R0:W-:Y:S01]  /*a3a0*/  STG.E desc[UR36][R4.64], R19 ;  /* 0x0000001304007986 */ /* 0x0001e2000c101924 */
[----:B------:R-:W-:Y:S05]  /*a3b0*/  BRA `(.L_x_5638) ;  /* 0x0000000800b07947 */ /* 0x000fea0003800000 */
.L_x_5643:
[----:B------:R-:W-:-:S06]  /*a3c0*/  FMUL.FTZ R6, R18, 1 ;  /* 0x3f80000012067820 */ /* 0x000fcc0000410000 */
[----:B------:R-:W0:Y:S02]  /*a3d0*/  F2F.F64.F32 R6, R6 ;  /* 0x0000000600067310 */ /* 0x000e240000201800 */
[----:B0-----:R0:W-:Y:S01]  /*a3e0*/  STG.E.64 desc[UR36][R4.64], R6 ;  /* 0x0000000604007986 */ /* 0x0011e2000c101b24 */
[----:B------:R-:W-:Y:S05]  /*a3f0*/  BRA `(.L_x_5638) ;  /* 0x0000000800a07947 */ /* 0x000fea0003800000 */
.L_x_5633:
        /* <DEDUP_REMOVED lines=14> */
.L_x_5647:
[----:B------:R-:W-:Y:S01]  /*a4e0*/  FMUL.FTZ R10, R19, 1 ;  /* 0x3f800000130a7820 */ /* 0x000fe20000410000 */
[----:B-1234-:R-:W-:-:S05]  /*a4f0*/  FMUL.FTZ R8, R18, 1 ;  /* 0x3f80000012087820 */ /* 0x01efca0000410000 */
[----:B------:R-:W-:Y:S08]  /*a500*/  F2F.F64.F32 R10, R10 ;  /* 0x0000000a000a7310 */ /* 0x000ff00000201800 */
[----:B------:R-:W0:Y:S02]  /*a510*/  F2F.F64.F32 R8, R8 ;  /* 0x0000000800087310 */ /* 0x000e240000201800 */
[----:B0-----:R0:W-:Y:S01]  /*a520*/  STG.E.128 desc[UR36][R4.64], R8 ;  /* 0x0000000804007986 */ /* 0x0011e2000c101d24 */
[----:B------:R-:W-:Y:S05]  /*a530*/  BRA `(.L_x_5638) ;  /* 0x0000000800507947 */ /* 0x000fea0003800000 */
.L_x_5646:
        /* <DEDUP_REMOVED lines=20> */
.L_x_5651:
[----:B------:R-:W-:Y:S05]  /*a680*/  BSYNC B0 ;  /* 0x0000000000007941 */ /* 0x000fea0003800000 */
.L_x_5650:
[----:B------:R-:W-:-:S05]  /*a690*/  LOP3.LUT R7, R0, R7, RZ, 0xfc, !PT ;  /* 0x0000000700077212 */ /* 0x000fca00078efcff */
[----:B------:R0:W-:Y:S01]  /*a6a0*/  STG.E.U8 desc[UR36][R4.64], R7 ;  /* 0x0000000704007986 */ /* 0x0001e2000c101124 */
[----:B------:R-:W-:Y:S05]  /*a6b0*/  BRA `(.L_x_5638) ;  /* 0x0000000400f07947 */ /* 0x000fea0003800000 */
.L_x_5649:
        /* <DEDUP_REMOVED lines=12> */
.L_x_5653:
[----:B------:R-:W-:Y:S01]  /*a780*/  IMAD.MOV.U32 R0, RZ, RZ, 0x7f ;  /* 0x0000007fff007424 */ /* 0x000fe200078e00ff */
[----:B------:R-:W-:-:S04]  /*a790*/  ISETP.GT.U32.AND P0, PT, R6, 0x7f800000, PT ;  /* 0x7f8000000600780c */ /* 0x000fc80003f04070 */
[----:B------:R-:W-:-:S09]  /*a7a0*/  SEL R0, R0, 0x7c, P0 ;  /* 0x0000007c00007807 */ /* 0x000fd20000000000 */
.L_x_5654:
[----:B------:R-:W-:Y:S05]  /*a7b0*/  BSYNC B0 ;  /* 0x0000000000007941 */ /* 0x000fea0003800000 */
.L_x_5652:
[----:B------:R-:W-:-:S04]  /*a7c0*/  LOP3.LUT R18, R18, 0x80000000, RZ, 0xc0, !PT ;  /* 0x8000000012127812 */ /* 0x000fc800078ec0ff */
[----:B------:R-:W-:-:S04]  /*a7d0*/  SHF.R.U32.HI R3, RZ, 0x18, R18 ;  /* 0x00000018ff037819 */ /* 0x000fc80000011612 */
[----:B------:R-:W-:-:S05]  /*a7e0*/  LOP3.LUT R3, R0, R3, RZ, 0xfc, !PT ;  /* 0x0000000300037212 */ /* 0x000fca00078efcff */
[----:B------:R0:W-:Y:S01]  /*a7f0*/  STG.E.U8 desc[UR36][R4.64], R3 ;  /* 0x0000000304007986 */ /* 0x0001e2000c101124 */
[----:B------:R-:W-:Y:S05]  /*a800*/  BRA `(.L_x_5638) ;  /* 0x00000004009c7947 */ /* 0x000fea0003800000 */
.L_x_5648:
[----:B------:R-:W-:-:S05]  /*a810*/  F2FP.BF16.F32.PACK_AB R18, RZ, R18 ;  /* 0x00000012ff12723e */ /* 0x000fca00000010ff */
[----:B------:R0:W-:Y:S01]  /*a820*/  STG.E.U16 desc[UR36][R4.64], R18 ;  /* 0x0000001204007986 */ /* 0x0001e2000c101524 */
[----:B------:R-:W-:Y:S05]  /*a830*/  BRA `(.L_x_5638) ;  /* 0x0000000400907947 */ /* 0x000fea0003800000 */
.L_x_5645:
        /* <DEDUP_REMOVED lines=11> */
.L_x_5657:
        /* <DEDUP_REMOVED lines=16> */
.L_x_5660:
[----:B------:R-:W-:-:S04]  /*a9f0*/  LOP3.LUT R18, R18, 0x80000000, RZ, 0xc0, !PT ;  /* 0x8000000012127812 */ /* 0x000fc800078ec0ff */
[----:B------:R-:W-:-:S04]  /*aa00*/  SHF.R.U32.HI R18, RZ, 0x18, R18 ;  /* 0x00000018ff127819 */ /* 0x000fc80000011612 */
[----:B------:R-:W-:-:S04]  /*aa10*/  LOP3.LUT R3, R3, R18, RZ, 0xfc, !PT ;  /* 0x0000001203037212 */ /* 0x000fc800078efcff */
[----:B------:R-:W-:-:S07]  /*aa20*/  PRMT R0, R3, 0x7610, R0 ;  /* 0x0000761003007816 */ /* 0x000fce0000000000 */
.L_x_5659:
[----:B------:R-:W-:Y:S05]  /*aa30*/  BSYNC B0 ;  /* 0x0000000000007941 */ /* 0x000fea0003800000 */
.L_x_5658:
[----:B------:R0:W-:Y:S01]  /*aa40*/  STG.E.U8 desc[UR36][R4.64], R0 ;  /* 0x0000000004007986 */ /* 0x0001e2000c101124 */
[----:B------:R-:W-:Y:S05]  /*aa50*/  BRA `(.L_x_5638) ;  /* 0x0000000400087947 */ /* 0x000fea0003800000 */
.L_x_5656:
        /* <DEDUP_REMOVED lines=16> */
.L_x_5663:
[----:B------:R-:W-:-:S04]  /*ab60*/  LOP3.LUT R18, R18, 0x80000000, RZ, 0xc0, !PT ;  /* 0x8000000012127812 */ /* 0x000fc800078ec0ff */
[----:B------:R-:W-:-:S04]  /*ab70*/  SHF.R.U32.HI R18, RZ, 0x18, R18 ;  /* 0x00000018ff127819 */ /* 0x000fc80000011612 */
[----:B------:R-:W-:-:S04]  /*ab80*/  LOP3.LUT R3, R3, R18, RZ, 0xfc, !PT ;  /* 0x0000001203037212 */ /* 0x000fc800078efcff */
[----:B------:R-:W-:-:S07]  /*ab90*/  PRMT R0, R3, 0x7610, R0 ;  /* 0x0000761003007816 */ /* 0x000fce0000000000 */
.L_x_5662:
[----:B------:R-:W-:Y:S05]  /*aba0*/  BSYNC B0 ;  /* 0x0000000000007941 */ /* 0x000fea0003800000 */
.L_x_5661:
[----:B------:R0:W-:Y:S01]  /*abb0*/  STG.E.U8 desc[UR36][R4.64], R0 ;  /* 0x0000000004007986 */ /* 0x0001e2000c101124 */
[----:B------:R-:W-:Y:S05]  /*abc0*/  BRA `(.L_x_5638) ;  /* 0x0000000000ac7947 */ /* 0x000fea0003800000 */
.L_x_5655:
        /* <DEDUP_REMOVED lines=21> */
.L_x_5637:
[----:B------:R-:W-:Y:S01]  /*ad20*/  MOV R0, 0x0 ;  /* 0x0000000000007802 */ /* 0x000fe20000000f00 */
[----:B------:R-:W-:Y:S01]  /*ad30*/  ULDC.64 UR4, c[0x4][0x1a8] ;  /* 0x01006a0000047ab9 */ /* 0x000fe20000000a00 */
[----:B------:R-:W-:Y:S01]  /*ad40*/  ULDC.64 UR6, c[0x4][0x90] ;  /* 0x0100240000067ab9 */ /* 0x000fe20000000a00 */
[----:B------:R-:W-:Y:S01]  /*ad50*/  IMAD.U32 R4, RZ, RZ, UR4 ;  /* 0x00000004ff047e24 */ /* 0x000fe2000f8e00ff */
[----:B------:R0:W0:Y:S01]  /*ad60*/  LDC.64 R14, c[0x4][R0] ;  /* 0x01000000000e7b82 */ /* 0x0000220000000a00 */
[----:B------:R-:W-:Y:S01]  /*ad70*/  IMAD.U32 R5, RZ, RZ, UR5 ;  /* 0x00000005ff057e24 */ /* 0x000fe2000f8e00ff */
[----:B------:R-:W-:Y:S01]  /*ad80*/  ULDC.64 UR4, c[0x4][0x1b0] ;  /* 0x01006c0000047ab9 */ /* 0x000fe20000000a00 */
[----:B------:R-:W-:Y:S02]  /*ad90*/  IMAD.U32 R10, RZ, RZ, UR6 ;  /* 0x00000006ff0a7e24 */ /* 0x000fe4000f8e00ff */
[----:B------:R-:W-:Y:S02]  /*ada0*/  IMAD.U32 R6, RZ, RZ, UR4 ;  /* 0x00000004ff067e24 */ /* 0x000fe4000f8e00ff */
[----:B------:R-:W-:-:S02]  /*adb0*/  IMAD.U32 R7, RZ, RZ, UR5 ;  /* 0x00000005ff077e24 */ /* 0x000fc4000f8e00ff */
[----:B------:R-:W-:Y:S02]  /*adc0*/  IMAD.U32 R11, RZ, RZ, UR7 ;  /* 0x00000007ff0b7e24 */ /* 0x000fe4000f8e00ff */
[----:B-1234-:R-:W-:Y:S02]  /*add0*/  IMAD.MOV.U32 R8, RZ, RZ, 0x65 ;  /* 0x00000065ff087424 */ /* 0x01efe400078e00ff */
[----:B------:R-:W-:Y:S02]  /*ade0*/  IMAD.MOV.U32 R12, RZ, RZ, 0x1 ;  /* 0x00000001ff0c7424 */ /* 0x000fe400078e00ff */
[----:B------:R-:W-:-:S07]  /*adf0*/  IMAD.MOV.U32 R13, RZ, RZ, RZ ;  /* 0x000000ffff0d7224 */ /* 0x000fce00078e00ff */
[----:B------:R-:W-:-:S07]  /*ae00*/  LEPC R20, `(.L_x_5666) ;  /* 0x000000001014794e */ /* 0x000fce0000000000 */
[----:B0-----:R-:W-:Y:S05]  /*ae10*/  CALL.ABS.NOINC R14 ;  /* 0x000000000e007343 */ /* 0x001fea0003c00000 */
.L_x_5666:
[----:B------:R-:W-:Y:S05]  /*ae20*/  BRA `(.L_x_5638) ;  /* 0x0000000000147947 */ /* 0x000fea0003800000 */
.L_x_5665:
[----:B------:R-:W0:Y:S02]  /*ae30*/  F2I.U64.TRUNC R18, R18 ;  /* 0x0000001200127311 */ /* 0x000e24000020d800 */
[----:B0-----:R0:W-:Y:S01]  /*ae40*/  STG.E.64 desc[UR36][R4.64], R18 ;  /* 0x0000001204007986 */ /* 0x0011e2000c101b24 */
[----:B------:R-:W-:Y:S05]  /*ae50*/  BRA `(.L_x_5638) ;  /* 0x0000000000087947 */ /* 0x000fea0003800000 */
.L_x_5664:
[----:B------:R-:W0:Y:S02]  /*ae60*/  F2I.FTZ.U32.TRUNC.NTZ R3, R18 ;  /* 0x0000001200037305 */ /* 0x000e24000021f000 */
[----:B0-----:R0:W-:Y:S02]  /*ae70*/  STG.E desc[UR36][R4.64], R3 ;  /* 0x0000000304007986 */ /* 0x0011e4000c101924 */
.L_x_5638:
[----:B------:R-:W-:-:S07]  /*ae80*/  VIADD R33, R33, 0x80 ;  /* 0x0000008021217836 */ /* 0x000fce0000000000 */
.L_x_5598:
[----:B------:R-:W-:Y:S05]  /*ae90*/  BSYNC B6 ;  /* 0x0000000000067941 */ /* 0x000fea0003800000 */
.L_x_5597:
        /* <DEDUP_REMOVED lines=22> */
.L_x_5670:
[----:B------:R-:W0:Y:S02]  /*b000*/  F2I.S64.TRUNC R22, R22 ;  /* 0x0000001600167311 */ /* 0x000e24000020d900 */
[----:B0-----:R-:W-:-:S05]  /*b010*/  IMAD.MOV.U32 R5, RZ, RZ, R22 ;  /* 0x000000ffff057224 */ /* 0x001fca00078e0016 */
[----:B------:R-:W-:Y:S01]  /*b020*/  STG.E.U8 desc[UR36][R2.64], R5 ;  /* 0x0000000502007986 */ /* 0x000fe2000c101124 */
[----:B------:R-:W-:Y:S05]  /*b030*/  EXIT ;  /* 0x000000000000794d */ /* 0x000fea0003800000 */
.L_x_5669:
        /* <DEDUP_REMOVED lines=9> */
.L_x_5673:
[----:B------:R-:W0:Y:S02]  /*b0d0*/  F2I.FTZ.TRUNC.NTZ R5, R22 ;  /* 0x0000001600057305 */ /* 0x000e24000021f100 */
[----:B0-----:R-:W-:Y:S01]  /*b0e0*/  STG.E desc[UR36][R2.64], R5 ;  /* 0x0000000502007986 */ /* 0x001fe2000c101924 */
[----:B------:R-:W-:Y:S05]  /*b0f0*/  EXIT ;  /* 0x000000000000794d */ /* 0x000fea0003800000 */
.L_x_5672:
[----:B------:R-:W0:Y:S02]  /*b100*/  F2I.FTZ.TRUNC.NTZ R5, R22 ;  /* 0x0000001600057305 */ /* 0x000e24000021f100 */
[----:B0-----:R-:W-:Y:S01]  /*b110*/  STG.E.U16 desc[UR36][R2.64], R5 ;  /* 0x0000000502007986 */ /* 0x001fe2000c101524 */
[----:B------:R-:W-:Y:S05]  /*b120*/  EXIT ;  /* 0x000000000000794d */ /* 0x000fea0003800000 */
.L_x_5668:
        /* <DEDUP_REMOVED lines=8> */
.L_x_5675:
[----:B------:R-:W-:-:S05]  /*b1b0*/  F2FP.F16.F32.PACK_AB R22, RZ, R22 ;  /* 0x00000016ff16723e */ /* 0x000fca00000000ff */
[----:B------:R-:W-:Y:S01]  /*b1c0*/  STG.E.U16 desc[UR36][R2.64], R22 ;  /* 0x0000001602007986 */ /* 0x000fe2000c101524 */
[----:B------:R-:W-:Y:S05]  /*b1d0*/  EXIT ;  /* 0x000000000000794d */ /* 0x000fea0003800000 */
.L_x_5674:
        /* <DEDUP_REMOVED lines=8> */
.L_x_5677:
[----:B------:R-:W-:-:S05]  /*b260*/  F2FP.F16.F32.PACK_AB R23, R23, R22 ;  /* 0x000000161717723e */ /* 0x000fca00000000ff */
[----:B------:R-:W-:Y:S01]  /*b270*/  STG.E desc[UR36][R2.64], R23 ;  /* 0x0000001702007986 */ /* 0x000fe2000c101924 */
[----:B------:R-:W-:Y:S05]  /*b280*/  EXIT ;  /* 0x000000000000794d */ /* 0x000fea0003800000 */
.L_x_5676:
[----:B------:R-:W-:-:S06]  /*b290*/  FMUL.FTZ R4, R22, 1 ;  /* 0x3f80000016047820 */ /* 0x000fcc0000410000 */
[----:B------:R-:W0:Y:S02]  /*b2a0*/  F2F.F64.F32 R4, R4 ;  /* 0x0000000400047310 */ /* 0x000e240000201800 */
[----:B0-----:R-:W-:Y:S01]  /*b2b0*/  STG.E.64 desc[UR36][R2.64], R4 ;  /* 0x0000000402007986 */ /* 0x001fe2000c101b24 */
[----:B------:R-:W-:Y:S05]  /*b2c0*/  EXIT ;  /* 0x000000000000794d */ /* 0x000fea0003800000 */
.L_x_5667:
        /* <DEDUP_REMOVED lines=14> */
.L_x_5680:
[----:B------:R-:W-:Y:S01]  /*b3b0*/  FMUL.FTZ R6, R23, 1 ;  /* 0x3f80000017067820 */ /* 0x000fe20000410000 */
[----:B------:R-:W-:-:S05]  /*b3c0*/  FMUL.FTZ R4, R22, 1 ;  /* 0x3f80000016047820 */ /* 0x000fca0000410000 */
[----:B------:R-:W-:Y:S08]  /*b3d0*/  F2F.F64.F32 R6, R6 ;  /* 0x0000000600067310 */ /* 0x000ff00000201800 */
[----:B------:R-:W0:Y:S02]  /*b3e0*/  F2F.F64.F32 R4, R4 ;  /* 0x0000000400047310 */ /* 0x000e240000201800 */
[----:B0-----:R-:W-:Y:S01]  /*b3f0*/  STG.E.128 desc[UR36][R2.64], R4 ;  /* 0x0000000402007986 */ /* 0x001fe2000c101d24 */
[----:B------:R-:W-:Y:S05]  /*b400*/  EXIT ;  /* 0x000000000000794d */ /* 0x000fea0003800000 */
.L_x_5679:
        /* <DEDUP_REMOVED lines=20> */
.L_x_5684:
[----:B------:R-:W-:Y:S05]  /*b550*/  BSYNC B0 ;  /* 0x0000000000007941 */ /* 0x000fea0003800000 */
.L_x_5683:
[----:B------:R-:W-:-:S05]  /*b560*/  LOP3.LUT R7, R0, R7, RZ, 0xfc, !PT ;  /* 0x0000000700077212 */ /* 0x000fca00078efcff */
[----:B------:R-:W-:Y:S01]  /*b570*/  STG.E.U8 desc[UR36][R2.64], R7 ;  /* 0x0000000702007986 */ /* 0x000fe2000c101124 */
[----:B------:R-:W-:Y:S05]  /*b580*/  EXIT ;  /* 0x000000000000794d */ /* 0x000fea0003800000 */
.L_x_5682:
        /* <DEDUP_REMOVED lines=12> */
.L_x_5686:
[----:B------:R-:W-:Y:S01]  /*b650*/  IMAD.MOV.U32 R0, RZ, RZ, 0x7f ;  /* 0x0000007fff007424 */ /* 0x000fe200078e00ff */
[----:B------:R-:W-:-:S04]  /*b660*/  ISETP.GT.U32.AND P0, PT, R4, 0x7f800000, PT ;  /* 0x7f8000000400780c */ /* 0x000fc80003f04070 */
[----:B------:R-:W-:-:S09]  /*b670*/  SEL R0, R0, 0x7c, P0 ;  /* 0x0000007c00007807 */ /* 0x000fd20000000000 */
.L_x_5687:
[----:B------:R-:W-:Y:S05]  /*b680*/  BSYNC B0 ;  /* 0x0000000000007941 */ /* 0x000fea0003800000 */
.L_x_5685:
[----:B------:R-:W-:-:S04]  /*b690*/  LOP3.LUT R22, R22, 0x80000000, RZ, 0xc0, !PT ;  /* 0x8000000016167812 */ /* 0x000fc800078ec0ff */
[----:B------:R-:W-:-:S04]  /*b6a0*/  SHF.R.U32.HI R5, RZ, 0x18, R22 ;  /* 0x00000018ff057819 */ /* 0x000fc80000011616 */
[----:B------:R-:W-:-:S05]  /*b6b0*/  LOP3.LUT R5, R0, R5, RZ, 0xfc, !PT ;  /* 0x0000000500057212 */ /* 0x000fca00078efcff */
[----:B------:R-:W-:Y:S01]  /*b6c0*/  STG.E.U8 desc[UR36][R2.64], R5 ;  /* 0x0000000502007986 */ /* 0x000fe2000c101124 */
[----:B------:R-:W-:Y:S05]  /*b6d0*/  EXIT ;  /* 0x000000000000794d */ /* 0x000fea0003800000 */
.L_x_5681:
[----:B------:R-:W-:-:S05]  /*b6e0*/  F2FP.BF16.F32.PACK_AB R22, RZ, R22 ;  /* 0x00000016ff16723e */ /* 0x000fca00000010ff */
[----:B------:R-:W-:Y:S01]  /*b6f0*/  STG.E.U16 desc[UR36][R2.64], R22 ;  /* 0x0000001602007986 */ /* 0x000fe2000c101524 */
[----:B------:R-:W-:Y:S05]  /*b700*/  EXIT ;  /* 0x000000000000794d */ /* 0x000fea0003800000 */
.L_x_5678:
        /* <DEDUP_REMOVED lines=11> */
.L_x_5690:
        /* <DEDUP_REMOVED lines=16> */
.L_x_5693:
[----:B------:R-:W-:-:S04]  /*b8c0*/  LOP3.LUT R22, R22, 0x80000000, RZ, 0xc0, !PT ;  /* 0x8000000016167812 */ /* 0x000fc800078ec0ff */
[----:B------:R-:W-:-:S04]  /*b8d0*/  SHF.R.U32.HI R5, RZ, 0x18, R22 ;  /* 0x00000018ff057819 */ /* 0x000fc80000011616 */
[----:B------:R-:W-:-:S04]  /*b8e0*/  LOP3.LUT R4, R4, R5, RZ, 0xfc, !PT ;  /* 0x0000000504047212 */ /* 0x000fc800078efcff */
[----:B------:R-:W-:-:S07]  /*b8f0*/  PRMT R0, R4, 0x7610, R0 ;  /* 0x0000761004007816 */ /* 0x000fce0000000000 */
.L_x_5692:
[----:B------:R-:W-:Y:S05]  /*b900*/  BSYNC B0 ;  /* 0x0000000000007941 */ /* 0x000fea0003800000 */
.L_x_5691:
[----:B------:R-:W-:Y:S01]  /*b910*/  STG.E.U8 desc[UR36][R2.64], R0 ;  /* 0x0000000002007986 */ /* 0x000fe2000c101124 */
[----:B------:R-:W-:Y:S05]  /*b920*/  EXIT ;  /* 0x000000000000794d */ /* 0x000fea0003800000 */
.L_x_5689:
        /* <DEDUP_REMOVED lines=16> */
.L_x_5696:
[----:B------:R-:W-:-:S04]  /*ba30*/  LOP3.LUT R22, R22, 0x80000000, RZ, 0xc0, !PT ;  /* 0x8000000016167812 */ /* 0x000fc800078ec0ff */
[----:B------:R-:W-:-:S04]  /*ba40*/  SHF.R.U32.HI R5, RZ, 0x18, R22 ;  /* 0x00000018ff057819 */ /* 0x000fc80000011616 */
[----:B------:R-:W-:-:S04]  /*ba50*/  LOP3.LUT R4, R4, R5, RZ, 0xfc, !PT ;  /* 0x0000000504047212 */ /* 0x000fc800078efcff */
[----:B------:R-:W-:-:S07]  /*ba60*/  PRMT R0, R4, 0x7610, R0 ;  /* 0x0000761004007816 */ /* 0x000fce0000000000 */
.L_x_5695:
[----:B------:R-:W-:Y:S05]  /*ba70*/  BSYNC B0 ;  /* 0x0000000000007941 */ /* 0x000fea0003800000 */
.L_x_5694:
[----:B------:R-:W-:Y:S01]  /*ba80*/  STG.E.U8 desc[UR36][R2.64], R0 ;  /* 0x0000000002007986 */ /* 0x000fe2000c101124 */
[----:B------:R-:W-:Y:S05]  /*ba90*/  EXIT ;  /* 0x000000000000794d */ /* 0x000fea0003800000 */
.L_x_5688:
        /* <DEDUP_REMOVED lines=21> */
.L_x_5671:
        /* <DEDUP_REMOVED lines=16> */
.L_x_5699:
[----:B------:R-:W-:Y:S05]  /*bcf0*/  EXIT ;  /* 0x000000000000794d */ /* 0x000fea0003800000 */
.L_x_5698:
[----:B------:R-:W0:Y:S02]  /*bd00*/  F2I.U64.TRUNC R22, R22 ;  /* 0x0000001600167311 */ /* 0x000e24000020d800 */
[----:B0-----:R-:W-:Y:S01]  /*bd10*/  STG.E.64 desc[UR36][R2.64], R22 ;  /* 0x0000001602007986 */ /* 0x001fe2000c101b24 */
[----:B------:R-:W-:Y:S05]  /*bd20*/  EXIT ;  /* 0x000000000000794d */ /* 0x000fea0003800000 */
.L_x_5697:
[----:B------:R-:W0:Y:S02]  /*bd30*/  F2I.FTZ.U32.TRUNC.NTZ R5, R22 ;  /* 0x0000001600057305 */ /* 0x000e24000021f000 */
[----:B0-----:R-:W-:Y:S01]  /*bd40*/  STG.E desc[UR36][R2.64], R5 ;  /* 0x0000000502007986 */ /* 0x001fe2000c101924 */
[----:B------:R-:W-:Y:S05]  /*bd50*/  EXIT ;  /* 0x000000000000794d */ /* 0x000fea0003800000 */
.L_x_5700:
        /* <DEDUP_REMOVED lines=10> */
.L_x_17256:


//--------------------- .text._ZN2at6native18elementwise_kernelILi128ELi2EZNS0_22gpu_kernel_impl_nocastINS0_13BinaryFunctorIN3c107complexIfEES6_S6_NS0_15binary_internal10MulFunctorIS6_EEEEEEvRNS_18TensorIteratorBaseERKT_EUliE_EEviT1_ --------------------------
	.section	.text._ZN2at6native18elementwise_kernelILi128ELi2EZNS0_22gpu_kernel_impl_nocastINS0_13BinaryFunctorIN3c107complexIfEES6_S6_NS0_15binary_internal10MulFunctorIS6_EEEEEEvRNS_18TensorIteratorBaseERKT_EUliE_EEviT1_,"ax",@progbits
	.align	128
        .global         _ZN2at6native18elementwise_kernelILi128ELi2EZNS0_22gpu_kernel_impl_nocastINS0_13BinaryFunctorIN3c107complexIfEES6_S6_NS0_15binary_internal10MulFunctorIS6_EEEEEEvRNS_18TensorIteratorBaseERKT_EUliE_EEviT1_
        .type           _ZN2at6native18elementwise_kernelILi128ELi2EZNS0_22gpu_kernel_impl_nocastINS0_13BinaryFunctorIN3c107complexIfEES6_S6_NS0_15binary_internal10MulFunctorIS6_EEEEEEvRNS_18TensorIteratorBaseERKT_EUliE_EEviT1_,@function
        .size           _ZN2at6native18elementwise_kernelILi128ELi2EZNS0_22gpu_kernel_impl_nocastINS0_13BinaryFunctorIN3c107complexIfEES6_S6_NS0_15binary_internal10MulFunctorIS6_EEEEEEvRNS_18TensorIteratorBaseERKT_EUliE_EEviT1_,(.L_x_17257 - _ZN2at6native18elementwise_kernelILi128ELi2EZNS0_22gpu_kernel_impl_nocastINS0_13BinaryFunctorIN3c107complexIfEES6_S6_NS0_15binary_internal10MulFunctorIS6_EEEEEEvRNS_18TensorIteratorBaseERKT_EUliE_EEviT1_)
        .other          _ZN2at6native18elementwise_kernelILi128ELi2EZNS0_22gpu_kernel_impl_nocastINS0_13BinaryFunctorIN3c107complexIfEES6_S6_NS0_15binary_internal10MulFunctorIS6_EEEEEEvRNS_18TensorIteratorBaseERKT_EUliE_EEviT1_,@"STO_CUDA_ENTRY STV_DEFAULT"
_ZN2at6native18elementwise_kernelILi128ELi2EZNS0_22gpu_kernel_impl_nocastINS0_13BinaryFunctorIN3c107complexIfEES6_S6_NS0_15binary_internal10MulFunctorIS6_EEEEEEvRNS_18TensorIteratorBaseERKT_EUliE_EEviT1_:
.text._ZN2at6native18elementwise_kernelILi128ELi2EZNS0_22gpu_kernel_impl_nocastINS0_13BinaryFunctorIN3c107complexIfEES6_S6_NS0_15binary_internal10MulFunctorIS6_EEEEEEvRNS_18TensorIteratorBaseERKT_EUliE_EEviT1_:
[----:B------:R-:W-:Y:S01]  /*0000*/  LDC R1, c[0x0][0x28] ;  /* 0x00000a00ff017b82 */ /* 0x000fe20000000800 */
[----:B------:R-:W0:Y:S01]  /*0010*/  S2R R0, SR_CTAID.X ;  /* 0x0000000000007919 */ /* 0x000e220000002500 */
[----:B------:R-:W-:Y:S01]  /*0020*/  ULDC UR6, c[0x0][0x210] ;  /* 0x0000840000067ab9 */ /* 0x000fe20000000800 */
[----:B------:R-:W-:Y:S01]  /*0030*/  ULDC.64 UR4, c[0x0][0x208] ;  /* 0x0000820000047ab9 */ /* 0x000fe20000000a00 */
[----:B------:R-:W-:Y:S01]  /*0040*/  BSSY B0, `(.L_x_5701) ;  /* 0x0000178000007945 */ /* 0x000fe20003800000 */
[----:B------:R-:W0:Y:S02]  /*0050*/  S2R R3, SR_TID.X ;  /* 0x0000000000037919 */ /* 0x000e240000002100 */
[----:B0-----:R-:W-:-:S04]  /*0060*/  LEA R0, R0, R3, 0x8 ;  /* 0x0000000300007211 */ /* 0x001fc800078e40ff */
[----:B------:R-:W-:Y:S02]  /*0070*/  ISETP.GE.AND P0, PT, R0, UR6, PT ;  /* 0x0000000600007c0c */ /* 0x000fe4000bf06270 */
[----:B------:R-:W-:-:S11]  /*0080*/  MOV R9, R0 ;  /* 0x0000000000097202 */ /* 0x000fd60000000f00 */
[----:B------:R-:W-:Y:S05]  /*0090*/  @P0 BRA `(.L_x_5702) ;  /* 0x0000001400c80947 */ /* 0x000fea0003800000 */
[----:B------:R-:W0:Y:S01]  /*00a0*/  LDC R5, c[0x0][0x218] ;  /* 0x00008600ff057b82 */ /* 0x000e220000000800 */
[----:B------:R-:W-:Y:S01]  /*00b0*/  HFMA2.MMA R4, -RZ, RZ, 0, 0 ;  /* 0x00000000ff047435 */ /* 0x000fe200000001ff */
[----:B------:R-:W-:Y:S02]  /*00c0*/  CS2R R2, SRZ ;  /* 0x0000000000027805 */ /* 0x000fe4000001ff00 */
        /* <DEDUP_REMOVED lines=350> */
.L_x_5703:
[----:B------:R-:W-:Y:S01]  /*16b0*/  ULDC.64 UR8, c[0x0][0x480] ;  /* 0x0001200000087ab9 */ /* 0x000fe20000000a00 */
[----:B------:R-:W-:Y:S01]  /*16c0*/  ULDC.64 UR10, c[0x0][0x488] ;  /* 0x00012200000a7ab9 */ /* 0x000fe20000000a00 */
[----:B------:R-:W-:Y:S02]  /*16d0*/  IADD3 R4, P0, R4, UR8, RZ ;  /* 0x0000000804047c10 */ /* 0x000fe4000ff1e0ff */
[----:B------:R-:W-:Y:S02]  /*16e0*/  IADD3 R6, P1, R2, UR10, RZ ;  /* 0x0000000a02067c10 */ /* 0x000fe4000ff3e0ff */
[----:B------:R-:W-:Y:S01]  /*16f0*/  IADD3.X R5, RZ, UR9, RZ, P0, !PT ;  /* 0x00000009ff057c10 */ /* 0x000fe200087fe4ff */
[----:B------:R-:W-:Y:S01]  /*1700*/  ULDC.64 UR8, c[0x0][0x478] ;  /* 0x00011e0000087ab9 */ /* 0x000fe20000000a00 */
[----:B------:R-:W-:-:S04]  /*1710*/  IADD3.X R7, RZ, UR11, RZ, P1, !PT ;  /* 0x0000000bff077c10 */ /* 0x000fc80008ffe4ff */
[----:B------:R-:W2:Y:S04]  /*1720*/  LDG.E.64 R4, desc[UR4][R4.64] ;  /* 0x0000000404047981 */ /* 0x000ea8000c1e1b00 */
[----:B------:R-:W2:Y:S01]  /*1730*/  LDG.E.64 R6, desc[UR4][R6.64] ;  /* 0x0000000406067981 */ /* 0x000ea2000c1e1b00 */
[----:B------:R-:W-:-:S04]  /*1740*/  IADD3 R2, P0, R3, UR8, RZ ;  /* 0x0000000803027c10 */ /* 0x000fc8000ff1e0ff */
[----:B------:R-:W-:Y:S01]  /*1750*/  IADD3.X R3, RZ, UR9, RZ, P0, !PT ;  /* 0x00000009ff037c10 */ /* 0x000fe200087fe4ff */
[C---:B--2---:R-:W-:Y:S01]  /*1760*/  FMUL.FTZ R9, R5.reuse, R7 ;  /* 0x0000000705097220 */ /* 0x044fe20000410000 */
[----:B------:R-:W-:-:S03]  /*1770*/  FMUL.FTZ R8, R5, R6 ;  /* 0x0000000605087220 */ /* 0x000fc60000410000 */
[C---:B------:R-:W-:Y:S01]  /*1780*/  FFMA.FTZ R10, R4.reuse, R6, -R9 ;  /* 0x00000006040a7223 */ /* 0x040fe20000010809 */
[----:B------:R-:W-:Y:S01]  /*1790*/  FFMA.FTZ R11, R4, R7, R8 ;  /* 0x00000007040b7223 */ /* 0x000fe20000010008 */
[----:B------:R-:W-:-:S04]  /*17a0*/  IADD3 R9, R0, 0x80, RZ ;  /* 0x0000008000097810 */ /* 0x000fc80007ffe0ff */
[----:B------:R0:W-:Y:S03]  /*17b0*/  STG.E.64 desc[UR4][R2.64], R10 ;  /* 0x0000000a02007986 */ /* 0x0001e6000c101b04 */
.L_x_5702:
[----:B------:R-:W-:Y:S05]  /*17c0*/  BSYNC B0 ;  /* 0x0000000000007941 */ /* 0x000fea0003800000 */
.L_x_5701:
[----:B------:R-:W-:-:S13]  /*17d0*/  ISETP.GE.AND P0, PT, R9, UR6, PT ;  /* 0x0000000609007c0c */ /* 0x000fda000bf06270 */
[----:B------:R-:W-:Y:S05]  /*17e0*/  @P0 EXIT ;  /* 0x000000000000094d */ /* 0x000fea0003800000 */
[----:B------:R-:W1:Y:S01]  /*17f0*/  LDC R8, c[0x0][0x218] ;  /* 0x00008600ff087b82 */ /* 0x000e620000000800 */
[----:B------:R-:W-:Y:S01]  /*1800*/  HFMA2.MMA R0, -RZ, RZ, 0, 0 ;  /* 0x00000000ff007435 */ /* 0x000fe200000001ff */
        /* <DEDUP_REMOVED lines=334> */
[----:B------:R-:W-:-:S03]  /*2cf0*/  @P0 MOV R8, RZ ;  /* 0x000000ff00080202 */ /* 0x000fc60000000f00 */
[----:B------:R-:W1:Y:S08]  /*2d00*/  @P0 LDC R13, c[0x0][0x33c] ;  /* 0x0000cf00ff0d0b82 */ /* 0x000e700000000800 */
[----:B------:R-:W2:Y:S08]  /*2d10*/  @P0 LDC.64 R6, c[0x0][0x468] ;  /* 0x00011a00ff060b82 */ /* 0x000eb00000000a00 */
[----:B------:R-:W3:Y:S01]  /*2d20*/  @P0 LDC R12, c[0x0][0x470] ;  /* 0x00011c00ff0c0b82 */ /* 0x000ee20000000800 */
[----:B0-----:R-:W-:-:S05]  /*2d30*/  @P0 IMAD.HI.U32 R4, R9, R10, R8 ;  /* 0x0000000a09040227 */ /* 0x001fca00078e0008 */
[----:B------:R-:W-:Y:S02]  /*2d40*/  @P0 SHF.R.U32.HI R4, RZ, R11, R4 ;  /* 0x0000000bff040219 */ /* 0x000fe40000011604 */
[----:B------:R-:W-:Y:S02]  /*2d50*/  IADD3 R11, -R9, RZ, RZ ;  /* 0x000000ff090b7210 */ /* 0x000fe40007ffe1ff */
[----:B------:R-:W-:-:S03]  /*2d60*/  @P0 IADD3 R8, -R4, RZ, RZ ;  /* 0x000000ff04080210 */ /* 0x000fc60007ffe1ff */
[----:B------:R-:W-:Y:S01]  /*2d70*/  IMAD R5, R11, UR8, R5 ;  /* 0x000000080b057c24 */ /* 0x000fe2000f8e0205 */
[----:B------:R-:W-:Y:S01]  /*2d80*/  ULDC.64 UR8, c[0x0][0x460] ;  /* 0x0001180000087ab9 */ /* 0x000fe20000000a00 */
[----:B-1----:R-:W-:Y:S02]  /*2d90*/  @P0 IMAD R9, R13, R8, R9 ;  /* 0x000000080d090224 */ /* 0x002fe400078e0209 */
[C---:B------:R-:W-:Y:S02]  /*2da0*/  IMAD R3, R5.reuse, UR6, R3 ;  /* 0x0000000605037c24 */ /* 0x040fe4000f8e0203 */
[C---:B------:R-:W-:Y:S02]  /*2db0*/  IMAD R2, R5.reuse, UR8, R2 ;  /* 0x0000000805027c24 */ /* 0x040fe4000f8e0202 */
[----:B------:R-:W-:Y:S02]  /*2dc0*/  IMAD R0, R5, UR9, R0 ;  /* 0x0000000905007c24 */ /* 0x000fe4000f8e0200 */
[----:B--2---:R-:W-:-:S02]  /*2dd0*/  @P0 IMAD R3, R9, R6, R3 ;  /* 0x0000000609030224 */ /* 0x004fc400078e0203 */
[C---:B------:R-:W-:Y:S02]  /*2de0*/  @P0 IMAD R2, R9.reuse, R7, R2 ;  /* 0x0000000709020224 */ /* 0x040fe400078e0202 */
[----:B---3--:R-:W-:-:S07]  /*2df0*/  @P0 IMAD R0, R9, R12, R0 ;  /* 0x0000000c09000224 */ /* 0x008fce00078e0200 */
.L_x_5704:
        /* <DEDUP_REMOVED lines=14> */
[----:B------:R-:W-:-:S05]  /*2ee0*/  FFMA.FTZ R9, R4, R7, R0 ;  /* 0x0000000704097223 */ /* 0x000fca0000010000 */
[----:B------:R-:W-:Y:S01]  /*2ef0*/  STG.E.64 desc[UR4][R2.64], R8 ;  /* 0x0000000802007986 */ /* 0x000fe2000c101b04 */
[----:B------:R-:W-:Y:S05]  /*2f00*/  EXIT ;  /* 0x000000000000794d */ /* 0x000fea0003800000 */
.L_x_5705:
        /* <DEDUP_REMOVED lines=15> */
.L_x_17257:


//--------------------- .text._ZN2at6native27unrolled_elementwise_kernelINS0_13BinaryFunctorIN3c107complexIfEES5_S5_NS0_15binary_internal10MulFunctorIS5_EEEESt5arrayIPcLm3EELi4E23TrivialOffsetCalculatorILi2EjESD_ILi1EjENS0_6memory15LoadWithoutCastENSG_16StoreWithoutCastEEEviT_T0_T2_T3_T4_T5_ --------------------------
	.section	.text._ZN2at6native27unrolled_elementwise_kernelINS0_13BinaryFunctorIN3c107complexIfEES5_S5_NS0_15binary_internal10MulFunctorIS5_EEEESt5arrayIPcLm3EELi4E23TrivialOffsetCalculatorILi2EjESD_ILi1EjENS0_6memory15LoadWithoutCastENSG_16StoreWithoutCastEEEviT_T0_T2_T3_T4_T5_,"ax",@progbits
	.align	128
        .global         _ZN2at6native27unrolled_elementwise_kernelINS0_13BinaryFunctorIN3c107complexIfEES5_S5_NS0_15binary_internal10MulFunctorIS5_EEEESt5arrayIPcLm3EELi4E23TrivialOffsetCalculatorILi2EjESD_ILi1EjENS0_6memory15LoadWithoutCastENSG_16StoreWithoutCastEEEviT_T0_T2_T3_T4_T5_
        .type           _ZN2at6native27unrolled_elementwise_kernelINS0_13BinaryFunctorIN3c107complexIfEES5_S5_NS0_15binary_internal10MulFunctorIS5_EEEESt5arrayIPcLm3EELi4E23TrivialOffsetCalculatorILi2EjESD_ILi1EjENS0_6memory15LoadWithoutCastENSG_16StoreWithoutCastEEEviT_T0_T2_T3_T4_T5_,@function
        .size           _ZN2at6native27unrolled_elementwise_kernelINS0_13BinaryFunctorIN3c107complexIfEES5_S5_NS0_15binary_internal10MulFunctorIS5_EEEESt5arrayIPcLm3EELi4E23TrivialOffsetCalculatorILi2EjESD_ILi1EjENS0_6memory15LoadWithoutCastENSG_16StoreWithoutCastEEEviT_T0_T2_T3_T4_T5_,(.L_x_17258 - _ZN2at6native27unrolled_elementwise_kernelINS0_13BinaryFunctorIN3c107complexIfEES5_S5_NS0_15binary_internal10MulFunctorIS5_EEEESt5arrayIPcLm3EELi4E23TrivialOffsetCalculatorILi2EjESD_ILi1EjENS0_6memory15LoadWithoutCastENSG_16StoreWithoutCastEEEviT_T0_T2_T3_T4_T5_)
        .other          _ZN2at6native27unrolled_elementwise_kernelINS0_13BinaryFunctorIN3c107complexIfEES5_S5_NS0_15binary_internal10MulFunctorIS5_EEEESt5arrayIPcLm3EELi4E23TrivialOffsetCalculatorILi2EjESD_ILi1EjENS0_6memory15LoadWithoutCastENSG_16StoreWithoutCastEEEviT_T0_T2_T3_T4_T5_,@"STO_CUDA_ENTRY STV_DEFAULT"
_ZN2at6native27unrolled_elementwise_kernelINS0_13BinaryFunctorIN3c107complexIfEES5_S5_NS0_15binary_internal10MulFunctorIS5_EEEESt5arrayIPcLm3EELi4E23TrivialOffsetCalculatorILi2EjESD_ILi1EjENS0_6memory15LoadWithoutCastENSG_16StoreWithoutCastEEEviT_T0_T2_T3_T4_T5_:
.text._ZN2at6native27unrolled_elementwise_kernelINS0_13BinaryFunctorIN3c107complexIfEES5_S5_NS0_15binary_internal10MulFunctorIS5_EEEESt5arrayIPcLm3EELi4E23TrivialOffsetCalculatorILi2EjESD_ILi1EjENS0_6memory15LoadWithoutCastENSG_16StoreWithoutCastEEEviT_T0_T2_T3_T4_T5_:
[----:B------:R-:W-:Y:S01]  /*0000*/  LDC R1, c[0x0][0x28] ;  /* 0x00000a00ff017b82 */ /* 0x000fe20000000800 */
[----:B------:R-:W0:Y:S07]  /*0010*/  S2R R0, SR_CTAID.X ;  /* 0x0000000000007919 */ /* 0x000e2e0000002500 */
[----:B------:R-:W0:Y:S01]  /*0020*/  LDC R3, c[0x0][0x210] ;  /* 0x00008400ff037b82 */ /* 0x000e220000000800 */
[----:B------:R-:W-:Y:S02]  /*0030*/  CS2R R18, SRZ ;  /* 0x0000000000127805 */ /* 0x000fe4000001ff00 */
[----:B------:R-:W-:Y:S01]  /*0040*/  CS2R R20, SRZ ;  /* 0x0000000000147805 */ /* 0x000fe2000001ff00 */
[----:B------:R-:W1:Y:S01]  /*0050*/  S2R R23, SR_TID.X ;  /* 0x0000000000177919 */ /* 0x000e620000002100 */
[----:B------:R-:W-:Y:S01]  /*0060*/  ULDC.64 UR4, c[0x0][0x208] ;  /* 0x0000820000047ab9 */ /* 0x000fe20000000a00 */
[----:B0-----:R-:W-:Y:S01]  /*0070*/  IMAD R22, R0, -0x200, R3 ;  /* 0xfffffe0000167824 */ /* 0x001fe200078e0203 */
[----:B-1----:R-:W-:-:S04]  /*0080*/  MOV R5, R23 ;  /* 0x0000001700057202 */ /* 0x002fc80000000f00 */
[----:B------:R-:W-:-:S13]  /*0090*/  ISETP.GE.AND P0, PT, R23, R22, PT ;  /* 0x000000161700720c */ /* 0x000fda0003f06270 */
[----:B------:R-:W-:Y:S01]  /*00a0*/  @!P0 LEA R9, R0, R5, 0x9 ;  /* 0x0000000500098211 */ /* 0x000fe200078e48ff */
[----:B------:R-:W-:Y:S01]  /*00b0*/  @!P0 VIADD R5, R5, 0x80 ;  /* 0x0000008005058836 */ /* 0x000fe20000000000 */
[----:B------:R-:W0:Y:S04]  /*00c0*/  @!P0 LDC.64 R12, c[0x0][0x220] ;  /* 0x00008800ff0c8b82 */ /* 0x000e280000000a00 */
[----:B------:R-:W-:-:S04]  /*00d0*/  ISETP.GE.AND P1, PT, R5, R22, PT ;  /* 0x000000160500720c */ /* 0x000fc80003f26270 */
[----:B------:R-:W1:Y:S09]  /*00e0*/  @!P0 LDC.64 R26, c[0x0][0x228] ;  /* 0x00008a00ff1a8b82 */ /* 0x000e720000000a00 */
[----:B------:R-:W-:Y:S01]  /*00f0*/  @!P1 LEA R25, R0, R5, 0x9 ;  /* 0x0000000500199211 */ /* 0x000fe200078e48ff */
[----:B------:R-:W2:Y:S01]  /*0100*/  @!P1 LDC.64 R16, c[0x0][0x220] ;  /* 0x00008800ff109b82 */ /* 0x000ea20000000a00 */
[----:B------:R-:W-:-:S04]  /*0110*/  @!P1 IADD3 R5, R5, 0x80, RZ ;  /* 0x0000008005059810 */ /* 0x000fc80007ffe0ff */
[----:B------:R-:W-:Y:S01]  /*0120*/  ISETP.GE.AND P2, PT, R5, R22, PT ;  /* 0x000000160500720c */ /* 0x000fe20003f46270 */
[C---:B0-----:R-:W-:Y:S02]  /*0130*/  @!P0 IMAD.WIDE.U32 R12, R9.reuse, 0x8, R12 ;  /* 0x00000008090c8825 */ /* 0x041fe400078e000c */
[----:B------:R-:W0:Y:S03]  /*0140*/  @!P1 LDC.64 R6, c[0x0][0x228] ;  /* 0x00008a00ff069b82 */ /* 0x000e260000000a00 */
[----:B------:R3:W4:Y:S01]  /*0150*/  @!P0 LDG.E.64 R18, desc[UR4][R12.64] ;  /* 0x000000040c128981 */ /* 0x000722000c1e1b00 */
[----:B-1----:R-:W-:-:S06]  /*0160*/  @!P0 IMAD.WIDE.U32 R26, R9, 0x8, R26 ;  /* 0x00000008091a8825 */ /* 0x002fcc00078e001a */
[----:B------:R-:W1:Y:S01]  /*0170*/  @!P2 LDC.64 R10, c[0x0][0x220] ;  /* 0x00008800ff0aab82 */ /* 0x000e620000000a00 */
[----:B------:R1:W4:Y:S07]  /*0180*/  @!P0 LDG.E.64 R20, desc[UR4][R26.64] ;  /* 0x000000041a148981 */ /* 0x00032e000c1e1b00 */
[----:B------:R-:W1:Y:S01]  /*0190*/  @!P2 LDC.64 R2, c[0x0][0x228] ;  /* 0x00008a00ff02ab82 */ /* 0x000e620000000a00 */
[----:B--2---:R-:W-:Y:S01]  /*01a0*/  @!P1 IMAD.WIDE.U32 R16, R25, 0x8, R16 ;  /* 0x0000000819109825 */ /* 0x004fe200078e0010 */
[----:B------:R-:W-:-:S03]  /*01b0*/  CS2R R8, SRZ ;  /* 0x0000000000087805 */ /* 0x000fc6000001ff00 */
[----:B0-----:R-:W-:Y:S01]  /*01c0*/  @!P1 IMAD.WIDE.U32 R24, R25, 0x8, R6 ;  /* 0x0000000819189825 */ /* 0x001fe200078e0006 */
[----:B------:R-:W-:-:S03]  /*01d0*/  CS2R R6, SRZ ;  /* 0x0000000000067805 */ /* 0x000fc6000001ff00 */
[----:B------:R-:W-:Y:S01]  /*01e0*/  @!P2 IMAD R29, R0, 0x200, R5 ;  /* 0x00000200001da824 */ /* 0x000fe200078e0205 */
[----:B------:R-:W2:Y:S01]  /*01f0*/  @!P1 LDG.E.64 R8, desc[UR4][R24.64] ;  /* 0x0000000418089981 */ /* 0x000ea2000c1e1b00 */
[----:B---3--:R-:W-:-:S03]  /*0200*/  CS2R R12, SRZ ;  /* 0x00000000000c7805 */ /* 0x008fc6000001ff00 */
[----:B------:R-:W2:Y:S01]  /*0210*/  @!P1 LDG.E.64 R6, desc[UR4][R16.64] ;  /* 0x0000000410069981 */ /* 0x000ea2000c1e1b00 */
[----:B-1----:R-:W-:Y:S01]  /*0220*/  @!P2 IMAD.WIDE.U32 R14, R29, 0x8, R10 ;  /* 0x000000081d0ea825 */ /* 0x002fe200078e000a */
[----:B------:R-:W-:-:S06]  /*0230*/  CS2R R10, SRZ ;  /* 0x00000000000a7805 */ /* 0x000fcc000001ff00 */
[----:B------:R0:W3:Y:S01]  /*0240*/  @!P2 LDG.E.64 R10, desc[UR4][R14.64] ;  /* 0x000000040e0aa981 */ /* 0x0000e2000c1e1b00 */
[----:B------:R-:W-:-:S05]  /*0250*/  @!P2 IMAD.WIDE.U32 R26, R29, 0x8, R2 ;  /* 0x000000081d1aa825 */ /* 0x000fca00078e0002 */
[----:B------:R1:W3:Y:S01]  /*0260*/  @!P2 LDG.E.64 R12, desc[UR4][R26.64] ;  /* 0x000000041a0ca981 */ /* 0x0002e2000c1e1b00 */
[----:B------:R-:W-:Y:S01]  /*0270*/  @!P2 IADD3 R5, R5, 0x80, RZ ;  /* 0x000000800505a810 */ /* 0x000fe20007ffe0ff */
[----:B0-----:R-:W0:Y:S03]  /*0280*/  @!P0 LDC.64 R14, c[0x0][0x218] ;  /* 0x00008600ff0e8b82 */ /* 0x001e260000000a00 */
[----:B------:R-:W-:-:S13]  /*0290*/  ISETP.GE.AND P1, PT, R5, R22, PT ;  /* 0x000000160500720c */ /* 0x000fda0003f26270 */
[----:B------:R-:W0:Y:S08]  /*02a0*/  @!P1 LDC.64 R2, c[0x0][0x220] ;  /* 0x00008800ff029b82 */ /* 0x000e300000000a00 */
[----:B------:R-:W0:Y:S01]  /*02b0*/  @!P1 LDC.64 R28, c[0x0][0x228] ;  /* 0x00008a00ff1c9b82 */ /* 0x000e220000000a00 */
[----:B------:R-:W-:Y:S01]  /*02c0*/  @!P1 LEA R5, R0, R5, 0x9 ;  /* 0x0000000500059211 */ /* 0x000fe200078e48ff */
[----:B------:R-:W-:Y:S01]  /*02d0*/  IMAD.MOV.U32 R16, RZ, RZ, RZ ;  /* 0x000000ffff107224 */ /* 0x000fe200078e00ff */
[----:B-1----:R-:W-:-:S03]  /*02e0*/  IADD3 R27, R23, 0x80, RZ ;  /* 0x00000080171b7810 */ /* 0x002fc60007ffe0ff */
[----:B0-----:R-:W-:Y:S01]  /*02f0*/  @!P1 IMAD.WIDE.U32 R24, R5, 0x8, R2 ;  /* 0x0000000805189825 */ /* 0x001fe200078e0002 */
[----:B------:R-:W-:-:S03]  /*0300*/  CS2R R2, SRZ ;  /* 0x0000000000027805 */ /* 0x000fc6000001ff00 */
[----:B------:R-:W-:Y:S01]  /*0310*/  @!P1 IMAD.WIDE.U32 R28, R5, 0x8, R28 ;  /* 0x00000008051c9825 */ /* 0x000fe200078e001c */
[----:B------:R-:W-:-:S04]  /*0320*/  CS2R R4, SRZ ;  /* 0x0000000000047805 */ /* 0x000fc8000001ff00 */
[----:B------:R-:W5:Y:S04]  /*0330*/  @!P1 LDG.E.64 R2, desc[UR4][R28.64] ;  /* 0x000000041c029981 */ /* 0x000f68000c1e1b00 */
[----:B------:R0:W5:Y:S01]  /*0340*/  @!P1 LDG.E.64 R4, desc[UR4][R24.64] ;  /* 0x0000000418049981 */ /* 0x000162000c1e1b00 */
[----:B------:R-:W-:Y:S02]  /*0350*/  ISETP.GE.AND P1, PT, R27, R22, PT ;  /* 0x000000161b00720c */ /* 0x000fe40003f26270 */
[----:B0-----:R-:W-:-:S05]  /*0360*/  @!P0 LEA R25, R0, R23, 0x9 ;  /* 0x0000001700198211 */ /* 0x001fca00078e48ff */
[----:B------:R-:W-:Y:S01]  /*0370*/  @!P0 IMAD.WIDE.U32 R24, R25, 0x8, R14 ;  /* 0x0000000819188825 */ /* 0x000fe200078e000e */
[----:B------:R-:W-:Y:S01]  /*0380*/  BSSY B0, `(.L_x_5706) ;  /* 0x0000022000007945 */ /* 0x000fe20003800000 */
[----:B------:R-:W-:Y:S02]  /*0390*/  CS2R R14, SRZ ;  /* 0x00000000000e7805 */ /* 0x000fe4000001ff00 */
[----:B----4-:R-:W-:-:S04]  /*03a0*/  @!P0 FMUL.FTZ R17, R21, R19 ;  /* 0x0000001315118220 */ /* 0x010fc80000410000 */
[C---:B------:R-:W-:Y:S01]  /*03b0*/  @!P0 FFMA.FTZ R16, R20.reuse, R18, -R17 ;  /* 0x0000001214108223 */ /* 0x040fe20000010811 */
[----:B------:R-:W-:Y:S01]  /*03c0*/  HFMA2.MMA R17, -RZ, RZ, 0, 0 ;  /* 0x00000000ff117435 */ /* 0x000fe200000001ff */
[----:B------:R-:W-:Y:S01]  /*03d0*/  @!P0 FMUL.FTZ R20, R20, R19 ;  /* 0x0000001314148220 */ /* 0x000fe20000410000 */
[----:B------:R-:W-:-:S04]  /*03e0*/  VIADD R19, R23, 0x100 ;  /* 0x0000010017137836 */ /* 0x000fc80000000000 */
[----:B------:R-:W-:Y:S01]  /*03f0*/  @!P0 FFMA.FTZ R17, R21, R18, R20 ;  /* 0x0000001215118223 */ /* 0x000fe20000010014 */
[----:B------:R-:W-:Y:S01]  /*0400*/  VIADD R21, R23, 0x180 ;  /* 0x0000018017157836 */ /* 0x000fe20000000000 */
[----:B------:R-:W-:-:S03]  /*0410*/  @!P0 MOV R23, R27 ;  /* 0x0000001b00178202 */ /* 0x000fc60000000f00 */
[----:B------:R0:W-:Y:S01]  /*0420*/  @!P0 STG.E.64 desc[UR4][R24.64], R16 ;  /* 0x0000001018008986 */ /* 0x0001e2000c101b04 */
[-C--:B------:R-:W-:Y:S02]  /*0430*/  ISETP.GE.AND P2, PT, R19, R22.reuse, PT ;  /* 0x000000161300720c */ /* 0x080fe40003f46270 */
[----:B------:R-:W-:Y:S01]  /*0440*/  ISETP.GE.AND P3, PT, R23, R22, PT ;  /* 0x000000161700720c */ /* 0x000fe20003f66270 */
[-C--:B--2---:R-:W-:Y:S01]  /*0450*/  @!P1 FMUL.FTZ R19, R9, R7.reuse ;  /* 0x0000000709139220 */ /* 0x084fe20000410000 */
[----:B------:R-:W-:Y:S01]  /*0460*/  MOV R18, RZ ;  /* 0x000000ff00127202 */ /* 0x000fe20000000f00 */
[C---:B------:R-:W-:Y:S02]  /*0470*/  @!P1 FMUL.FTZ R20, R8.reuse, R7 ;  /* 0x0000000708149220 */ /* 0x040fe40000410000 */
[----:B------:R-:W-:Y:S01]  /*0480*/  @!P1 FFMA.FTZ R18, R8, R6, -R19 ;  /* 0x0000000608129223 */ /* 0x000fe20000010813 */
[----:B------:R-:W-:-:S05]  /*0490*/  HFMA2.MMA R19, -RZ, RZ, 0, 0 ;  /* 0x00000000ff137435 */ /* 0x000fca00000001ff */
[-C--:B---3--:R-:W-:Y:S01]  /*04a0*/  @!P2 FMUL.FTZ R7, R13, R11.reuse ;  /* 0x0000000b0d07a220 */ /* 0x088fe20000410000 */
[C---:B------:R-:W-:Y:S01]  /*04b0*/  @!P2 FMUL.FTZ R8, R12.reuse, R11 ;  /* 0x0000000b0c08a220 */ /* 0x040fe20000410000 */
[----:B------:R-:W-:Y:S02]  /*04c0*/  @!P1 FFMA.FTZ R19, R9, R6, R20 ;  /* 0x0000000609139223 */ /* 0x000fe40000010014 */
[-C--:B------:R-:W-:Y:S01]  /*04d0*/  @!P2 FFMA.FTZ R14, R12, R10.reuse, -R7 ;  /* 0x0000000a0c0ea223 */ /* 0x080fe20000010807 */
[----:B------:R-:W-:Y:S01]  /*04e0*/  @!P2 FFMA.FTZ R15, R13, R10, R8 ;  /* 0x0000000a0d0fa223 */ /* 0x000fe20000010008 */
[----:B0-----:R-:W-:Y:S06]  /*04f0*/  @P3 BRA `(.L_x_5707) ;  /* 0x0000000000283947 */ /* 0x001fec0003800000 */
        /* <DEDUP_REMOVED lines=10> */
.L_x_5707:
[----:B------:R-:W-:Y:S05]  /*05a0*/  BSYNC B0 ;  /* 0x0000000000007941 */ /* 0x000fea0003800000 */
.L_x_5706:
[----:B------:R-:W-:-:S13]  /*05b0*/  ISETP.GE.AND P0, PT, R23, R22, PT ;  /* 0x000000161700720c */ /* 0x000fda0003f06270 */
[----:B------:R-:W-:Y:S05]  /*05c0*/  @P0 EXIT ;  /* 0x000000000000094d */ /* 0x000fea0003800000 */
[----:B0-----:R-:W0:Y:S01]  /*05d0*/  LDC.64 R6, c[0x0][0x218] ;  /* 0x00008600ff067b82 */ /* 0x001e220000000a00 */
[----:B------:R-:W-:Y:S02]  /*05e0*/  ISETP.GE.AND P0, PT, R21, R22, PT ;  /* 0x000000161500720c */ /* 0x000fe40003f06270 */
[----:B------:R-:W-:Y:S02]  /*05f0*/  CS2R R8, SRZ ;  /* 0x0000000000087805 */ /* 0x000fe4000001ff00 */
[----:B------:R-:W-:-:S09]  /*0600*/  LEA R23, R0, R23, 0x9 ;  /* 0x0000001700177211 */ /* 0x000fd200078e48ff */
[-C--:B-----5:R-:W-:Y:S01]  /*0610*/  @!P0 FMUL.FTZ R11, R3, R5.reuse ;  /* 0x00000005030b8220 */ /* 0x0a0fe20000410000 */
[----:B------:R-:W-:-:S03]  /*0620*/  @!P0 FMUL.FTZ R0, R2, R5 ;  /* 0x0000000502008220 */ /* 0x000fc60000410000 */
[-C--:B------:R-:W-:Y:S01]  /*0630*/  @!P0 FFMA.FTZ R8, R2, R4.reuse, -R11 ;  /* 0x0000000402088223 */ /* 0x080fe2000001080b */
[----:B------:R-:W-:Y:S01]  /*0640*/  @!P0 FFMA.FTZ R9, R3, R4, R0 ;  /* 0x0000000403098223 */ /* 0x000fe20000010000 */
[----:B0-----:R-:W-:-:S05]  /*0650*/  IMAD.WIDE.U32 R2, R23, 0x8, R6 ;  /* 0x0000000817027825 */ /* 0x001fca00078e0006 */
[----:B------:R-:W-:Y:S01]  /*0660*/  STG.E.64 desc[UR4][R2.64], R8 ;  /* 0x0000000802007986 */ /* 0x000fe2000c101b04 */
[----:B------:R-:W-:Y:S05]  /*0670*/  EXIT ;  /* 0x000000000000794d */ /* 0x000fea0003800000 */
.L_x_5708:
        /* <DEDUP_REMOVED lines=16> */
.L_x_17258:


//--------------------- .text._ZN2at6native29vectorized_elementwise_kernelILi2ENS0_13BinaryFunctorIN3c107complexIfEES5_S5_NS0_15binary_internal10MulFunctorIS5_EEEESt5arrayIPcLm3EEEEviT0_T1_ --------------------------
	.section	.text._ZN2at6native29vectorized_elementwise_kernelILi2ENS0_13BinaryFunctorIN3c107complexIfEES5_S5_NS0_15binary_internal10MulFunctorIS5_EEEESt5arrayIPcLm3EEEEviT0_T1_,"ax",@progbits
	.align	128
        .global         _ZN2at6native29vectorized_elementwise_kernelILi2ENS0_13BinaryFunctorIN3c107complexIfEES5_S5_NS0_15binary_internal10MulFunctorIS5_EEEESt5arrayIPcLm3EEEEviT0_T1_
        .type           _ZN2at6native29vectorized_elementwise_kernelILi2ENS0_13BinaryFunctorIN3c107complexIfEES5_S5_NS0_15binary_internal10MulFunctorIS5_EEEESt5arrayIPcLm3EEEEviT0_T1_,@function
        .size           _ZN2at6native29vectorized_elementwise_kernelILi2ENS0_13BinaryFunctorIN3c107complexIfEES5_S5_NS0_15binary_internal10MulFunctorIS5_EEEESt5arrayIPcLm3EEEEviT0_T1_,(.L_x_17259 - _ZN2at6native29vectorized_elementwise_kernelILi2ENS0_13BinaryFunctorIN3c107complexIfEES5_S5_NS0_15binary_internal10MulFunctorIS5_EEEESt5arrayIPcLm3EEEEviT0_T1_)
        .other          _ZN2at6native29vectorized_elementwise_kernelILi2ENS0_13BinaryFunctorIN3c107complexIfEES5_S5_NS0_15binary_internal10MulFunctorIS5_EEEESt5arrayIPcLm3EEEEviT0_T1_,@"STO_CUDA_ENTRY STV_DEFAULT"
_ZN2at6native29vectorized_elementwise_kernelILi2ENS0_13BinaryFunctorIN3c107complexIfEES5_S5_NS0_15binary_internal10MulFunctorIS5_EEEESt5arrayIPcLm3EEEEviT0_T1_:
.text._ZN2at6native29vectorized_elementwise_kernelILi2ENS0_13BinaryFunctorIN3c107complexIfEES5_S5_NS0_15binary_internal10MulFunctorIS5_EEEESt5arrayIPcLm3EEEEviT0_T1_:
        /* <DEDUP_REMOVED lines=13> */
[----:B--2---:R-:W-:Y:S01]  /*00d0*/  IMAD.WIDE R36, R2, 0x8, R36 ;  /* 0x0000000802247825 */ /* 0x004fe200078e0224 */
[----:B------:R-:W2:Y:S04]  /*00e0*/  LDG.E.128 R16, desc[UR4][R24.64] ;  /* 0x0000000418107981 */ /* 0x000ea8000c1e1d00 */
[----:B------:R-:W3:Y:S01]  /*00f0*/  LDG.E.128 R12, desc[UR4][R24.64+0x800] ;  /* 0x00080004180c7981 */ /* 0x000ee2000c1e1d00 */
[----:B------:R-:W-:-:S03]  /*0100*/  IMAD.WIDE.U32 R36, R0, 0x10, R36 ;  /* 0x0000001000247825 */ /* 0x000fc600078e0024 */
[----:B------:R-:W4:Y:S04]  /*0110*/  LDG.E.128 R20, desc[UR4][R24.64+0x1000] ;  /* 0x0010000418147981 */ /* 0x000f28000c1e1d00 */
[----:B------:R-:W2:Y:S04]  /*0120*/  LDG.E.128 R32, desc[UR4][R36.64] ;  /* 0x0000000424207981 */ /* 0x000ea8000c1e1d00 */
[----:B------:R-:W3:Y:S04]  /*0130*/  LDG.E.128 R4, desc[UR4][R36.64+0x800] ;  /* 0x0008000424047981 */ /* 0x000ee8000c1e1d00 */
[----:B------:R-:W4:Y:S04]  /*0140*/  LDG.E.128 R8, desc[UR4][R36.64+0x1000] ;  /* 0x0010000424087981 */ /* 0x000f28000c1e1d00 */
[----:B------:R-:W5:Y:S04]  /*0150*/  LDG.E.128 R24, desc[UR4][R24.64+0x1800] ;  /* 0x0018000418187981 */ /* 0x000f68000c1e1d00 */
[----:B------:R-:W5:Y:S01]  /*0160*/  LDG.E.128 R28, desc[UR4][R36.64+0x1800] ;  /* 0x00180004241c7981 */ /* 0x000f62000c1e1d00 */
[C---:B--2---:R-:W-:Y:S01]  /*0170*/  FMUL.FTZ R3, R17.reuse, R33 ;  /* 0x0000002111037220 */ /* 0x044fe20000410000 */
[----:B------:R-:W-:-:S03]  /*0180*/  FMUL.FTZ R17, R17, R32 ;  /* 0x0000002011117220 */ /* 0x000fc60000410000 */
[C---:B------:R-:W-:Y:S01]  /*0190*/  FFMA.FTZ R32, R16.reuse, R32, -R3 ;  /* 0x0000002010207223 */ /* 0x040fe20000010803 */
[----:B------:R-:W-:Y:S02]  /*01a0*/  FFMA.FTZ R33, R16, R33, R17 ;  /* 0x0000002110217223 */ /* 0x000fe40000010011 */
[----:B------:R-:W0:Y:S01]  /*01b0*/  LDC.64 R16, c[0x0][0x218] ;  /* 0x00008600ff107b82 */ /* 0x000e220000000a00 */
[C---:B------:R-:W-:Y:S01]  /*01c0*/  FMUL.FTZ R3, R19.reuse, R35 ;  /* 0x0000002313037220 */ /* 0x040fe20000410000 */
[----:B------:R-:W-:-:S03]  /*01d0*/  FMUL.FTZ R19, R19, R34 ;  /* 0x0000002213137220 */ /* 0x000fc60000410000 */
[----:B------:R-:W-:Y:S01]  /*01e0*/  FFMA.FTZ R34, R18, R34, -R3 ;  /* 0x0000002212227223 */ /* 0x000fe20000010803 */
[C---:B---3--:R-:W-:Y:S01]  /*01f0*/  FMUL.FTZ R3, R13.reuse, R5 ;  /* 0x000000050d037220 */ /* 0x048fe20000410000 */
[----:B------:R-:W-:-:S03]  /*0200*/  FMUL.FTZ R13, R13, R4 ;  /* 0x000000040d0d7220 */ /* 0x000fc60000410000 */
[C---:B------:R-:W-:Y:S01]  /*0210*/  FFMA.FTZ R4, R12.reuse, R4, -R3 ;  /* 0x000000040c047223 */ /* 0x040fe20000010803 */
[----:B------:R-:W-:Y:S01]  /*0220*/  FMUL.FTZ R3, R15, R7 ;  /* 0x000000070f037220 */ /* 0x000fe20000410000 */
[----:B------:R-:W-:Y:S01]  /*0230*/  FFMA.FTZ R5, R12, R5, R13 ;  /* 0x000000050c057223 */ /* 0x000fe2000001000d */
[----:B----4-:R-:W-:Y:S01]  /*0240*/  FMUL.FTZ R13, R23, R11 ;  /* 0x0000000b170d7220 */ /* 0x010fe20000410000 */
[----:B0-----:R-:W-:-:S04]  /*0250*/  IMAD.WIDE.U32 R16, R2, 0x8, R16 ;  /* 0x0000000802107825 */ /* 0x001fc800078e0010 */
[-C--:B------:R-:W-:Y:S01]  /*0260*/  FMUL.FTZ R2, R15, R6.reuse ;  /* 0x000000060f027220 */ /* 0x080fe20000410000 */
[C---:B------:R-:W-:Y:S01]  /*0270*/  FFMA.FTZ R6, R14.reuse, R6, -R3 ;  /* 0x000000060e067223 */ /* 0x040fe20000010803 */
[----:B------:R-:W-:Y:S02]  /*0280*/  FMUL.FTZ R3, R21, R9 ;  /* 0x0000000915037220 */ /* 0x000fe40000410000 */
[----:B------:R-:W-:Y:S01]  /*0290*/  FFMA.FTZ R7, R14, R7, R2 ;  /* 0x000000070e077223 */ /* 0x000fe20000010002 */
[----:B------:R-:W-:-:S04]  /*02a0*/  IMAD.WIDE R16, R0, 0x10, R16 ;  /* 0x0000001000107825 */ /* 0x000fc800078e0210 */
[----:B------:R-:W-:Y:S01]  /*02b0*/  FMUL.FTZ R0, R21, R8 ;  /* 0x0000000815007220 */ /* 0x000fe20000410000 */
[----:B------:R-:W-:Y:S01]  /*02c0*/  FMUL.FTZ R2, R23, R10 ;  /* 0x0000000a17027220 */ /* 0x000fe20000410000 */
[----:B------:R-:W-:Y:S01]  /*02d0*/  FFMA.FTZ R8, R20, R8, -R3 ;  /* 0x0000000814087223 */ /* 0x000fe20000010803 */
[----:B------:R-:W-:Y:S01]  /*02e0*/  FFMA.FTZ R10, R22, R10, -R13 ;  /* 0x0000000a160a7223 */ /* 0x000fe2000001080d */
[----:B------:R-:W-:Y:S01]  /*02f0*/  FFMA.FTZ R9, R20, R9, R0 ;  /* 0x0000000914097223 */ /* 0x000fe20000010000 */
[----:B------:R-:W-:Y:S01]  /*0300*/  FFMA.FTZ R11, R22, R11, R2 ;  /* 0x0000000b160b7223 */ /* 0x000fe20000010002 */
[C---:B-----5:R-:W-:Y:S01]  /*0310*/  FMUL.FTZ R3, R25.reuse, R29 ;  /* 0x0000001d19037220 */ /* 0x060fe20000410000 */
[----:B------:R-:W-:Y:S01]  /*0320*/  FMUL.FTZ R0, R25, R28 ;  /* 0x0000001c19007220 */ /* 0x000fe20000410000 */
[C---:B------:R-:W-:Y:S01]  /*0330*/  FMUL.FTZ R13, R27.reuse, R31 ;  /* 0x0000001f1b0d7220 */ /* 0x040fe20000410000 */
[----:B------:R-:W-:Y:S01]  /*0340*/  FMUL.FTZ R2, R27, R30 ;  /* 0x0000001e1b027220 */ /* 0x000fe20000410000 */
[----:B------:R-:W-:Y:S01]  /*0350*/  FFMA.FTZ R35, R18, R35, R19 ;  /* 0x0000002312237223 */ /* 0x000fe20000010013 */
[C---:B------:R-:W-:Y:S01]  /*0360*/  FFMA.FTZ R28, R24.reuse, R28, -R3 ;  /* 0x0000001c181c7223 */ /* 0x040fe20000010803 */
[----:B------:R-:W-:Y:S01]  /*0370*/  FFMA.FTZ R29, R24, R29, R0 ;  /* 0x0000001d181d7223 */ /* 0x000fe20000010000 */
[C---:B------:R-:W-:Y:S01]  /*0380*/  FFMA.FTZ R30, R26.reuse, R30, -R13 ;  /* 0x0000001e1a1e7223 */ /* 0x040fe2000001080d */
[----:B------:R-:W-:Y:S01]  /*0390*/  FFMA.FTZ R31, R26, R31, R2 ;  /* 0x0000001f1a1f7223 */ /* 0x000fe20000010002 */
[----:B------:R-:W-:Y:S04]  /*03a0*/  STG.E.128 desc[UR4][R16.64], R32 ;  /* 0x0000002010007986 */ /* 0x000fe8000c101d04 */
[----:B------:R-:W-:Y:S04]  /*03b0*/  STG.E.128 desc[UR4][R16.64+0x800], R4 ;  /* 0x0008000410007986 */ /* 0x000fe8000c101d04 */
[----:B------:R-:W-:Y:S04]  /*03c0*/  STG.E.128 desc[UR4][R16.64+0x1000], R8 ;  /* 0x0010000810007986 */ /* 0x000fe8000c101d04 */
[----:B------:R-:W-:Y:S01]  /*03d0*/  STG.E.128 desc[UR4][R16.64+0x1800], R28 ;  /* 0x0018001c10007986 */ /* 0x000fe2000c101d04 */
[----:B------:R-:W-:Y:S05]  /*03e0*/  EXIT ;  /* 0x000000000000794d */ /* 0x000fea0003800000 */
.L_x_5709:
[----:B------:R-:W0:Y:S01]  /*03f0*/  S2R R3, SR_TID.X ;  /* 0x0000000000037919 */ /* 0x000e220000002100 */
[----:B------:R-:W-:Y:S02]  /*0400*/  CS2R R6, SRZ ;  /* 0x0000000000067805 */ /* 0x000fe4000001ff00 */
[----:B------:R-:W-:Y:S02]  /*0410*/  CS2R R10, SRZ ;  /* 0x00000000000a7805 */ /* 0x000fe4000001ff00 */
[----:B0-----:R-:W-:Y:S02]  /*0420*/  ISETP.GE.AND P0, PT, R3, R36, PT ;  /* 0x000000240300720c */ /* 0x001fe40003f06270 */
[----:B------:R-:W-:-:S11]  /*0430*/  MOV R17, R3 ;  /* 0x0000000300117202 */ /* 0x000fd60000000f00 */
[----:B------:R-:W0:Y:S01]  /*0440*/  @!P0 LDC.64 R4, c[0x0][0x220] ;  /* 0x00008800ff048b82 */ /* 0x000e220000000a00 */
[----:B------:R-:W-:-:S07]  /*0450*/  @!P0 IADD3 R9, R2, R17, RZ ;  /* 0x0000001102098210 */ /* 0x000fce0007ffe0ff */
[----:B------:R-:W1:Y:S01]  /*0460*/  @!P0 LDC.64 R12, c[0x0][0x228] ;  /* 0x00008a00ff0c8b82 */ /* 0x000e620000000a00 */
[----:B0-----:R-:W-:-:S05]  /*0470*/  @!P0 IMAD.WIDE.U32 R4, R9, 0x8, R4 ;  /* 0x0000000809048825 */ /* 0x001fca00078e0004 */
[----:B------:R-:W2:Y:S01]  /*0480*/  @!P0 LDG.E.64 R6, desc[UR4][R4.64] ;  /* 0x0000000404068981 */ /* 0x000ea2000c1e1b00 */
[----:B-1----:R-:W-:-:S05]  /*0490*/  @!P0 IMAD.WIDE.U32 R12, R9, 0x8, R12 ;  /* 0x00000008090c8825 */ /* 0x002fca00078e000c */
[----:B------:R0:W2:Y:S01]  /*04a0*/  @!P0 LDG.E.64 R10, desc[UR4][R12.64] ;  /* 0x000000040c0a8981 */ /* 0x0000a2000c1e1b00 */
[----:B------:R-:W-:-:S04]  /*04b0*/  @!P0 IADD3 R17, R17, 0x80, RZ ;  /* 0x0000008011118810 */ /* 0x000fc80007ffe0ff */
[----:B------:R-:W-:-:S13]  /*04c0*/  ISETP.GE.AND P4, PT, R17, R36, PT ;  /* 0x000000241100720c */ /* 0x000fda0003f86270 */
[----:B------:R-:W-:Y:S01]  /*04d0*/  @!P4 IADD3 R25, R2, R17, RZ ;  /* 0x000000110219c210 */ /* 0x000fe20007ffe0ff */
[----:B------:R-:W1:Y:S01]  /*04e0*/  @!P4 LDC.64 R26, c[0x0][0x220] ;  /* 0x00008800ff1acb82 */ /* 0x000e620000000a00 */
[----:B------:R-:W-:-:S04]  /*04f0*/  @!P4 IADD3 R17, R17, 0x80, RZ ;  /* 0x000000801111c810 */ /* 0x000fc80007ffe0ff */
[----:B------:R-:W-:-:S03]  /*0500*/  ISETP.GE.AND P5, PT, R17, R36, PT ;  /* 0x000000241100720c */ /* 0x000fc60003fa6270 */
[----:B------:R-:W3:Y:S10]  /*0510*/  @!P4 LDC.64 R30, c[0x0][0x228] ;  /* 0x00008a00ff1ecb82 */ /* 0x000ef40000000a00 */
[----:B------:R-:W-:Y:S01]  /*0520*/  @!P5 IADD3 R9, R2, R17, RZ ;  /* 0x000000110209d210 */ /* 0x000fe20007ffe0ff */
[----:B0-----:R-:W0:Y:S01]  /*0530*/  @!P5 LDC.64 R12, c[0x0][0x228] ;  /* 0x00008a00ff0cdb82 */ /* 0x001e220000000a00 */
[----:B------:R-:W-:-:S04]  /*0540*/  @!P5 IADD3 R17, R17, 0x80, RZ ;  /* 0x000000801111d810 */ /* 0x000fc80007ffe0ff */
[-C--:B------:R-:W-:Y:S01]  /*0550*/  ISETP.GE.AND P3, PT, R17, R36.reuse, PT ;  /* 0x000000241100720c */ /* 0x080fe20003f66270 */
[C---:B-1----:R-:W-:Y:S01]  /*0560*/  @!P4 IMAD.WIDE.U32 R26, R25.reuse, 0x8, R26 ;  /* 0x00000008191ac825 */ /* 0x042fe200078e001a */
[----:B------:R-:W-:Y:S01]  /*0570*/  CS2R R22, SRZ ;  /* 0x0000000000167805 */ /* 0x000fe2000001ff00 */
[----:B------:R-:W1:Y:S10]  /*0580*/  @!P5 LDC.64 R28, c[0x0][0x220] ;  /* 0x00008800ff1cdb82 */ /* 0x000e740000000a00 */
[----:B------:R-:W-:Y:S01]  /*0590*/  @!P3 IADD3 R15, R2, R17, RZ ;  /* 0x00000011020fb210 */ /* 0x000fe20007ffe0ff */
[----:B---3--:R-:W-:Y:S01]  /*05a0*/  @!P4 IMAD.WIDE.U32 R30, R25, 0x8, R30 ;  /* 0x00000008191ec825 */ /* 0x008fe200078e001e */
[----:B------:R-:W-:Y:S01]  /*05b0*/  @!P3 IADD3 R17, R17, 0x80, RZ ;  /* 0x000000801111b810 */ /* 0x000fe20007ffe0ff */
[----:B------:R-:W3:Y:S03]  /*05c0*/  @!P3 LDC.64 R4, c[0x0][0x220] ;  /* 0x00008800ff04bb82 */ /* 0x000ee60000000a00 */
[----:B------:R-:W-:-:S05]  /*05d0*/  ISETP.GE.AND P2, PT, R17, R36, PT ;  /* 0x000000241100720c */ /* 0x000fca0003f46270 */
[----:B------:R-:W4:Y:S08]  /*05e0*/  @!P3 LDC.64 R20, c[0x0][0x228] ;  /* 0x00008a00ff14bb82 */ /* 0x000f300000000a00 */
[----:B------:R-:W-:Y:S02]  /*05f0*/  @!P2 IADD3 R25, R2, R17, RZ ;  /* 0x000000110219a210 */ /* 0x000fe40007ffe0ff */
[----:B------:R-:W-:-:S04]  /*0600*/  @!P2 IADD3 R17, R17, 0x80, RZ ;  /* 0x000000801111a810 */ /* 0x000fc80007ffe0ff */
[----:B------:R-:W-:Y:S02]  /*0610*/  ISETP.GE.AND P1, PT, R17, R36, PT ;  /* 0x000000241100720c */ /* 0x000fe40003f26270 */
[----:B------:R-:W-:Y:S02]  /*0620*/  CS2R R34, SRZ ;  /* 0x0000000000227805 */ /* 0x000fe4000001ff00 */
[----:B------:R-:W-:Y:S01]  /*0630*/  CS2R R32, SRZ ;  /* 0x0000000000207805 */ /* 0x000fe2000001ff00 */
[----:B0-----:R-:W-:-:S03]  /*0640*/  @!P5 IMAD.WIDE.U32 R12, R9, 0x8, R12 ;  /* 0x00000008090cd825 */ /* 0x001fc600078e000c */
[----:B------:R-:W5:Y:S01]  /*0650*/  @!P4 LDG.E.64 R34, desc[UR4][R30.64] ;  /* 0x000000041e22c981 */ /* 0x000f62000c1e1b00 */
[----:B---3--:R-:W-:-:S03]  /*0660*/  @!P3 IMAD.WIDE.U32 R4, R15, 0x8, R4 ;  /* 0x000000080f04b825 */ /* 0x008fc600078e0004 */
[----:B------:R0:W3:Y:S01]  /*0670*/  @!P5 LDG.E.64 R32, desc[UR4][R12.64] ;  /* 0x000000040c20d981 */ /* 0x0000e2000c1e1b00 */
[----:B------:R-:W-:Y:S02]  /*0680*/  @!P1 IADD3 R37, R2, R17, RZ ;  /* 0x0000001102259210 */ /* 0x000fe40007ffe0ff */
[----:B------:R-:W-:Y:S01]  /*0690*/  @!P1 IADD3 R17, R17, 0x80, RZ ;  /* 0x0000008011119810 */ /* 0x000fe20007ffe0ff */
[----:B----4-:R-:W-:Y:S02]  /*06a0*/  @!P3 IMAD.WIDE.U32 R20, R15, 0x8, R20 ;  /* 0x000000080f14b825 */ /* 0x010fe400078e0014 */
[----:B------:R-:W4:Y:S08]  /*06b0*/  @!P1 LDC.64 R14, c[0x0][0x228] ;  /* 0x00008a00ff0e9b82 */ /* 0x000f300000000a00 */
[----:B0-----:R-:W0:Y:S01]  /*06c0*/  @!P1 LDC.64 R12, c[0x0][0x220] ;  /* 0x00008800ff0c9b82 */ /* 0x001e220000000a00 */
[----:B-1----:R-:W-:Y:S01]  /*06d0*/  @!P5 IMAD.WIDE.U32 R28, R9, 0x8, R28 ;  /* 0x00000008091cd825 */ /* 0x002fe200078e001c */
[----:B------:R-:W-:-:S02]  /*06e0*/  CS2R R8, SRZ ;  /* 0x0000000000087805 */ /* 0x000fc4000001ff00 */
[----:B------:R-:W-:-:S04]  /*06f0*/  CS2R R30, SRZ ;  /* 0x00000000001e7805 */ /* 0x000fc8000001ff00 */
[----:B------:R1:W3:Y:S04]  /*0700*/  @!P5 LDG.E.64 R8, desc[UR4][R28.64] ;  /* 0x000000041c08d981 */ /* 0x0002e8000c1e1b00 */
[----:B------:R4:W3:Y:S01]  /*0710*/  @!P3 LDG.E.64 R30, desc[UR4][R20.64] ;  /* 0x00000004141eb981 */ /* 0x0008e2000c1e1b00 */
[----:B-1----:R-:W-:Y:S01]  /*0720*/  CS2R R28, SRZ ;  /* 0x00000000001c7805 */ /* 0x002fe2000001ff00 */
[----:B----4-:R-:W-:Y:S01]  /*0730*/  @!P1 IMAD.WIDE.U32 R14, R37, 0x8, R14 ;  /* 0x00000008250e9825 */ /* 0x010fe200078e000e */
[----:B------:R-:W-:-:S03]  /*0740*/  CS2R R20, SRZ ;  /* 0x0000000000147805 */ /* 0x000fc6000001ff00 */
[----:B0-----:R-:W-:-:S05]  /*0750*/  @!P1 IMAD.WIDE.U32 R12, R37, 0x8, R12 ;  /* 0x00000008250c9825 */ /* 0x001fca00078e000c */
[----:B------:R-:W4:Y:S01]  /*0760*/  @!P1 LDG.E.64 R20, desc[UR4][R12.64] ;  /* 0x000000040c149981 */ /* 0x000f22000c1e1b00 */
[-C--:B--2---:R-:W-:Y:S01]  /*0770*/  @!P0 FMUL.FTZ R19, R11, R7.reuse ;  /* 0x000000070b138220 */ /* 0x084fe20000410000 */
[----:B------:R-:W-:-:S03]  /*0780*/  @!P0 FMUL.FTZ R0, R10, R7 ;  /* 0x000000070a008220 */ /* 0x000fc60000410000 */
[-C--:B------:R-:W-:Y:S01]  /*0790*/  @!P0 FFMA.FTZ R22, R10, R6.reuse, -R19 ;  /* 0x000000060a168223 */ /* 0x080fe20000010813 */
[----:B------:R-:W-:Y:S01]  /*07a0*/  @!P0 FFMA.FTZ R23, R11, R6, R0 ;  /* 0x000000060b178223 */ /* 0x000fe20000010000 */
[----:B------:R-:W-:Y:S01]  /*07b0*/  CS2R R6, SRZ ;  /* 0x0000000000067805 */ /* 0x000fe2000001ff00 */
[----:B------:R-:W0:Y:S05]  /*07c0*/  @!P2 LDC.64 R10, c[0x0][0x220] ;  /* 0x00008800ff0aab82 */ /* 0x000e2a0000000a00 */
[----:B------:R1:W5:Y:S03]  /*07d0*/  @!P4 LDG.E.64 R6, desc[UR4][R26.64] ;  /* 0x000000041a06c981 */ /* 0x000366000c1e1b00 */
[----:B------:R-:W2:Y:S01]  /*07e0*/  @!P2 LDC.64 R18, c[0x0][0x228] ;  /* 0x00008a00ff12ab82 */ /* 0x000ea20000000a00 */
[----:B------:R-:W-:-:S02]  /*07f0*/  ISETP.GE.AND P4, PT, R17, R36, PT ;  /* 0x000000241100720c */ /* 0x000fc40003f86270 */
[----:B-1----:R-:W-:-:S06]  /*0800*/  CS2R R26, SRZ ;  /* 0x00000000001a7805 */ /* 0x002fcc000001ff00 */
[----:B------:R1:W4:Y:S05]  /*0810*/  @!P3 LDG.E.64 R26, desc[UR4][R4.64] ;  /* 0x00000004041ab981 */ /* 0x00032a000c1e1b00 */
[----:B------:R-:W2:Y:S01]  /*0820*/  @!P4 LDC.64 R12, c[0x0][0x228] ;  /* 0x00008a00ff0ccb82 */ /* 0x000ea20000000a00 */
[----:B0-----:R-:W-:-:S07]  /*0830*/  @!P2 IMAD.WIDE.U32 R10, R25, 0x8, R10 ;  /* 0x00000008190aa825 */ /* 0x001fce00078e000a */
[----:B-1----:R-:W0:Y:S01]  /*0840*/  @!P4 LDC.64 R4, c[0x0][0x220] ;  /* 0x00008800ff04cb82 */ /* 0x002e220000000a00 */
[----:B--2---:R-:W-:Y:S01]  /*0850*/  @!P2 IMAD.WIDE.U32 R18, R25, 0x8, R18 ;  /* 0x000000081912a825 */ /* 0x004fe200078e0012 */
[----:B------:R-:W-:-:S04]  /*0860*/  CS2R R24, SRZ ;  /* 0x0000000000187805 */ /* 0x000fc8000001ff00 */
[----:B------:R1:W2:Y:S04]  /*0870*/  @!P2 LDG.E.64 R28, desc[UR4][R18.64] ;  /* 0x00000004121ca981 */ /* 0x0002a8000c1e1b00 */
[----:B------:R1:W2:Y:S02]  /*0880*/  @!P2 LDG.E.64 R24, desc[UR4][R10.64] ;  /* 0x000000040a18a981 */ /* 0x0002a4000c1e1b00 */
[----:B-1----:R-:W-:Y:S02]  /*0890*/  CS2R R18, SRZ ;  /* 0x0000000000127805 */ /* 0x002fe4000001ff00 */
[----:B------:R-:W-:Y:S02]  /*08a0*/  @!P4 IADD3 R11, R2, R17, RZ ;  /* 0x00000011020bc210 */ /* 0x000fe40007ffe0ff */
[----:B------:R-:W-:-:S02]  /*08b0*/  @!P4 IADD3 R17, R17, 0x80, RZ ;  /* 0x000000801111c810 */ /* 0x000fc40007ffe0ff */
[----:B------:R1:W2:Y:S02]  /*08c0*/  @!P1 LDG.E.64 R18, desc[UR4][R14.64] ;  /* 0x000000040e129981 */ /* 0x0002a4000c1e1b00 */
[----:B------:R-:W-:Y:S01]  /*08d0*/  ISETP.GE.AND P2, PT, R17, R36, PT ;  /* 0x000000241100720c */ /* 0x000fe20003f46270 */
[----:B0-----:R-:W-:Y:S01]  /*08e0*/  @!P4 IMAD.WIDE.U32 R4, R11, 0x8, R4 ;  /* 0x000000080b04c825 */ /* 0x001fe200078e0004 */
[----:B-1----:R-:W-:-:S06]  /*08f0*/  CS2R R14, SRZ ;  /* 0x00000000000e7805 */ /* 0x002fcc000001ff00 */
[----:B------:R0:W2:Y:S05]  /*0900*/  @!P4 LDG.E.64 R14, desc[UR4][R4.64] ;  /* 0x00000004040ec981 */ /* 0x0000aa000c1e1b00 */
[----:B0-----:R-:W0:Y:S01]  /*0910*/  @!P2 LDC.64 R4, c[0x0][0x220] ;  /* 0x00008800ff04ab82 */ /* 0x001e220000000a00 */
[----:B------:R-:W-:Y:S01]  /*0920*/  @!P4 IMAD.WIDE.U32 R12, R11, 0x8, R12 ;  /* 0x000000080b0cc825 */ /* 0x000fe200078e000c */
[----:B------:R-:W-:Y:S02]  /*0930*/  CS2R R10, SRZ ;  /* 0x00000000000a7805 */ /* 0x000fe4000001ff00 */
[----:B------:R-:W-:-:S04]  /*0940*/  @!P2 IADD3 R17, R2, R17, RZ ;  /* 0x000000110211a210 */ /* 0x000fc80007ffe0ff */
[----:B------:R1:W2:Y:S02]  /*0950*/  @!P4 LDG.E.64 R10, desc[UR4][R12.64] ;  /* 0x000000040c0ac981 */ /* 0x0002a4000c1e1b00 */
[----:B-1----:R-:W-:Y:S01]  /*0960*/  CS2R R12, SRZ ;  /* 0x00000000000c7805 */ /* 0x002fe2000001ff00 */
[----:B0-----:R-:W-:-:S05]  /*0970*/  @!P2 IMAD.WIDE.U32 R4, R17, 0x8, R4 ;  /* 0x000000081104a825 */ /* 0x001fca00078e0004 */
[----:B------:R0:W2:Y:S02]  /*0980*/  @!P2 LDG.E.64 R12, desc[UR4][R4.64] ;  /* 0x00000004040ca981 */ /* 0x0000a4000c1e1b00 */
[----:B0-----:R-:W0:Y:S02]  /*0990*/  @!P2 LDC.64 R4, c[0x0][0x228] ;  /* 0x00008a00ff04ab82 */ /* 0x001e240000000a00 */
[----:B0-----:R-:W-:Y:S01]  /*09a0*/  @!P2 IMAD.WIDE.U32 R4, R17, 0x8, R4 ;  /* 0x000000081104a825 */ /* 0x001fe200078e0004 */
[----:B------:R-:W-:-:S06]  /*09b0*/  CS2R R16, SRZ ;  /* 0x0000000000107805 */ /* 0x000fcc000001ff00 */
[----:B------:R0:W2:Y:S01]  /*09c0*/  @!P2 LDG.E.64 R16, desc[UR4][R4.64] ;  /* 0x000000040410a981 */ /* 0x0000a2000c1e1b00 */
[----:B------:R-:W-:-:S04]  /*09d0*/  IADD3 R0, R3, 0x80, RZ ;  /* 0x0000008003007810 */ /* 0x000fc80007ffe0ff */
[----:B------:R-:W-:Y:S02]  /*09e0*/  ISETP.GE.AND P1, PT, R0, R36, PT ;  /* 0x000000240000720c */ /* 0x000fe40003f26270 */
[----:B0-----:R-:W-:Y:S01]  /*09f0*/  CS2R R4, SRZ ;  /* 0x0000000000047805 */ /* 0x001fe2000001ff00 */
[----:B------:R-:W-:Y:S04]  /*0a00*/  BSSY B0, `(.L_x_5710) ;  /* 0x0000063000007945 */ /* 0x000fe80003800000 */
[----:B------:R-:W-:Y:S06]  /*0a10*/  BSSY B1, `(.L_x_5711) ;  /* 0x000005b000017945 */ /* 0x000fec0003800000 */
[----:B-----5:R-:W-:-:S04]  /*0a20*/  @!P1 FMUL.FTZ R37, R35, R7 ;  /* 0x0000000723259220 */ /* 0x020fc80000410000 */
[C---:B------:R-:W-:Y:S01]  /*0a30*/  @!P1 FFMA.FTZ R4, R34.reuse, R6, -R37 ;  /* 0x0000000622049223 */ /* 0x040fe20000010825 */
[----:B------:R-:W-:Y:S01]  /*0a40*/  @!P1 FMUL.FTZ R34, R34, R7 ;  /* 0x0000000722229220 */ /* 0x000fe20000410000 */
[----:B------:R-:W-:-:S03]  /*0a50*/  IADD3 R7, R3, 0x100, RZ ;  /* 0x0000010003077810 */ /* 0x000fc60007ffe0ff */
[----:B------:R-:W-:Y:S01]  /*0a60*/  @!P1 FFMA.FTZ R5, R35, R6, R34 ;  /* 0x0000000623059223 */ /* 0x000fe20000010022 */
[----:B------:R-:W-:Y:S01]  /*0a70*/  ISETP.GE.AND P1, PT, R7, R36, PT ;  /* 0x000000240700720c */ /* 0x000fe20003f26270 */
[----:B------:R-:W-:-:S12]  /*0a80*/  HFMA2.MMA R6, -RZ, RZ, 0, 0 ;  /* 0x00000000ff067435 */ /* 0x000fd800000001ff */
[----:B---3--:R-:W-:-:S04]  /*0a90*/  @!P1 FMUL.FTZ R7, R33, R9 ;  /* 0x0000000921079220 */ /* 0x008fc80000410000 */
[CC--:B------:R-:W-:Y:S01]  /*0aa0*/  @!P1 FFMA.FTZ R6, R32.reuse, R8.reuse, -R7 ;  /* 0x0000000820069223 */ /* 0x0c0fe20000010807 */
[----:B------:R-:W-:Y:S01]  /*0ab0*/  @!P1 FMUL.FTZ R32, R32, R9 ;  /* 0x0000000920209220 */ /* 0x000fe20000410000 */
[----:B------:R-:W-:Y:S02]  /*0ac0*/  IADD3 R9, R3, 0x180, RZ ;  /* 0x0000018003097810 */ /* 0x000fe40007ffe0ff */
[----:B------:R-:W-:Y:S01]  /*0ad0*/  MOV R7, RZ ;  /* 0x000000ff00077202 */ /* 0x000fe20000000f00 */
[----:B------:R-:W-:Y:S01]  /*0ae0*/  @!P1 FFMA.FTZ R7, R33, R8, R32 ;  /* 0x0000000821079223 */ /* 0x000fe20000010020 */
[----:B------:R-:W-:Y:S01]  /*0af0*/  ISETP.GE.AND P1, PT, R9, R36, PT ;  /* 0x000000240900720c */ /* 0x000fe20003f26270 */
[----:B------:R-:W-:Y:S01]  /*0b00*/  HFMA2.MMA R8, -RZ, RZ, 0, 0 ;  /* 0x00000000ff087435 */ /* 0x000fe200000001ff */
[----:B------:R-:W0:Y:S11]  /*0b10*/  @!P0 LDC.64 R32, c[0x0][0x218] ;  /* 0x00008600ff208b82 */ /* 0x000e360000000a00 */
[----:B----4-:R-:W-:-:S04]  /*0b20*/  @!P1 FMUL.FTZ R9, R31, R27 ;  /* 0x0000001b1f099220 */ /* 0x010fc80000410000 */
[----:B------:R-:W-:Y:S01]  /*0b30*/  @!P1 FFMA.FTZ R8, R30, R26, -R9 ;  /* 0x0000001a1e089223 */ /* 0x000fe20000010809 */
[----:B------:R-:W-:-:S04]  /*0b40*/  IADD3 R9, R3, 0x200, RZ ;  /* 0x0000020003097810 */ /* 0x000fc80007ffe0ff */
[----:B------:R-:W-:Y:S01]  /*0b50*/  ISETP.GE.AND P2, PT, R9, R36, PT ;  /* 0x000000240900720c */ /* 0x000fe20003f46270 */
[----:B------:R-:W-:Y:S01]  /*0b60*/  @!P1 FMUL.FTZ R30, R30, R27 ;  /* 0x0000001b1e1e9220 */ /* 0x000fe20000410000 */
[----:B------:R-:W-:-:S03]  /*0b70*/  MOV R9, RZ ;  /* 0x000000ff00097202 */ /* 0x000fc60000000f00 */
[----:B------:R-:W-:Y:S01]  /*0b80*/  @!P1 FFMA.FTZ R9, R31, R26, R30 ;  /* 0x0000001a1f099223 */ /* 0x000fe2000001001e */
[----:B------:R-:W-:-:S07]  /*0b90*/  HFMA2.MMA R26, -RZ, RZ, 0, 0 ;  /* 0x00000000ff1a7435 */ /* 0x000fce00000001ff */
[----:B--2---:R-:W-:-:S04]  /*0ba0*/  @!P2 FMUL.FTZ R27, R29, R25 ;  /* 0x000000191d1ba220 */ /* 0x004fc80000410000 */
[C---:B------:R-:W-:Y:S01]  /*0bb0*/  @!P2 FFMA.FTZ R26, R28.reuse, R24, -R27 ;  /* 0x000000181c1aa223 */ /* 0x040fe2000001081b */
[----:B------:R-:W-:Y:S01]  /*0bc0*/  @!P2 FMUL.FTZ R28, R28, R25 ;  /* 0x000000191c1ca220 */ /* 0x000fe20000410000 */
[----:B------:R-:W-:Y:S02]  /*0bd0*/  IADD3 R25, R3, 0x280, RZ ;  /* 0x0000028003197810 */ /* 0x000fe40007ffe0ff */
[----:B------:R-:W-:Y:S02]  /*0be0*/  @!P0 IADD3 R27, R2, R3, RZ ;  /* 0x00000003021b8210 */ /* 0x000fe40007ffe0ff */
[----:B------:R-:W-:Y:S02]  /*0bf0*/  ISETP.GE.AND P1, PT, R25, R36, PT ;  /* 0x000000241900720c */ /* 0x000fe40003f26270 */
[----:B------:R-:W-:Y:S01]  /*0c00*/  IADD3 R25, R3, 0x300, RZ ;  /* 0x0000030003197810 */ /* 0x000fe20007ffe0ff */
[----:B0-----:R-:W-:Y:S01]  /*0c10*/  @!P0 IMAD.WIDE.U32 R32, R27, 0x8, R32 ;  /* 0x000000081b208825 */ /* 0x001fe200078e0020 */
[----:B------:R-:W-:-:S02]  /*0c20*/  IADD3 R31, R3, 0x380, RZ ;  /* 0x00000380031f7810 */ /* 0x000fc40007ffe0ff */
[----:B------:R-:W-:Y:S02]  /*0c30*/  @!P0 MOV R3, R0 ;  /* 0x0000000000038202 */ /* 0x000fe40000000f00 */
[-C--:B------:R-:W-:Y:S01]  /*0c40*/  ISETP.GE.AND P3, PT, R25, R36.reuse, PT ;  /* 0x000000241900720c */ /* 0x080fe20003f66270 */
[----:B------:R0:W-:Y:S01]  /*0c50*/  @!P0 STG.E.64 desc[UR4][R32.64], R22 ;  /* 0x0000001620008986 */ /* 0x0001e2000c101b04 */
[-C--:B------:R-:W-:Y:S02]  /*0c60*/  ISETP.GE.AND P4, PT, R31, R36.reuse, PT ;  /* 0x000000241f00720c */ /* 0x080fe40003f86270 */
[----:B------:R-:W-:Y:S02]  /*0c70*/  ISETP.GE.AND P0, PT, R3, R36, PT ;  /* 0x000000240300720c */ /* 0x000fe40003f06270 */
[----:B------:R-:W-:Y:S01]  /*0c80*/  MOV R27, RZ ;  /* 0x000000ff001b7202 */ /* 0x000fe20000000f00 */
[----:B------:R-:W-:Y:S01]  /*0c90*/  @!P2 FFMA.FTZ R27, R29, R24, R28 ;  /* 0x000000181d1ba223 */ /* 0x000fe2000001001c */
[-C--:B------:R-:W-:Y:S01]  /*0ca0*/  @!P1 FMUL.FTZ R29, R19, R21.reuse ;  /* 0x00000015131d9220 */ /* 0x080fe20000410000 */
[----:B------:R-:W-:Y:S01]  /*0cb0*/  @!P1 FMUL.FTZ R28, R18, R21 ;  /* 0x00000015121c9220 */ /* 0x000fe20000410000 */
[----:B------:R-:W-:-:S03]  /*0cc0*/  CS2R R24, SRZ ;  /* 0x0000000000187805 */ /* 0x000fc6000001ff00 */
[-C--:B------:R-:W-:Y:S01]  /*0cd0*/  @!P3 FMUL.FTZ R0, R10, R15.reuse ;  /* 0x0000000f0a00b220 */ /* 0x080fe20000410000 */
[----:B0-----:R-:W-:Y:S01]  /*0ce0*/  @!P3 FMUL.FTZ R23, R11, R15 ;  /* 0x0000000f0b17b220 */ /* 0x001fe20000410000 */
[-C--:B------:R-:W-:Y:S01]  /*0cf0*/  @!P1 FFMA.FTZ R24, R18, R20.reuse, -R29 ;  /* 0x0000001412189223 */ /* 0x080fe2000001081d */
[----:B------:R-:W-:Y:S01]  /*0d00*/  @!P1 FFMA.FTZ R25, R19, R20, R28 ;  /* 0x0000001413199223 */ /* 0x000fe2000001001c */
[----:B------:R-:W-:Y:S02]  /*0d10*/  CS2R R20, SRZ ;  /* 0x0000000000147805 */ /* 0x000fe4000001ff00 */
[----:B------:R-:W-:Y:S01]  /*0d20*/  CS2R R18, SRZ ;  /* 0x0000000000127805 */ /* 0x000fe2000001ff00 */
[-C--:B------:R-:W-:Y:S01]  /*0d30*/  @!P3 FFMA.FTZ R20, R10, R14.reuse, -R23 ;  /* 0x0000000e0a14b223 */ /* 0x080fe20000010817 */
[----:B------:R-:W-:Y:S01]  /*0d40*/  @!P3 FFMA.FTZ R21, R11, R14, R0 ;  /* 0x0000000e0b15b223 */ /* 0x000fe20000010000 */
[-C--:B------:R-:W-:Y:S01]  /*0d50*/  @!P4 FMUL.FTZ R15, R17, R13.reuse ;  /* 0x0000000d110fc220 */ /* 0x080fe20000410000 */
[----:B------:R-:W-:-:S03]  /*0d60*/  @!P4 FMUL.FTZ R22, R16, R13 ;  /* 0x0000000d1016c220 */ /* 0x000fc60000410000 */
[-C--:B------:R-:W-:Y:S01]  /*0d70*/  @!P4 FFMA.FTZ R18, R16, R12.reuse, -R15 ;  /* 0x0000000c1012c223 */ /* 0x080fe2000001080f */
[----:B------:R-:W-:Y:S01]  /*0d80*/  @!P4 FFMA.FTZ R19, R17, R12, R22 ;  /* 0x0000000c1113c223 */ /* 0x000fe20000010016 */
[----:B------:R-:W-:Y:S06]  /*0d90*/  @P0 BRA `(.L_x_5712) ;  /* 0x0000000000300947 */ /* 0x000fec0003800000 */
        /* <DEDUP_REMOVED lines=12> */
.L_x_5712:
[----:B------:R-:W-:-:S13]  /*0e60*/  ISETP.GE.AND P0, PT, R3, R36, PT ;  /* 0x000000240300720c */ /* 0x000fda0003f06270 */
[----:B------:R-:W-:Y:S05]  /*0e70*/  @P0 BRA `(.L_x_5714) ;  /* 0x0000000000300947 */ /* 0x000fea0003800000 */
[----:B0-----:R-:W0:Y:S01]  /*0e80*/  LDC.64 R4, c[0x0][0x218] ;  /* 0x00008600ff047b82 */ /* 0x001e220000000a00 */
[----:B------:R-:W-:Y:S02]  /*0e90*/  IADD3 R7, R2, R3, RZ ;  /* 0x0000000302077210 */ /* 0x000fe40007ffe0ff */
[----:B------:R-:W-:-:S03]  /*0ea0*/  IADD3 R3, R3, 0x80, RZ ;  /* 0x0000008003037810 */ /* 0x000fc60007ffe0ff */
[----:B0-----:R-:W-:-:S05]  /*0eb0*/  IMAD.WIDE.U32 R4, R7, 0x8, R4 ;  /* 0x0000000807047825 */ /* 0x001fca00078e0004 */
[----:B------:R1:W-:Y:S02]  /*0ec0*/  STG.E.64 desc[UR4][R4.64], R8 ;  /* 0x0000000804007986 */ /* 0x0003e4000c101b04 */
.L_x_5713:
[----:B------:R-:W-:-:S13]  /*0ed0*/  ISETP.GE.AND P0, PT, R3, R36, PT ;  /* 0x000000240300720c */ /* 0x000fda0003f06270 */
[----:B------:R-:W-:Y:S05]  /*0ee0*/  @P0 BRA `(.L_x_5715) ;  /* 0x0000000000340947 */ /* 0x000fea0003800000 */
[----:B01----:R-:W0:Y:S01]  /*0ef0*/  LDC.64 R4, c[0x0][0x218] ;  /* 0x00008600ff047b82 */ /* 0x003e220000000a00 */
[----:B------:R-:W-:Y:S02]  /*0f00*/  IADD3 R7, R2, R3, RZ ;  /* 0x0000000302077210 */ /* 0x000fe40007ffe0ff */
[----:B------:R-:W-:-:S03]  /*0f10*/  IADD3 R3, R3, 0x80, RZ ;  /* 0x0000008003037810 */ /* 0x000fc60007ffe0ff */
[----:B0-----:R-:W-:-:S05]  /*0f20*/  IMAD.WIDE.U32 R4, R7, 0x8, R4 ;  /* 0x0000000807047825 */ /* 0x001fca00078e0004 */
[----:B------:R1:W-:Y:S02]  /*0f30*/  STG.E.64 desc[UR4][R4.64], R26 ;  /* 0x0000001a04007986 */ /* 0x0003e4000c101b04 */
.L_x_5714:
        /* <DEDUP_REMOVED lines=8> */
.L_x_5715:
[----:B------:R-:W-:Y:S05]  /*0fc0*/  BSYNC B1 ;  /* 0x0000000000017941 */ /* 0x000fea0003800000 */
.L_x_5711:
[----:B------:R-:W-:-:S13]  /*0fd0*/  ISETP.GE.AND P0, PT, R3, R36, PT ;  /* 0x000000240300720c */ /* 0x000fda0003f06270 */
[----:B012---:R-:W0:Y:S01]  /*0fe0*/  @!P0 LDC.64 R4, c[0x0][0x218] ;  /* 0x00008600ff048b82 */ /* 0x007e220000000a00 */
[----:B------:R-:W-:Y:S02]  /*0ff0*/  @!P0 IADD3 R7, R2, R3, RZ ;  /* 0x0000000302078210 */ /* 0x000fe40007ffe0ff */
[----:B------:R-:W-:-:S03]  /*1000*/  @!P0 IADD3 R3, R3, 0x80, RZ ;  /* 0x0000008003038810 */ /* 0x000fc60007ffe0ff */
[----:B0-----:R-:W-:-:S05]  /*1010*/  @!P0 IMAD.WIDE.U32 R4, R7, 0x8, R4 ;  /* 0x0000000807048825 */ /* 0x001fca00078e0004 */
[----:B------:R2:W-:Y:S02]  /*1020*/  @!P0 STG.E.64 desc[UR4][R4.64], R20 ;  /* 0x0000001404008986 */ /* 0x0005e4000c101b04 */
.L_x_5716:
[----:B------:R-:W-:Y:S05]  /*1030*/  BSYNC B0 ;  /* 0x0000000000007941 */ /* 0x000fea0003800000 */
.L_x_5710:
        /* <DEDUP_REMOVED lines=8> */
.L_x_5717:
        /* <DEDUP_REMOVED lines=12> */
.L_x_17259:


//--------------------- .text._ZN2at6native29vectorized_elementwise_kernelILi4ENS0_13BinaryFunctorIN3c107complexIfEES5_S5_NS0_15binary_internal10MulFunctorIS5_EEEESt5arrayIPcLm3EEEEviT0_T1_ --------------------------
	.section	.text._ZN2at6native29vectorized_elementwise_kernelILi4ENS0_13BinaryFunctorIN3c107complexIfEES5_S5_NS0_15binary_internal10MulFunctorIS5_EEEESt5arrayIPcLm3EEEEviT0_T1_,"ax",@progbits
	.align	128
        .global         _ZN2at6native29vectorized_elementwise_kernelILi4ENS0_13BinaryFunctorIN3c107complexIfEES5_S5_NS0_15binary_internal10MulFunctorIS5_EEEESt5arrayIPcLm3EEEEviT0_T1_
        .type           _ZN2at6native29vectorized_elementwise_kernelILi4ENS0_13BinaryFunctorIN3c107complexIfEES5_S5_NS0_15binary_internal10MulFunctorIS5_EEEESt5arrayIPcLm3EEEEviT0_T1_,@function
        .size           _ZN2at6native29vectorized_elementwise_kernelILi4ENS0_13BinaryFunctorIN3c107complexIfEES5_S5_NS0_15binary_internal10MulFunctorIS5_EEEESt5arrayIPcLm3EEEEviT0_T1_,(.L_x_17260 - _ZN2at6native29vectorized_elementwise_kernelILi4ENS0_13BinaryFunctorIN3c107complexIfEES5_S5_NS0_15binary_internal10MulFunctorIS5_EEEESt5arrayIPcLm3EEEEviT0_T1_)
        .other          _ZN2at6native29vectorized_elementwise_kernelILi4ENS0_13BinaryFunctorIN3c107complexIfEES5_S5_NS0_15binary_internal10MulFunctorIS5_EEEESt5arrayIPcLm3EEEEviT0_T1_,@"STO_CUDA_ENTRY STV_DEFAULT"
_ZN2at6native29vectorized_elementwise_kernelILi4ENS0_13BinaryFunctorIN3c107complexIfEES5_S5_NS0_15binary_internal10MulFunctorIS5_EEEESt5arrayIPcLm3EEEEviT0_T1_:
.text._ZN2at6native29vectorized_elementwise_kernelILi4ENS0_13BinaryFunctorIN3c107complexIfEES5_S5_NS0_15binary_internal10MulFunctorIS5_EEEESt5arrayIPcLm3EEEEviT0_T1_:
        /* <DEDUP_REMOVED lines=63> */
.L_x_5718:
        /* <DEDUP_REMOVED lines=167> */
.L_x_5721:
[----:B------:R-:W-:-:S13]  /*0e60*/  ISETP.GE.AND P0, PT, R3, R36, PT ;  /* 0x000000240300720c */ /* 0x000fda0003f06270 */
[----:B------:R-:W-:Y:S05]  /*0e70*/  @P0 BRA `(.L_x_5723) ;  /* 0x0000000000300947 */ /* 0x000fea0003800000 */
[----:B0-----:R-:W0:Y:S01]  /*0e80*/  LDC.64 R4, c[0x0][0x218] ;  /* 0x00008600ff047b82 */ /* 0x001e220000000a00 */
[----:B------:R-:W-:Y:S02]  /*0e90*/  IADD3 R7, R2, R3, RZ ;  /* 0x0000000302077210 */ /* 0x000fe40007ffe0ff */
[----:B------:R-:W-:-:S03]  /*0ea0*/  IADD3 R3, R3, 0x80, RZ ;  /* 0x0000008003037810 */ /* 0x000fc60007ffe0ff */
[----:B0-----:R-:W-:-:S05]  /*0eb0*/  IMAD.WIDE.U32 R4, R7, 0x8, R4 ;  /* 0x0000000807047825 */ /* 0x001fca00078e0004 */
[----:B------:R1:W-:Y:S02]  /*0ec0*/  STG.E.64 desc[UR4][R4.64], R8 ;  /* 0x0000000804007986 */ /* 0x0003e4000c101b04 */
.L_x_5722:
[----:B------:R-:W-:-:S13]  /*0ed0*/  ISETP.GE.AND P0, PT, R3, R36, PT ;  /* 0x000000240300720c */ /* 0x000fda0003f06270 */
[----:B------:R-:W-:Y:S05]  /*0ee0*/  @P0 BRA `(.L_x_5724) ;  /* 0x0000000000340947 */ /* 0x000fea0003800000 */
[----:B01----:R-:W0:Y:S01]  /*0ef0*/  LDC.64 R4, c[0x0][0x218] ;  /* 0x00008600ff047b82 */ /* 0x003e220000000a00 */
[----:B------:R-:W-:Y:S02]  /*0f00*/  IADD3 R7, R2, R3, RZ ;  /* 0x0000000302077210 */ /* 0x000fe40007ffe0ff */
[----:B------:R-:W-:-:S03]  /*0f10*/  IADD3 R3, R3, 0x80, RZ ;  /* 0x0000008003037810 */ /* 0x000fc60007ffe0ff */
[----:B0-----:R-:W-:-:S05]  /*0f20*/  IMAD.WIDE.U32 R4, R7, 0x8, R4 ;  /* 0x0000000807047825 */ /* 0x001fca00078e0004 */
[----:B------:R1:W-:Y:S02]  /*0f30*/  STG.E.64 desc[UR4][R4.64], R26 ;  /* 0x0000001a04007986 */ /* 0x0003e4000c101b04 */
.L_x_5723:
        /* <DEDUP_REMOVED lines=8> */
.L_x_5724:
[----:B------:R-:W-:Y:S05]  /*0fc0*/  BSYNC B1 ;  /* 0x0000000000017941 */ /* 0x000fea0003800000 */
.L_x_5720:
[----:B------:R-:W-:-:S13]  /*0fd0*/  ISETP.GE.AND P0, PT, R3, R36, PT ;  /* 0x000000240300720c */ /* 0x000fda0003f06270 */
[----:B012---:R-:W0:Y:S01]  /*0fe0*/  @!P0 LDC.64 R4, c[0x0][0x218] ;  /* 0x00008600ff048b82 */ /* 0x007e220000000a00 */
[----:B------:R-:W-:Y:S02]  /*0ff0*/  @!P0 IADD3 R7, R2, R3, RZ ;  /* 0x0000000302078210 */ /* 0x000fe40007ffe0ff */
[----:B------:R-:W-:-:S03]  /*1000*/  @!P0 IADD3 R3, R3, 0x80, RZ ;  /* 0x0000008003038810 */ /* 0x000fc60007ffe0ff */
[----:B0-----:R-:W-:-:S05]  /*1010*/  @!P0 IMAD.WIDE.U32 R4, R7, 0x8, R4 ;  /* 0x0000000807048825 */ /* 0x001fca00078e0004 */
[----:B------:R2:W-:Y:S02]  /*1020*/  @!P0 STG.E.64 desc[UR4][R4.64], R20 ;  /* 0x0000001404008986 */ /* 0x0005e4000c101b04 */
.L_x_5725:
[----:B------:R-:W-:Y:S05]  /*1030*/  BSYNC B0 ;  /* 0x0000000000007941 */ /* 0x000fea0003800000 */
.L_x_5719:
        /* <DEDUP_REMOVED lines=8> */
.L_x_5726:
        /* <DEDUP_REMOVED lines=12> */
.L_x_17260:


//--------------------- .text._ZN2at6native29vectorized_elementwise_kernelILi8ENS0_13BinaryFunctorIN3c107complexIfEES5_S5_NS0_15binary_internal10MulFunctorIS5_EEEESt5arrayIPcLm3EEEEviT0_T1_ --------------------------
	.section	.text._ZN2at6native29vectorized_elementwise_kernelILi8ENS0_13BinaryFunctorIN3c107complexIfEES5_S5_NS0_15binary_internal10MulFunctorIS5_EEEESt5arrayIPcLm3EEEEviT0_T1_,"ax",@progbits
	.align	128
        .global         _ZN2at6native29vectorized_elementwise_kernelILi8ENS0_13BinaryFunctorIN3c107complexIfEES5_S5_NS0_15binary_internal10MulFunctorIS5_EEEESt5arrayIPcLm3EEEEviT0_T1_
        .type           _ZN2at6native29vectorized_elementwise_kernelILi8ENS0_13BinaryFunctorIN3c107complexIfEES5_S5_NS0_15binary_internal10MulFunctorIS5_EEEESt5arrayIPcLm3EEEEviT0_T1_,@function
        .size           _ZN2at6native29vectorized_elementwise_kernelILi8ENS0_13BinaryFunctorIN3c107complexIfEES5_S5_NS0_15binary_internal10MulFunctorIS5_EEEESt5arrayIPcLm3EEEEviT0_T1_,(.L_x_17261 - _ZN2at6native29vectorized_elementwise_kernelILi8ENS0_13BinaryFunctorIN3c107complexIfEES5_S5_NS0_15binary_internal10MulFunctorIS5_EEEESt5arrayIPcLm3EEEEviT0_T1_)
        .other          _ZN2at6native29vectorized_elementwise_kernelILi8ENS0_13BinaryFunctorIN3c107complexIfEES5_S5_NS0_15binary_internal10MulFunctorIS5_EEEESt5arrayIPcLm3EEEEviT0_T1_,@"STO_CUDA_ENTRY STV_DEFAULT"
_ZN2at6native29vectorized_elementwise_kernelILi8ENS0_13BinaryFunctorIN3c107complexIfEES5_S5_NS0_15binary_internal10MulFunctorIS5_EEEESt5arrayIPcLm3EEEEviT0_T1_:
.text._ZN2at6native29vectorized_elementwise_kernelILi8ENS0_13BinaryFunctorIN3c107complexIfEES5_S5_NS0_15binary_internal10MulFunctorIS5_EEEESt5arrayIPcLm3EEEEviT0_T1_:
        /* <DEDUP_REMOVED lines=63> */
.L_x_5727:
        /* <DEDUP_REMOVED lines=167> */
.L_x_5730:
[----:B------:R-:W-:-:S13]  /*0e60*/  ISETP.GE.AND P0, PT, R3, R36, PT ;  /* 0x000000240300720c */ /* 0x000fda0003f06270 */
[----:B------:R-:W-:Y:S05]  /*0e70*/  @P0 BRA `(.L_x_5732) ;  /* 0x0000000000300947 */ /* 0x000fea0003800000 */
[----:B0-----:R-:W0:Y:S01]  /*0e80*/  LDC.64 R4, c[0x0][0x218] ;  /* 0x00008600ff047b82 */ /* 0x001e220000000a00 */
[----:B------:R-:W-:Y:S02]  /*0e90*/  IADD3 R7, R2, R3, RZ ;  /* 0x0000000302077210 */ /* 0x000fe40007ffe0ff */
[----:B------:R-:W-:-:S03]  /*0ea0*/  IADD3 R3, R3, 0x80, RZ ;  /* 0x0000008003037810 */ /* 0x000fc60007ffe0ff */
[----:B0-----:R-:W-:-:S05]  /*0eb0*/  IMAD.WIDE.U32 R4, R7, 0x8, R4 ;  /* 0x0000000807047825 */ /* 0x001fca00078e0004 */
[----:B------:R1:W-:Y:S02]  /*0ec0*/  STG.E.64 desc[UR4][R4.64], R8 ;  /* 0x0000000804007986 */ /* 0x0003e4000c101b04 */
.L_x_5731:
[----:B------:R-:W-:-:S13]  /*0ed0*/  ISETP.GE.AND P0, PT, R3, R36, PT ;  /* 0x000000240300720c */ /* 0x000fda0003f06270 */
[----:B------:R-:W-:Y:S05]  /*0ee0*/  @P0 BRA `(.L_x_5733) ;  /* 0x0000000000340947 */ /* 0x000fea0003800000 */
[----:B01----:R-:W0:Y:S01]  /*0ef0*/  LDC.64 R4, c[0x0][0x218] ;  /* 0x00008600ff047b82 */ /* 0x003e220000000a00 */
[----:B------:R-:W-:Y:S02]  /*0f00*/  IADD3 R7, R2, R3, RZ ;  /* 0x0000000302077210 */ /* 0x000fe40007ffe0ff */
[----:B------:R-:W-:-:S03]  /*0f10*/  IADD3 R3, R3, 0x80, RZ ;  /* 0x0000008003037810 */ /* 0x000fc60007ffe0ff */
[----:B0-----:R-:W-:-:S05]  /*0f20*/  IMAD.WIDE.U32 R4, R7, 0x8, R4 ;  /* 0x0000000807047825 */ /* 0x001fca00078e0004 */
[----:B------:R1:W-:Y:S02]  /*0f30*/  STG.E.64 desc[UR4][R4.64], R26 ;  /* 0x0000001a04007986 */ /* 0x0003e4000c101b04 */
.L_x_5732:
        /* <DEDUP_REMOVED lines=8> */
.L_x_5733:
[----:B------:R-:W-:Y:S05]  /*0fc0*/  BSYNC B1 ;  /* 0x0000000000017941 */ /* 0x000fea0003800000 */
.L_x_5729:
[----:B------:R-:W-:-:S13]  /*0fd0*/  ISETP.GE.AND P0, PT, R3, R36, PT ;  /* 0x000000240300720c */ /* 0x000fda0003f06270 */
[----:B012---:R-:W0:Y:S01]  /*0fe0*/  @!P0 LDC.64 R4, c[0x0][0x218] ;  /* 0x00008600ff048b82 */ /* 0x007e220000000a00 */
[----:B------:R-:W-:Y:S02]  /*0ff0*/  @!P0 IADD3 R7, R2, R3, RZ ;  /* 0x0000000302078210 */ /* 0x000fe40007ffe0ff */
[----:B------:R-:W-:-:S03]  /*1000*/  @!P0 IADD3 R3, R3, 0x80, RZ ;  /* 0x0000008003038810 */ /* 0x000fc60007ffe0ff */
[----:B0-----:R-:W-:-:S05]  /*1010*/  @!P0 IMAD.WIDE.U32 R4, R7, 0x8, R4 ;  /* 0x0000000807048825 */ /* 0x001fca00078e0004 */
[----:B------:R2:W-:Y:S02]  /*1020*/  @!P0 STG.E.64 desc[UR4][R4.64], R20 ;  /* 0x0000001404008986 */ /* 0x0005e4000c101b04 */
.L_x_5734:
[----:B------:R-:W-:Y:S05]  /*1030*/  BSYNC B0 ;  /* 0x0000000000007941 */ /* 0x000fea0003800000 */
.L_x_5728:
        /* <DEDUP_REMOVED lines=8> */
.L_x_5735:
        /* <DEDUP_REMOVED lines=12> */
.L_x_17261:


//--------------------- .text._ZN2at6native18elementwise_kernelILi128ELi4EZNS0_15gpu_kernel_implINS0_13AUnaryFunctorIN3c107complexIdEES6_S6_NS0_15binary_internal10MulFunctorIS6_EEEEEEvRNS_18TensorIteratorBaseERKT_EUliE_EEviT1_ --------------------------
	.section	.text._ZN2at6native18elementwise_kernelILi128ELi4EZNS0_15gpu_kernel_implINS0_13AUnaryFunctorIN3c107complexIdEES6_S6_NS0_15binary_internal10MulFunctorIS6_EEEEEEvRNS_18TensorIteratorBaseERKT_EUliE_EEviT1_,"ax",@progbits
	.align	128
        .global         _ZN2at6native18elementwise_kernelILi128ELi4EZNS0_15gpu_kernel_implINS0_13AUnaryFunctorIN3c107complexIdEES6_S6_NS0_15binary_internal10MulFunctorIS6_EEEEEEvRNS_18TensorIteratorBaseERKT_EUliE_EEviT1_
        .type           _ZN2at6native18elementwise_kernelILi128ELi4EZNS0_15gpu_kernel_implINS0_13AUnaryFunctorIN3c107complexIdEES6_S6_NS0_15binary_internal10MulFunctorIS6_EEEEEEvRNS_18TensorIteratorBaseERKT_EUliE_EEviT1_,@function
        .size           _ZN2at6native18elementwise_kernelILi128ELi4EZNS0_15gpu_kernel_implINS0_13AUnaryFunctorIN3c107complexIdEES6_S6_NS0_15binary_internal10MulFunctorIS6_EEEEEEvRNS_18TensorIteratorBaseERKT_EUliE_EEviT1_,(.L_x_17262 - _ZN2at6native18elementwise_kernelILi128ELi4EZNS0_15gpu_kernel_implINS0_13AUnaryFunctorIN3c107complexIdEES6_S6_NS0_15binary_internal10MulFunctorIS6_EEEEEEvRNS_18TensorIteratorBaseERKT_EUliE_EEviT1_)
        .other          _ZN2at6native18elementwise_kernelILi128ELi4EZNS0_15gpu_kernel_implINS0_13AUnaryFunctorIN3c107complexIdEES6_S6_NS0_15binary_internal10MulFunctorIS6_EEEEEEvRNS_18TensorIteratorBaseERKT_EUliE_EEviT1_,@"STO_CUDA_ENTRY STV_DEFAULT"
_ZN2at6native18elementwise_kernelILi128ELi4EZNS0_15gpu_kernel_implINS0_13AUnaryFunctorIN3c107complexIdEES6_S6_NS0_15binary_internal10MulFunctorIS6_EEEEEEvRNS_18TensorIteratorBaseERKT_EUliE_EEviT1_:
.text._ZN2at6native18elementwise_kernelILi128ELi4EZNS0_15gpu_kernel_implINS0_13AUnaryFunctorIN3c107complexIdEES6_S6_NS0_15binary_internal10MulFunctorIS6_EEEEEEvRNS_18TensorIteratorBaseERKT_EUliE_EEviT1_:
        /* <DEDUP_REMOVED lines=314> */
.L_x_5738:
        /* <DEDUP_REMOVED lines=19> */
[----:B------:R-:W-:Y:S01]  /*14d0*/  CS2R R6, SRZ ;  /* 0x0000000000067805 */ /* 0x000fe2000001ff00 */
[----:B--2---:R0:W1:Y:S01]  /*14e0*/  I2F.F64.S16 R4, R2 ;  /* 0x0000000200047312 */ /* 0x0040620000101c00 */
[----:B------:R-:W-:Y:S05]  /*14f0*/  BRA `(.L_x_5744) ;  /* 0x0000000c00d87947 */ /* 0x000fea0003800000 */
.L_x_5742:
[----:B------:R-:W2:Y:S01]  /*1500*/  LDG.E.U8 R2, desc[UR36][R2.64] ;  /* 0x0000002402027981 */ /* 0x000ea2000c1e1100 */
[----:B------:R-:W-:Y:S01]  /*1510*/  CS2R R6, SRZ ;  /* 0x0000000000067805 */ /* 0x000fe2000001ff00 */
[----:B--2---:R0:W1:Y:S01]  /*1520*/  I2F.F64.U16 R4, R2 ;  /* 0x0000000200047312 */ /* 0x0040620000101800 */
[----:B------:R-:W-:Y:S05]  /*1530*/  BRA `(.L_x_5744) ;  /* 0x0000000c00c87947 */ /* 0x000fea0003800000 */
.L_x_5741:
[----:B------:R-:W-:-:S13]  /*1540*/  ISETP.NE.AND P0, PT, R4, 0x2, PT ;  /* 0x000000020400780c */ /* 0x000fda0003f05270 */
[----:B------:R-:W-:Y:S05]  /*1550*/  @!P0 BRA `(.L_x_5745) ;  /* 0x0000000000308947 */ /* 0x000fea0003800000 */
[----:B------:R-:W-:-:S13]  /*1560*/  ISETP.NE.AND P0, PT, R4, 0x3, PT ;  /* 0x000000030400780c */ /* 0x000fda0003f05270 */
[----:B------:R-:W-:Y:S05]  /*1570*/  @!P0 BRA `(.L_x_5746) ;  /* 0x0000000000188947 */ /* 0x000fea0003800000 */
[----:B------:R-:W-:-:S13]  /*1580*/  ISETP.NE.AND P0, PT, R4, 0x4, PT ;  /* 0x000000040400780c */ /* 0x000fda0003f05270 */
[----:B------:R-:W-:Y:S05]  /*1590*/  @P0 BRA `(.L_x_5743) ;  /* 0x0000000c00480947 */ /* 0x000fea0003800000 */
[----:B------:R-:W2:Y:S01]  /*15a0*/  LDG.E.64 R4, desc[UR36][R2.64] ;  /* 0x0000002402047981 */ /* 0x000ea2000c1e1b00 */
[----:B------:R-:W-:Y:S01]  /*15b0*/  CS2R R6, SRZ ;  /* 0x0000000000067805 */ /* 0x000fe2000001ff00 */
[----:B--2---:R-:W0:Y:S01]  /*15c0*/  I2F.F64.S64 R4, R4 ;  /* 0x0000000400047312 */ /* 0x004e220000301c00 */
[----:B------:R-:W-:Y:S05]  /*15d0*/  BRA `(.L_x_5744) ;  /* 0x0000000c00a07947 */ /* 0x000fea0003800000 */
.L_x_5746:
[----:B------:R-:W2:Y:S01]  /*15e0*/  LDG.E R2, desc[UR36][R2.64] ;  /* 0x0000002402027981 */ /* 0x000ea2000c1e1900 */
[----:B------:R-:W-:Y:S01]  /*15f0*/  CS2R R6, SRZ ;  /* 0x0000000000067805 */ /* 0x000fe2000001ff00 */
[----:B--2---:R0:W1:Y:S01]  /*1600*/  I2F.F64 R4, R2 ;  /* 0x0000000200047312 */ /* 0x0040620000201c00 */
[----:B------:R-:W-:Y:S05]  /*1610*/  BRA `(.L_x_5744) ;  /* 0x0000000c00907947 */ /* 0x000fea0003800000 */
.L_x_5745:
[----:B------:R-:W2:Y:S01]  /*1620*/  LDG.E.U16 R2, desc[UR36][R2.64] ;  /* 0x0000002402027981 */ /* 0x000ea2000c1e1500 */
[----:B------:R-:W-:Y:S01]  /*1630*/  CS2R R6, SRZ ;  /* 0x0000000000067805 */ /* 0x000fe2000001ff00 */
[----:B--2---:R0:W1:Y:S01]  /*1640*/  I2F.F64.S16 R4, R2 ;  /* 0x0000000200047312 */ /* 0x0040620000101c00 */
[----:B------:R-:W-:Y:S05]  /*1650*/  BRA `(.L_x_5744) ;  /* 0x0000000c00807947 */ /* 0x000fea0003800000 */
.L_x_5740:
[----:B------:R-:W-:-:S13]  /*1660*/  ISETP.GT.AND P0, PT, R4, 0x6, PT ;  /* 0x000000060400780c */ /* 0x000fda0003f04270 */
[----:B------:R-:W-:Y:S05]  /*1670*/  @P0 BRA `(.L_x_5747) ;  /* 0x00000000003c0947 */ /* 0x000fea0003800000 */
[----:B------:R-:W-:-:S13]  /*1680*/  ISETP.NE.AND P0, PT, R4, 0x5, PT ;  /* 0x000000050400780c */ /* 0x000fda0003f05270 */
[----:B------:R-:W-:Y:S05]  /*1690*/  @!P0 BRA `(.L_x_5748) ;  /* 0x00000000001c8947 */ /* 0x000fea0003800000 */
[----:B------:R-:W-:-:S13]  /*16a0*/  ISETP.NE.AND P0, PT, R4, 0x6, PT ;  /* 0x000000060400780c */ /* 0x000fda0003f05270 */
[----:B------:R-:W-:Y:S05]  /*16b0*/  @P0 BRA `(.L_x_5743) ;  /* 0x0000000c00000947 */ /* 0x000fea0003800000 */
[----:B------:R-:W2:Y:S01]  /*16c0*/  LDG.E R4, desc[UR36][R2.64] ;  /* 0x0000002402047981 */ /* 0x000ea2000c1e1900 */
[----:B------:R-:W-:Y:S01]  /*16d0*/  CS2R R6, SRZ ;  /* 0x0000000000067805 */ /* 0x000fe2000001ff00 */
[----:B--2---:R-:W-:-:S06]  /*16e0*/  FMUL.FTZ R4, R4, 1 ;  /* 0x3f80000004047820 */ /* 0x004fcc0000410000 */
[----:B------:R-:W0:Y:S01]  /*16f0*/  F2F.F64.F32 R4, R4 ;  /* 0x0000000400047310 */ /* 0x000e220000201800 */
[----:B------:R-:W-:Y:S05]  /*1700*/  BRA `(.L_x_5744) ;  /* 0x0000000c00547947 */ /* 0x000fea0003800000 */
.L_x_5748:
[----:B------:R-:W2:Y:S01]  /*1710*/  LDG.E.U16 R0, desc[UR36][R2.64] ;  /* 0x0000002402007981 */ /* 0x000ea2000c1e1500 */
[----:B------:R-:W-:Y:S01]  /*1720*/  CS2R R6, SRZ ;  /* 0x0000000000067805 */ /* 0x000fe2000001ff00 */
[----:B--2---:R-:W-:-:S05]  /*1730*/  HADD2.F32 R0, -RZ, R0.H0_H0 ;  /* 0x20000000ff007230 */ /* 0x004fca0000004100 */
[----:B------:R-:W-:-:S04]  /*1740*/  FMUL.FTZ R0, R0, 1 ;  /* 0x3f80000000007820 */ /* 0x000fc80000410000 */
[----:B------:R0:W1:Y:S01]  /*1750*/  F2F.F64.F32 R4, R0 ;  /* 0x0000000000047310 */ /* 0x0000620000201800 */
[----:B------:R-:W-:Y:S05]  /*1760*/  BRA `(.L_x_5744) ;  /* 0x0000000c003c7947 */ /* 0x000fea0003800000 */
.L_x_5747:
[----:B------:R-:W-:-:S13]  /*1770*/  ISETP.NE.AND P0, PT, R4, 0x7, PT ;  /* 0x000000070400780c */ /* 0x000fda0003f05270 */
[----:B------:R-:W-:Y:S05]  /*1780*/  @!P0 BRA `(.L_x_5749) ;  /* 0x0000000000488947 */ /* 0x000fea0003800000 */
[----:B------:R-:W-:-:S13]  /*1790*/  ISETP.NE.AND P0, PT, R4, 0x8, PT ;  /* 0x000000080400780c */ /* 0x000fda0003f05270 */
[----:B------:R-:W-:Y:S05]  /*17a0*/  @!P0 BRA `(.L_x_5750) ;  /* 0x0000000000208947 */ /* 0x000fea0003800000 */
[----:B------:R-:W-:-:S13]  /*17b0*/  ISETP.NE.AND P0, PT, R4, 0x9, PT ;  /* 0x000000090400780c */ /* 0x000fda0003f05270 */
[----:B------:R-:W-:Y:S05]  /*17c0*/  @P0 BRA `(.L_x_5743) ;  /* 0x0000000800bc0947 */ /* 0x000fea0003800000 */
[----:B------:R-:W2:Y:S02]  /*17d0*/  LDG.E.64 R2, desc[UR36][R2.64] ;  /* 0x0000002402027981 */ /* 0x000ea4000c1e1b00 */
[----:B--2---:R-:W-:Y:S01]  /*17e0*/  FMUL.FTZ R6, R3, 1 ;  /* 0x3f80000003067820 */ /* 0x004fe20000410000 */
[----:B------:R-:W-:-:S05]  /*17f0*/  FMUL.FTZ R4, R2, 1 ;  /* 0x3f80000002047820 */ /* 0x000fca0000410000 */
[----:B------:R-:W0:Y:S08]  /*1800*/  F2F.F64.F32 R6, R6 ;  /* 0x0000000600067310 */ /* 0x000e300000201800 */
[----:B------:R-:W1:Y:S01]  /*1810*/  F2F.F64.F32 R4, R4 ;  /* 0x0000000400047310 */ /* 0x000e620000201800 */
[----:B------:R-:W-:Y:S05]  /*1820*/  BRA `(.L_x_5744) ;  /* 0x0000000c000c7947 */ /* 0x000fea0003800000 */
.L_x_5750:
[----:B------:R-:W2:Y:S02]  /*1830*/  LDG.E R0, desc[UR36][R2.64] ;  /* 0x0000002402007981 */ /* 0x000ea4000c1e1900 */
[--C-:B--2---:R-:W-:Y:S02]  /*1840*/  HADD2.F32 R4, -RZ, R0.reuse.H1_H1 ;  /* 0x30000000ff047230 */ /* 0x104fe40000004100 */
[----:B------:R-:W-:-:S03]  /*1850*/  HADD2.F32 R0, -RZ, R0.H0_H0 ;  /* 0x20000000ff007230 */ /* 0x000fc60000004100 */
[----:B------:R-:W-:Y:S02]  /*1860*/  FMUL.FTZ R6, R4, 1 ;  /* 0x3f80000004067820 */ /* 0x000fe40000410000 */
[----:B------:R-:W-:-:S04]  /*1870*/  FMUL.FTZ R0, R0, 1 ;  /* 0x3f80000000007820 */ /* 0x000fc80000410000 */
[----:B------:R-:W0:Y:S08]  /*1880*/  F2F.F64.F32 R6, R6 ;  /* 0x0000000600067310 */ /* 0x000e300000201800 */
[----:B------:R1:W2:Y:S01]  /*1890*/  F2F.F64.F32 R4, R0 ;  /* 0x0000000000047310 */ /* 0x0002a20000201800 */
[----:B------:R-:W-:Y:S05]  /*18a0*/  BRA `(.L_x_5744) ;  /* 0x0000000800ec7947 */ /* 0x000fea0003800000 */
.L_x_5749:
[----:B------:R0:W5:Y:S01]  /*18b0*/  LDG.E.64 R4, desc[UR36][R2.64] ;  /* 0x0000002402047981 */ /* 0x000162000c1e1b00 */
[----:B------:R-:W-:Y:S01]  /*18c0*/  CS2R R6, SRZ ;  /* 0x0000000000067805 */ /* 0x000fe2000001ff00 */
[----:B------:R-:W-:Y:S06]  /*18d0*/  BRA `(.L_x_5744) ;  /* 0x0000000800e07947 */ /* 0x000fec0003800000 */
.L_x_5739:
        /* <DEDUP_REMOVED lines=9> */
[----:B------:R-:W-:Y:S01]  /*1970*/  CS2R R6, SRZ ;  /* 0x0000000000067805 */ /* 0x000fe2000001ff00 */
[----:B------:R-:W-:Y:S01]  /*1980*/  IMAD.MOV.U32 R4, RZ, RZ, RZ ;  /* 0x000000ffff047224 */ /* 0x000fe200078e00ff */
[----:B--2---:R-:W-:-:S04]  /*1990*/  ISETP.NE.AND P0, PT, R2, RZ, PT ;  /* 0x000000ff0200720c */ /* 0x004fc80003f05270 */
[----:B------:R-:W-:Y:S01]  /*19a0*/  FSEL R5, RZ, 1.875, !P0 ;  /* 0x3ff00000ff057808 */ /* 0x000fe20004000000 */
[----:B------:R-:W-:Y:S08]  /*19b0*/  BRA `(.L_x_5744) ;  /* 0x0000000800a87947 */ /* 0x000ff00003800000 */
.L_x_5753:
[----:B------:R0:W5:Y:S01]  /*19c0*/  LDG.E.128 R4, desc[UR36][R2.64] ;  /* 0x0000002402047981 */ /* 0x000162000c1e1d00 */
[----:B------:R-:W-:Y:S05]  /*19d0*/  BRA `(.L_x_5744) ;  /* 0x0000000800a07947 */ /* 0x000fea0003800000 */
.L_x_5752:
        /* <DEDUP_REMOVED lines=22> */
[----:B------:R-:W-:Y:S02]  /*1b40*/  LOP3.LUT R5, R5, 0x7f800000, R6, 0xf8, !PT ;  /* 0x7f80000005057812 */ /* 0x000fe400078ef806 */
[----:B------:R-:W-:Y:S02]  /*1b50*/  CS2R R6, SRZ ;  /* 0x0000000000067805 */ /* 0x000fe4000001ff00 */
[----:B------:R-:W-:-:S04]  /*1b60*/  LOP3.LUT R5, R5, R2, RZ, 0x30, !PT ;  /* 0x0000000205057212 */ /* 0x000fc800078e30ff */
[----:B------:R-:W-:-:S05]  /*1b70*/  LOP3.LUT R5, R5, 0x80000000, R0, 0xf8, !PT ;  /* 0x8000000005057812 */ /* 0x000fca00078ef800 */
[----:B------:R-:W-:-:S06]  /*1b80*/  FMUL.FTZ R5, R5, 1 ;  /* 0x3f80000005057820 */ /* 0x000fcc0000410000 */
[----:B------:R-:W0:Y:S01]  /*1b90*/  F2F.F64.F32 R4, R5 ;  /* 0x0000000500047310 */ /* 0x000e220000201800 */
[----:B------:R-:W-:Y:S05]  /*1ba0*/  BRA `(.L_x_5744) ;  /* 0x00000008002c7947 */ /* 0x000fea0003800000 */
.L_x_5755:
[----:B------:R-:W2:Y:S01]  /*1bb0*/  LDG.E.U8 R2, desc[UR36][R2.64] ;  /* 0x0000002402027981 */ /* 0x000ea2000c1e1100 */
[----:B------:R-:W-:Y:S01]  /*1bc0*/  CS2R R6, SRZ ;  /* 0x0000000000067805 */ /* 0x000fe2000001ff00 */
        /* <DEDUP_REMOVED lines=10> */
[----:B------:R-:W-:-:S05]  /*1c70*/  LOP3.LUT R4, R4, 0x80000000, R5, 0xf8, !PT ;  /* 0x8000000004047812 */ /* 0x000fca00078ef805 */
[----:B------:R-:W-:-:S06]  /*1c80*/  FMUL.FTZ R4, R4, 1 ;  /* 0x3f80000004047820 */ /* 0x000fcc0000410000 */
[----:B------:R-:W0:Y:S01]  /*1c90*/  F2F.F64.F32 R4, R4 ;  /* 0x0000000400047310 */ /* 0x000e220000201800 */
[----:B------:R-:W-:Y:S05]  /*1ca0*/  BRA `(.L_x_5744) ;  /* 0x0000000400ec7947 */ /* 0x000fea0003800000 */
.L_x_5754:
[----:B------:R-:W2:Y:S01]  /*1cb0*/  LDG.E.U16 R0, desc[UR36][R2.64] ;  /* 0x0000002402007981 */ /* 0x000ea2000c1e1500 */
[----:B------:R-:W-:Y:S01]  /*1cc0*/  CS2R R6, SRZ ;  /* 0x0000000000067805 */ /* 0x000fe2000001ff00 */
[----:B--2---:R-:W-:-:S04]  /*1cd0*/  IMAD.U32 R0, R0, 0x10000, RZ ;  /* 0x0001000000007824 */ /* 0x004fc800078e00ff */
[----:B------:R-:W-:-:S04]  /*1ce0*/  FMUL.FTZ R0, R0, 1 ;  /* 0x3f80000000007820 */ /* 0x000fc80000410000 */
[----:B------:R0:W1:Y:S01]  /*1cf0*/  F2F.F64.F32 R4, R0 ;  /* 0x0000000000047310 */ /* 0x0000620000201800 */
[----:B------:R-:W-:Y:S05]  /*1d00*/  BRA `(.L_x_5744) ;  /* 0x0000000400d47947 */ /* 0x000fea0003800000 */
.L_x_5751:
        /* <DEDUP_REMOVED lines=9> */
[----:B------:R-:W-:Y:S01]  /*1da0*/  CS2R R6, SRZ ;  /* 0x0000000000067805 */ /* 0x000fe2000001ff00 */
[----:B--2---:R0:W1:Y:S01]  /*1db0*/  I2F.F64.U16 R4, R2 ;  /* 0x0000000200047312 */ /* 0x0040620000101800 */
[----:B------:R-:W-:Y:S05]  /*1dc0*/  BRA `(.L_x_5744) ;  /* 0x0000000400a47947 */ /* 0x000fea0003800000 */
.L_x_5758:
        /* <DEDUP_REMOVED lines=21> */
.L_x_5762:
[----:B------:R-:W-:Y:S05]  /*1f20*/  BSYNC B1 ;  /* 0x0000000000017941 */ /* 0x000fea0003800000 */
.L_x_5761:
[----:B------:R-:W-:Y:S01]  /*1f30*/  LEA R3, R0, 0x3b800000, 0x17 ;  /* 0x3b80000000037811 */ /* 0x000fe200078eb8ff */
[----:B------:R-:W-:-:S05]  /*1f40*/  IMAD.SHL.U32 R0, R2, 0x100000, RZ ;  /* 0x0010000002007824 */ /* 0x000fca00078e00ff */
[----:B------:R-:W-:-:S07]  /*1f50*/  LOP3.LUT R0, R3, R0, R4, 0xfe, !PT ;  /* 0x0000000003007212 */ /* 0x000fce00078efe04 */
.L_x_5760:
[----:B------:R-:W-:Y:S05]  /*1f60*/  BSYNC B0 ;  /* 0x0000000000007941 */ /* 0x000fea0003800000 */
.L_x_5759:
[----:B------:R-:W-:Y:S01]  /*1f70*/  FMUL.FTZ R0, R0, 1 ;  /* 0x3f80000000007820 */ /* 0x000fe20000410000 */
[----:B------:R-:W-:-:S03]  /*1f80*/  CS2R R6, SRZ ;  /* 0x0000000000067805 */ /* 0x000fc6000001ff00 */
[----:B------:R2:W3:Y:S01]  /*1f90*/  F2F.F64.F32 R4, R0 ;  /* 0x0000000000047310 */ /* 0x0004e20000201800 */
[----:B------:R-:W-:Y:S05]  /*1fa0*/  BRA `(.L_x_5744) ;  /* 0x00000004002c7947 */ /* 0x000fea0003800000 */
.L_x_5757:
        /* <DEDUP_REMOVED lines=21> */
.L_x_5766:
[----:B------:R-:W-:Y:S05]  /*2100*/  BSYNC B1 ;  /* 0x0000000000017941 */ /* 0x000fea0003800000 */
.L_x_5765:
[----:B------:R-:W-:Y:S01]  /*2110*/  LEA R3, R0, 0x37800000, 0x17 ;  /* 0x3780000000037811 */ /* 0x000fe200078eb8ff */
[----:B------:R-:W-:-:S05]  /*2120*/  IMAD.SHL.U32 R0, R2, 0x200000, RZ ;  /* 0x0020000002007824 */ /* 0x000fca00078e00ff */
[----:B------:R-:W-:-:S07]  /*2130*/  LOP3.LUT R0, R3, R0, R4, 0xfe, !PT ;  /* 0x0000000003007212 */ /* 0x000fce00078efe04 */
.L_x_5764:
[----:B------:R-:W-:Y:S05]  /*2140*/  BSYNC B0 ;  /* 0x0000000000007941 */ /* 0x000fea0003800000 */
.L_x_5763:
[----:B------:R-:W-:Y:S01]  /*2150*/  FMUL.FTZ R0, R0, 1 ;  /* 0x3f80000000007820 */ /* 0x000fe20000410000 */
[----:B------:R-:W-:-:S03]  /*2160*/  CS2R R6, SRZ ;  /* 0x0000000000067805 */ /* 0x000fc6000001ff00 */
[----:B------:R4:W0:Y:S01]  /*2170*/  F2F.F64.F32 R4, R0 ;  /* 0x0000000000047310 */ /* 0x0008220000201800 */
[----:B------:R-:W-:Y:S05]  /*2180*/  BRA `(.L_x_5744) ;  /* 0x0000000000b47947 */ /* 0x000fea0003800000 */
.L_x_5756:
        /* <DEDUP_REMOVED lines=14> */
.L_x_5770:
[----:B------:R-:W-:Y:S05]  /*2270*/  BSYNC B0 ;  /* 0x0000000000007941 */ /* 0x000fea0003800000 */
.L_x_5769:
[----:B------:R-:W-:Y:S01]  /*2280*/  FMUL.FTZ R0, R0, 1 ;  /* 0x3f80000000007820 */ /* 0x000fe20000410000 */
[----:B------:R-:W-:-:S03]  /*2290*/  CS2R R6, SRZ ;  /* 0x0000000000067805 */ /* 0x000fc6000001ff00 */
[----:B------:R0:W1:Y:S01]  /*22a0*/  F2F.F64.F32 R4, R0 ;  /* 0x0000000000047310 */ /* 0x0000620000201800 */
[----:B------:R-:W-:Y:S05]  /*22b0*/  BRA `(.L_x_5744) ;  /* 0x0000000000687947 */ /* 0x000fea0003800000 */
.L_x_5743:
        /* <DEDUP_REMOVED lines=16> */
.L_x_5771:
[----:B------:R-:W-:Y:S02]  /*23c0*/  CS2R R4, SRZ ;  /* 0x0000000000047805 */ /* 0x000fe4000001ff00 */
[----:B------:R-:W-:Y:S01]  /*23d0*/  CS2R R6, SRZ ;  /* 0x0000000000067805 */ /* 0x000fe2000001ff00 */
[----:B------:R-:W-:Y:S06]  /*23e0*/  BRA `(.L_x_5744) ;  /* 0x00000000001c7947 */ /* 0x000fec0003800000 */
.L_x_5768:
[----:B------:R-:W2:Y:S01]  /*23f0*/  LDG.E.64 R4, desc[UR36][R2.64] ;  /* 0x0000002402047981 */ /* 0x000ea2000c1e1b00 */
[----:B------:R-:W-:Y:S01]  /*2400*/  CS2R R6, SRZ ;  /* 0x0000000000067805 */ /* 0x000fe2000001ff00 */
[----:B--2---:R-:W0:Y:S01]  /*2410*/  I2F.F64.U64 R4, R4 ;  /* 0x0000000400047312 */ /* 0x004e220000301800 */
[----:B------:R-:W-:Y:S05]  /*2420*/  BRA `(.L_x_5744) ;  /* 0x00000000000c7947 */ /* 0x000fea0003800000 */
.L_x_5767:
[----:B------:R-:W2:Y:S01]  /*2430*/  LDG.E R2, desc[UR36][R2.64] ;  /* 0x0000002402027981 */ /* 0x000ea2000c1e1900 */
[----:B------:R-:W-:Y:S01]  /*2440*/  CS2R R6, SRZ ;  /* 0x0000000000067805 */ /* 0x000fe2000001ff00 */
[----:B--2---:R0:W1:Y:S06]  /*2450*/  I2F.F64.U32 R4, R2 ;  /* 0x0000000200047312 */ /* 0x00406c0000201800 */
.L_x_5744:
[----:B------:R-:W4:Y:S01]  /*2460*/  LDC.U8 R10, c[0x0][0x450] ;  /* 0x00011400ff0a7b82 */ /* 0x000f220000000000 */
[----:B------:R-:W-:Y:S02]  /*2470*/  ULDC.64 UR4, c[0x0][0x448] ;  /* 0x0001120000047ab9 */ /* 0x000fe40000000a00 */
[----:B0----5:R-:W-:Y:S02]  /*2480*/  DMUL R2, R6, UR4 ;  /* 0x0000000406027c28 */ /* 0x021fe40008000000 */
[----:B-123--:R-:W-:Y:S01]  /*2490*/  DMUL R8, R4, UR4 ;  /* 0x0000000404087c28 */ /* 0x00efe20008000000 */
[----:B------:R-:W-:-:S05]  /*24a0*/  ULDC.64 UR4, c[0x0][0x440] ;  /* 0x0001100000047ab9 */ /* 0x000fca0000000a00 */
[----:B------:R-:W-:Y:S02]  /*24b0*/  DFMA R4, R4, UR4, -R2 ;  /* 0x0000000404047c2b */ /* 0x000fe40008000802 */
[----:B------:R-:W-:Y:S01]  /*24c0*/  DFMA R6, R6, UR4, R8 ;  /* 0x0000000406067c2b */ /* 0x000fe20008000008 */
[----:B----4-:R-:W-:-:S04]  /*24d0*/  PRMT R0, R10, 0x9910, RZ ;  /* 0x000099100a007816 */ /* 0x010fc800000000ff */
        /* <DEDUP_REMOVED lines=10> */
[----:B------:R-:W0:Y:S02]  /*2580*/  F2I.F64.TRUNC R5, R4 ;  /* 0x0000000400057311 */ /* 0x000e24000030d100 */
[----:B0-----:R4:W-:Y:S01]  /*2590*/  STG.E.U8 desc[UR36][R16.64], R5 ;  /* 0x0000000510007986 */ /* 0x0019e2000c101124 */
[----:B------:R-:W-:Y:S05]  /*25a0*/  BRA `(.L_x_5777) ;  /* 0x0000001000187947 */ /* 0x000fea0003800000 */
.L_x_5775:
[----:B------:R-:W0:Y:S02]  /*25b0*/  F2I.S64.F64.TRUNC R4, R4 ;  /* 0x0000000400047311 */ /* 0x000e24000030d900 */
[----:B0-----:R-:W-:-:S05]  /*25c0*/  IMAD.MOV.U32 R3, RZ, RZ, R4 ;  /* 0x000000ffff037224 */ /* 0x001fca00078e0004 */
[----:B------:R3:W-:Y:S01]  /*25d0*/  STG.E.U8 desc[UR36][R16.64], R3 ;  /* 0x0000000310007986 */ /* 0x0007e2000c101124 */
[----:B------:R-:W-:Y:S05]  /*25e0*/  BRA `(.L_x_5777) ;  /* 0x0000001000087947 */ /* 0x000fea0003800000 */
.L_x_5774:
[----:B------:R-:W-:-:S13]  /*25f0*/  ISETP.NE.AND P0, PT, R0, 0x2, PT ;  /* 0x000000020000780c */ /* 0x000fda0003f05270 */
[----:B------:R-:W-:Y:S05]  /*2600*/  @!P0 BRA `(.L_x_5778) ;  /* 0x0000000000288947 */ /* 0x000fea0003800000 */
[----:B------:R-:W-:-:S13]  /*2610*/  ISETP.NE.AND P0, PT, R0, 0x3, PT ;  /* 0x000000030000780c */ /* 0x000fda0003f05270 */
[----:B------:R-:W-:Y:S05]  /*2620*/  @!P0 BRA `(.L_x_5779) ;  /* 0x0000000000148947 */ /* 0x000fea0003800000 */
[----:B------:R-:W-:-:S13]  /*2630*/  ISETP.NE.AND P0, PT, R0, 0x4, PT ;  /* 0x000000040000780c */ /* 0x000fda0003f05270 */
[----:B------:R-:W-:Y:S05]  /*2640*/  @P0 BRA `(.L_x_5776) ;  /* 0x0000000c00980947 */ /* 0x000fea0003800000 */
[----:B------:R-:W0:Y:S02]  /*2650*/  F2I.S64.F64.TRUNC R4, R4 ;  /* 0x0000000400047311 */ /* 0x000e24000030d900 */
[----:B0-----:R0:W-:Y:S01]  /*2660*/  STG.E.64 desc[UR36][R16.64], R4 ;  /* 0x0000000410007986 */ /* 0x0011e2000c101b24 */
[----:B------:R-:W-:Y:S05]  /*2670*/  BRA `(.L_x_5777) ;  /* 0x0000000c00e47947 */ /* 0x000fea0003800000 */
.L_x_5779:
[----:B------:R-:W0:Y:S02]  /*2680*/  F2I.F64.TRUNC R5, R4 ;  /* 0x0000000400057311 */ /* 0x000e24000030d100 */
[----:B0-----:R1:W-:Y:S01]  /*2690*/  STG.E desc[UR36][R16.64], R5 ;  /* 0x0000000510007986 */ /* 0x0013e2000c101924 */
[----:B------:R-:W-:Y:S05]  /*26a0*/  BRA `(.L_x_5777) ;  /* 0x0000000c00d87947 */ /* 0x000fea0003800000 */
.L_x_5778:
[----:B------:R-:W0:Y:S02]  /*26b0*/  F2I.F64.TRUNC R5, R4 ;  /* 0x0000000400057311 */ /* 0x000e24000030d100 */
[----:B0-----:R2:W-:Y:S01]  /*26c0*/  STG.E.U16 desc[UR36][R16.64], R5 ;  /* 0x0000000510007986 */ /* 0x0015e2000c101524 */
[----:B------:R-:W-:Y:S05]  /*26d0*/  BRA `(.L_x_5777) ;  /* 0x0000000c00cc7947 */ /* 0x000fea0003800000 */
.L_x_5773:
[----:B------:R-:W-:-:S13]  /*26e0*/  ISETP.GT.AND P0, PT, R0, 0x6, PT ;  /* 0x000000060000780c */ /* 0x000fda0003f04270 */
[----:B------:R-:W-:Y:S05]  /*26f0*/  @P0 BRA `(.L_x_5780) ;  /* 0x00000000004c0947 */ /* 0x000fea0003800000 */
[----:B------:R-:W-:-:S13]  /*2700*/  ISETP.NE.AND P0, PT, R0, 0x5, PT ;  /* 0x000000050000780c */ /* 0x000fda0003f05270 */
[----:B------:R-:W-:Y:S05]  /*2710*/  @!P0 BRA `(.L_x_5781) ;  /* 0x0000000000248947 */ /* 0x000fea0003800000 */
[----:B------:R-:W-:-:S13]  /*2720*/  ISETP.NE.AND P0, PT, R0, 0x6, PT ;  /* 0x000000060000780c */ /* 0x000fda0003f05270 */
[----:B------:R-:W-:Y:S05]  /*2730*/  @P0 BRA `(.L_x_5776) ;  /* 0x0000000c005c0947 */ /* 0x000fea0003800000 */
[----:B------:R-:W-:Y:S01]  /*2740*/  UMOV UR4, 0xf0000000 ;  /* 0xf000000000047882 */ /* 0x000fe20000000000 */
[----:B------:R-:W-:Y:S01]  /*2750*/  UMOV UR5, 0x380fffff ;  /* 0x380fffff00057882 */ /* 0x000fe20000000000 */
[----:B------:R-:W0:Y:S01]  /*2760*/  F2F.F32.F64 R3, R4 ;  /* 0x0000000400037310 */ /* 0x000e220000301000 */
[----:B------:R-:W-:-:S14]  /*2770*/  DSETP.GEU.AND P0, PT, |R4|, UR4, PT ;  /* 0x0000000404007e2a */ /* 0x000fdc000bf0e200 */
[----:B0-----:R-:W-:-:S05]  /*2780*/  @!P0 FMUL R3, R3, 1.175494350822287508e-38 ;  /* 0x0080000003038820 */ /* 0x001fca0000400000 */
[----:B------:R0:W-:Y:S01]  /*2790*/  STG.E desc[UR36][R16.64], R3 ;  /* 0x0000000310007986 */ /* 0x0001e2000c101924 */
[----:B------:R-:W-:Y:S05]  /*27a0*/  BRA `(.L_x_5777) ;  /* 0x0000000c00987947 */ /* 0x000fea0003800000 */
.L_x_5781:
[----:B------:R-:W-:Y:S01]  /*27b0*/  UMOV UR4, 0xf0000000 ;  /* 0xf000000000047882 */ /* 0x000fe20000000000 */
[----:B------:R-:W-:Y:S01]  /*27c0*/  UMOV UR5, 0x380fffff ;  /* 0x380fffff00057882 */ /* 0x000fe20000000000 */
[----:B------:R-:W0:Y:S01]  /*27d0*/  F2F.F32.F64 R0, R4 ;  /* 0x0000000400007310 */ /* 0x000e220000301000 */
[----:B------:R-:W-:-:S14]  /*27e0*/  DSETP.GEU.AND P0, PT, |R4|, UR4, PT ;  /* 0x0000000404007e2a */ /* 0x000fdc000bf0e200 */
[----:B0-----:R-:W-:-:S05]  /*27f0*/  @!P0 FMUL R0, R0, 1.175494350822287508e-38 ;  /* 0x0080000000008820 */ /* 0x001fca0000400000 */
[----:B------:R-:W-:-:S05]  /*2800*/  F2FP.F16.F32.PACK_AB R0, RZ, R0 ;  /* 0x00000000ff00723e */ /* 0x000fca00000000ff */
[----:B------:R0:W-:Y:S01]  /*2810*/  STG.E.U16 desc[UR36][R16.64], R0 ;  /* 0x0000000010007986 */ /* 0x0001e2000c101524 */
[----:B------:R-:W-:Y:S05]  /*2820*/  BRA `(.L_x_5777) ;  /* 0x0000000c00787947 */ /* 0x000fea0003800000 */
.L_x_5780:
[----:B------:R-:W-:-:S13]  /*2830*/  ISETP.NE.AND P0, PT, R0, 0x7, PT ;  /* 0x000000070000780c */ /* 0x000fda0003f05270 */
[----:B------:R-:W-:Y:S05]  /*2840*/  @!P0 BRA `(.L_x_5782) ;  /* 0x0000000000648947 */ /* 0x000fea0003800000 */
[----:B------:R-:W-:-:S13]  /*2850*/  ISETP.NE.AND P0, PT, R0, 0x8, PT ;  /* 0x000000080000780c */ /* 0x000fda0003f05270 */
[----:B------:R-:W-:Y:S05]  /*2860*/  @!P0 BRA `(.L_x_5783) ;  /* 0x0000000000308947 */ /* 0x000fea0003800000 */
[----:B------:R-:W-:-:S13]  /*2870*/  ISETP.NE.AND P0, PT, R0, 0x9, PT ;  /* 0x000000090000780c */ /* 0x000fda0003f05270 */
[----:B------:R-:W-:Y:S05]  /*2880*/  @P0 BRA `(.L_x_5776) ;  /* 0x0000000c00080947 */ /* 0x000fea0003800000 */
[----:B------:R-:W-:Y:S01]  /*2890*/  UMOV UR4, 0xf0000000 ;  /* 0xf000000000047882 */ /* 0x000fe20000000000 */
[----:B------:R-:W-:Y:S01]  /*28a0*/  UMOV UR5, 0x380fffff ;  /* 0x380fffff00057882 */ /* 0x000fe20000000000 */
[----:B------:R-:W0:Y:S01]  /*28b0*/  F2F.F32.F64 R3, R6 ;  /* 0x0000000600037310 */ /* 0x000e220000301000 */
[----:B------:R-:W-:Y:S02]  /*28c0*/  DSETP.GEU.AND P0, PT, |R6|, UR4, PT ;  /* 0x0000000406007e2a */ /* 0x000fe4000bf0e200 */
[----:B------:R-:W-:-:S05]  /*28d0*/  DSETP.GEU.AND P1, PT, |R4|, UR4, PT ;  /* 0x0000000404007e2a */ /* 0x000fca000bf2e200 */
[----:B------:R-:W1:Y:S07]  /*28e0*/  F2F.F32.F64 R2, R4 ;  /* 0x0000000400027310 */ /* 0x000e6e0000301000 */
[----:B0-----:R-:W-:Y:S02]  /*28f0*/  @!P0 FMUL R3, R3, 1.175494350822287508e-38 ;  /* 0x0080000003038820 */ /* 0x001fe40000400000 */
[----:B-1----:R-:W-:-:S05]  /*2900*/  @!P1 FMUL R2, R2, 1.175494350822287508e-38 ;  /* 0x0080000002029820 */ /* 0x002fca0000400000 */
[----:B------:R0:W-:Y:S01]  /*2910*/  STG.E.64 desc[UR36][R16.64], R2 ;  /* 0x0000000210007986 */ /* 0x0001e2000c101b24 */
[----:B------:R-:W-:Y:S05]  /*2920*/  BRA `(.L_x_5777) ;  /* 0x0000000c00387947 */ /* 0x000fea0003800000 */
.L_x_5783:
        /* <DEDUP_REMOVED lines=8> */
[----:B------:R-:W-:-:S05]  /*29b0*/  F2FP.F16.F32.PACK_AB R3, R0, R3 ;  /* 0x000000030003723e */ /* 0x000fca00000000ff */
[----:B------:R0:W-:Y:S01]  /*29c0*/  STG.E desc[UR36][R16.64], R3 ;  /* 0x0000000310007986 */ /* 0x0001e2000c101924 */
[----:B------:R-:W-:Y:S05]  /*29d0*/  BRA `(.L_x_5777) ;  /* 0x0000000c000c7947 */ /* 0x000fea0003800000 */
.L_x_5782:
[----:B------:R0:W-:Y:S01]  /*29e0*/  STG.E.64 desc[UR36][R16.64], R4 ;  /* 0x0000000410007986 */ /* 0x0001e2000c101b24 */
[----:B------:R-:W-:Y:S05]  /*29f0*/  BRA `(.L_x_5777) ;  /* 0x0000000c00047947 */ /* 0x000fea0003800000 */
.L_x_5772:
        /* <DEDUP_REMOVED lines=8> */
[----:B------:R-:W-:-:S06]  /*2a80*/  DSETP.NEU.AND P0, PT, R6, RZ, PT ;  /* 0x000000ff0600722a */ /* 0x000fcc0003f0d000 */
[----:B------:R-:W-:-:S06]  /*2a90*/  DSETP.NEU.OR P0, PT, R4, RZ, P0 ;  /* 0x000000ff0400722a */ /* 0x000fcc000070d400 */
[----:B------:R-:W-:-:S05]  /*2aa0*/  SEL R3, RZ, 0x1, !P0 ;  /* 0x00000001ff037807 */ /* 0x000fca0004000000 */
[----:B------:R0:W-:Y:S01]  /*2ab0*/  STG.E.U8 desc[UR36][R16.64], R3 ;  /* 0x0000000310007986 */ /* 0x0001e2000c101124 */
[----:B------:R-:W-:Y:S05]  /*2ac0*/  BRA `(.L_x_5777) ;  /* 0x0000000800d07947 */ /* 0x000fea0003800000 */
.L_x_5786:
[----:B------:R0:W-:Y:S01]  /*2ad0*/  STG.E.128 desc[UR36][R16.64], R4 ;  /* 0x0000000410007986 */ /* 0x0001e2000c101d24 */
[----:B------:R-:W-:Y:S05]  /*2ae0*/  BRA `(.L_x_5777) ;  /* 0x0000000800c87947 */ /* 0x000fea0003800000 */
.L_x_5785:
        /* <DEDUP_REMOVED lines=9> */
[----:B------:R-:W-:Y:S01]  /*2b80*/  DSETP.GEU.AND P0, PT, |R4|, UR4, PT ;  /* 0x0000000404007e2a */ /* 0x000fe2000bf0e200 */
[----:B------:R-:W-:-:S13]  /*2b90*/  BSSY B0, `(.L_x_5789) ;  /* 0x000000f000007945 */ /* 0x000fda0003800000 */
[----:B0-----:R-:W-:-:S05]  /*2ba0*/  @!P0 FMUL R7, R7, 1.175494350822287508e-38 ;  /* 0x0080000007078820 */ /* 0x001fca0000400000 */
        /* <DEDUP_REMOVED lines=13> */
.L_x_5790:
[----:B------:R-:W-:Y:S05]  /*2c80*/  BSYNC B0 ;  /* 0x0000000000007941 */ /* 0x000fea0003800000 */
.L_x_5789:
[----:B------:R-:W-:-:S05]  /*2c90*/  LOP3.LUT R3, R0, R3, RZ, 0xfc, !PT ;  /* 0x0000000300037212 */ /* 0x000fca00078efcff */
[----:B------:R0:W-:Y:S01]  /*2ca0*/  STG.E.U8 desc[UR36][R16.64], R3 ;  /* 0x0000000310007986 */ /* 0x0001e2000c101124 */
[----:B------:R-:W-:Y:S05]  /*2cb0*/  BRA `(.L_x_5777) ;  /* 0x0000000800547947 */ /* 0x000fea0003800000 */
.L_x_5788:
[----:B------:R-:W-:Y:S01]  /*2cc0*/  UMOV UR4, 0xf0000000 ;  /* 0xf000000000047882 */ /* 0x000fe20000000000 */
[----:B------:R-:W-:Y:S01]  /*2cd0*/  UMOV UR5, 0x380fffff ;  /* 0x380fffff00057882 */ /* 0x000fe20000000000 */
[----:B------:R-:W0:Y:S01]  /*2ce0*/  F2F.F32.F64 R3, R4 ;  /* 0x0000000400037310 */ /* 0x000e220000301000 */
[----:B------:R-:W-:Y:S01]  /*2cf0*/  DSETP.GEU.AND P0, PT, |R4|, UR4, PT ;  /* 0x0000000404007e2a */ /* 0x000fe2000bf0e200 */
[----:B------:R-:W-:-:S13]  /*2d00*/  BSSY B0, `(.L_x_5791) ;  /* 0x0000010000007945 */ /* 0x000fda0003800000 */
[----:B0-----:R-:W-:-:S05]  /*2d10*/  @!P0 FMUL R3, R3, 1.175494350822287508e-38 ;  /* 0x0080000003038820 */ /* 0x001fca0000400000 */
        /* <DEDUP_REMOVED lines=11> */
.L_x_5792:
[----:B------:R-:W-:Y:S01]  /*2dd0*/  IMAD.MOV.U32 R0, RZ, RZ, 0x7f ;  /* 0x0000007fff007424 */ /* 0x000fe200078e00ff */
[----:B------:R-:W-:-:S04]  /*2de0*/  ISETP.GT.U32.AND P0, PT, R2, 0x7f800000, PT ;  /* 0x7f8000000200780c */ /* 0x000fc80003f04070 */
[----:B------:R-:W-:-:S09]  /*2df0*/  SEL R0, R0, 0x7c, P0 ;  /* 0x0000007c00007807 */ /* 0x000fd20000000000 */
.L_x_5793:
[----:B------:R-:W-:Y:S05]  /*2e00*/  BSYNC B0 ;  /* 0x0000000000007941 */ /* 0x000fea0003800000 */
.L_x_5791:
[----:B------:R-:W-:-:S04]  /*2e10*/  LOP3.LUT R2, R3, 0x80000000, RZ, 0xc0, !PT ;  /* 0x8000000003027812 */ /* 0x000fc800078ec0ff */
[----:B------:R-:W-:-:S04]  /*2e20*/  SHF.R.U32.HI R3, RZ, 0x18, R2 ;  /* 0x00000018ff037819 */ /* 0x000fc80000011602 */
[----:B------:R-:W-:-:S05]  /*2e30*/  LOP3.LUT R3, R0, R3, RZ, 0xfc, !PT ;  /* 0x0000000300037212 */ /* 0x000fca00078efcff */
[----:B------:R0:W-:Y:S01]  /*2e40*/  STG.E.U8 desc[UR36][R16.64], R3 ;  /* 0x0000000310007986 */ /* 0x0001e2000c101124 */
[----:B------:R-:W-:Y:S05]  /*2e50*/  BRA `(.L_x_5777) ;  /* 0x0000000400ec7947 */ /* 0x000fea0003800000 */
.L_x_5787:
[----:B------:R-:W-:Y:S01]  /*2e60*/  UMOV UR4, 0xf0000000 ;  /* 0xf000000000047882 */ /* 0x000fe20000000000 */
[----:B------:R-:W-:Y:S01]  /*2e70*/  UMOV UR5, 0x380fffff ;  /* 0x380fffff00057882 */ /* 0x000fe20000000000 */
[----:B------:R-:W0:Y:S01]  /*2e80*/  F2F.F32.F64 R0, R4 ;  /* 0x0000000400007310 */ /* 0x000e220000301000 */
[----:B------:R-:W-:-:S14]  /*2e90*/  DSETP.GEU.AND P0, PT, |R4|, UR4, PT ;  /* 0x0000000404007e2a */ /* 0x000fdc000bf0e200 */
[----:B0-----:R-:W-:-:S05]  /*2ea0*/  @!P0 FMUL R0, R0, 1.175494350822287508e-38 ;  /* 0x0080000000008820 */ /* 0x001fca0000400000 */
[----:B------:R-:W-:-:S05]  /*2eb0*/  F2FP.BF16.F32.PACK_AB R0, RZ, R0 ;  /* 0x00000000ff00723e */ /* 0x000fca00000010ff */
[----:B------:R0:W-:Y:S01]  /*2ec0*/  STG.E.U16 desc[UR36][R16.64], R0 ;  /* 0x0000000010007986 */ /* 0x0001e2000c101524 */
[----:B------:R-:W-:Y:S05]  /*2ed0*/  BRA `(.L_x_5777) ;  /* 0x0000000400cc7947 */ /* 0x000fea0003800000 */
.L_x_5784:
        /* <DEDUP_REMOVED lines=8> */
[----:B------:R-:W0:Y:S02]  /*2f60*/  F2I.U32.F64.TRUNC R5, R4 ;  /* 0x0000000400057311 */ /* 0x000e24000030d000 */
[----:B0-----:R0:W-:Y:S01]  /*2f70*/  STG.E.U16 desc[UR36][R16.64], R5 ;  /* 0x0000000510007986 */ /* 0x0011e2000c101524 */
[----:B------:R-:W-:Y:S05]  /*2f80*/  BRA `(.L_x_5777) ;  /* 0x0000000400a07947 */ /* 0x000fea0003800000 */
.L_x_5796:
[----:B------:R-:W-:Y:S01]  /*2f90*/  UMOV UR4, 0xf0000000 ;  /* 0xf000000000047882 */ /* 0x000fe20000000000 */
[----:B------:R-:W-:Y:S01]  /*2fa0*/  UMOV UR5, 0x380fffff ;  /* 0x380fffff00057882 */ /* 0x000fe20000000000 */
[----:B------:R-:W0:Y:S01]  /*2fb0*/  F2F.F32.F64 R3, R4 ;  /* 0x0000000400037310 */ /* 0x000e220000301000 */
[----:B------:R-:W-:Y:S01]  /*2fc0*/  DSETP.GEU.AND P0, PT, |R4|, UR4, PT ;  /* 0x0000000404007e2a */ /* 0x000fe2000bf0e200 */
[----:B------:R-:W-:Y:S01]  /*2fd0*/  BSSY B0, `(.L_x_5797) ;  /* 0x0000015000007945 */ /* 0x000fe20003800000 */
[----:B------:R-:W-:-:S12]  /*2fe0*/  IMAD.MOV.U32 R8, RZ, RZ, 0x80 ;  /* 0x00000080ff087424 */ /* 0x000fd800078e00ff */
[----:B0-----:R-:W-:-:S05]  /*2ff0*/  @!P0 FMUL R3, R3, 1.175494350822287508e-38 ;  /* 0x0080000003038820 */ /* 0x001fca0000400000 */
        /* <DEDUP_REMOVED lines=14> */
.L_x_5799:
[----:B------:R-:W-:-:S04]  /*30e0*/  LOP3.LUT R2, R3, 0x80000000, RZ, 0xc0, !PT ;  /* 0x8000000003027812 */ /* 0x000fc800078ec0ff */
[----:B------:R-:W-:-:S04]  /*30f0*/  SHF.R.U32.HI R3, RZ, 0x18, R2 ;  /* 0x00000018ff037819 */ /* 0x000fc80000011602 */
[----:B------:R-:W-:-:S04]  /*3100*/  LOP3.LUT R0, R0, R3, RZ, 0xfc, !PT ;  /* 0x0000000300007212 */ /* 0x000fc800078efcff */
[----:B------:R-:W-:-:S07]  /*3110*/  PRMT R8, R0, 0x7610, R8 ;  /* 0x0000761000087816 */ /* 0x000fce0000000008 */
.L_x_5798:
[----:B------:R-:W-:Y:S05]  /*3120*/  BSYNC B0 ;  /* 0x0000000000007941 */ /* 0x000fea0003800000 */
.L_x_5797:
[----:B------:R0:W-:Y:S01]  /*3130*/  STG.E.U8 desc[UR36][R16.64], R8 ;  /* 0x0000000810007986 */ /* 0x0001e2000c101124 */
[----:B------:R-:W-:Y:S05]  /*3140*/  BRA `(.L_x_5777) ;  /* 0x0000000400307947 */ /* 0x000fea0003800000 */
.L_x_5795:
        /* <DEDUP_REMOVED lines=21> */
.L_x_5802:
[----:B------:R-:W-:-:S04]  /*32a0*/  LOP3.LUT R2, R3, 0x80000000, RZ, 0xc0, !PT ;  /* 0x8000000003027812 */ /* 0x000fc800078ec0ff */
[----:B------:R-:W-:-:S04]  /*32b0*/  SHF.R.U32.HI R3, RZ, 0x18, R2 ;  /* 0x00000018ff037819 */ /* 0x000fc80000011602 */
[----:B------:R-:W-:-:S04]  /*32c0*/  LOP3.LUT R0, R0, R3, RZ, 0xfc, !PT ;  /* 0x0000000300007212 */ /* 0x000fc800078efcff */
[----:B------:R-:W-:-:S07]  /*32d0*/  PRMT R8, R0, 0x7610, R8 ;  /* 0x0000761000087816 */ /* 0x000fce0000000008 */
.L_x_5801:
[----:B------:R-:W-:Y:S05]  /*32e0*/  BSYNC B0 ;  /* 0x0000000000007941 */ /* 0x000fea0003800000 */
.L_x_5800:
[----:B------:R0:W-:Y:S01]  /*32f0*/  STG.E.U8 desc[UR36][R16.64], R8 ;  /* 0x0000000810007986 */ /* 0x0001e2000c101124 */
[----:B------:R-:W-:Y:S05]  /*3300*/  BRA `(.L_x_5777) ;  /* 0x0000000000c07947 */ /* 0x000fea0003800000 */
.L_x_5794:
        /* <DEDUP_REMOVED lines=26> */
.L_x_5776:
        /* <DEDUP_REMOVED lines=16> */
.L_x_5805:
[----:B------:R-:W-:Y:S05]  /*35b0*/  BRA `(.L_x_5777) ;  /* 0x0000000000147947 */ /* 0x000fea0003800000 */
.L_x_5804:
[----:B------:R-:W0:Y:S02]  /*35c0*/  F2I.U64.F64.TRUNC R4, R4 ;  /* 0x0000000400047311 */ /* 0x000e24000030d800 */
[----:B0-----:R0:W-:Y:S01]  /*35d0*/  STG.E.64 desc[UR36][R16.64], R4 ;  /* 0x0000000410007986 */ /* 0x0011e2000c101b24 */
[----:B------:R-:W-:Y:S05]  /*35e0*/  BRA `(.L_x_5777) ;  /* 0x0000000000087947 */ /* 0x000fea0003800000 */
.L_x_5803:
[----:B------:R-:W0:Y:S02]  /*35f0*/  F2I.U32.F64.TRUNC R5, R4 ;  /* 0x0000000400057311 */ /* 0x000e24000030d000 */
[----:B0-----:R0:W-:Y:S02]  /*3600*/  STG.E desc[UR36][R16.64], R5 ;  /* 0x0000000510007986 */ /* 0x0011e4000c101924 */
.L_x_5777:
[----:B------:R-:W-:-:S04]  /*3610*/  IMAD R18, R23, 0x200, R18 ;  /* 0x0000020017127824 */ /* 0x000fc800078e0212 */
[----:B------:R-:W-:-:S07]  /*3620*/  VIADD R19, R18, 0x80 ;  /* 0x0000008012137836 */ /* 0x000fce0000000000 */
.L_x_5737:
[----:B------:R-:W-:Y:S05]  /*3630*/  BSYNC B6 ;  /* 0x0000000000067941 */ /* 0x000fea0003800000 */
.L_x_5736:
        /* <DEDUP_REMOVED lines=307> */
.L_x_5808:
        /* <DEDUP_REMOVED lines=22> */
.L_x_5812:
[----:B------:R-:W2:Y:S01]  /*4ad0*/  LDG.E.U8 R2, desc[UR36][R2.64] ;  /* 0x0000002402027981 */ /* 0x000ea2000c1e1100 */
[----:B------:R-:W-:Y:S01]  /*4ae0*/  CS2R R6, SRZ ;  /* 0x0000000000067805 */ /* 0x000fe2000001ff00 */
[----:B--2---:R0:W1:Y:S01]  /*4af0*/  I2F.F64.U16 R4, R2 ;  /* 0x0000000200047312 */ /* 0x0040620000101800 */
[----:B------:R-:W-:Y:S05]  /*4b00*/  BRA `(.L_x_5814) ;  /* 0x0000000c00c87947 */ /* 0x000fea0003800000 */
.L_x_5811:
        /* <DEDUP_REMOVED lines=10> */
.L_x_5816:
[----:B------:R-:W2:Y:S01]  /*4bb0*/  LDG.E R2, desc[UR36][R2.64] ;  /* 0x0000002402027981 */ /* 0x000ea2000c1e1900 */
[----:B------:R-:W-:Y:S01]  /*4bc0*/  CS2R R6, SRZ ;  /* 0x0000000000067805 */ /* 0x000fe2000001ff00 */
[----:B--2---:R0:W1:Y:S01]  /*4bd0*/  I2F.F64 R4, R2 ;  /* 0x0000000200047312 */ /* 0x0040620000201c00 */
[----:B------:R-:W-:Y:S05]  /*4be0*/  BRA `(.L_x_5814) ;  /* 0x0000000c00907947 */ /* 0x000fea0003800000 */
.L_x_5815:
[----:B------:R-:W2:Y:S01]  /*4bf0*/  LDG.E.U16 R2, desc[UR36][R2.64] ;  /* 0x0000002402027981 */ /* 0x000ea2000c1e1500 */
[----:B------:R-:W-:Y:S01]  /*4c00*/  CS2R R6, SRZ ;  /* 0x0000000000067805 */ /* 0x000fe2000001ff00 */
[----:B--2---:R0:W1:Y:S01]  /*4c10*/  I2F.F64.S16 R4, R2 ;  /* 0x0000000200047312 */ /* 0x0040620000101c00 */
[----:B------:R-:W-:Y:S05]  /*4c20*/  BRA `(.L_x_5814) ;  /* 0x0000000c00807947 */ /* 0x000fea0003800000 */
.L_x_5810:
        /* <DEDUP_REMOVED lines=11> */
.L_x_5818:
[----:B------:R-:W2:Y:S01]  /*4ce0*/  LDG.E.U16 R0, desc[UR36][R2.64] ;  /* 0x0000002402007981 */ /* 0x000ea2000c1e1500 */
[----:B------:R-:W-:Y:S01]  /*4cf0*/  CS2R R6, SRZ ;  /* 0x0000000000067805 */ /* 0x000fe2000001ff00 */
[----:B--2---:R-:W-:-:S05]  /*4d00*/  HADD2.F32 R0, -RZ, R0.H0_H0 ;  /* 0x20000000ff007230 */ /* 0x004fca0000004100 */
[----:B------:R-:W-:-:S04]  /*4d10*/  FMUL.FTZ R0, R0, 1 ;  /* 0x3f80000000007820 */ /* 0x000fc80000410000 */
[----:B------:R0:W1:Y:S01]  /*4d20*/  F2F.F64.F32 R4, R0 ;  /* 0x0000000000047310 */ /* 0x0000620000201800 */
[----:B------:R-:W-:Y:S05]  /*4d30*/  BRA `(.L_x_5814) ;  /* 0x0000000c003c7947 */ /* 0x000fea0003800000 */
.L_x_5817:
        /* <DEDUP_REMOVED lines=12> */
.L_x_5820:
        /* <DEDUP_REMOVED lines=8> */
.L_x_5819:
[----:B------:R0:W5:Y:S01]  /*4e80*/  LDG.E.64 R4, desc[UR36][R2.64] ;  /* 0x0000002402047981 */ /* 0x000162000c1e1b00 */
[----:B------:R-:W-:Y:S01]  /*4e90*/  CS2R R6, SRZ ;  /* 0x0000000000067805 */ /* 0x000fe2000001ff00 */
[----:B------:R-:W-:Y:S06]  /*4ea0*/  BRA `(.L_x_5814) ;  /* 0x0000000800e07947 */ /* 0x000fec0003800000 */
.L_x_5809:
        /* <DEDUP_REMOVED lines=14> */
.L_x_5823:
[----:B------:R0:W5:Y:S01]  /*4f90*/  LDG.E.128 R4, desc[UR36][R2.64] ;  /* 0x0000002402047981 */ /* 0x000162000c1e1d00 */
[----:B------:R-:W-:Y:S05]  /*4fa0*/  BRA `(.L_x_5814) ;  /* 0x0000000800a07947 */ /* 0x000fea0003800000 */
.L_x_5822:
        /* <DEDUP_REMOVED lines=29> */
.L_x_5825:
        /* <DEDUP_REMOVED lines=16> */
.L_x_5824:
[----:B------:R-:W2:Y:S01]  /*5280*/  LDG.E.U16 R0, desc[UR36][R2.64] ;  /* 0x0000002402007981 */ /* 0x000ea2000c1e1500 */
[----:B------:R-:W-:Y:S01]  /*5290*/  CS2R R6, SRZ ;  /* 0x0000000000067805 */ /* 0x000fe2000001ff00 */
[----:B--2---:R-:W-:-:S04]  /*52a0*/  IMAD.U32 R0, R0, 0x10000, RZ ;  /* 0x0001000000007824 */ /* 0x004fc800078e00ff */
[----:B------:R-:W-:-:S04]  /*52b0*/  FMUL.FTZ R0, R0, 1 ;  /* 0x3f80000000007820 */ /* 0x000fc80000410000 */
[----:B------:R0:W1:Y:S01]  /*52c0*/  F2F.F64.F32 R4, R0 ;  /* 0x0000000000047310 */ /* 0x0000620000201800 */
[----:B------:R-:W-:Y:S05]  /*52d0*/  BRA `(.L_x_5814) ;  /* 0x0000000400d47947 */ /* 0x000fea0003800000 */
.L_x_5821:
        /* <DEDUP_REMOVED lines=12> */
.L_x_5828:
        /* <DEDUP_REMOVED lines=21> */
.L_x_5832:
[----:B------:R-:W-:Y:S05]  /*54f0*/  BSYNC B1 ;  /* 0x0000000000017941 */ /* 0x000fea0003800000 */
.L_x_5831:
[----:B------:R-:W-:Y:S01]  /*5500*/  LEA R3, R0, 0x3b800000, 0x17 ;  /* 0x3b80000000037811 */ /* 0x000fe200078eb8ff */
[----:B------:R-:W-:-:S05]  /*5510*/  IMAD.SHL.U32 R0, R2, 0x100000, RZ ;  /* 0x0010000002007824 */ /* 0x000fca00078e00ff */
[----:B------:R-:W-:-:S07]  /*5520*/  LOP3.LUT R0, R3, R0, R4, 0xfe, !PT ;  /* 0x0000000003007212 */ /* 0x000fce00078efe04 */
.L_x_5830:
[----:B------:R-:W-:Y:S05]  /*5530*/  BSYNC B0 ;  /* 0x0000000000007941 */ /* 0x000fea0003800000 */
.L_x_5829:
[----:B------:R-:W-:Y:S01]  /*5540*/  FMUL.FTZ R0, R0, 1 ;  /* 0x3f80000000007820 */ /* 0x000fe20000410000 */
[----:B------:R-:W-:-:S03]  /*5550*/  CS2R R6, SRZ ;  /* 0x0000000000067805 */ /* 0x000fc6000001ff00 */
[----:B------:R2:W3:Y:S01]  /*5560*/  F2F.F64.F32 R4, R0 ;  /* 0x0000000000047310 */ /* 0x0004e20000201800 */
[----:B------:R-:W-:Y:S05]  /*5570*/  BRA `(.L_x_5814) ;  /* 0x00000004002c7947 */ /* 0x000fea0003800000 */
.L_x_5827:
        /* <DEDUP_REMOVED lines=21> */
.L_x_5836:
[----:B------:R-:W-:Y:S05]  /*56d0*/  BSYNC B1 ;  /* 0x0000000000017941 */ /* 0x000fea0003800000 */
.L_x_5835:
[----:B------:R-:W-:Y:S01]  /*56e0*/  LEA R3, R0, 0x37800000, 0x17 ;  /* 0x3780000000037811 */ /* 0x000fe200078eb8ff */
[----:B------:R-:W-:-:S05]  /*56f0*/  IMAD.SHL.U32 R0, R2, 0x200000, RZ ;  /* 0x0020000002007824 */ /* 0x000fca00078e00ff */
[----:B------:R-:W-:-:S07]  /*5700*/  LOP3.LUT R0, R3, R0, R4, 0xfe, !PT ;  /* 0x0000000003007212 */ /* 0x000fce00078efe04 */
.L_x_5834:
[----:B------:R-:W-:Y:S05]  /*5710*/  BSYNC B0 ;  /* 0x0000000000007941 */ /* 0x000fea0003800000 */
.L_x_5833:
[----:B------:R-:W-:Y:S01]  /*5720*/  FMUL.FTZ R0, R0, 1 ;  /* 0x3f80000000007820 */ /* 0x000fe20000410000 */
[----:B------:R-:W-:-:S03]  /*5730*/  CS2R R6, SRZ ;  /* 0x0000000000067805 */ /* 0x000fc6000001ff00 */
[----:B------:R4:W0:Y:S01]  /*5740*/  F2F.F64.F32 R4, R0 ;  /* 0x0000000000047310 */ /* 0x0008220000201800 */
[----:B------:R-:W-:Y:S05]  /*5750*/  BRA `(.L_x_5814) ;  /* 0x0000000000b47947 */ /* 0x000fea0003800000 */
.L_x_5826:
        /* <DEDUP_REMOVED lines=14> */
.L_x_5840:
[----:B------:R-:W-:Y:S05]  /*5840*/  BSYNC B0 ;  /* 0x0000000000007941 */ /* 0x000fea0003800000 */
.L_x_5839:
[----:B------:R-:W-:Y:S01]  /*5850*/  FMUL.FTZ R0, R0, 1 ;  /* 0x3f80000000007820 */ /* 0x000fe20000410000 */
[----:B------:R-:W-:-:S03]  /*5860*/  CS2R R6, SRZ ;  /* 0x0000000000067805 */ /* 0x000fc6000001ff00 */
[----:B------:R0:W1:Y:S01]  /*5870*/  F2F.F64.F32 R4, R0 ;  /* 0x0000000000047310 */ /* 0x0000620000201800 */
[----:B------:R-:W-:Y:S05]  /*5880*/  BRA `(.L_x_5814) ;  /* 0x0000000000687947 */ /* 0x000fea0003800000 */
.L_x_5813:
        /* <DEDUP_REMOVED lines=16> */
.L_x_5841:
[----:B------:R-:W-:Y:S02]  /*5990*/  CS2R R4, SRZ ;  /* 0x0000000000047805 */ /* 0x000fe4000001ff00 */
[----:B------:R-:W-:Y:S01]  /*59a0*/  CS2R R6, SRZ ;  /* 0x0000000000067805 */ /* 0x000fe2000001ff00 */
[----:B------:R-:W-:Y:S06]  /*59b0*/  BRA `(.L_x_5814) ;  /* 0x00000000001c7947 */ /* 0x000fec0003800000 */
.L_x_5838:
[----:B------:R-:W2:Y:S01]  /*59c0*/  LDG.E.64 R4, desc[UR36][R2.64] ;  /* 0x0000002402047981 */ /* 0x000ea2000c1e1b00 */
[----:B------:R-:W-:Y:S01]  /*59d0*/  CS2R R6, SRZ ;  /* 0x0000000000067805 */ /* 0x000fe2000001ff00 */
[----:B--2---:R-:W0:Y:S01]  /*59e0*/  I2F.F64.U64 R4, R4 ;  /* 0x0000000400047312 */ /* 0x004e220000301800 */
[----:B------:R-:W-:Y:S05]  /*59f0*/  BRA `(.L_x_5814) ;  /* 0x00000000000c7947 */ /* 0x000fea0003800000 */
.L_x_5837:
[----:B------:R-:W2:Y:S01]  /*5a00*/  LDG.E R2, desc[UR36][R2.64] ;  /* 0x0000002402027981 */ /* 0x000ea2000c1e1900 */
[----:B------:R-:W-:Y:S01]  /*5a10*/  CS2R R6, SRZ ;  /* 0x0000000000067805 */ /* 0x000fe2000001ff00 */
[----:B--2---:R0:W1:Y:S06]  /*5a20*/  I2F.F64.U32 R4, R2 ;  /* 0x0000000200047312 */ /* 0x00406c0000201800 */
.L_x_5814:
        /* <DEDUP_REMOVED lines=21> */
.L_x_5845:
[----:B------:R-:W0:Y:S02]  /*5b80*/  F2I.S64.F64.TRUNC R4, R4 ;  /* 0x0000000400047311 */ /* 0x000e24000030d900 */
[----:B0-----:R-:W-:-:S05]  /*5b90*/  IMAD.MOV.U32 R3, RZ, RZ, R4 ;  /* 0x000000ffff037224 */ /* 0x001fca00078e0004 */
[----:B------:R0:W-:Y:S01]  /*5ba0*/  STG.E.U8 desc[UR36][R16.64], R3 ;  /* 0x0000000310007986 */ /* 0x0001e2000c101124 */
[----:B------:R-:W-:Y:S05]  /*5bb0*/  BRA `(.L_x_5847) ;  /* 0x0000001000087947 */ /* 0x000fea0003800000 */
.L_x_5844:
        /* <DEDUP_REMOVED lines=9> */
.L_x_5849:
[----:B------:R-:W0:Y:S02]  /*5c50*/  F2I.F64.TRUNC R5, R4 ;  /* 0x0000000400057311 */ /* 0x000e24000030d100 */
[----:B0-----:R0:W-:Y:S01]  /*5c60*/  STG.E desc[UR36][R16.64], R5 ;  /* 0x0000000510007986 */ /* 0x0011e2000c101924 */
[----:B------:R-:W-:Y:S05]  /*5c70*/  BRA `(.L_x_5847) ;  /* 0x0000000c00d87947 */ /* 0x000fea0003800000 */
.L_x_5848:
[----:B------:R-:W0:Y:S02]  /*5c80*/  F2I.F64.TRUNC R5, R4 ;  /* 0x0000000400057311 */ /* 0x000e24000030d100 */
[----:B0-----:R0:W-:Y:S01]  /*5c90*/  STG.E.U16 desc[UR36][R16.64], R5 ;  /* 0x0000000510007986 */ /* 0x0011e2000c101524 */
[----:B------:R-:W-:Y:S05]  /*5ca0*/  BRA `(.L_x_5847) ;  /* 0x0000000c00cc7947 */ /* 0x000fea0003800000 */
.L_x_5843:
        /* <DEDUP_REMOVED lines=13> */
.L_x_5851:
        /* <DEDUP_REMOVED lines=8> */
.L_x_5850:
        /* <DEDUP_REMOVED lines=16> */
.L_x_5853:
        /* <DEDUP_REMOVED lines=11> */
.L_x_5852:
[----:B------:R0:W-:Y:S01]  /*5fb0*/  STG.E.64 desc[UR36][R16.64], R4 ;  /* 0x0000000410007986 */ /* 0x0001e2000c101b24 */
[----:B------:R-:W-:Y:S05]  /*5fc0*/  BRA `(.L_x_5847) ;  /* 0x0000000c00047947 */ /* 0x000fea0003800000 */
.L_x_5842:
        /* <DEDUP_REMOVED lines=13> */
.L_x_5856:
[----:B------:R0:W-:Y:S01]  /*60a0*/  STG.E.128 desc[UR36][R16.64], R4 ;  /* 0x0000000410007986 */ /* 0x0001e2000c101d24 */
[----:B------:R-:W-:Y:S05]  /*60b0*/  BRA `(.L_x_5847) ;  /* 0x0000000800c87947 */ /* 0x000fea0003800000 */
.L_x_5855:
        /* <DEDUP_REMOVED lines=25> */
.L_x_5860:
[----:B------:R-:W-:Y:S05]  /*6250*/  BSYNC B0 ;  /* 0x0000000000007941 */ /* 0x000fea0003800000 */
.L_x_5859:
[----:B------:R-:W-:-:S05]  /*6260*/  LOP3.LUT R3, R0, R3, RZ, 0xfc, !PT ;  /* 0x0000000300037212 */ /* 0x000fca00078efcff */
[----:B------:R0:W-:Y:S01]  /*6270*/  STG.E.U8 desc[UR36][R16.64], R3 ;  /* 0x0000000310007986 */ /* 0x0001e2000c101124 */
[----:B------:R-:W-:Y:S05]  /*6280*/  BRA `(.L_x_5847) ;  /* 0x0000000800547947 */ /* 0x000fea0003800000 */
.L_x_5858:
        /* <DEDUP_REMOVED lines=17> */
.L_x_5862:
[----:B------:R-:W-:Y:S01]  /*63a0*/  IMAD.MOV.U32 R0, RZ, RZ, 0x7f ;  /* 0x0000007fff007424 */ /* 0x000fe200078e00ff */
[----:B------:R-:W-:-:S04]  /*63b0*/  ISETP.GT.U32.AND P0, PT, R2, 0x7f800000, PT ;  /* 0x7f8000000200780c */ /* 0x000fc80003f04070 */
[----:B------:R-:W-:-:S09]  /*63c0*/  SEL R0, R0, 0x7c, P0 ;  /* 0x0000007c00007807 */ /* 0x000fd20000000000 */
.L_x_5863:
[----:B------:R-:W-:Y:S05]  /*63d0*/  BSYNC B0 ;  /* 0x0000000000007941 */ /* 0x000fea0003800000 */
.L_x_5861:
[----:B------:R-:W-:-:S04]  /*63e0*/  LOP3.LUT R2, R3, 0x80000000, RZ, 0xc0, !PT ;  /* 0x8000000003027812 */ /* 0x000fc800078ec0ff */
[----:B------:R-:W-:-:S04]  /*63f0*/  SHF.R.U32.HI R3, RZ, 0x18, R2 ;  /* 0x00000018ff037819 */ /* 0x000fc80000011602 */
[----:B------:R-:W-:-:S05]  /*6400*/  LOP3.LUT R3, R0, R3, RZ, 0xfc, !PT ;  /* 0x0000000300037212 */ /* 0x000fca00078efcff */
[----:B------:R0:W-:Y:S01]  /*6410*/  STG.E.U8 desc[UR36][R16.64], R3 ;  /* 0x0000000310007986 */ /* 0x0001e2000c101124 */
[----:B------:R-:W-:Y:S05]  /*6420*/  BRA `(.L_x_5847) ;  /* 0x0000000400ec7947 */ /* 0x000fea0003800000 */
.L_x_5857:
        /* <DEDUP_REMOVED lines=8> */
.L_x_5854:
        /* <DEDUP_REMOVED lines=11> */
.L_x_5866:
        /* <DEDUP_REMOVED lines=21> */
.L_x_5869:
[----:B------:R-:W-:-:S04]  /*66b0*/  LOP3.LUT R2, R3, 0x80000000, RZ, 0xc0, !PT ;  /* 0x8000000003027812 */ /* 0x000fc800078ec0ff */
[----:B------:R-:W-:-:S04]  /*66c0*/  SHF.R.U32.HI R3, RZ, 0x18, R2 ;  /* 0x00000018ff037819 */ /* 0x000fc80000011602 */
[----:B------:R-:W-:-:S04]  /*66d0*/  LOP3.LUT R0, R0, R3, RZ, 0xfc, !PT ;  /* 0x0000000300007212 */ /* 0x000fc800078efcff */
[----:B------:R-:W-:-:S07]  /*66e0*/  PRMT R8, R0, 0x7610, R8 ;  /* 0x0000761000087816 */ /* 0x000fce0000000008 */
.L_x_5868:
[----:B------:R-:W-:Y:S05]  /*66f0*/  BSYNC B0 ;  /* 0x0000000000007941 */ /* 0x000fea0003800000 */
.L_x_5867:
[----:B------:R3:W-:Y:S01]  /*6700*/  STG.E.U8 desc[UR36][R16.64], R8 ;  /* 0x0000000810007986 */ /* 0x0007e2000c101124 */
[----:B------:R-:W-:Y:S05]  /*6710*/  BRA `(.L_x_5847) ;  /* 0x0000000400307947 */ /* 0x000fea0003800000 */
.L_x_5865:
        /* <DEDUP_REMOVED lines=21> */
.L_x_5872:
[----:B------:R-:W-:-:S04]  /*6870*/  LOP3.LUT R2, R3, 0x80000000, RZ, 0xc0, !PT ;  /* 0x8000000003027812 */ /* 0x000fc800078ec0ff */
[----:B------:R-:W-:-:S04]  /*6880*/  SHF.R.U32.HI R3, RZ, 0x18, R2 ;  /* 0x00000018ff037819 */ /* 0x000fc80000011602 */
[----:B------:R-:W-:-:S04]  /*6890*/  LOP3.LUT R0, R0, R3, RZ, 0xfc, !PT ;  /* 0x0000000300007212 */ /* 0x000fc800078efcff */
[----:B------:R-:W-:-:S07]  /*68a0*/  PRMT R8, R0, 0x7610, R8 ;  /* 0x0000761000087816 */ /* 0x000fce0000000008 */
.L_x_5871:
[----:B------:R-:W-:Y:S05]  /*68b0*/  BSYNC B0 ;  /* 0x0000000000007941 */ /* 0x000fea0003800000 */
.L_x_5870:
[----:B------:R0:W-:Y:S01]  /*68c0*/  STG.E.U8 desc[UR36][R16.64], R8 ;  /* 0x0000000810007986 */ /* 0x0001e2000c101124 */
[----:B------:R-:W-:Y:S05]  /*68d0*/  BRA `(.L_x_5847) ;  /* 0x0000000000c07947 */ /* 0x000fea0003800000 */
.L_x_5864:
        /* <DEDUP_REMOVED lines=26> */
.L_x_5846:
        /* <DEDUP_REMOVED lines=16> */
.L_x_5875:
[----:B------:R-:W-:Y:S05]  /*6b80*/  BRA `(.L_x_5847) ;  /* 0x0000000000147947 */ /* 0x000fea0003800000 */
.L_x_5874:
[----:B------:R-:W0:Y:S02]  /*6b90*/  F2I.U64.F64.TRUNC R4, R4 ;  /* 0x0000000400047311 */ /* 0x000e24000030d800 */
[----:B0-----:R2:W-:Y:S01]  /*6ba0*/  STG.E.64 desc[UR36][R16.64], R4 ;  /* 0x0000000410007986 */ /* 0x0015e2000c101b24 */
[----:B------:R-:W-:Y:S05]  /*6bb0*/  BRA `(.L_x_5847) ;  /* 0x0000000000087947 */ /* 0x000fea0003800000 */
.L_x_5873:
[----:B------:R-:W0:Y:S02]  /*6bc0*/  F2I.U32.F64.TRUNC R5, R4 ;  /* 0x0000000400057311 */ /* 0x000e24000030d000 */
[----:B0-----:R0:W-:Y:S02]  /*6bd0*/  STG.E desc[UR36][R16.64], R5 ;  /* 0x0000000510007986 */ /* 0x0011e4000c101924 */
.L_x_5847:
[----:B------:R-:W-:-:S07]  /*6be0*/  VIADD R19, R19, 0x80 ;  /* 0x0000008013137836 */ /* 0x000fce0000000000 */
.L_x_5807:
[----:B------:R-:W-:Y:S05]  /*6bf0*/  BSYNC B6 ;  /* 0x0000000000067941 */ /* 0x000fea0003800000 */
.L_x_5806:
        /* <DEDUP_REMOVED lines=307> */
.L_x_5878:
        /* <DEDUP_REMOVED lines=22> */
.L_x_5882:
[----:B------:R-:W2:Y:S01]  /*8090*/  LDG.E.U8 R2, desc[UR36][R2.64] ;  /* 0x0000002402027981 */ /* 0x000ea2000c1e1100 */
[----:B------:R-:W-:Y:S01]  /*80a0*/  CS2R R6, SRZ ;  /* 0x0000000000067805 */ /* 0x000fe2000001ff00 */
[----:B--2---:R0:W1:Y:S01]  /*80b0*/  I2F.F64.U16 R4, R2 ;  /* 0x0000000200047312 */ /* 0x0040620000101800 */
[----:B------:R-:W-:Y:S05]  /*80c0*/  BRA `(.L_x_5884) ;  /* 0x0000000c00c87947 */ /* 0x000fea0003800000 */
.L_x_5881:
        /* <DEDUP_REMOVED lines=10> */
.L_x_5886:
[----:B------:R-:W2:Y:S01]  /*8170*/  LDG.E R2, desc[UR36][R2.64] ;  /* 0x0000002402027981 */ /* 0x000ea2000c1e1900 */
[----:B------:R-:W-:Y:S01]  /*8180*/  CS2R R6, SRZ ;  /* 0x0000000000067805 */ /* 0x000fe2000001ff00 */
[----:B--2---:R0:W1:Y:S01]  /*8190*/  I2F.F64 R4, R2 ;  /* 0x0000000200047312 */ /* 0x0040620000201c00 */
[----:B------:R-:W-:Y:S05]  /*81a0*/  BRA `(.L_x_5884) ;  /* 0x0000000c00907947 */ /* 0x000fea0003800000 */
.L_x_5885:
[----:B------:R-:W2:Y:S01]  /*81b0*/  LDG.E.U16 R2, desc[UR36][R2.64] ;  /* 0x0000002402027981 */ /* 0x000ea2000c1e1500 */
[----:B------:R-:W-:Y:S01]  /*81c0*/  CS2R R6, SRZ ;  /* 0x0000000000067805 */ /* 0x000fe2000001ff00 */
[----:B--2---:R0:W1:Y:S01]  /*81d0*/  I2F.F64.S16 R4, R2 ;  /* 0x0000000200047312 */ /* 0x0040620000101c00 */
[----:B------:R-:W-:Y:S05]  /*81e0*/  BRA `(.L_x_5884) ;  /* 0x0000000c00807947 */ /* 0x000fea0003800000 */
.L_x_5880:
        /* <DEDUP_REMOVED lines=11> */
.L_x_5888:
[----:B------:R-:W2:Y:S01]  /*82a0*/  LDG.E.U16 R0, desc[UR36][R2.64] ;  /* 0x0000002402007981 */ /* 0x000ea2000c1e1500 */
[----:B------:R-:W-:Y:S01]  /*82b0*/  CS2R R6, SRZ ;  /* 0x0000000000067805 */ /* 0x000fe2000001ff00 */
[----:B--2---:R-:W-:-:S05]  /*82c0*/  HADD2.F32 R0, -RZ, R0.H0_H0 ;  /* 0x20000000ff007230 */ /* 0x004fca0000004100 */
[----:B------:R-:W-:-:S04]  /*82d0*/  FMUL.FTZ R0, R0, 1 ;  /* 0x3f80000000007820 */ /* 0x000fc80000410000 */
[----:B------:R0:W1:Y:S01]  /*82e0*/  F2F.F64.F32 R4, R0 ;  /* 0x0000000000047310 */ /* 0x0000620000201800 */
[----:B------:R-:W-:Y:S05]  /*82f0*/  BRA `(.L_x_5884) ;  /* 0x0000000c003c7947 */ /* 0x000fea0003800000 */
.L_x_5887:
        /* <DEDUP_REMOVED lines=12> */
.L_x_5890:
        /* <DEDUP_REMOVED lines=8> */
.L_x_5889:
[----:B------:R0:W5:Y:S01]  /*8440*/  LDG.E.64 R4, desc[UR36][R2.64] ;  /* 0x0000002402047981 */ /* 0x000162000c1e1b00 */
[----:B------:R-:W-:Y:S01]  /*8450*/  CS2R R6, SRZ ;  /* 0x0000000000067805 */ /* 0x000fe2000001ff00 */
[----:B------:R-:W-:Y:S06]  /*8460*/  BRA `(.L_x_5884) ;  /* 0x0000000800e07947 */ /* 0x000fec0003800000 */
.L_x_5879:
        /* <DEDUP_REMOVED lines=14> */
.L_x_5893:
[----:B------:R0:W5:Y:S01]  /*8550*/  LDG.E.128 R4, desc[UR36][R2.64] ;  /* 0x0000002402047981 */ /* 0x000162000c1e1d00 */
[----:B------:R-:W-:Y:S05]  /*8560*/  BRA `(.L_x_5884) ;  /* 0x0000000800a07947 */ /* 0x000fea0003800000 */
.L_x_5892:
        /* <DEDUP_REMOVED lines=29> */
.L_x_5895:
        /* <DEDUP_REMOVED lines=16> */
.L_x_5894:
[----:B------:R-:W2:Y:S01]  /*8840*/  LDG.E.U16 R0, desc[UR36][R2.64] ;  /* 0x0000002402007981 */ /* 0x000ea2000c1e1500 */
[----:B------:R-:W-:Y:S01]  /*8850*/  CS2R R6, SRZ ;  /* 0x0000000000067805 */ /* 0x000fe2000001ff00 */
[----:B--2---:R-:W-:-:S04]  /*8860*/  IMAD.U32 R0, R0, 0x10000, RZ ;  /* 0x0001000000007824 */ /* 0x004fc800078e00ff */
[----:B------:R-:W-:-:S04]  /*8870*/  FMUL.FTZ R0, R0, 1 ;  /* 0x3f80000000007820 */ /* 0x000fc80000410000 */
[----:B------:R0:W1:Y:S01]  /*8880*/  F2F.F64.F32 R4, R0 ;  /* 0x0000000000047310 */ /* 0x0000620000201800 */
[----:B------:R-:W-:Y:S05]  /*8890*/  BRA `(.L_x_5884) ;  /* 0x0000000400d47947 */ /* 0x000fea0003800000 */
.L_x_5891:
        /* <DEDUP_REMOVED lines=12> */
.L_x_5898:
        /* <DEDUP_REMOVED lines=21> */
.L_x_5902:
[----:B------:R-:W-:Y:S05]  /*8ab0*/  BSYNC B1 ;  /* 0x0000000000017941 */ /* 0x000fea0003800000 */
.L_x_5901:
[----:B------:R-:W-:Y:S01]  /*8ac0*/  LEA R3, R0, 0x3b800000, 0x17 ;  /* 0x3b80000000037811 */ /* 0x000fe200078eb8ff */
[----:B------:R-:W-:-:S05]  /*8ad0*/  IMAD.SHL.U32 R0, R2, 0x100000, RZ ;  /* 0x0010000002007824 */ /* 0x000fca00078e00ff */
[----:B------:R-:W-:-:S07]  /*8ae0*/  LOP3.LUT R0, R3, R0, R4, 0xfe, !PT ;  /* 0x0000000003007212 */ /* 0x000fce00078efe04 */
.L_x_5900:
[----:B------:R-:W-:Y:S05]  /*8af0*/  BSYNC B0 ;  /* 0x0000000000007941 */ /* 0x000fea0003800000 */
.L_x_5899:
[----:B------:R-:W-:Y:S01]  /*8b00*/  FMUL.FTZ R0, R0, 1 ;  /* 0x3f80000000007820 */ /* 0x000fe20000410000 */
[----:B------:R-:W-:-:S03]  /*8b10*/  CS2R R6, SRZ ;  /* 0x0000000000067805 */ /* 0x000fc6000001ff00 */
[----:B------:R2:W3:Y:S01]  /*8b20*/  F2F.F64.F32 R4, R0 ;  /* 0x0000000000047310 */ /* 0x0004e20000201800 */
[----:B------:R-:W-:Y:S05]  /*8b30*/  BRA `(.L_x_5884) ;  /* 0x00000004002c7947 */ /* 0x000fea0003800000 */
.L_x_5897:
        /* <DEDUP_REMOVED lines=21> */
.L_x_5906:
[----:B------:R-:W-:Y:S05]  /*8c90*/  BSYNC B1 ;  /* 0x0000000000017941 */ /* 0x000fea0003800000 */
.L_x_5905:
[----:B------:R-:W-:Y:S01]  /*8ca0*/  LEA R3, R0, 0x37800000, 0x17 ;  /* 0x3780000000037811 */ /* 0x000fe200078eb8ff */
[----:B------:R-:W-:-:S05]  /*8cb0*/  IMAD.SHL.U32 R0, R2, 0x200000, RZ ;  /* 0x0020000002007824 */ /* 0x000fca00078e00ff */
[----:B------:R-:W-:-:S07]  /*8cc0*/  LOP3.LUT R0, R3, R0, R4, 0xfe, !PT ;  /* 0x0000000003007212 */ /* 0x000fce00078efe04 */
.L_x_5904:
[----:B------:R-:W-:Y:S05]  /*8cd0*/  BSYNC B0 ;  /* 0x0000000000007941 */ /* 0x000fea0003800000 */
.L_x_5903:
[----:B------:R-:W-:Y:S01]  /*8ce0*/  FMUL.FTZ R0, R0, 1 ;  /* 0x3f80000000007820 */ /* 0x000fe20000410000 */
[----:B------:R-:W-:-:S03]  /*8cf0*/  CS2R R6, SRZ ;  /* 0x0000000000067805 */ /* 0x000fc6000001ff00 */
[----:B------:R4:W0:Y:S01]  /*8d00*/  F2F.F64.F32 R4, R0 ;  /* 0x0000000000047310 */ /* 0x0008220000201800 */
[----:B------:R-:W-:Y:S05]  /*8d10*/  BRA `(.L_x_5884) ;  /* 0x0000000000b47947 */ /* 0x000fea0003800000 */
.L_x_5896:
        /* <DEDUP_REMOVED lines=14> */
.L_x_5910:
[----:B------:R-:W-:Y:S05]  /*8e00*/  BSYNC B0 ;  /* 0x0000000000007941 */ /* 0x000fea0003800000 */
.L_x_5909:
[----:B------:R-:W-:Y:S01]  /*8e10*/  FMUL.FTZ R0, R0, 1 ;  /* 0x3f80000000007820 */ /* 0x000fe20000410000 */
[----:B------:R-:W-:-:S03]  /*8e20*/  CS2R R6, SRZ ;  /* 0x0000000000067805 */ /* 0x000fc6000001ff00 */
[----:B------:R0:W1:Y:S01]  /*8e30*/  F2F.F64.F32 R4, R0 ;  /* 0x0000000000047310 */ /* 0x0000620000201800 */
[----:B------:R-:W-:Y:S05]  /*8e40*/  BRA `(.L_x_5884) ;  /* 0x0000000000687947 */ /* 0x000fea0003800000 */
.L_x_5883:
        /* <DEDUP_REMOVED lines=16> */
.L_x_5911:
[----:B------:R-:W-:Y:S02]  /*8f50*/  CS2R R4, SRZ ;  /* 0x0000000000047805 */ /* 0x000fe4000001ff00 */
[----:B------:R-:W-:Y:S01]  /*8f60*/  CS2R R6, SRZ ;  /* 0x0000000000067805 */ /* 0x000fe2000001ff00 */
[----:B------:R-:W-:Y:S06]  /*8f70*/  BRA `(.L_x_5884) ;  /* 0x00000000001c7947 */ /* 0x000fec0003800000 */
.L_x_5908:
[----:B------:R-:W2:Y:S01]  /*8f80*/  LDG.E.64 R4, desc[UR36][R2.64] ;  /* 0x0000002402047981 */ /* 0x000ea2000c1e1b00 */
[----:B------:R-:W-:Y:S01]  /*8f90*/  CS2R R6, SRZ ;  /* 0x0000000000067805 */ /* 0x000fe2000001ff00 */
[----:B--2---:R-:W0:Y:S01]  /*8fa0*/  I2F.F64.U64 R4, R4 ;  /* 0x0000000400047312 */ /* 0x004e220000301800 */
[----:B------:R-:W-:Y:S05]  /*8fb0*/  BRA `(.L_x_5884) ;  /* 0x00000000000c7947 */ /* 0x000fea0003800000 */
.L_x_5907:
[----:B------:R-:W2:Y:S01]  /*8fc0*/  LDG.E R2, desc[UR36][R2.64] ;  /* 0x0000002402027981 */ /* 0x000ea2000c1e1900 */
[----:B------:R-:W-:Y:S01]  /*8fd0*/  CS2R R6, SRZ ;  /* 0x0000000000067805 */ /* 0x000fe2000001ff00 */
[----:B--2---:R0:W1:Y:S06]  /*8fe0*/  I2F.F64.U32 R4, R2 ;  /* 0x0000000200047312 */ /* 0x00406c0000201800 */
.L_x_5884:
        /* <DEDUP_REMOVED lines=21> */
.L_x_5915:
[----:B------:R-:W0:Y:S02]  /*9140*/  F2I.S64.F64.TRUNC R4, R4 ;  /* 0x0000000400047311 */ /* 0x000e24000030d900 */
[----:B0-----:R-:W-:-:S05]  /*9150*/  IMAD.MOV.U32 R3, RZ, RZ, R4 ;  /* 0x000000ffff037224 */ /* 0x001fca00078e0004 */
[----:B------:R3:W-:Y:S01]  /*9160*/  STG.E.U8 desc[UR36][R16.64], R3 ;  /* 0x0000000310007986 */ /* 0x0007e2000c101124 */
[----:B------:R-:W-:Y:S05]  /*9170*/  BRA `(.L_x_5917) ;  /* 0x0000001000087947 */ /* 0x000fea0003800000 */
.L_x_5914:
        /* <DEDUP_REMOVED lines=9> */
.L_x_5919:
[----:B------:R-:W0:Y:S02]  /*9210*/  F2I.F64.TRUNC R5, R4 ;  /* 0x0000000400057311 */ /* 0x000e24000030d100 */
[----:B0-----:R2:W-:Y:S01]  /*9220*/  STG.E desc[UR36][R16.64], R5 ;  /* 0x0000000510007986 */ /* 0x0015e2000c101924 */
[----:B------:R-:W-:Y:S05]  /*9230*/  BRA `(.L_x_5917) ;  /* 0x0000000c00d87947 */ /* 0x000fea0003800000 */
.L_x_5918:
[----:B------:R-:W0:Y:S02]  /*9240*/  F2I.F64.TRUNC R5, R4 ;  /* 0x0000000400057311 */ /* 0x000e24000030d100 */
[----:B0-----:R0:W-:Y:S01]  /*9250*/  STG.E.U16 desc[UR36][R16.64], R5 ;  /* 0x0000000510007986 */ /* 0x0011e2000c101524 */
[----:B------:R-:W-:Y:S05]  /*9260*/  BRA `(.L_x_5917) ;  /* 0x0000000c00cc7947 */ /* 0x000fea0003800000 */
.L_x_5913:
        /* <DEDUP_REMOVED lines=13> */
.L_x_5921:
        /* <DEDUP_REMOVED lines=8> */
.L_x_5920:
        /* <DEDUP_REMOVED lines=16> */
.L_x_5923:
        /* <DEDUP_REMOVED lines=11> */
.L_x_5922:
[----:B------:R0:W-:Y:S01]  /*9570*/  STG.E.64 desc[UR36][R16.64], R4 ;  /* 0x0000000410007986 */ /* 0x0001e2000c101b24 */
[----:B------:R-:W-:Y:S05]  /*9580*/  BRA `(.L_x_5917) ;  /* 0x0000000c00047947 */ /* 0x000fea0003800000 */
.L_x_5912:
        /* <DEDUP_REMOVED lines=13> */
.L_x_5926:
[----:B------:R0:W-:Y:S01]  /*9660*/  STG.E.128 desc[UR36][R16.64], R4 ;  /* 0x0000000410007986 */ /* 0x0001e2000c101d24 */
[----:B------:R-:W-:Y:S05]  /*9670*/  BRA `(.L_x_5917) ;  /* 0x0000000800c87947 */ /* 0x000fea0003800000 */
.L_x_5925:
        /* <DEDUP_REMOVED lines=25> */
.L_x_5930:
[----:B------:R-:W-:Y:S05]  /*9810*/  BSYNC B0 ;  /* 0x0000000000007941 */ /* 0x000fea0003800000 */
.L_x_5929:
[----:B------:R-:W-:-:S05]  /*9820*/  LOP3.LUT R3, R0, R3, RZ, 0xfc, !PT ;  /* 0x0000000300037212 */ /* 0x000fca00078efcff */
[----:B------:R0:W-:Y:S01]  /*9830*/  STG.E.U8 desc[UR36][R16.64], R3 ;  /* 0x0000000310007986 */ /* 0x0001e2000c101124 */
[----:B------:R-:W-:Y:S05]  /*9840*/  BRA `(.L_x_5917) ;  /* 0x0000000800547947 */ /* 0x000fea0003800000 */
.L_x_5928:
        /* <DEDUP_REMOVED lines=17> */
.L_x_5932:
[----:B------:R-:W-:Y:S01]  /*9960*/  IMAD.MOV.U32 R0, RZ, RZ, 0x7f ;  /* 0x0000007fff007424 */ /* 0x000fe200078e00ff */
[----:B------:R-:W-:-:S04]  /*9970*/  ISETP.GT.U32.AND P0, PT, R2, 0x7f800000, PT ;  /* 0x7f8000000200780c */ /* 0x000fc80003f04070 */
[----:B------:R-:W-:-:S09]  /*9980*/  SEL R0, R0, 0x7c, P0 ;  /* 0x0000007c00007807 */ /* 0x000fd20000000000 */
.L_x_5933:
[----:B------:R-:W-:Y:S05]  /*9990*/  BSYNC B0 ;  /* 0x0000000000007941 */ /* 0x000fea0003800000 */
.L_x_5931:
[----:B------:R-:W-:-:S04]  /*99a0*/  LOP3.LUT R2, R3, 0x80000000, RZ, 0xc0, !PT ;  /* 0x8000000003027812 */ /* 0x000fc800078ec0ff */
[----:B------:R-:W-:-:S04]  /*99b0*/  SHF.R.U32.HI R3, RZ, 0x18, R2 ;  /* 0x00000018ff037819 */ /* 0x000fc80000011602 */
[----:B------:R-:W-:-:S05]  /*99c0*/  LOP3.LUT R3, R0, R3, RZ, 0xfc, !PT ;  /* 0x0000000300037212 */ /* 0x000fca00078efcff */
[----:B------:R0:W-:Y:S01]  /*99d0*/  STG.E.U8 desc[UR36][R16.64], R3 ;  /* 0x0000000310007986 */ /* 0x0001e2000c101124 */
[----:B------:R-:W-:Y:S05]  /*99e0*/  BRA `(.L_x_5917) ;  /* 0x0000000400ec7947 */ /* 0x000fea0003800000 */
.L_x_5927:
        /* <DEDUP_REMOVED lines=8> */
.L_x_5924:
        /* <DEDUP_REMOVED lines=11> */
.L_x_5936:
        /* <DEDUP_REMOVED lines=21> */
.L_x_5939:
[----:B------:R-:W-:-:S04]  /*9c70*/  LOP3.LUT R2, R3, 0x80000000, RZ, 0xc0, !PT ;  /* 0x8000000003027812 */ /* 0x000fc800078ec0ff */
[----:B------:R-:W-:-:S04]  /*9c80*/  SHF.R.U32.HI R3, RZ, 0x18, R2 ;  /* 0x00000018ff037819 */ /* 0x000fc80000011602 */
[----:B------:R-:W-:-:S04]  /*9c90*/  LOP3.LUT R0, R0, R3, RZ, 0xfc, !PT ;  /* 0x0000000300007212 */ /* 0x000fc800078efcff */
[----:B------:R-:W-:-:S07]  /*9ca0*/  PRMT R8, R0, 0x7610, R8 ;  /* 0x0000761000087816 */ /* 0x000fce0000000008 */
.L_x_5938:
[----:B------:R-:W-:Y:S05]  /*9cb0*/  BSYNC B0 ;  /* 0x0000000000007941 */ /* 0x000fea0003800000 */
.L_x_5937:
[----:B------:R0:W-:Y:S01]  /*9cc0*/  STG.E.U8 desc[UR36][R16.64], R8 ;  /* 0x0000000810007986 */ /* 0x0001e2000c101124 */
[----:B------:R-:W-:Y:S05]  /*9cd0*/  BRA `(.L_x_5917) ;  /* 0x0000000400307947 */ /* 0x000fea0003800000 */
.L_x_5935:
        /* <DEDUP_REMOVED lines=21> */
.L_x_5942:
[----:B------:R-:W-:-:S04]  /*9e30*/  LOP3.LUT R2, R3, 0x80000000, RZ, 0xc0, !PT ;  /* 0x8000000003027812 */ /* 0x000fc800078ec0ff */
[----:B------:R-:W-:-:S04]  /*9e40*/  SHF.R.U32.HI R3, RZ, 0x18, R2 ;  /* 0x00000018ff037819 */ /* 0x000fc80000011602 */
[----:B------:R-:W-:-:S04]  /*9e50*/  LOP3.LUT R0, R0, R3, RZ, 0xfc, !PT ;  /* 0x0000000300007212 */ /* 0x000fc800078efcff */
[----:B------:R-:W-:-:S07]  /*9e60*/  PRMT R8, R0, 0x7610, R8 ;  /* 0x0000761000087816 */ /* 0x000fce0000000008 */
.L_x_5941:
[----:B------:R-:W-:Y:S05]  /*9e70*/  BSYNC B0 ;  /* 0x0000000000007941 */ /* 0x000fea0003800000 */
.L_x_5940:
[----:B------:R0:W-:Y:S01]  /*9e80*/  STG.E.U8 desc[UR36][R16.64], R8 ;  /* 0x0000000810007986 */ /* 0x0001e2000c101124 */
[----:B------:R-:W-:Y:S05]  /*9e90*/  BRA `(.L_x_5917) ;  /* 0x0000000000c07947 */ /* 0x000fea0003800000 */
.L_x_5934:
        /* <DEDUP_REMOVED lines=26> */
.L_x_5916:
        /* <DEDUP_REMOVED lines=16> */
.L_x_5945:
[----:B------:R-:W-:Y:S05]  /*a140*/  BRA `(.L_x_5917) ;  /* 0x0000000000147947 */ /* 0x000fea0003800000 */
.L_x_5944:
[----:B------:R-:W0:Y:S02]  /*a150*/  F2I.U64.F64.TRUNC R4, R4 ;  /* 0x0000000400047311 */ /* 0x000e24000030d800 */
[----:B0-----:R0:W-:Y:S01]  /*a160*/  STG.E.64 desc[UR36][R16.64], R4 ;  /* 0x0000000410007986 */ /* 0x0011e2000c101b24 */
[----:B------:R-:W-:Y:S05]  /*a170*/  BRA `(.L_x_5917) ;  /* 0x0000000000087947 */ /* 0x000fea0003800000 */
.L_x_5943:
[----:B------:R-:W0:Y:S02]  /*a180*/  F2I.U32.F64.TRUNC R5, R4 ;  /* 0x0000000400057311 */ /* 0x000e24000030d000 */
[----:B0-----:R0:W-:Y:S02]  /*a190*/  STG.E desc[UR36][R16.64], R5 ;  /* 0x0000000510007986 */ /* 0x0011e4000c101924 */
.L_x_5917:
[----:B------:R-:W-:-:S07]  /*a1a0*/  VIADD R19, R19, 0x80 ;  /* 0x0000008013137836 */ /* 0x000fce0000000000 */
.L_x_5877:
[----:B------:R-:W-:Y:S05]  /*a1b0*/  BSYNC B6 ;  /* 0x0000000000067941 */ /* 0x000fea0003800000 */
.L_x_5876:
        /* <DEDUP_REMOVED lines=306> */
.L_x_5946:
        /* <DEDUP_REMOVED lines=22> */
.L_x_5950:
[----:B------:R-:W2:Y:S01]  /*b640*/  LDG.E.U8 R2, desc[UR36][R2.64] ;  /* 0x0000002402027981 */ /* 0x000ea2000c1e1100 */
[----:B------:R-:W-:Y:S01]  /*b650*/  CS2R R6, SRZ ;  /* 0x0000000000067805 */ /* 0x000fe2000001ff00 */
[----:B--2---:R0:W1:Y:S01]  /*b660*/  I2F.F64.U16 R4, R2 ;  /* 0x0000000200047312 */ /* 0x0040620000101800 */
[----:B------:R-:W-:Y:S05]  /*b670*/  BRA `(.L_x_5952) ;  /* 0x0000000c00c87947 */ /* 0x000fea0003800000 */
.L_x_5949:
        /* <DEDUP_REMOVED lines=8> */
[----:B--2---:R-:W2:Y:S01]  /*b700*/  I2F.F64.S64 R4, R4 ;  /* 0x0000000400047312 */ /* 0x004ea20000301c00 */
[----:B------:R-:W-:Y:S05]  /*b710*/  BRA `(.L_x_5952) ;  /* 0x0000000c00a07947 */ /* 0x000fea0003800000 */
.L_x_5954:
[----:B------:R-:W2:Y:S01]  /*b720*/  LDG.E R2, desc[UR36][R2.64] ;  /* 0x0000002402027981 */ /* 0x000ea2000c1e1900 */
[----:B------:R-:W-:Y:S01]  /*b730*/  CS2R R6, SRZ ;  /* 0x0000000000067805 */ /* 0x000fe2000001ff00 */
[----:B--2---:R3:W4:Y:S01]  /*b740*/  I2F.F64 R4, R2 ;  /* 0x0000000200047312 */ /* 0x0047220000201c00 */
[----:B------:R-:W-:Y:S05]  /*b750*/  BRA `(.L_x_5952) ;  /* 0x0000000c00907947 */ /* 0x000fea0003800000 */
.L_x_5953:
[----:B------:R-:W2:Y:S01]  /*b760*/  LDG.E.U16 R2, desc[UR36][R2.64] ;  /* 0x0000002402027981 */ /* 0x000ea2000c1e1500 */
[----:B------:R-:W-:Y:S01]  /*b770*/  CS2R R6, SRZ ;  /* 0x0000000000067805 */ /* 0x000fe2000001ff00 */
[----:B--2---:R0:W1:Y:S01]  /*b780*/  I2F.F64.S16 R4, R2 ;  /* 0x0000000200047312 */ /* 0x0040620000101c00 */
[----:B------:R-:W-:Y:S05]  /*b790*/  BRA `(.L_x_5952) ;  /* 0x0000000c00807947 */ /* 0x000fea0003800000 */
.L_x_5948:
        /* <DEDUP_REMOVED lines=11> */
.L_x_5956:
[----:B------:R-:W2:Y:S01]  /*b850*/  LDG.E.U16 R0, desc[UR36][R2.64] ;  /* 0x0000002402007981 */ /* 0x000ea2000c1e1500 */
[----:B------:R-:W-:Y:S01]  /*b860*/  CS2R R6, SRZ ;  /* 0x0000000000067805 */ /* 0x000fe2000001ff00 */
[----:B--2---:R-:W-:-:S05]  /*b870*/  HADD2.F32 R0, -RZ, R0.H0_H0 ;  /* 0x20000000ff007230 */ /* 0x004fca0000004100 */
[----:B------:R-:W-:-:S04]  /*b880*/  FMUL.FTZ R0, R0, 1 ;  /* 0x3f80000000007820 */ /* 0x000fc80000410000 */
[----:B------:R0:W1:Y:S01]  /*b890*/  F2F.F64.F32 R4, R0 ;  /* 0x0000000000047310 */ /* 0x0000620000201800 */
[----:B------:R-:W-:Y:S05]  /*b8a0*/  BRA `(.L_x_5952) ;  /* 0x0000000c003c7947 */ /* 0x000fea0003800000 */
.L_x_5955:
        /* <DEDUP_REMOVED lines=12> */
.L_x_5958:
        /* <DEDUP_REMOVED lines=8> */
.L_x_5957:
[----:B------:R0:W5:Y:S01]  /*b9f0*/  LDG.E.64 R4, desc[UR36][R2.64] ;  /* 0x0000002402047981 */ /* 0x000162000c1e1b00 */
[----:B------:R-:W-:Y:S01]  /*ba00*/  CS2R R6, SRZ ;  /* 0x0000000000067805 */ /* 0x000fe2000001ff00 */
[----:B------:R-:W-:Y:S06]  /*ba10*/  BRA `(.L_x_5952) ;  /* 0x0000000800e07947 */ /* 0x000fec0003800000 */
.L_x_5947:
        /* <DEDUP_REMOVED lines=14> */
.L_x_5961:
[----:B------:R0:W5:Y:S01]  /*bb00*/  LDG.E.128 R4, desc[UR36][R2.64] ;  /* 0x0000002402047981 */ /* 0x000162000c1e1d00 */
[----:B------:R-:W-:Y:S05]  /*bb10*/  BRA `(.L_x_5952) ;  /* 0x0000000800a07947 */ /* 0x000fea0003800000 */
.L_x_5960:
        /* <DEDUP_REMOVED lines=29> */
.L_x_5963:
        /* <DEDUP_REMOVED lines=16> */
.L_x_5962:
[----:B------:R-:W2:Y:S01]  /*bdf0*/  LDG.E.U16 R0, desc[UR36][R2.64] ;  /* 0x0000002402007981 */ /* 0x000ea2000c1e1500 */
[----:B------:R-:W-:Y:S01]  /*be00*/  CS2R R6, SRZ ;  /* 0x0000000000067805 */ /* 0x000fe2000001ff00 */
[----:B--2---:R-:W-:-:S04]  /*be10*/  IMAD.U32 R0, R0, 0x10000, RZ ;  /* 0x0001000000007824 */ /* 0x004fc800078e00ff */
[----:B------:R-:W-:-:S04]  /*be20*/  FMUL.FTZ R0, R0, 1 ;  /* 0x3f80000000007820 */ /* 0x000fc80000410000 */
[----:B------:R0:W1:Y:S01]  /*be30*/  F2F.F64.F32 R4, R0 ;  /* 0x0000000000047310 */ /* 0x0000620000201800 */
[----:B------:R-:W-:Y:S05]  /*be40*/  BRA `(.L_x_5952) ;  /* 0x0000000400d47947 */ /* 0x000fea0003800000 */
.L_x_5959:
        /* <DEDUP_REMOVED lines=12> */
.L_x_5966:
        /* <DEDUP_REMOVED lines=21> */
.L_x_5970:
[----:B------:R-:W-:Y:S05]  /*c060*/  BSYNC B1 ;  /* 0x0000000000017941 */ /* 0x000fea0003800000 */
.L_x_5969:
[----:B------:R-:W-:Y:S01]  /*c070*/  LEA R3, R0, 0x3b800000, 0x17 ;  /* 0x3b80000000037811 */ /* 0x000fe200078eb8ff */
[----:B------:R-:W-:-:S05]  /*c080*/  IMAD.SHL.U32 R0, R2, 0x100000, RZ ;  /* 0x0010000002007824 */ /* 0x000fca00078e00ff */
[----:B------:R-:W-:-:S07]  /*c090*/  LOP3.LUT R0, R3, R0, R4, 0xfe, !PT ;  /* 0x0000000003007212 */ /* 0x000fce00078efe04 */
.L_x_5968:
[----:B------:R-:W-:Y:S05]  /*c0a0*/  BSYNC B0 ;  /* 0x0000000000007941 */ /* 0x000fea0003800000 */
.L_x_5967:
[----:B------:R-:W-:Y:S01]  /*c0b0*/  FMUL.FTZ R0, R0, 1 ;  /* 0x3f80000000007820 */ /* 0x000fe20000410000 */
[----:B------:R-:W-:-:S03]  /*c0c0*/  CS2R R6, SRZ ;  /* 0x0000000000067805 */ /* 0x000fc6000001ff00 */
[----:B------:R0:W1:Y:S01]  /*c0d0*/  F2F.F64.F32 R4, R0 ;  /* 0x0000000000047310 */ /* 0x0000620000201800 */
[----:B------:R-:W-:Y:S05]  /*c0e0*/  BRA `(.L_x_5952) ;  /* 0x00000004002c7947 */ /* 0x000fea0003800000 */
.L_x_5965:
        /* <DEDUP_REMOVED lines=21> */
.L_x_5974:
[----:B------:R-:W-:Y:S05]  /*c240*/  BSYNC B1 ;  /* 0x0000000000017941 */ /* 0x000fea0003800000 */
.L_x_5973:
[----:B------:R-:W-:Y:S01]  /*c250*/  LEA R3, R0, 0x37800000, 0x17 ;  /* 0x3780000000037811 */ /* 0x000fe200078eb8ff */
[----:B------:R-:W-:-:S05]  /*c260*/  IMAD.SHL.U32 R0, R2, 0x200000, RZ ;  /* 0x0020000002007824 */ /* 0x000fca00078e00ff */
[----:B------:R-:W-:-:S07]  /*c270*/  LOP3.LUT R0, R3, R0, R4, 0xfe, !PT ;  /* 0x0000000003007212 */ /* 0x000fce00078efe04 */
.L_x_5972:
[----:B------:R-:W-:Y:S05]  /*c280*/  BSYNC B0 ;  /* 0x0000000000007941 */ /* 0x000fea0003800000 */
.L_x_5971:
[----:B------:R-:W-:Y:S01]  /*c290*/  FMUL.FTZ R0, R0, 1 ;  /* 0x3f80000000007820 */ /* 0x000fe20000410000 */
[----:B------:R-:W-:-:S03]  /*c2a0*/  CS2R R6, SRZ ;  /* 0x0000000000067805 */ /* 0x000fc6000001ff00 */
[----:B------:R0:W1:Y:S01]  /*c2b0*/  F2F.F64.F32 R4, R0 ;  /* 0x0000000000047310 */ /* 0x0000620000201800 */
[----:B------:R-:W-:Y:S05]  /*c2c0*/  BRA `(.L_x_5952) ;  /* 0x0000000000b47947 */ /* 0x000fea0003800000 */
.L_x_5964:
        /* <DEDUP_REMOVED lines=14> */
.L_x_5978:
[----:B------:R-:W-:Y:S05]  /*c3b0*/  BSYNC B0 ;  /* 0x0000000000007941 */ /* 0x000fea0003800000 */
.L_x_5977:
[----:B------:R-:W-:Y:S01]  /*c3c0*/  FMUL.FTZ R0, R0, 1 ;  /* 0x3f80000000007820 */ /* 0x000fe20000410000 */
[----:B------:R-:W-:-:S03]  /*c3d0*/  CS2R R6, SRZ ;  /* 0x0000000000067805 */ /* 0x000fc6000001ff00 */
[----:B------:R0:W1:Y:S01]  /*c3e0*/  F2F.F64.F32 R4, R0 ;  /* 0x0000000000047310 */ /* 0x0000620000201800 */
[----:B------:R-:W-:Y:S05]  /*c3f0*/  BRA `(.L_x_5952) ;  /* 0x0000000000687947 */ /* 0x000fea0003800000 */
.L_x_5951:
        /* <DEDUP_REMOVED lines=16> */
.L_x_5979:
[----:B------:R-:W-:Y:S02]  /*c500*/  CS2R R4, SRZ ;  /* 0x0000000000047805 */ /* 0x000fe4000001ff00 */
[----:B------:R-:W-:Y:S01]  /*c510*/  CS2R R6, SRZ ;  /* 0x0000000000067805 */ /* 0x000fe2000001ff00 */
[----:B------:R-:W-:Y:S06]  /*c520*/  BRA `(.L_x_5952) ;  /* 0x00000000001c7947 */ /* 0x000fec0003800000 */
.L_x_5976:
[----:B------:R-:W2:Y:S01]  /*c530*/  LDG.E.64 R4, desc[UR36][R2.64] ;  /* 0x0000002402047981 */ /* 0x000ea2000c1e1b00 */
[----:B------:R-:W-:Y:S01]  /*c540*/  CS2R R6, SRZ ;  /* 0x0000000000067805 */ /* 0x000fe2000001ff00 */
[----:B--2---:R-:W0:Y:S01]  /*c550*/  I2F.F64.U64 R4, R4 ;  /* 0x0000000400047312 */ /* 0x004e220000301800 */
[----:B------:R-:W-:Y:S05]  /*c560*/  BRA `(.L_x_5952) ;  /* 0x00000000000c7947 */ /* 0x000fea0003800000 */
.L_x_5975:
[----:B------:R-:W2:Y:S01]  /*c570*/  LDG.E R2, desc[UR36][R2.64] ;  /* 0x0000002402027981 */ /* 0x000ea2000c1e1900 */
[----:B------:R-:W-:Y:S01]  /*c580*/  CS2R R6, SRZ ;  /* 0x0000000000067805 */ /* 0x000fe2000001ff00 */
[----:B--2---:R0:W1:Y:S06]  /*c590*/  I2F.F64.U32 R4, R2 ;  /* 0x0000000200047312 */ /* 0x00406c0000201800 */
.L_x_5952:
[----:B------:R-:W1:Y:S01]  /*c5a0*/  LDC.U8 R10, c[0x0][0x450] ;  /* 0x00011400ff0a7b82 */ /* 0x000e620000000000 */
[----:B------:R-:W-:Y:S02]  /*c5b0*/  ULDC.64 UR4, c[0x0][0x448] ;  /* 0x0001120000047ab9 */ /* 0x000fe40000000a00 */
[----:B0--3-5:R-:W-:Y:S02]  /*c5c0*/  DMUL R2, R6, UR4 ;  /* 0x0000000406027c28 */ /* 0x029fe40008000000 */
[----:B-12-4-:R-:W-:Y:S01]  /*c5d0*/  DMUL R8, R4, UR4 ;  /* 0x0000000404087c28 */ /* 0x016fe20008000000 */
[----:B------:R-:W-:-:S05]  /*c5e0*/  ULDC.64 UR4, c[0x0][0x440] ;  /* 0x0001100000047ab9 */ /* 0x000fca0000000a00 */
[----:B------:R-:W-:Y:S02]  /*c5f0*/  DFMA R4, R4, UR4, -R2 ;  /* 0x0000000404047c2b */ /* 0x000fe40008000802 */
[----:B------:R-:W-:Y:S01]  /*c600*/  DFMA R6, R6, UR4, R8 ;  /* 0x0000000406067c2b */ /* 0x000fe20008000008 */
        /* <DEDUP_REMOVED lines=12> */
[----:B0-----:R-:W-:Y:S01]  /*c6d0*/  STG.E.U8 desc[UR36][R16.64], R5 ;  /* 0x0000000510007986 */ /* 0x001fe2000c101124 */
[----:B------:R-:W-:Y:S05]  /*c6e0*/  EXIT ;  /* 0x000000000000794d */ /* 0x000fea0003800000 */
.L_x_5983:
[----:B------:R-:W0:Y:S02]  /*c6f0*/  F2I.S64.F64.TRUNC R4, R4 ;  /* 0x0000000400047311 */ /* 0x000e24000030d900 */
[----:B0-----:R-:W-:-:S05]  /*c700*/  IMAD.MOV.U32 R3, RZ, RZ, R4 ;  /* 0x000000ffff037224 */ /* 0x001fca00078e0004 */
[----:B------:R-:W-:Y:S01]  /*c710*/  STG.E.U8 desc[UR36][R16.64], R3 ;  /* 0x0000000310007986 */ /* 0x000fe2000c101124 */
[----:B------:R-:W-:Y:S05]  /*c720*/  EXIT ;  /* 0x000000000000794d */ /* 0x000fea0003800000 */
.L_x_5982:
[----:B------:R-:W-:-:S13]  /*c730*/  ISETP.NE.AND P0, PT, R0, 0x2, PT ;  /* 0x000000020000780c */ /* 0x000fda0003f05270 */
[----:B------:R-:W-:Y:S05]  /*c740*/  @!P0 BRA `(.L_x_5985) ;  /* 0x0000000000288947 */ /* 0x000fea0003800000 */
[----:B------:R-:W-:-:S13]  /*c750*/  ISETP.NE.AND P0, PT, R0, 0x3, PT ;  /* 0x000000030000780c */ /* 0x000fda0003f05270 */
[----:B------:R-:W-:Y:S05]  /*c760*/  @!P0 BRA `(.L_x_5986) ;  /* 0x0000000000148947 */ /* 0x000fea0003800000 */
[----:B------:R-:W-:-:S13]  /*c770*/  ISETP.NE.AND P0, PT, R0, 0x4, PT ;  /* 0x000000040000780c */ /* 0x000fda0003f05270 */
[----:B------:R-:W-:Y:S05]  /*c780*/  @P0 BRA `(.L_x_5984) ;  /* 0x0000000c00980947 */ /* 0x000fea0003800000 */
[----:B------:R-:W0:Y:S02]  /*c790*/  F2I.S64.F64.TRUNC R4, R4 ;  /* 0x0000000400047311 */ /* 0x000e24000030d900 */
[----:B0-----:R-:W-:Y:S01]  /*c7a0*/  STG.E.64 desc[UR36][R16.64], R4 ;  /* 0x0000000410007986 */ /* 0x001fe2000c101b24 */
[----:B------:R-:W-:Y:S05]  /*c7b0*/  EXIT ;  /* 0x000000000000794d */ /* 0x000fea0003800000 */
.L_x_5986:
[----:B------:R-:W0:Y:S02]  /*c7c0*/  F2I.F64.TRUNC R5, R4 ;  /* 0x0000000400057311 */ /* 0x000e24000030d100 */
[----:B0-----:R-:W-:Y:S01]  /*c7d0*/  STG.E desc[UR36][R16.64], R5 ;  /* 0x0000000510007986 */ /* 0x001fe2000c101924 */
[----:B------:R-:W-:Y:S05]  /*c7e0*/  EXIT ;  /* 0x000000000000794d */ /* 0x000fea0003800000 */
.L_x_5985:
[----:B------:R-:W0:Y:S02]  /*c7f0*/  F2I.F64.TRUNC R5, R4 ;  /* 0x0000000400057311 */ /* 0x000e24000030d100 */
[----:B0-----:R-:W-:Y:S01]  /*c800*/  STG.E.U16 desc[UR36][R16.64], R5 ;  /* 0x0000000510007986 */ /* 0x001fe2000c101524 */
[----:B------:R-:W-:Y:S05]  /*c810*/  EXIT ;  /* 0x000000000000794d */ /* 0x000fea0003800000 */
.L_x_5981:
        /* <DEDUP_REMOVED lines=11> */
[----:B------:R-:W-:Y:S01]  /*c8d0*/  STG.E desc[UR36][R16.64], R3 ;  /* 0x0000000310007986 */ /* 0x000fe2000c101924 */
[----:B------:R-:W-:Y:S05]  /*c8e0*/  EXIT ;  /* 0x000000000000794d */ /* 0x000fea0003800000 */
.L_x_5988:
[----:B------:R-:W-:Y:S01]  /*c8f0*/  UMOV UR4, 0xf0000000 ;  /* 0xf000000000047882 */ /* 0x000fe20000000000 */
[----:B------:R-:W-:Y:S01]  /*c900*/  UMOV UR5, 0x380fffff ;  /* 0x380fffff00057882 */ /* 0x000fe20000000000 */
[----:B------:R-:W0:Y:S01]  /*c910*/  F2F.F32.F64 R0, R4 ;  /* 0x0000000400007310 */ /* 0x000e220000301000 */
[----:B------:R-:W-:-:S14]  /*c920*/  DSETP.GEU.AND P0, PT, |R4|, UR4, PT ;  /* 0x0000000404007e2a */ /* 0x000fdc000bf0e200 */
[----:B0-----:R-:W-:-:S05]  /*c930*/  @!P0 FMUL R0, R0, 1.175494350822287508e-38 ;  /* 0x0080000000008820 */ /* 0x001fca0000400000 */
[----:B------:R-:W-:-:S05]  /*c940*/  F2FP.F16.F32.PACK_AB R0, RZ, R0 ;  /* 0x00000000ff00723e */ /* 0x000fca00000000ff */
[----:B------:R-:W-:Y:S01]  /*c950*/  STG.E.U16 desc[UR36][R16.64], R0 ;  /* 0x0000000010007986 */ /* 0x000fe2000c101524 */
[----:B------:R-:W-:Y:S05]  /*c960*/  EXIT ;  /* 0x000000000000794d */ /* 0x000fea0003800000 */
.L_x_5987:
        /* <DEDUP_REMOVED lines=14> */
[----:B------:R-:W-:Y:S01]  /*ca50*/  STG.E.64 desc[UR36][R16.64], R2 ;  /* 0x0000000210007986 */ /* 0x000fe2000c101b24 */
[----:B------:R-:W-:Y:S05]  /*ca60*/  EXIT ;  /* 0x000000000000794d */ /* 0x000fea0003800000 */
.L_x_5990:
        /* <DEDUP_REMOVED lines=9> */
[----:B------:R-:W-:Y:S01]  /*cb00*/  STG.E desc[UR36][R16.64], R3 ;  /* 0x0000000310007986 */ /* 0x000fe2000c101924 */
[----:B------:R-:W-:Y:S05]  /*cb10*/  EXIT ;  /* 0x000000000000794d */ /* 0x000fea0003800000 */
.L_x_5989:
[----:B------:R-:W-:Y:S01]  /*cb20*/  STG.E.64 desc[UR36][R16.64], R4 ;  /* 0x0000000410007986 */ /* 0x000fe2000c101b24 */
[----:B------:R-:W-:Y:S05]  /*cb30*/  EXIT ;  /* 0x000000000000794d */ /* 0x000fea0003800000 */
.L_x_5980:
        /* <DEDUP_REMOVED lines=11> */
[----:B------:R-:W-:Y:S01]  /*cbf0*/  STG.E.U8 desc[UR36][R16.64], R3 ;  /* 0x0000000310007986 */ /* 0x000fe2000c101124 */
[----:B------:R-:W-:Y:S05]  /*cc00*/  EXIT ;  /* 0x000000000000794d */ /* 0x000fea0003800000 */
.L_x_5993:
[----:B------:R-:W-:Y:S01]  /*cc10*/  STG.E.128 desc[UR36][R16.64], R4 ;  /* 0x0000000410007986 */ /* 0x000fe2000c101d24 */
[----:B------:R-:W-:Y:S05]  /*cc20*/  EXIT ;  /* 0x000000000000794d */ /* 0x000fea0003800000 */
.L_x_5992:
        /* <DEDUP_REMOVED lines=25> */
.L_x_5997:
[----:B------:R-:W-:Y:S05]  /*cdc0*/  BSYNC B0 ;  /* 0x0000000000007941 */ /* 0x000fea0003800000 */
.L_x_5996:
[----:B------:R-:W-:-:S05]  /*cdd0*/  LOP3.LUT R3, R0, R3, RZ, 0xfc, !PT ;  /* 0x0000000300037212 */ /* 0x000fca00078efcff */
[----:B------:R-:W-:Y:S01]  /*cde0*/  STG.E.U8 desc[UR36][R16.64], R3 ;  /* 0x0000000310007986 */ /* 0x000fe2000c101124 */
[----:B------:R-:W-:Y:S05]  /*cdf0*/  EXIT ;  /* 0x000000000000794d */ /* 0x000fea0003800000 */
.L_x_5995:
        /* <DEDUP_REMOVED lines=17> */
.L_x_5999:
[----:B------:R-:W-:Y:S01]  /*cf10*/  IMAD.MOV.U32 R0, RZ, RZ, 0x7f ;  /* 0x0000007fff007424 */ /* 0x000fe200078e00ff */
[----:B------:R-:W-:-:S04]  /*cf20*/  ISETP.GT.U32.AND P0, PT, R2, 0x7f800000, PT ;  /* 0x7f8000000200780c */ /* 0x000fc80003f04070 */
[----:B------:R-:W-:-:S09]  /*cf30*/  SEL R0, R0, 0x7c, P0 ;  /* 0x0000007c00007807 */ /* 0x000fd20000000000 */
.L_x_6000:
[----:B------:R-:W-:Y:S05]  /*cf40*/  BSYNC B0 ;  /* 0x0000000000007941 */ /* 0x000fea0003800000 */
.L_x_5998:
[----:B------:R-:W-:-:S04]  /*cf50*/  LOP3.LUT R2, R3, 0x80000000, RZ, 0xc0, !PT ;  /* 0x8000000003027812 */ /* 0x000fc800078ec0ff */
[----:B------:R-:W-:-:S04]  /*cf60*/  SHF.R.U32.HI R3, RZ, 0x18, R2 ;  /* 0x00000018ff037819 */ /* 0x000fc80000011602 */
[----:B------:R-:W-:-:S05]  /*cf70*/  LOP3.LUT R3, R0, R3, RZ, 0xfc, !PT ;  /* 0x0000000300037212 */ /* 0x000fca00078efcff */
[----:B------:R-:W-:Y:S01]  /*cf80*/  STG.E.U8 desc[UR36][R16.64], R3 ;  /* 0x0000000310007986 */ /* 0x000fe2000c101124 */
[----:B------:R-:W-:Y:S05]  /*cf90*/  EXIT ;  /* 0x000000000000794d */ /* 0x000fea0003800000 */
.L_x_5994:
[----:B------:R-:W-:Y:S01]  /*cfa0*/  UMOV UR4, 0xf0000000 ;  /* 0xf000000000047882 */ /* 0x000fe20000000000 */
[----:B------:R-:W-:Y:S01]  /*cfb0*/  UMOV UR5, 0x380fffff ;  /* 0x380fffff00057882 */ /* 0x000fe20000000000 */
[----:B------:R-:W0:Y:S01]  /*cfc0*/  F2F.F32.F64 R0, R4 ;  /* 0x0000000400007310 */ /* 0x000e220000301000 */
[----:B------:R-:W-:-:S14]  /*cfd0*/  DSETP.GEU.AND P0, PT, |R4|, UR4, PT ;  /* 0x0000000404007e2a */ /* 0x000fdc000bf0e200 */
[----:B0-----:R-:W-:-:S05]  /*cfe0*/  @!P0 FMUL R0, R0, 1.175494350822287508e-38 ;  /* 0x0080000000008820 */ /* 0x001fca0000400000 */
[----:B------:R-:W-:-:S05]  /*cff0*/  F2FP.BF16.F32.PACK_AB R0, RZ, R0 ;  /* 0x00000000ff00723e */ /* 0x000fca00000010ff */
[----:B------:R-:W-:Y:S01]  /*d000*/  STG.E.U16 desc[UR36][R16.64], R0 ;  /* 0x0000000010007986 */ /* 0x000fe2000c101524 */
[----:B------:R-:W-:Y:S05]  /*d010*/  EXIT ;  /* 0x000000000000794d */ /* 0x000fea0003800000 */
.L_x_5991:
        /* <DEDUP_REMOVED lines=9> */
[----:B0-----:R-:W-:Y:S01]  /*d0b0*/  STG.E.U16 desc[UR36][R16.64], R5 ;  /* 0x0000000510007986 */ /* 0x001fe2000c101524 */
[----:B------:R-:W-:Y:S05]  /*d0c0*/  EXIT ;  /* 0x000000000000794d */ /* 0x000fea0003800000 */
.L_x_6003:
        /* <DEDUP_REMOVED lines=21> */
.L_x_6006:
[----:B------:R-:W-:-:S04]  /*d220*/  LOP3.LUT R2, R3, 0x80000000, RZ, 0xc0, !PT ;  /* 0x8000000003027812 */ /* 0x000fc800078ec0ff */
[----:B------:R-:W-:-:S04]  /*d230*/  SHF.R.U32.HI R3, RZ, 0x18, R2 ;  /* 0x00000018ff037819 */ /* 0x000fc80000011602 */
[----:B------:R-:W-:-:S04]  /*d240*/  LOP3.LUT R0, R0, R3, RZ, 0xfc, !PT ;  /* 0x0000000300007212 */ /* 0x000fc800078efcff */
[----:B------:R-:W-:-:S07]  /*d250*/  PRMT R8, R0, 0x7610, R8 ;  /* 0x0000761000087816 */ /* 0x000fce0000000008 */
.L_x_6005:
[----:B------:R-:W-:Y:S05]  /*d260*/  BSYNC B0 ;  /* 0x0000000000007941 */ /* 0x000fea0003800000 */
.L_x_6004:
[----:B------:R-:W-:Y:S01]  /*d270*/  STG.E.U8 desc[UR36][R16.64], R8 ;  /* 0x0000000810007986 */ /* 0x000fe2000c101124 */
[----:B------:R-:W-:Y:S05]  /*d280*/  EXIT ;  /* 0x000000000000794d */ /* 0x000fea0003800000 */
.L_x_6002:
        /* <DEDUP_REMOVED lines=21> */
.L_x_6009:
[----:B------:R-:W-:-:S04]  /*d3e0*/  LOP3.LUT R2, R3, 0x80000000, RZ, 0xc0, !PT ;  /* 0x8000000003027812 */ /* 0x000fc800078ec0ff */
[----:B------:R-:W-:-:S04]  /*d3f0*/  SHF.R.U32.HI R3, RZ, 0x18, R2 ;  /* 0x00000018ff037819 */ /* 0x000fc80000011602 */
[----:B------:R-:W-:-:S04]  /*d400*/  LOP3.LUT R0, R0, R3, RZ, 0xfc, !PT ;  /* 0x0000000300007212 */ /* 0x000fc800078efcff */
[----:B------:R-:W-:-:S07]  /*d410*/  PRMT R8, R0, 0x7610, R8 ;  /* 0x0000761000087816 */ /* 0x000fce0000000008 */
.L_x_6008:
[----:B------:R-:W-:Y:S05]  /*d420*/  BSYNC B0 ;  /* 0x0000000000007941 */ /* 0x000fea0003800000 */
.L_x_6007:
[----:B------:R-:W-:Y:S01]  /*d430*/  STG.E.U8 desc[UR36][R16.64], R8 ;  /* 0x0000000810007986 */ /* 0x000fe2000c101124 */
[----:B------:R-:W-:Y:S05]  /*d440*/  EXIT ;  /* 0x000000000000794d */ /* 0x000fea0003800000 */
.L_x_6001:
        /* <DEDUP_REMOVED lines=26> */
.L_x_5984:
        /* <DEDUP_REMOVED lines=16> */
.L_x_6012:
[----:B------:R-:W-:Y:S05]  /*d6f0*/  EXIT ;  /* 0x000000000000794d */ /* 0x000fea0003800000 */
.L_x_6011:
[----:B------:R-:W0:Y:S02]  /*d700*/  F2I.U64.F64.TRUNC R4, R4 ;  /* 0x0000000400047311 */ /* 0x000e24000030d800 */
[----:B0-----:R-:W-:Y:S01]  /*d710*/  STG.E.64 desc[UR36][R16.64], R4 ;  /* 0x0000000410007986 */ /* 0x001fe2000c101b24 */
[----:B------:R-:W-:Y:S05]  /*d720*/  EXIT ;  /* 0x000000000000794d */ /* 0x000fea0003800000 */
.L_x_6010:
[----:B------:R-:W0:Y:S02]  /*d730*/  F2I.U32.F64.TRUNC R5, R4 ;  /* 0x0000000400057311 */ /* 0x000e24000030d000 */
[----:B0-----:R-:W-:Y:S01]  /*d740*/  STG.E desc[UR36][R16.64], R5 ;  /* 0x0000000510007986 */ /* 0x001fe2000c101924 */
[----:B------:R-:W-:Y:S05]  /*d750*/  EXIT ;  /* 0x000000000000794d */ /* 0x000fea0003800000 */
.L_x_6013:
        /* <DEDUP_REMOVED lines=10> */
.L_x_17262:


//--------------------- .text._ZN2at6native27unrolled_elementwise_kernelINS0_13AUnaryFunctorIN3c107complexIdEES5_S5_NS0_15binary_internal10MulFunctorIS5_EEEESt5arrayIPcLm2EELi4E23TrivialOffsetCalculatorILi1EjESE_NS0_6memory12LoadWithCastILi1EEENSF_13StoreWithCastILi1EEEEEviT_T0_T2_T3_T4_T5_ --------------------------
	.section	.text._ZN2at6native27unrolled_elementwise_kernelINS0_13AUnaryFunctorIN3c107complexIdEES5_S5_NS0_15binary_internal10MulFunctorIS5_EEEESt5arrayIPcLm2EELi4E23TrivialOffsetCalculatorILi1EjESE_NS0_6memory12LoadWithCastILi1EEENSF_13StoreWithCastILi1EEEEEviT_T0_T2_T3_T4_T5_,"ax",@progbits
	.align	128
        .global         _ZN2at6native27unrolled_elementwise_kernelINS0_13AUnaryFunctorIN3c107complexIdEES5_S5_NS0_15binary_internal10MulFunctorIS5_EEEESt5arrayIPcLm2EELi4E23TrivialOffsetCalculatorILi1EjESE_NS0_6memory12LoadWithCastILi1EEENSF_13StoreWithCastILi1EEEEEviT_T0_T2_T3_T4_T5_
        .type           _ZN2at6native27unrolled_elementwise_kernelINS0_13AUnaryFunctorIN3c107complexIdEES5_S5_NS0_15binary_internal10MulFunctorIS5_EEEESt5arrayIPcLm2EELi4E23TrivialOffsetCalculatorILi1EjESE_NS0_6memory12LoadWithCastILi1EEENSF_13StoreWithCastILi1EEEEEviT_T0_T2_T3_T4_T5_,@function
        .size           _ZN2at6native27unrolled_elementwise_kernelINS0_13AUnaryFunctorIN3c107complexIdEES5_S5_NS0_15binary_internal10MulFunctorIS5_EEEESt5arrayIPcLm2EELi4E23TrivialOffsetCalculatorILi1EjESE_NS0_6memory12LoadWithCastILi1EEENSF_13StoreWithCastILi1EEEEEviT_T0_T2_T3_T4_T5_,(.L_x_17263 - _ZN2at6native27unrolled_elementwise_kernelINS0_13AUnaryFunctorIN3c107complexIdEES5_S5_NS0_15binary_internal10MulFunctorIS5_EEEESt5arrayIPcLm2EELi4E23TrivialOffsetCalculatorILi1EjESE_NS0_6memory12LoadWithCastILi1EEENSF_13StoreWithCastILi1EEEEEviT_T0_T2_T3_T4_T5_)
        .other          _ZN2at6native27unrolled_elementwise_kernelINS0_13AUnaryFunctorIN3c107complexIdEES5_S5_NS0_15binary_internal10MulFunctorIS5_EEEESt5arrayIPcLm2EELi4E23TrivialOffsetCalculatorILi1EjESE_NS0_6memory12LoadWithCastILi1EEENSF_13StoreWithCastILi1EEEEEviT_T0_T2_T3_T4_T5_,@"STO_CUDA_ENTRY STV_DEFAULT"
_ZN2at6native27unrolled_elementwise_kernelINS0_13AUnaryFunctorIN3c107complexIdEES5_S5_NS0_15binary_internal10MulFunctorIS5_EEEESt5arrayIPcLm2EELi4E23TrivialOffsetCalculatorILi1EjESE_NS0_6memory12LoadWithCastILi1EEENSF_13StoreWithCastILi1EEEEEviT_T0_T2_T3_T4_T5_:
.text._ZN2at6native27unrolled_elementwise_kernelINS0_13AUnaryFunctorIN3c107complexIdEES5_S5_NS0_15binary_internal10MulFunctorIS5_EEEESt5arrayIPcLm2EELi4E23TrivialOffsetCalculatorILi1EjESE_NS0_6memory12LoadWithCastILi1EEENSF_13StoreWithCastILi1EEEEEviT_T0_T2_T3_T4_T5_:
[----:B------:R-:W0:Y:S01]  /*0000*/  LDC R1, c[0x0][0x28] ;  /* 0x00000a00ff017b82 */ /* 0x000e220000000800 */
[----:B------:R-:W1:Y:S07]  /*0010*/  S2R R2, SR_CTAID.X ;  /* 0x0000000000027919 */ /* 0x000e6e0000002500 */
[----:B------:R-:W1:Y:S01]  /*0020*/  LDC R3, c[0x0][0x210] ;  /* 0x00008400ff037b82 */ /* 0x000e620000000800 */
[----:B------:R-:W-:Y:S01]  /*0030*/  ULDC.64 UR36, c[0x0][0x208] ;  /* 0x0000820000247ab9 */ /* 0x000fe20000000a00 */
[----:B------:R-:W-:Y:S01]  /*0040*/  BSSY B6, `(.L_x_6014) ;  /* 0x0000116000067945 */ /* 0x000fe20003800000 */
[----:B------:R-:W2:Y:S01]  /*0050*/  S2R R29, SR_TID.X ;  /* 0x00000000001d7919 */ /* 0x000ea20000002100 */
[----:B------:R-:W-:-:S02]  /*0060*/  CS2R R34, SRZ ;  /* 0x0000000000227805 */ /* 0x000fc4000001ff00 */
[----:B------:R-:W-:Y:S02]  /*0070*/  CS2R R26, SRZ ;  /* 0x00000000001a7805 */ /* 0x000fe4000001ff00 */
[----:B------:R-:W-:Y:S01]  /*0080*/  CS2R R24, SRZ ;  /* 0x0000000000187805 */ /* 0x000fe2000001ff00 */
[----:B------:R-:W3:Y:S01]  /*0090*/  LDC.U8 R28, c[0x0][0x254] ;  /* 0x00009500ff1c7b82 */ /* 0x000ee20000000000 */
[----:B-1----:R-:W-:-:S05]  /*00a0*/  IMAD R36, R2, -0x200, R3 ;  /* 0xfffffe0002247824 */ /* 0x002fca00078e0203 */
[----:B--2---:R-:W-:-:S13]  /*00b0*/  ISETP.GE.AND P0, PT, R29, R36, PT ;  /* 0x000000241d00720c */ /* 0x004fda0003f06270 */
[----:B0--3--:R-:W-:Y:S05]  /*00c0*/  @P0 BRA `(.L_x_6015) ;  /* 0x0000001000340947 */ /* 0x009fea0003800000 */
        /* <DEDUP_REMOVED lines=22> */
.L_x_6019:
[----:B------:R-:W2:Y:S01]  /*0230*/  LDG.E.U8 R4, desc[UR36][R4.64] ;  /* 0x0000002404047981 */ /* 0x000ea2000c1e1100 */
[----:B------:R-:W-:Y:S01]  /*0240*/  CS2R R26, SRZ ;  /* 0x00000000001a7805 */ /* 0x000fe2000001ff00 */
[----:B--2---:R0:W1:Y:S01]  /*0250*/  I2F.F64.U16 R24, R4 ;  /* 0x0000000400187312 */ /* 0x0040620000101800 */
[----:B------:R-:W-:Y:S05]  /*0260*/  BRA `(.L_x_6021) ;  /* 0x0000000c00c87947 */ /* 0x000fea0003800000 */
.L_x_6018:
        /* <DEDUP_REMOVED lines=10> */
.L_x_6023:
[----:B------:R-:W2:Y:S01]  /*0310*/  LDG.E R4, desc[UR36][R4.64] ;  /* 0x0000002404047981 */ /* 0x000ea2000c1e1900 */
[----:B------:R-:W-:Y:S01]  /*0320*/  CS2R R26, SRZ ;  /* 0x00000000001a7805 */ /* 0x000fe2000001ff00 */
[----:B--2---:R1:W2:Y:S01]  /*0330*/  I2F.F64 R24, R4 ;  /* 0x0000000400187312 */ /* 0x0042a20000201c00 */
[----:B------:R-:W-:Y:S05]  /*0340*/  BRA `(.L_x_6021) ;  /* 0x0000000c00907947 */ /* 0x000fea0003800000 */
.L_x_6022:
[----:B------:R-:W2:Y:S01]  /*0350*/  LDG.E.U16 R4, desc[UR36][R4.64] ;  /* 0x0000002404047981 */ /* 0x000ea2000c1e1500 */
[----:B------:R-:W-:Y:S01]  /*0360*/  CS2R R26, SRZ ;  /* 0x00000000001a7805 */ /* 0x000fe2000001ff00 */
[----:B--2---:R3:W4:Y:S01]  /*0370*/  I2F.F64.S16 R24, R4 ;  /* 0x0000000400187312 */ /* 0x0047220000101c00 */
[----:B------:R-:W-:Y:S05]  /*0380*/  BRA `(.L_x_6021) ;  /* 0x0000000c00807947 */ /* 0x000fea0003800000 */
.L_x_6017:
        /* <DEDUP_REMOVED lines=11> */
.L_x_6025:
[----:B------:R-:W2:Y:S01]  /*0440*/  LDG.E.U16 R0, desc[UR36][R4.64] ;  /* 0x0000002404007981 */ /* 0x000ea2000c1e1500 */
[----:B------:R-:W-:Y:S01]  /*0450*/  CS2R R26, SRZ ;  /* 0x00000000001a7805 */ /* 0x000fe2000001ff00 */
[----:B--2---:R-:W-:-:S05]  /*0460*/  HADD2.F32 R0, -RZ, R0.H0_H0 ;  /* 0x20000000ff007230 */ /* 0x004fca0000004100 */
[----:B------:R-:W-:-:S04]  /*0470*/  FMUL.FTZ R0, R0, 1 ;  /* 0x3f80000000007820 */ /* 0x000fc80000410000 */
[----:B------:R0:W1:Y:S01]  /*0480*/  F2F.F64.F32 R24, R0 ;  /* 0x0000000000187310 */ /* 0x0000620000201800 */
[----:B------:R-:W-:Y:S05]  /*0490*/  BRA `(.L_x_6021) ;  /* 0x0000000c003c7947 */ /* 0x000fea0003800000 */
.L_x_6024:
        /* <DEDUP_REMOVED lines=12> */
.L_x_6027:
[----:B------:R-:W2:Y:S02]  /*0560*/  LDG.E R0, desc[UR36][R4.64] ;  /* 0x0000002404007981 */ /* 0x000ea4000c1e1900 */
[--C-:B--2---:R-:W-:Y:S02]  /*0570*/  HADD2.F32 R3, -RZ, R0.reuse.H1_H1 ;  /* 0x30000000ff037230 */ /* 0x104fe40000004100 */
[----:B------:R-:W-:-:S03]  /*0580*/  HADD2.F32 R0, -RZ, R0.H0_H0 ;  /* 0x20000000ff007230 */ /* 0x000fc60000004100 */
[----:B------:R-:W-:Y:S02]  /*0590*/  FMUL.FTZ R3, R3, 1 ;  /* 0x3f80000003037820 */ /* 0x000fe40000410000 */
[----:B------:R-:W-:Y:S02]  /*05a0*/  FMUL.FTZ R0, R0, 1 ;  /* 0x3f80000000007820 */ /* 0x000fe40000410000 */
[----:B------:R0:W1:Y:S08]  /*05b0*/  F2F.F64.F32 R26, R3 ;  /* 0x00000003001a7310 */ /* 0x0000700000201800 */
[----:B------:R0:W2:Y:S01]  /*05c0*/  F2F.F64.F32 R24, R0 ;  /* 0x0000000000187310 */ /* 0x0000a20000201800 */
[----:B------:R-:W-:Y:S05]  /*05d0*/  BRA `(.L_x_6021) ;  /* 0x0000000800ec7947 */ /* 0x000fea0003800000 */
.L_x_6026:
[----:B------:R0:W5:Y:S01]  /*05e0*/  LDG.E.64 R24, desc[UR36][R4.64] ;  /* 0x0000002404187981 */ /* 0x000162000c1e1b00 */
[----:B------:R-:W-:Y:S01]  /*05f0*/  CS2R R26, SRZ ;  /* 0x00000000001a7805 */ /* 0x000fe2000001ff00 */
[----:B------:R-:W-:Y:S06]  /*0600*/  BRA `(.L_x_6021) ;  /* 0x0000000800e07947 */ /* 0x000fec0003800000 */
.L_x_6016:
        /* <DEDUP_REMOVED lines=14> */
.L_x_6030:
[----:B------:R0:W5:Y:S01]  /*06f0*/  LDG.E.128 R24, desc[UR36][R4.64] ;  /* 0x0000002404187981 */ /* 0x000162000c1e1d00 */
[----:B------:R-:W-:Y:S05]  /*0700*/  BRA `(.L_x_6021) ;  /* 0x0000000800a07947 */ /* 0x000fea0003800000 */
.L_x_6029:
        /* <DEDUP_REMOVED lines=8> */
[----:B------:R-:W-:Y:S01]  /*0790*/  CS2R R26, SRZ ;  /* 0x00000000001a7805 */ /* 0x000fe2000001ff00 */
        /* <DEDUP_REMOVED lines=16> */
[----:B------:R-:W-:-:S05]  /*08a0*/  LOP3.LUT R7, R7, 0x80000000, R0, 0xf8, !PT ;  /* 0x8000000007077812 */ /* 0x000fca00078ef800 */
[----:B------:R-:W-:-:S04]  /*08b0*/  FMUL.FTZ R7, R7, 1 ;  /* 0x3f80000007077820 */ /* 0x000fc80000410000 */
[----:B------:R0:W1:Y:S01]  /*08c0*/  F2F.F64.F32 R24, R7 ;  /* 0x0000000700187310 */ /* 0x0000620000201800 */
[----:B------:R-:W-:Y:S05]  /*08d0*/  BRA `(.L_x_6021) ;  /* 0x00000008002c7947 */ /* 0x000fea0003800000 */
.L_x_6032:
[----:B------:R-:W2:Y:S01]  /*08e0*/  LDG.E.U8 R4, desc[UR36][R4.64] ;  /* 0x0000002404047981 */ /* 0x000ea2000c1e1100 */
[----:B------:R-:W-:Y:S01]  /*08f0*/  CS2R R26, SRZ ;  /* 0x00000000001a7805 */ /* 0x000fe2000001ff00 */
        /* <DEDUP_REMOVED lines=10> */
[----:B------:R-:W-:-:S05]  /*09a0*/  LOP3.LUT R0, R3, 0x80000000, R0, 0xf8, !PT ;  /* 0x8000000003007812 */ /* 0x000fca00078ef800 */
[----:B------:R-:W-:-:S04]  /*09b0*/  FMUL.FTZ R0, R0, 1 ;  /* 0x3f80000000007820 */ /* 0x000fc80000410000 */
[----:B------:R0:W1:Y:S01]  /*09c0*/  F2F.F64.F32 R24, R0 ;  /* 0x0000000000187310 */ /* 0x0000620000201800 */
[----:B------:R-:W-:Y:S05]  /*09d0*/  BRA `(.L_x_6021) ;  /* 0x0000000400ec7947 */ /* 0x000fea0003800000 */
.L_x_6031:
[----:B------:R-:W2:Y:S01]  /*09e0*/  LDG.E.U16 R0, desc[UR36][R4.64] ;  /* 0x0000002404007981 */ /* 0x000ea2000c1e1500 */
[----:B------:R-:W-:Y:S01]  /*09f0*/  CS2R R26, SRZ ;  /* 0x00000000001a7805 */ /* 0x000fe2000001ff00 */
[----:B--2---:R-:W-:-:S04]  /*0a00*/  IMAD.U32 R0, R0, 0x10000, RZ ;  /* 0x0001000000007824 */ /* 0x004fc800078e00ff */
[----:B------:R-:W-:-:S04]  /*0a10*/  FMUL.FTZ R0, R0, 1 ;  /* 0x3f80000000007820 */ /* 0x000fc80000410000 */
[----:B------:R0:W1:Y:S01]  /*0a20*/  F2F.F64.F32 R24, R0 ;  /* 0x0000000000187310 */ /* 0x0000620000201800 */
[----:B------:R-:W-:Y:S05]  /*0a30*/  BRA `(.L_x_6021) ;  /* 0x0000000400d47947 */ /* 0x000fea0003800000 */
.L_x_6028:
        /* <DEDUP_REMOVED lines=12> */
.L_x_6035:
        /* <DEDUP_REMOVED lines=21> */
.L_x_6039:
[----:B------:R-:W-:Y:S05]  /*0c50*/  BSYNC B1 ;  /* 0x0000000000017941 */ /* 0x000fea0003800000 */
.L_x_6038:
[----:B------:R-:W-:Y:S01]  /*0c60*/  LEA R5, R0, 0x3b800000, 0x17 ;  /* 0x3b80000000057811 */ /* 0x000fe200078eb8ff */
[----:B------:R-:W-:-:S05]  /*0c70*/  IMAD.SHL.U32 R0, R3, 0x100000, RZ ;  /* 0x0010000003007824 */ /* 0x000fca00078e00ff */
[----:B------:R-:W-:-:S07]  /*0c80*/  LOP3.LUT R0, R5, R0, R6, 0xfe, !PT ;  /* 0x0000000005007212 */ /* 0x000fce00078efe06 */
.L_x_6037:
[----:B------:R-:W-:Y:S05]  /*0c90*/  BSYNC B0 ;  /* 0x0000000000007941 */ /* 0x000fea0003800000 */
.L_x_6036:
[----:B------:R-:W-:Y:S01]  /*0ca0*/  FMUL.FTZ R0, R0, 1 ;  /* 0x3f80000000007820 */ /* 0x000fe20000410000 */
[----:B------:R-:W-:-:S03]  /*0cb0*/  CS2R R26, SRZ ;  /* 0x00000000001a7805 */ /* 0x000fc6000001ff00 */
[----:B------:R0:W1:Y:S01]  /*0cc0*/  F2F.F64.F32 R24, R0 ;  /* 0x0000000000187310 */ /* 0x0000620000201800 */
[----:B------:R-:W-:Y:S05]  /*0cd0*/  BRA `(.L_x_6021) ;  /* 0x00000004002c7947 */ /* 0x000fea0003800000 */
.L_x_6034:
        /* <DEDUP_REMOVED lines=21> */
.L_x_6043:
[----:B------:R-:W-:Y:S05]  /*0e30*/  BSYNC B1 ;  /* 0x0000000000017941 */ /* 0x000fea0003800000 */
.L_x_6042:
[----:B------:R-:W-:Y:S01]  /*0e40*/  LEA R5, R0, 0x37800000, 0x17 ;  /* 0x3780000000057811 */ /* 0x000fe200078eb8ff */
[----:B------:R-:W-:-:S05]  /*0e50*/  IMAD.SHL.U32 R0, R3, 0x200000, RZ ;  /* 0x0020000003007824 */ /* 0x000fca00078e00ff */
[----:B------:R-:W-:-:S07]  /*0e60*/  LOP3.LUT R0, R5, R0, R6, 0xfe, !PT ;  /* 0x0000000005007212 */ /* 0x000fce00078efe06 */
.L_x_6041:
[----:B------:R-:W-:Y:S05]  /*0e70*/  BSYNC B0 ;  /* 0x0000000000007941 */ /* 0x000fea0003800000 */
.L_x_6040:
[----:B------:R-:W-:Y:S01]  /*0e80*/  FMUL.FTZ R0, R0, 1 ;  /* 0x3f80000000007820 */ /* 0x000fe20000410000 */
[----:B------:R-:W-:-:S03]  /*0e90*/  CS2R R26, SRZ ;  /* 0x00000000001a7805 */ /* 0x000fc6000001ff00 */
[----:B------:R0:W1:Y:S01]  /*0ea0*/  F2F.F64.F32 R24, R0 ;  /* 0x0000000000187310 */ /* 0x0000620000201800 */
[----:B------:R-:W-:Y:S05]  /*0eb0*/  BRA `(.L_x_6021) ;  /* 0x0000000000b47947 */ /* 0x000fea0003800000 */
.L_x_6033:
        /* <DEDUP_REMOVED lines=14> */
.L_x_6047:
[----:B------:R-:W-:Y:S05]  /*0fa0*/  BSYNC B0 ;  /* 0x0000000000007941 */ /* 0x000fea0003800000 */
.L_x_6046:
[----:B------:R-:W-:Y:S01]  /*0fb0*/  FMUL.FTZ R0, R0, 1 ;  /* 0x3f80000000007820 */ /* 0x000fe20000410000 */
[----:B------:R-:W-:-:S03]  /*0fc0*/  CS2R R26, SRZ ;  /* 0x00000000001a7805 */ /* 0x000fc6000001ff00 */
[----:B------:R0:W1:Y:S01]  /*0fd0*/  F2F.F64.F32 R24, R0 ;  /* 0x0000000000187310 */ /* 0x0000620000201800 */
[----:B------:R-:W-:Y:S05]  /*0fe0*/  BRA `(.L_x_6021) ;  /* 0x0000000000687947 */ /* 0x000fea0003800000 */
.L_x_6020:
        /* <DEDUP_REMOVED lines=16> */
.L_x_6048:
[----:B------:R-:W-:Y:S02]  /*10f0*/  CS2R R24, SRZ ;  /* 0x0000000000187805 */ /* 0x000fe4000001ff00 */
[----:B------:R-:W-:Y:S01]  /*1100*/  CS2R R26, SRZ ;  /* 0x00000000001a7805 */ /* 0x000fe2000001ff00 */
[----:B------:R-:W-:Y:S06]  /*1110*/  BRA `(.L_x_6021) ;  /* 0x00000000001c7947 */ /* 0x000fec0003800000 */
.L_x_6045:
[----:B------:R-:W2:Y:S01]  /*1120*/  LDG.E.64 R24, desc[UR36][R4.64] ;  /* 0x0000002404187981 */ /* 0x000ea2000c1e1b00 */
[----:B------:R-:W-:Y:S01]  /*1130*/  CS2R R26, SRZ ;  /* 0x00000000001a7805 */ /* 0x000fe2000001ff00 */
[----:B--2---:R-:W0:Y:S01]  /*1140*/  I2F.F64.U64 R24, R24 ;  /* 0x0000001800187312 */ /* 0x004e220000301800 */
[----:B------:R-:W-:Y:S05]  /*1150*/  BRA `(.L_x_6021) ;  /* 0x00000000000c7947 */ /* 0x000fea0003800000 */
.L_x_6044:
[----:B------:R-:W2:Y:S01]  /*1160*/  LDG.E R4, desc[UR36][R4.64] ;  /* 0x0000002404047981 */ /* 0x000ea2000c1e1900 */
[----:B------:R-:W-:Y:S01]  /*1170*/  CS2R R26, SRZ ;  /* 0x00000000001a7805 */ /* 0x000fe2000001ff00 */
[----:B--2---:R0:W1:Y:S06]  /*1180*/  I2F.F64.U32 R24, R4 ;  /* 0x0000000400187312 */ /* 0x00406c0000201800 */
.L_x_6021:
[----:B------:R-:W-:-:S07]  /*1190*/  VIADD R29, R29, 0x80 ;  /* 0x000000801d1d7836 */ /* 0x000fce0000000000 */
.L_x_6015:
[----:B------:R-:W-:Y:S05]  /*11a0*/  BSYNC B6 ;  /* 0x0000000000067941 */ /* 0x000fea0003800000 */
.L_x_6014:
[----:B------:R-:W-:Y:S01]  /*11b0*/  ISETP.GE.AND P0, PT, R29, R36, PT ;  /* 0x000000241d00720c */ /* 0x000fe20003f06270 */
[----:B------:R-:W-:Y:S01]  /*11c0*/  BSSY B6, `(.L_x_6049) ;  /* 0x0000111000067945 */ /* 0x000fe20003800000 */
[----:B------:R-:W-:-:S11]  /*11d0*/  CS2R R32, SRZ ;  /* 0x0000000000207805 */ /* 0x000fd6000001ff00 */
[----:B------:R-:W-:Y:S05]  /*11e0*/  @P0 BRA `(.L_x_6050) ;  /* 0x0000001000380947 */ /* 0x000fea0003800000 */
[----:B01-3--:R-:W0:Y:S01]  /*11f0*/  LDC.64 R4, c[0x0][0x248] ;  /* 0x00009200ff047b82 */ /* 0x00be220000000a00 */
        /* <DEDUP_REMOVED lines=17> */
[----:B------:R-:W3:Y:S01]  /*1310*/  LDG.E.S8 R4, desc[UR36][R4.64] ;  /* 0x0000002404047981 */ /* 0x000ee2000c1e1300 */
[----:B------:R-:W-:Y:S01]  /*1320*/  CS2R R34, SRZ ;  /* 0x0000000000227805 */ /* 0x000fe2000001ff00 */
[----:B---3--:R0:W1:Y:S01]  /*1330*/  I2F.F64.S16 R32, R4 ;  /* 0x0000000400207312 */ /* 0x0080620000101c00 */
[----:B------:R-:W-:Y:S05]  /*1340*/  BRA `(.L_x_6056) ;  /* 0x0000000c00dc7947 */ /* 0x000fea0003800000 */
.L_x_6054:
[----:B------:R-:W3:Y:S01]  /*1350*/  LDG.E.U8 R4, desc[UR36][R4.64] ;  /* 0x0000002404047981 */ /* 0x000ee2000c1e1100 */
[----:B------:R-:W-:Y:S01]  /*1360*/  CS2R R34, SRZ ;  /* 0x0000000000227805 */ /* 0x000fe2000001ff00 */
[----:B---3--:R0:W1:Y:S01]  /*1370*/  I2F.F64.U16 R32, R4 ;  /* 0x0000000400207312 */ /* 0x0080620000101800 */
[----:B------:R-:W-:Y:S05]  /*1380*/  BRA `(.L_x_6056) ;  /* 0x0000000c00cc7947 */ /* 0x000fea0003800000 */
.L_x_6053:
[----:B------:R-:W-:-:S13]  /*1390*/  ISETP.NE.AND P0, PT, R0, 0x2, PT ;  /* 0x000000020000780c */ /* 0x000fda0003f05270 */
[----:B------:R-:W-:Y:S05]  /*13a0*/  @!P0 BRA `(.L_x_6057) ;  /* 0x0000000000308947 */ /* 0x000fea0003800000 */
[----:B------:R-:W-:-:S13]  /*13b0*/  ISETP.NE.AND P0, PT, R0, 0x3, PT ;  /* 0x000000030000780c */ /* 0x000fda0003f05270 */
[----:B------:R-:W-:Y:S05]  /*13c0*/  @!P0 BRA `(.L_x_6058) ;  /* 0x0000000000188947 */ /* 0x000fea0003800000 */
[----:B------:R-:W-:-:S13]  /*13d0*/  ISETP.NE.AND P0, PT, R0, 0x4, PT ;  /* 0x000000040000780c */ /* 0x000fda0003f05270 */
[----:B------:R-:W-:Y:S05]  /*13e0*/  @P0 BRA `(.L_x_6055) ;  /* 0x0000000c004c0947 */ /* 0x000fea0003800000 */
[----:B------:R-:W3:Y:S01]  /*13f0*/  LDG.E.64 R32, desc[UR36][R4.64] ;  /* 0x0000002404207981 */ /* 0x000ee2000c1e1b00 */
[----:B------:R-:W-:Y:S01]  /*1400*/  CS2R R34, SRZ ;  /* 0x0000000000227805 */ /* 0x000fe2000001ff00 */
[----:B---3--:R-:W0:Y:S01]  /*1410*/  I2F.F64.S64 R32, R32 ;  /* 0x0000002000207312 */ /* 0x008e220000301c00 */
[----:B------:R-:W-:Y:S05]  /*1420*/  BRA `(.L_x_6056) ;  /* 0x0000000c00a47947 */ /* 0x000fea0003800000 */
.L_x_6058:
[----:B------:R-:W3:Y:S01]  /*1430*/  LDG.E R4, desc[UR36][R4.64] ;  /* 0x0000002404047981 */ /* 0x000ee2000c1e1900 */
[----:B------:R-:W-:Y:S01]  /*1440*/  CS2R R34, SRZ ;  /* 0x0000000000227805 */ /* 0x000fe2000001ff00 */
[----:B---3--:R0:W1:Y:S01]  /*1450*/  I2F.F64 R32, R4 ;  /* 0x0000000400207312 */ /* 0x0080620000201c00 */
[----:B------:R-:W-:Y:S05]  /*1460*/  BRA `(.L_x_6056) ;  /* 0x0000000c00947947 */ /* 0x000fea0003800000 */
.L_x_6057:
[----:B------:R-:W3:Y:S01]  /*1470*/  LDG.E.U16 R4, desc[UR36][R4.64] ;  /* 0x0000002404047981 */ /* 0x000ee2000c1e1500 */
[----:B------:R-:W-:Y:S01]  /*1480*/  CS2R R34, SRZ ;  /* 0x0000000000227805 */ /* 0x000fe2000001ff00 */
[----:B---3--:R0:W1:Y:S01]  /*1490*/  I2F.F64.S16 R32, R4 ;  /* 0x0000000400207312 */ /* 0x0080620000101c00 */
[----:B------:R-:W-:Y:S05]  /*14a0*/  BRA `(.L_x_6056) ;  /* 0x0000000c00847947 */ /* 0x000fea0003800000 */
.L_x_6052:
[----:B------:R-:W-:-:S13]  /*14b0*/  ISETP.GT.AND P0, PT, R0, 0x6, PT ;  /* 0x000000060000780c */ /* 0x000fda0003f04270 */
[----:B------:R-:W-:Y:S05]  /*14c0*/  @P0 BRA `(.L_x_6059) ;  /* 0x00000000003c0947 */ /* 0x000fea0003800000 */
[----:B------:R-:W-:-:S13]  /*14d0*/  ISETP.NE.AND P0, PT, R0, 0x5, PT ;  /* 0x000000050000780c */ /* 0x000fda0003f05270 */
[----:B------:R-:W-:Y:S05]  /*14e0*/  @!P0 BRA `(.L_x_6060) ;  /* 0x00000000001c8947 */ /* 0x000fea0003800000 */
[----:B------:R-:W-:-:S13]  /*14f0*/  ISETP.NE.AND P0, PT, R0, 0x6, PT ;  /* 0x000000060000780c */ /* 0x000fda0003f05270 */
[----:B------:R-:W-:Y:S05]  /*1500*/  @P0 BRA `(.L_x_6055) ;  /* 0x0000000c00040947 */ /* 0x000fea0003800000 */
[----:B------:R-:W3:Y:S01]  /*1510*/  LDG.E R32, desc[UR36][R4.64] ;  /* 0x0000002404207981 */ /* 0x000ee2000c1e1900 */
[----:B------:R-:W-:Y:S01]  /*1520*/  CS2R R34, SRZ ;  /* 0x0000000000227805 */ /* 0x000fe2000001ff00 */
[----:B---3--:R-:W-:-:S06]  /*1530*/  FMUL.FTZ R32, R32, 1 ;  /* 0x3f80000020207820 */ /* 0x008fcc0000410000 */
[----:B------:R-:W0:Y:S01]  /*1540*/  F2F.F64.F32 R32, R32 ;  /* 0x0000002000207310 */ /* 0x000e220000201800 */
[----:B------:R-:W-:Y:S05]  /*1550*/  BRA `(.L_x_6056) ;  /* 0x0000000c00587947 */ /* 0x000fea0003800000 */
.L_x_6060:
[----:B------:R-:W3:Y:S01]  /*1560*/  LDG.E.U16 R0, desc[UR36][R4.64] ;  /* 0x0000002404007981 */ /* 0x000ee2000c1e1500 */
[----:B------:R-:W-:Y:S01]  /*1570*/  CS2R R34, SRZ ;  /* 0x0000000000227805 */ /* 0x000fe2000001ff00 */
[----:B---3--:R-:W-:-:S05]  /*1580*/  HADD2.F32 R0, -RZ, R0.H0_H0 ;  /* 0x20000000ff007230 */ /* 0x008fca0000004100 */
[----:B------:R-:W-:-:S04]  /*1590*/  FMUL.FTZ R0, R0, 1 ;  /* 0x3f80000000007820 */ /* 0x000fc80000410000 */
[----:B------:R0:W1:Y:S01]  /*15a0*/  F2F.F64.F32 R32, R0 ;  /* 0x0000000000207310 */ /* 0x0000620000201800 */
[----:B------:R-:W-:Y:S05]  /*15b0*/  BRA `(.L_x_6056) ;  /* 0x0000000c00407947 */ /* 0x000fea0003800000 */
.L_x_6059:
[----:B------:R-:W-:-:S13]  /*15c0*/  ISETP.NE.AND P0, PT, R0, 0x7, PT ;  /* 0x000000070000780c */ /* 0x000fda0003f05270 */
[----:B------:R-:W-:Y:S05]  /*15d0*/  @!P0 BRA `(.L_x_6061) ;  /* 0x0000000000488947 */ /* 0x000fea0003800000 */
[----:B------:R-:W-:-:S13]  /*15e0*/  ISETP.NE.AND P0, PT, R0, 0x8, PT ;  /* 0x000000080000780c */ /* 0x000fda0003f05270 */
[----:B------:R-:W-:Y:S05]  /*15f0*/  @!P0 BRA `(.L_x_6062) ;  /* 0x0000000000208947 */ /* 0x000fea0003800000 */
[----:B------:R-:W-:-:S13]  /*1600*/  ISETP.NE.AND P0, PT, R0, 0x9, PT ;  /* 0x000000090000780c */ /* 0x000fda0003f05270 */
[----:B------:R-:W-:Y:S05]  /*1610*/  @P0 BRA `(.L_x_6055) ;  /* 0x0000000800c00947 */ /* 0x000fea0003800000 */
[----:B------:R-:W3:Y:S02]  /*1620*/  LDG.E.64 R4, desc[UR36][R4.64] ;  /* 0x0000002404047981 */ /* 0x000ee4000c1e1b00 */
[----:B---3--:R-:W-:Y:S01]  /*1630*/  FMUL.FTZ R34, R5, 1 ;  /* 0x3f80000005227820 */ /* 0x008fe20000410000 */
[----:B------:R-:W-:-:S05]  /*1640*/  FMUL.FTZ R32, R4, 1 ;  /* 0x3f80000004207820 */ /* 0x000fca0000410000 */
[----:B------:R-:W0:Y:S08]  /*1650*/  F2F.F64.F32 R34, R34 ;  /* 0x0000002200227310 */ /* 0x000e300000201800 */
[----:B------:R-:W1:Y:S01]  /*1660*/  F2F.F64.F32 R32, R32 ;  /* 0x0000002000207310 */ /* 0x000e620000201800 */
[----:B------:R-:W-:Y:S05]  /*1670*/  BRA `(.L_x_6056) ;  /* 0x0000000c00107947 */ /* 0x000fea0003800000 */
.L_x_6062:
[----:B------:R-:W3:Y:S02]  /*1680*/  LDG.E R0, desc[UR36][R4.64] ;  /* 0x0000002404007981 */ /* 0x000ee4000c1e1900 */
[--C-:B---3--:R-:W-:Y:S02]  /*1690*/  HADD2.F32 R3, -RZ, R0.reuse.H1_H1 ;  /* 0x30000000ff037230 */ /* 0x108fe40000004100 */
[----:B------:R-:W-:-:S03]  /*16a0*/  HADD2.F32 R0, -RZ, R0.H0_H0 ;  /* 0x20000000ff007230 */ /* 0x000fc60000004100 */
[----:B------:R-:W-:Y:S02]  /*16b0*/  FMUL.FTZ R3, R3, 1 ;  /* 0x3f80000003037820 */ /* 0x000fe40000410000 */
[----:B------:R-:W-:Y:S02]  /*16c0*/  FMUL.FTZ R0, R0, 1 ;  /* 0x3f80000000007820 */ /* 0x000fe40000410000 */
[----:B------:R0:W1:Y:S08]  /*16d0*/  F2F.F64.F32 R34, R3 ;  /* 0x0000000300227310 */ /* 0x0000700000201800 */
[----:B------:R0:W3:Y:S01]  /*16e0*/  F2F.F64.F32 R32, R0 ;  /* 0x0000000000207310 */ /* 0x0000e20000201800 */
[----:B------:R-:W-:Y:S05]  /*16f0*/  BRA `(.L_x_6056) ;  /* 0x0000000800f07947 */ /* 0x000fea0003800000 */
.L_x_6061:
[----:B------:R0:W5:Y:S01]  /*1700*/  LDG.E.64 R32, desc[UR36][R4.64] ;  /* 0x0000002404207981 */ /* 0x000162000c1e1b00 */
[----:B------:R-:W-:Y:S01]  /*1710*/  CS2R R34, SRZ ;  /* 0x0000000000227805 */ /* 0x000fe2000001ff00 */
[----:B------:R-:W-:Y:S06]  /*1720*/  BRA `(.L_x_6056) ;  /* 0x0000000800e47947 */ /* 0x000fec0003800000 */
.L_x_6051:
        /* <DEDUP_REMOVED lines=8> */
[----:B------:R-:W3:Y:S01]  /*17b0*/  LDG.E.U8 R4, desc[UR36][R4.64] ;  /* 0x0000002404047981 */ /* 0x000ee2000c1e1100 */
[----:B------:R-:W-:Y:S01]  /*17c0*/  CS2R R34, SRZ ;  /* 0x0000000000227805 */ /* 0x000fe2000001ff00 */
[----:B------:R-:W-:Y:S01]  /*17d0*/  IMAD.MOV.U32 R32, RZ, RZ, RZ ;  /* 0x000000ffff207224 */ /* 0x000fe200078e00ff */
[----:B---3--:R-:W-:-:S04]  /*17e0*/  ISETP.NE.AND P0, PT, R4, RZ, PT ;  /* 0x000000ff0400720c */ /* 0x008fc80003f05270 */
[----:B------:R-:W-:Y:S01]  /*17f0*/  FSEL R33, RZ, 1.875, !P0 ;  /* 0x3ff00000ff217808 */ /* 0x000fe20004000000 */
[----:B------:R-:W-:Y:S08]  /*1800*/  BRA `(.L_x_6056) ;  /* 0x0000000800ac7947 */ /* 0x000ff00003800000 */
.L_x_6065:
[----:B------:R0:W5:Y:S01]  /*1810*/  LDG.E.128 R32, desc[UR36][R4.64] ;  /* 0x0000002404207981 */ /* 0x000162000c1e1d00 */
[----:B------:R-:W-:Y:S05]  /*1820*/  BRA `(.L_x_6056) ;  /* 0x0000000800a47947 */ /* 0x000fea0003800000 */
.L_x_6064:
[----:B------:R-:W-:-:S13]  /*1830*/  ISETP.NE.AND P0, PT, R0, 0xf, PT ;  /* 0x0000000f0000780c */ /* 0x000fda0003f05270 */
[----:B------:R-:W-:Y:S05]  /*1840*/  @!P0 BRA `(.L_x_6066) ;  /* 0x0000000000b08947 */ /* 0x000fea0003800000 */
[----:B------:R-:W-:-:S13]  /*1850*/  ISETP.NE.AND P0, PT, R0, 0x17, PT ;  /* 0x000000170000780c */ /* 0x000fda0003f05270 */
[----:B------:R-:W-:Y:S05]  /*1860*/  @!P0 BRA `(.L_x_6067) ;  /* 0x0000000000648947 */ /* 0x000fea0003800000 */
[----:B------:R-:W-:-:S13]  /*1870*/  ISETP.NE.AND P0, PT, R0, 0x18, PT ;  /* 0x000000180000780c */ /* 0x000fda0003f05270 */
[----:B------:R-:W-:Y:S05]  /*1880*/  @P0 BRA `(.L_x_6055) ;  /* 0x0000000800240947 */ /* 0x000fea0003800000 */
[----:B------:R-:W3:Y:S01]  /*1890*/  LDG.E.U8 R0, desc[UR36][R4.64] ;  /* 0x0000002404007981 */ /* 0x000ee2000c1e1100 */
[----:B------:R-:W-:Y:S01]  /*18a0*/  IMAD.MOV.U32 R9, RZ, RZ, -0x800000 ;  /* 0xff800000ff097424 */ /* 0x000fe200078e00ff */
[----:B------:R-:W-:Y:S01]  /*18b0*/  CS2R R34, SRZ ;  /* 0x0000000000227805 */ /* 0x000fe2000001ff00 */
[----:B---3--:R-:W-:-:S05]  /*18c0*/  IMAD.SHL.U32 R0, R0, 0x1000000, RZ ;  /* 0x0100000000007824 */ /* 0x008fca00078e00ff */
        /* <DEDUP_REMOVED lines=19> */
.L_x_6067:
[----:B------:R-:W3:Y:S01]  /*1a00*/  LDG.E.U8 R4, desc[UR36][R4.64] ;  /* 0x0000002404047981 */ /* 0x000ee2000c1e1100 */
[----:B------:R-:W-:Y:S01]  /*1a10*/  CS2R R34, SRZ ;  /* 0x0000000000227805 */ /* 0x000fe2000001ff00 */
[----:B---3--:R-:W-:-:S05]  /*1a20*/  IMAD.SHL.U32 R0, R4, 0x2000000, RZ ;  /* 0x0200000004007824 */ /* 0x008fca00078e00ff */
        /* <DEDUP_REMOVED lines=12> */
[----:B------:R3:W0:Y:S01]  /*1af0*/  F2F.F64.F32 R32, R0 ;  /* 0x0000000000207310 */ /* 0x0006220000201800 */
[----:B------:R-:W-:Y:S05]  /*1b00*/  BRA `(.L_x_6056) ;  /* 0x0000000400ec7947 */ /* 0x000fea0003800000 */
.L_x_6066:
[----:B------:R-:W3:Y:S01]  /*1b10*/  LDG.E.U16 R0, desc[UR36][R4.64] ;  /* 0x0000002404007981 */ /* 0x000ee2000c1e1500 */
[----:B------:R-:W-:Y:S01]  /*1b20*/  CS2R R34, SRZ ;  /* 0x0000000000227805 */ /* 0x000fe2000001ff00 */
[----:B---3--:R-:W-:-:S04]  /*1b30*/  IMAD.U32 R0, R0, 0x10000, RZ ;  /* 0x0001000000007824 */ /* 0x008fc800078e00ff */
[----:B------:R-:W-:-:S04]  /*1b40*/  FMUL.FTZ R0, R0, 1 ;  /* 0x3f80000000007820 */ /* 0x000fc80000410000 */
[----:B------:R0:W1:Y:S01]  /*1b50*/  F2F.F64.F32 R32, R0 ;  /* 0x0000000000207310 */ /* 0x0000620000201800 */
[----:B------:R-:W-:Y:S05]  /*1b60*/  BRA `(.L_x_6056) ;  /* 0x0000000400d47947 */ /* 0x000fea0003800000 */
.L_x_6063:
        /* <DEDUP_REMOVED lines=8> */
[----:B------:R-:W3:Y:S01]  /*1bf0*/  LDG.E.U16 R4, desc[UR36][R4.64] ;  /* 0x0000002404047981 */ /* 0x000ee2000c1e1500 */
[----:B------:R-:W-:Y:S01]  /*1c00*/  CS2R R34, SRZ ;  /* 0x0000000000227805 */ /* 0x000fe2000001ff00 */
[----:B---3--:R0:W1:Y:S01]  /*1c10*/  I2F.F64.U16 R32, R4 ;  /* 0x0000000400207312 */ /* 0x0080620000101800 */
[----:B------:R-:W-:Y:S05]  /*1c20*/  BRA `(.L_x_6056) ;  /* 0x0000000400a47947 */ /* 0x000fea0003800000 */
.L_x_6070:
[----:B------:R-:W3:Y:S01]  /*1c30*/  LDG.E.U8 R3, desc[UR36][R4.64] ;  /* 0x0000002404037981 */ /* 0x000ee2000c1e1100 */
[----:B------:R-:W-:Y:S01]  /*1c40*/  BSSY B0, `(.L_x_6071) ;  /* 0x0000018000007945 */ /* 0x000fe20003800000 */
[----:B------:R-:W-:Y:S01]  /*1c50*/  IMAD.MOV.U32 R0, RZ, RZ, RZ ;  /* 0x000000ffff007224 */ /* 0x000fe200078e00ff */
[----:B---3--:R-:W-:-:S13]  /*1c60*/  ISETP.NE.AND P0, PT, R3, RZ, PT ;  /* 0x000000ff0300720c */ /* 0x008fda0003f05270 */
        /* <DEDUP_REMOVED lines=17> */
.L_x_6074:
[----:B------:R-:W-:Y:S05]  /*1d80*/  BSYNC B1 ;  /* 0x0000000000017941 */ /* 0x000fea0003800000 */
.L_x_6073:
[----:B------:R-:W-:Y:S01]  /*1d90*/  LEA R5, R0, 0x3b800000, 0x17 ;  /* 0x3b80000000057811 */ /* 0x000fe200078eb8ff */
[----:B------:R-:W-:-:S05]  /*1da0*/  IMAD.SHL.U32 R0, R3, 0x100000, RZ ;  /* 0x0010000003007824 */ /* 0x000fca00078e00ff */
[----:B------:R-:W-:-:S07]  /*1db0*/  LOP3.LUT R0, R5, R0, R6, 0xfe, !PT ;  /* 0x0000000005007212 */ /* 0x000fce00078efe06 */
.L_x_6072:
[----:B------:R-:W-:Y:S05]  /*1dc0*/  BSYNC B0 ;  /* 0x0000000000007941 */ /* 0x000fea0003800000 */
.L_x_6071:
[----:B------:R-:W-:Y:S01]  /*1dd0*/  FMUL.FTZ R0, R0, 1 ;  /* 0x3f80000000007820 */ /* 0x000fe20000410000 */
[----:B------:R-:W-:-:S03]  /*1de0*/  CS2R R34, SRZ ;  /* 0x0000000000227805 */ /* 0x000fc6000001ff00 */
[----:B------:R0:W1:Y:S01]  /*1df0*/  F2F.F64.F32 R32, R0 ;  /* 0x0000000000207310 */ /* 0x0000620000201800 */
[----:B------:R-:W-:Y:S05]  /*1e00*/  BRA `(.L_x_6056) ;  /* 0x00000004002c7947 */ /* 0x000fea0003800000 */
.L_x_6069:
        /* <DEDUP_REMOVED lines=21> */
.L_x_6078:
[----:B------:R-:W-:Y:S05]  /*1f60*/  BSYNC B1 ;  /* 0x0000000000017941 */ /* 0x000fea0003800000 */
.L_x_6077:
[----:B------:R-:W-:Y:S01]  /*1f70*/  LEA R5, R0, 0x37800000, 0x17 ;  /* 0x3780000000057811 */ /* 0x000fe200078eb8ff */
[----:B------:R-:W-:-:S05]  /*1f80*/  IMAD.SHL.U32 R0, R3, 0x200000, RZ ;  /* 0x0020000003007824 */ /* 0x000fca00078e00ff */
[----:B------:R-:W-:-:S07]  /*1f90*/  LOP3.LUT R0, R5, R0, R6, 0xfe, !PT ;  /* 0x0000000005007212 */ /* 0x000fce00078efe06 */
.L_x_6076:
[----:B------:R-:W-:Y:S05]  /*1fa0*/  BSYNC B0 ;  /* 0x0000000000007941 */ /* 0x000fea0003800000 */
.L_x_6075:
[----:B------:R-:W-:Y:S01]  /*1fb0*/  FMUL.FTZ R0, R0, 1 ;  /* 0x3f80000000007820 */ /* 0x000fe20000410000 */
[----:B------:R-:W-:-:S03]  /*1fc0*/  CS2R R34, SRZ ;  /* 0x0000000000227805 */ /* 0x000fc6000001ff00 */
[----:B------:R0:W1:Y:S01]  /*1fd0*/  F2F.F64.F32 R32, R0 ;  /* 0x0000000000207310 */ /* 0x0000620000201800 */
[----:B------:R-:W-:Y:S05]  /*1fe0*/  BRA `(.L_x_6056) ;  /* 0x0000000000b47947 */ /* 0x000fea0003800000 */
.L_x_6068:
[----:B------:R-:W-:-:S13]  /*1ff0*/  ISETP.NE.AND P0, PT, R0, 0x1c, PT ;  /* 0x0000001c0000780c */ /* 0x000fda0003f05270 */
[----:B------:R-:W-:Y:S05]  /*2000*/  @!P0 BRA `(.L_x_6079) ;  /* 0x0000000000a08947 */ /* 0x000fea0003800000 */
[----:B------:R-:W-:-:S13]  /*2010*/  ISETP.NE.AND P0, PT, R0, 0x1d, PT ;  /* 0x0000001d0000780c */ /* 0x000fda0003f05270 */
[----:B------:R-:W-:Y:S05]  /*2020*/  @!P0 BRA `(.L_x_6080) ;  /* 0x0000000000888947 */ /* 0x000fea0003800000 */
[----:B------:R-:W-:-:S13]  /*2030*/  ISETP.NE.AND P0, PT, R0, 0x2c, PT ;  /* 0x0000002c0000780c */ /* 0x000fda0003f05270 */
[----:B------:R-:W-:Y:S05]  /*2040*/  @P0 BRA `(.L_x_6055) ;  /* 0x0000000000340947 */ /* 0x000fea0003800000 */
[----:B------:R-:W3:Y:S01]  /*2050*/  LDG.E.U8 R4, desc[UR36][R4.64] ;  /* 0x0000002404047981 */ /* 0x000ee2000c1e1100 */
[----:B------:R-:W-:Y:S01]  /*2060*/  BSSY B0, `(.L_x_6081) ;  /* 0x0000007000007945 */ /* 0x000fe20003800000 */
[----:B------:R-:W-:Y:S01]  /*2070*/  IMAD.MOV.U32 R0, RZ, RZ, 0x400000 ;  /* 0x00400000ff007424 */ /* 0x000fe200078e00ff */
[----:B---3--:R-:W-:-:S13]  /*2080*/  ISETP.NE.AND P0, PT, R4, RZ, PT ;  /* 0x000000ff0400720c */ /* 0x008fda0003f05270 */
[----:B------:R-:W-:Y:S05]  /*2090*/  @!P0 BRA `(.L_x_6082) ;  /* 0x00000000000c8947 */ /* 0x000fea0003800000 */
[----:B------:R-:W-:-:S13]  /*20a0*/  ISETP.NE.AND P0, PT, R4, 0xff, PT ;  /* 0x000000ff0400780c */ /* 0x000fda0003f05270 */
[----:B------:R-:W-:Y:S02]  /*20b0*/  @!P0 IMAD.MOV.U32 R0, RZ, RZ, 0x7f800001 ;  /* 0x7f800001ff008424 */ /* 0x000fe400078e00ff */
[----:B------:R-:W-:-:S07]  /*20c0*/  @P0 IMAD.SHL.U32 R0, R4, 0x800000, RZ ;  /* 0x0080000004000824 */ /* 0x000fce00078e00ff */
.L_x_6082:
[----:B------:R-:W-:Y:S05]  /*20d0*/  BSYNC B0 ;  /* 0x0000000000007941 */ /* 0x000fea0003800000 */
.L_x_6081:
[----:B------:R-:W-:Y:S01]  /*20e0*/  FMUL.FTZ R0, R0, 1 ;  /* 0x3f80000000007820 */ /* 0x000fe20000410000 */
[----:B------:R-:W-:-:S03]  /*20f0*/  CS2R R34, SRZ ;  /* 0x0000000000227805 */ /* 0x000fc6000001ff00 */
[----:B------:R0:W1:Y:S01]  /*2100*/  F2F.F64.F32 R32, R0 ;  /* 0x0000000000207310 */ /* 0x0000620000201800 */
[----:B------:R-:W-:Y:S05]  /*2110*/  BRA `(.L_x_6056) ;  /* 0x0000000000687947 */ /* 0x000fea0003800000 */
.L_x_6055:
        /* <DEDUP_REMOVED lines=16> */
.L_x_6083:
[----:B------:R-:W-:Y:S02]  /*2220*/  CS2R R32, SRZ ;  /* 0x0000000000207805 */ /* 0x000fe4000001ff00 */
[----:B------:R-:W-:Y:S01]  /*2230*/  CS2R R34, SRZ ;  /* 0x0000000000227805 */ /* 0x000fe2000001ff00 */
[----:B------:R-:W-:Y:S06]  /*2240*/  BRA `(.L_x_6056) ;  /* 0x00000000001c7947 */ /* 0x000fec0003800000 */
.L_x_6080:
[----:B------:R-:W3:Y:S01]  /*2250*/  LDG.E.64 R32, desc[UR36][R4.64] ;  /* 0x0000002404207981 */ /* 0x000ee2000c1e1b00 */
[----:B------:R-:W-:Y:S01]  /*2260*/  CS2R R34, SRZ ;  /* 0x0000000000227805 */ /* 0x000fe2000001ff00 */
[----:B---3--:R-:W0:Y:S01]  /*2270*/  I2F.F64.U64 R32, R32 ;  /* 0x0000002000207312 */ /* 0x008e220000301800 */
[----:B------:R-:W-:Y:S05]  /*2280*/  BRA `(.L_x_6056) ;  /* 0x00000000000c7947 */ /* 0x000fea0003800000 */
.L_x_6079:
[----:B------:R-:W3:Y:S01]  /*2290*/  LDG.E R4, desc[UR36][R4.64] ;  /* 0x0000002404047981 */ /* 0x000ee2000c1e1900 */
[----:B------:R-:W-:Y:S01]  /*22a0*/  CS2R R34, SRZ ;  /* 0x0000000000227805 */ /* 0x000fe2000001ff00 */
[----:B---3--:R0:W1:Y:S06]  /*22b0*/  I2F.F64.U32 R32, R4 ;  /* 0x0000000400207312 */ /* 0x00806c0000201800 */
.L_x_6056:
[----:B------:R-:W-:-:S07]  /*22c0*/  VIADD R29, R29, 0x80 ;  /* 0x000000801d1d7836 */ /* 0x000fce0000000000 */
.L_x_6050:
[----:B------:R-:W-:Y:S05]  /*22d0*/  BSYNC B6 ;  /* 0x0000000000067941 */ /* 0x000fea0003800000 */
.L_x_6049:
[----:B------:R-:W-:Y:S01]  /*22e0*/  ISETP.GE.AND P0, PT, R29, R36, PT ;  /* 0x000000241d00720c */ /* 0x000fe20003f06270 */
[----:B------:R-:W-:Y:S01]  /*22f0*/  BSSY B6, `(.L_x_6084) ;  /* 0x0000112000067945 */ /* 0x000fe20003800000 */
[----:B------:R-:W-:Y:S02]  /*2300*/  CS2R R22, SRZ ;  /* 0x0000000000167805 */ /* 0x000fe4000001ff00 */
[----:B------:R-:W-:Y:S02]  /*2310*/  CS2R R18, SRZ ;  /* 0x0000000000127805 */ /* 0x000fe4000001ff00 */
[----:B------:R-:W-:-:S07]  /*2320*/  CS2R R16, SRZ ;  /* 0x0000000000107805 */ /* 0x000fce000001ff00 */
        /* <DEDUP_REMOVED lines=23> */
.L_x_6089:
[----:B------:R-:W3:Y:S01]  /*24a0*/  LDG.E.U8 R4, desc[UR36][R4.64] ;  /* 0x0000002404047981 */ /* 0x000ee2000c1e1100 */
[----:B------:R-:W-:Y:S01]  /*24b0*/  CS2R R18, SRZ ;  /* 0x0000000000127805 */ /* 0x000fe2000001ff00 */
[----:B---3--:R0:W1:Y:S01]  /*24c0*/  I2F.F64.U16 R16, R4 ;  /* 0x0000000400107312 */ /* 0x0080620000101800 */
[----:B------:R-:W-:Y:S05]  /*24d0*/  BRA `(.L_x_6091) ;  /* 0x0000000c00c87947 */ /* 0x000fea0003800000 */
.L_x_6088:
        /* <DEDUP_REMOVED lines=10> */
.L_x_6093:
[----:B------:R-:W3:Y:S01]  /*2580*/  LDG.E R4, desc[UR36][R4.64] ;  /* 0x0000002404047981 */ /* 0x000ee2000c1e1900 */
[----:B------:R-:W-:Y:S01]  /*2590*/  CS2R R18, SRZ ;  /* 0x0000000000127805 */ /* 0x000fe2000001ff00 */
[----:B---3--:R0:W1:Y:S01]  /*25a0*/  I2F.F64 R16, R4 ;  /* 0x0000000400107312 */ /* 0x0080620000201c00 */
[----:B------:R-:W-:Y:S05]  /*25b0*/  BRA `(.L_x_6091) ;  /* 0x0000000c00907947 */ /* 0x000fea0003800000 */
.L_x_6092:
[----:B------:R-:W3:Y:S01]  /*25c0*/  LDG.E.U16 R4, desc[UR36][R4.64] ;  /* 0x0000002404047981 */ /* 0x000ee2000c1e1500 */
[----:B------:R-:W-:Y:S01]  /*25d0*/  CS2R R18, SRZ ;  /* 0x0000000000127805 */ /* 0x000fe2000001ff00 */
[----:B---3--:R0:W1:Y:S01]  /*25e0*/  I2F.F64.S16 R16, R4 ;  /* 0x0000000400107312 */ /* 0x0080620000101c00 */
[----:B------:R-:W-:Y:S05]  /*25f0*/  BRA `(.L_x_6091) ;  /* 0x0000000c00807947 */ /* 0x000fea0003800000 */
.L_x_6087:
        /* <DEDUP_REMOVED lines=11> */
.L_x_6095:
[----:B------:R-:W3:Y:S01]  /*26b0*/  LDG.E.U16 R0, desc[UR36][R4.64] ;  /* 0x0000002404007981 */ /* 0x000ee2000c1e1500 */
[----:B------:R-:W-:Y:S01]  /*26c0*/  CS2R R18, SRZ ;  /* 0x0000000000127805 */ /* 0x000fe2000001ff00 */
[----:B---3--:R-:W-:-:S05]  /*26d0*/  HADD2.F32 R0, -RZ, R0.H0_H0 ;  /* 0x20000000ff007230 */ /* 0x008fca0000004100 */
[----:B------:R-:W-:-:S04]  /*26e0*/  FMUL.FTZ R0, R0, 1 ;  /* 0x3f80000000007820 */ /* 0x000fc80000410000 */
[----:B------:R0:W1:Y:S01]  /*26f0*/  F2F.F64.F32 R16, R0 ;  /* 0x0000000000107310 */ /* 0x0000620000201800 */
[----:B------:R-:W-:Y:S05]  /*2700*/  BRA `(.L_x_6091) ;  /* 0x0000000c003c7947 */ /* 0x000fea0003800000 */
.L_x_6094:
        /* <DEDUP_REMOVED lines=12> */
.L_x_6097:
        /* <DEDUP_REMOVED lines=8> */
.L_x_6096:
[----:B------:R0:W5:Y:S01]  /*2850*/  LDG.E.64 R16, desc[UR36][R4.64] ;  /* 0x0000002404107981 */ /* 0x000162000c1e1b00 */
[----:B------:R-:W-:Y:S01]  /*2860*/  CS2R R18, SRZ ;  /* 0x0000000000127805 */ /* 0x000fe2000001ff00 */
[----:B------:R-:W-:Y:S06]  /*2870*/  BRA `(.L_x_6091) ;  /* 0x0000000800e07947 */ /* 0x000fec0003800000 */
.L_x_6086:
        /* <DEDUP_REMOVED lines=14> */
.L_x_6100:
[----:B------:R0:W5:Y:S01]  /*2960*/  LDG.E.128 R16, desc[UR36][R4.64] ;  /* 0x0000002404107981 */ /* 0x000162000c1e1d00 */
[----:B------:R-:W-:Y:S05]  /*2970*/  BRA `(.L_x_6091) ;  /* 0x0000000800a07947 */ /* 0x000fea0003800000 */
.L_x_6099:
        /* <DEDUP_REMOVED lines=29> */
.L_x_6102:
[----:B------:R-:W3:Y:S01]  /*2b50*/  LDG.E.U8 R4, desc[UR36][R4.64] ;  /* 0x0000002404047981 */ /* 0x000ee2000c1e1100 */
[----:B------:R-:W-:Y:S01]  /*2b60*/  CS2R R18, SRZ ;  /* 0x0000000000127805 */ /* 0x000fe2000001ff00 */
[----:B---3--:R-:W-:-:S05]  /*2b70*/  IMAD.SHL.U32 R0, R4, 0x2000000, RZ ;  /* 0x0200000004007824 */ /* 0x008fca00078e00ff */
        /* <DEDUP_REMOVED lines=13> */
.L_x_6101:
[----:B------:R-:W3:Y:S01]  /*2c50*/  LDG.E.U16 R0, desc[UR36][R4.64] ;  /* 0x0000002404007981 */ /* 0x000ee2000c1e1500 */
[----:B------:R-:W-:Y:S01]  /*2c60*/  CS2R R18, SRZ ;  /* 0x0000000000127805 */ /* 0x000fe2000001ff00 */
[----:B---3--:R-:W-:-:S04]  /*2c70*/  IMAD.U32 R0, R0, 0x10000, RZ ;  /* 0x0001000000007824 */ /* 0x008fc800078e00ff */
[----:B------:R-:W-:-:S04]  /*2c80*/  FMUL.FTZ R0, R0, 1 ;  /* 0x3f80000000007820 */ /* 0x000fc80000410000 */
[----:B------:R0:W1:Y:S01]  /*2c90*/  F2F.F64.F32 R16, R0 ;  /* 0x0000000000107310 */ /* 0x0000620000201800 */
[----:B------:R-:W-:Y:S05]  /*2ca0*/  BRA `(.L_x_6091) ;  /* 0x0000000400d47947 */ /* 0x000fea0003800000 */
.L_x_6098:
        /* <DEDUP_REMOVED lines=12> */
.L_x_6105:
        /* <DEDUP_REMOVED lines=21> */
.L_x_6109:
[----:B------:R-:W-:Y:S05]  /*2ec0*/  BSYNC B1 ;  /* 0x0000000000017941 */ /* 0x000fea0003800000 */
.L_x_6108:
[----:B------:R-:W-:Y:S01]  /*2ed0*/  LEA R5, R0, 0x3b800000, 0x17 ;  /* 0x3b80000000057811 */ /* 0x000fe200078eb8ff */
[----:B------:R-:W-:-:S05]  /*2ee0*/  IMAD.SHL.U32 R0, R3, 0x100000, RZ ;  /* 0x0010000003007824 */ /* 0x000fca00078e00ff */
[----:B------:R-:W-:-:S07]  /*2ef0*/  LOP3.LUT R0, R5, R0, R6, 0xfe, !PT ;  /* 0x0000000005007212 */ /* 0x000fce00078efe06 */
.L_x_6107:
[----:B------:R-:W-:Y:S05]  /*2f00*/  BSYNC B0 ;  /* 0x0000000000007941 */ /* 0x000fea0003800000 */
.L_x_6106:
[----:B------:R-:W-:Y:S01]  /*2f10*/  FMUL.FTZ R0, R0, 1 ;  /* 0x3f80000000007820 */ /* 0x000fe20000410000 */
[----:B------:R-:W-:-:S03]  /*2f20*/  CS2R R18, SRZ ;  /* 0x0000000000127805 */ /* 0x000fc6000001ff00 */
[----:B------:R3:W0:Y:S01]  /*2f30*/  F2F.F64.F32 R16, R0 ;  /* 0x0000000000107310 */ /* 0x0006220000201800 */
[----:B------:R-:W-:Y:S05]  /*2f40*/  BRA `(.L_x_6091) ;  /* 0x00000004002c7947 */ /* 0x000fea0003800000 */
.L_x_6104:
        /* <DEDUP_REMOVED lines=21> */
.L_x_6113:
[----:B------:R-:W-:Y:S05]  /*30a0*/  BSYNC B1 ;  /* 0x0000000000017941 */ /* 0x000fea0003800000 */
.L_x_6112:
[----:B------:R-:W-:Y:S01]  /*30b0*/  LEA R5, R0, 0x37800000, 0x17 ;  /* 0x3780000000057811 */ /* 0x000fe200078eb8ff */
[----:B------:R-:W-:-:S05]  /*30c0*/  IMAD.SHL.U32 R0, R3, 0x200000, RZ ;  /* 0x0020000003007824 */ /* 0x000fca00078e00ff */
[----:B------:R-:W-:-:S07]  /*30d0*/  LOP3.LUT R0, R5, R0, R6, 0xfe, !PT ;  /* 0x0000000005007212 */ /* 0x000fce00078efe06 */
.L_x_6111:
[----:B------:R-:W-:Y:S05]  /*30e0*/  BSYNC B0 ;  /* 0x0000000000007941 */ /* 0x000fea0003800000 */
.L_x_6110:
[----:B------:R-:W-:Y:S01]  /*30f0*/  FMUL.FTZ R0, R0, 1 ;  /* 0x3f80000000007820 */ /* 0x000fe20000410000 */
[----:B------:R-:W-:-:S03]  /*3100*/  CS2R R18, SRZ ;  /* 0x0000000000127805 */ /* 0x000fc6000001ff00 */
[----:B------:R0:W1:Y:S01]  /*3110*/  F2F.F64.F32 R16, R0 ;  /* 0x0000000000107310 */ /* 0x0000620000201800 */
[----:B------:R-:W-:Y:S05]  /*3120*/  BRA `(.L_x_6091) ;  /* 0x0000000000b47947 */ /* 0x000fea0003800000 */
.L_x_6103:
        /* <DEDUP_REMOVED lines=14> */
.L_x_6117:
[----:B------:R-:W-:Y:S05]  /*3210*/  BSYNC B0 ;  /* 0x0000000000007941 */ /* 0x000fea0003800000 */
.L_x_6116:
[----:B------:R-:W-:Y:S01]  /*3220*/  FMUL.FTZ R0, R0, 1 ;  /* 0x3f80000000007820 */ /* 0x000fe20000410000 */
[----:B------:R-:W-:-:S03]  /*3230*/  CS2R R18, SRZ ;  /* 0x0000000000127805 */ /* 0x000fc6000001ff00 */
[----:B------:R0:W1:Y:S01]  /*3240*/  F2F.F64.F32 R16, R0 ;  /* 0x0000000000107310 */ /* 0x0000620000201800 */
[----:B------:R-:W-:Y:S05]  /*3250*/  BRA `(.L_x_6091) ;  /* 0x0000000000687947 */ /* 0x000fea0003800000 */
.L_x_6090:
        /* <DEDUP_REMOVED lines=16> */
.L_x_6118:
[----:B------:R-:W-:Y:S02]  /*3360*/  CS2R R16, SRZ ;  /* 0x0000000000107805 */ /* 0x000fe4000001ff00 */
[----:B------:R-:W-:Y:S01]  /*3370*/  CS2R R18, SRZ ;  /* 0x0000000000127805 */ /* 0x000fe2000001ff00 */
[----:B------:R-:W-:Y:S06]  /*3380*/  BRA `(.L_x_6091) ;  /* 0x00000000001c7947 */ /* 0x000fec0003800000 */
.L_x_6115:
[----:B------:R-:W3:Y:S01]  /*3390*/  LDG.E.64 R16, desc[UR36][R4.64] ;  /* 0x0000002404107981 */ /* 0x000ee2000c1e1b00 */
[----:B------:R-:W-:Y:S01]  /*33a0*/  CS2R R18, SRZ ;  /* 0x0000000000127805 */ /* 0x000fe2000001ff00 */
[----:B---3--:R-:W0:Y:S01]  /*33b0*/  I2F.F64.U64 R16, R16 ;  /* 0x0000001000107312 */ /* 0x008e220000301800 */
[----:B------:R-:W-:Y:S05]  /*33c0*/  BRA `(.L_x_6091) ;  /* 0x00000000000c7947 */ /* 0x000fea0003800000 */
.L_x_6114:
[----:B------:R-:W3:Y:S01]  /*33d0*/  LDG.E R4, desc[UR36][R4.64] ;  /* 0x0000002404047981 */ /* 0x000ee2000c1e1900 */
[----:B------:R-:W-:Y:S01]  /*33e0*/  CS2R R18, SRZ ;  /* 0x0000000000127805 */ /* 0x000fe2000001ff00 */
[----:B---3--:R0:W1:Y:S06]  /*33f0*/  I2F.F64.U32 R16, R4 ;  /* 0x0000000400107312 */ /* 0x00806c0000201800 */
.L_x_6091:
[----:B------:R-:W-:-:S07]  /*3400*/  VIADD R29, R29, 0x80 ;  /* 0x000000801d1d7836 */ /* 0x000fce0000000000 */
.L_x_6085:
[----:B------:R-:W-:Y:S05]  /*3410*/  BSYNC B6 ;  /* 0x0000000000067941 */ /* 0x000fea0003800000 */
.L_x_6084:
[----:B------:R-:W-:Y:S01]  /*3420*/  ISETP.GE.AND P0, PT, R29, R36, PT ;  /* 0x000000241d00720c */ /* 0x000fe20003f06270 */
[----:B------:R-:W-:Y:S01]  /*3430*/  BSSY B6, `(.L_x_6119) ;  /* 0x000010e000067945 */ /* 0x000fe20003800000 */
[----:B------:R-:W-:-:S11]  /*3440*/  CS2R R20, SRZ ;  /* 0x0000000000147805 */ /* 0x000fd6000001ff00 */
[----:B------:R-:W-:Y:S05]  /*3450*/  @P0 BRA `(.L_x_6120) ;  /* 0x00000010002c0947 */ /* 0x000fea0003800000 */
[----:B01-3--:R-:W0:Y:S01]  /*3460*/  LDC.64 R4, c[0x0][0x248] ;  /* 0x00009200ff047b82 */ /* 0x00be220000000a00 */
        /* <DEDUP_REMOVED lines=20> */
.L_x_6124:
[----:B------:R-:W3:Y:S01]  /*35b0*/  LDG.E.U8 R4, desc[UR36][R4.64] ;  /* 0x0000002404047981 */ /* 0x000ee2000c1e1100 */
[----:B------:R-:W-:Y:S01]  /*35c0*/  CS2R R22, SRZ ;  /* 0x0000000000167805 */ /* 0x000fe2000001ff00 */
[----:B---3--:R0:W1:Y:S01]  /*35d0*/  I2F.F64.U16 R20, R4 ;  /* 0x0000000400147312 */ /* 0x0080620000101800 */
[----:B------:R-:W-:Y:S05]  /*35e0*/  BRA `(.L_x_6120) ;  /* 0x0000000c00c87947 */ /* 0x000fea0003800000 */
.L_x_6123:
        /* <DEDUP_REMOVED lines=10> */
.L_x_6127:
[----:B------:R-:W3:Y:S01]  /*3690*/  LDG.E R4, desc[UR36][R4.64] ;  /* 0x0000002404047981 */ /* 0x000ee2000c1e1900 */
[----:B------:R-:W-:Y:S01]  /*36a0*/  CS2R R22, SRZ ;  /* 0x0000000000167805 */ /* 0x000fe2000001ff00 */
[----:B---3--:R0:W1:Y:S01]  /*36b0*/  I2F.F64 R20, R4 ;  /* 0x0000000400147312 */ /* 0x0080620000201c00 */
[----:B------:R-:W-:Y:S05]  /*36c0*/  BRA `(.L_x_6120) ;  /* 0x0000000c00907947 */ /* 0x000fea0003800000 */
.L_x_6126:
[----:B------:R-:W3:Y:S01]  /*36d0*/  LDG.E.U16 R4, desc[UR36][R4.64] ;  /* 0x0000002404047981 */ /* 0x000ee2000c1e1500 */
[----:B------:R-:W-:Y:S01]  /*36e0*/  CS2R R22, SRZ ;  /* 0x0000000000167805 */ /* 0x000fe2000001ff00 */
[----:B---3--:R0:W1:Y:S01]  /*36f0*/  I2F.F64.S16 R20, R4 ;  /* 0x0000000400147312 */ /* 0x0080620000101c00 */
[----:B------:R-:W-:Y:S05]  /*3700*/  BRA `(.L_x_6120) ;  /* 0x0000000c00807947 */ /* 0x000fea0003800000 */
.L_x_6122:
        /* <DEDUP_REMOVED lines=11> */
.L_x_6129:
[----:B------:R-:W3:Y:S01]  /*37c0*/  LDG.E.U16 R0, desc[UR36][R4.64] ;  /* 0x0000002404007981 */ /* 0x000ee2000c1e1500 */
[----:B------:R-:W-:Y:S01]  /*37d0*/  CS2R R22, SRZ ;  /* 0x0000000000167805 */ /* 0x000fe2000001ff00 */
[----:B---3--:R-:W-:-:S05]  /*37e0*/  HADD2.F32 R0, -RZ, R0.H0_H0 ;  /* 0x20000000ff007230 */ /* 0x008fca0000004100 */
[----:B------:R-:W-:-:S04]  /*37f0*/  FMUL.FTZ R0, R0, 1 ;  /* 0x3f80000000007820 */ /* 0x000fc80000410000 */
[----:B------:R0:W1:Y:S01]  /*3800*/  F2F.F64.F32 R20, R0 ;  /* 0x0000000000147310 */ /* 0x0000620000201800 */
[----:B------:R-:W-:Y:S05]  /*3810*/  BRA `(.L_x_6120) ;  /* 0x0000000c003c7947 */ /* 0x000fea0003800000 */
.L_x_6128:
        /* <DEDUP_REMOVED lines=12> */
.L_x_6131:
        /* <DEDUP_REMOVED lines=8> */
.L_x_6130:
[----:B------:R0:W5:Y:S01]  /*3960*/  LDG.E.64 R20, desc[UR36][R4.64] ;  /* 0x0000002404147981 */ /* 0x000162000c1e1b00 */
[----:B------:R-:W-:Y:S01]  /*3970*/  CS2R R22, SRZ ;  /* 0x0000000000167805 */ /* 0x000fe2000001ff00 */
[----:B------:R-:W-:Y:S06]  /*3980*/  BRA `(.L_x_6120) ;  /* 0x0000000800e07947 */ /* 0x000fec0003800000 */
.L_x_6121:
        /* <DEDUP_REMOVED lines=14> */
.L_x_6134:
[----:B------:R0:W5:Y:S01]  /*3a70*/  LDG.E.128 R20, desc[UR36][R4.64] ;  /* 0x0000002404147981 */ /* 0x000162000c1e1d00 */
[----:B------:R-:W-:Y:S05]  /*3a80*/  BRA `(.L_x_6120) ;  /* 0x0000000800a07947 */ /* 0x000fea0003800000 */
.L_x_6133:
        /* <DEDUP_REMOVED lines=29> */
.L_x_6136:
        /* <DEDUP_REMOVED lines=16> */
.L_x_6135:
[----:B------:R-:W3:Y:S01]  /*3d60*/  LDG.E.U16 R0, desc[UR36][R4.64] ;  /* 0x0000002404007981 */ /* 0x000ee2000c1e1500 */
[----:B------:R-:W-:Y:S01]  /*3d70*/  CS2R R22, SRZ ;  /* 0x0000000000167805 */ /* 0x000fe2000001ff00 */
[----:B---3--:R-:W-:-:S04]  /*3d80*/  IMAD.U32 R0, R0, 0x10000, RZ ;  /* 0x0001000000007824 */ /* 0x008fc800078e00ff */
[----:B------:R-:W-:-:S04]  /*3d90*/  FMUL.FTZ R0, R0, 1 ;  /* 0x3f80000000007820 */ /* 0x000fc80000410000 */
[----:B------:R0:W1:Y:S01]  /*3da0*/  F2F.F64.F32 R20, R0 ;  /* 0x0000000000147310 */ /* 0x0000620000201800 */
[----:B------:R-:W-:Y:S05]  /*3db0*/  BRA `(.L_x_6120) ;  /* 0x0000000400d47947 */ /* 0x000fea0003800000 */
.L_x_6132:
        /* <DEDUP_REMOVED lines=12> */
.L_x_6139:
        /* <DEDUP_REMOVED lines=21> */
.L_x_6143:
[----:B------:R-:W-:Y:S05]  /*3fd0*/  BSYNC B1 ;  /* 0x0000000000017941 */ /* 0x000fea0003800000 */
.L_x_6142:
[----:B------:R-:W-:Y:S01]  /*3fe0*/  LEA R5, R0, 0x3b800000, 0x17 ;  /* 0x3b80000000057811 */ /* 0x000fe200078eb8ff */
[----:B------:R-:W-:-:S05]  /*3ff0*/  IMAD.SHL.U32 R0, R3, 0x100000, RZ ;  /* 0x0010000003007824 */ /* 0x000fca00078e00ff */
[----:B------:R-:W-:-:S07]  /*4000*/  LOP3.LUT R0, R5, R0, R6, 0xfe, !PT ;  /* 0x0000000005007212 */ /* 0x000fce00078efe06 */
.L_x_6141:
[----:B------:R-:W-:Y:S05]  /*4010*/  BSYNC B0 ;  /* 0x0000000000007941 */ /* 0x000fea0003800000 */
.L_x_6140:
[----:B------:R-:W-:Y:S01]  /*4020*/  FMUL.FTZ R0, R0, 1 ;  /* 0x3f80000000007820 */ /* 0x000fe20000410000 */
[----:B------:R-:W-:-:S03]  /*4030*/  CS2R R22, SRZ ;  /* 0x0000000000167805 */ /* 0x000fc6000001ff00 */
[----:B------:R0:W1:Y:S01]  /*4040*/  F2F.F64.F32 R20, R0 ;  /* 0x0000000000147310 */ /* 0x0000620000201800 */
[----:B------:R-:W-:Y:S05]  /*4050*/  BRA `(.L_x_6120) ;  /* 0x00000004002c7947 */ /* 0x000fea0003800000 */
.L_x_6138:
        /* <DEDUP_REMOVED lines=21> */
.L_x_6147:
[----:B------:R-:W-:Y:S05]  /*41b0*/  BSYNC B1 ;  /* 0x0000000000017941 */ /* 0x000fea0003800000 */
.L_x_6146:
[----:B------:R-:W-:Y:S01]  /*41c0*/  LEA R5, R0, 0x37800000, 0x17 ;  /* 0x3780000000057811 */ /* 0x000fe200078eb8ff */
[----:B------:R-:W-:-:S05]  /*41d0*/  IMAD.SHL.U32 R0, R3, 0x200000, RZ ;  /* 0x0020000003007824 */ /* 0x000fca00078e00ff */
[----:B------:R-:W-:-:S07]  /*41e0*/  LOP3.LUT R0, R5, R0, R6, 0xfe, !PT ;  /* 0x0000000005007212 */ /* 0x000fce00078efe06 */
.L_x_6145:
[----:B------:R-:W-:Y:S05]  /*41f0*/  BSYNC B0 ;  /* 0x0000000000007941 */ /* 0x000fea0003800000 */
.L_x_6144:
[----:B------:R-:W-:Y:S01]  /*4200*/  FMUL.FTZ R0, R0, 1 ;  /* 0x3f80000000007820 */ /* 0x000fe20000410000 */
[----:B------:R-:W-:-:S03]  /*4210*/  CS2R R22, SRZ ;  /* 0x0000000000167805 */ /* 0x000fc6000001ff00 */
[----:B------:R0:W1:Y:S01]  /*4220*/  F2F.F64.F32 R20, R0 ;  /* 0x0000000000147310 */ /* 0x0000620000201800 */
[----:B------:R-:W-:Y:S05]  /*4230*/  BRA `(.L_x_6120) ;  /* 0x0000000000b47947 */ /* 0x000fea0003800000 */
.L_x_6137:
        /* <DEDUP_REMOVED lines=14> */
.L_x_6151:
[----:B------:R-:W-:Y:S05]  /*4320*/  BSYNC B0 ;  /* 0x0000000000007941 */ /* 0x000fea0003800000 */
.L_x_6150:
[----:B------:R-:W-:Y:S01]  /*4330*/  FMUL.FTZ R0, R0, 1 ;  /* 0x3f80000000007820 */ /* 0x000fe20000410000 */
[----:B------:R-:W-:-:S03]  /*4340*/  CS2R R22, SRZ ;  /* 0x0000000000167805 */ /* 0x000fc6000001ff00 */
[----:B------:R0:W1:Y:S01]  /*4350*/  F2F.F64.F32 R20, R0 ;  /* 0x0000000000147310 */ /* 0x0000620000201800 */
[----:B------:R-:W-:Y:S05]  /*4360*/  BRA `(.L_x_6120) ;  /* 0x0000000000687947 */ /* 0x000fea0003800000 */
.L_x_6125:
        /* <DEDUP_REMOVED lines=16> */
.L_x_6152:
[----:B------:R-:W-:Y:S02]  /*4470*/  CS2R R20, SRZ ;  /* 0x0000000000147805 */ /* 0x000fe4000001ff00 */
[----:B------:R-:W-:Y:S01]  /*4480*/  CS2R R22, SRZ ;  /* 0x0000000000167805 */ /* 0x000fe2000001ff00 */
[----:B------:R-:W-:Y:S06]  /*4490*/  BRA `(.L_x_6120) ;  /* 0x00000000001c7947 */ /* 0x000fec0003800000 */
.L_x_6149:
[----:B------:R-:W3:Y:S01]  /*44a0*/  LDG.E.64 R20, desc[UR36][R4.64] ;  /* 0x0000002404147981 */ /* 0x000ee2000c1e1b00 */
[----:B------:R-:W-:Y:S01]  /*44b0*/  CS2R R22, SRZ ;  /* 0x0000000000167805 */ /* 0x000fe2000001ff00 */
[----:B---3--:R-:W0:Y:S01]  /*44c0*/  I2F.F64.U64 R20, R20 ;  /* 0x0000001400147312 */ /* 0x008e220000301800 */
[----:B------:R-:W-:Y:S05]  /*44d0*/  BRA `(.L_x_6120) ;  /* 0x00000000000c7947 */ /* 0x000fea0003800000 */
.L_x_6148:
[----:B------:R-:W3:Y:S01]  /*44e0*/  LDG.E R4, desc[UR36][R4.64] ;  /* 0x0000002404047981 */ /* 0x000ee2000c1e1900 */
[----:B------:R-:W-:Y:S01]  /*44f0*/  CS2R R22, SRZ ;  /* 0x0000000000167805 */ /* 0x000fe2000001ff00 */
[----:B---3--:R0:W1:Y:S06]  /*4500*/  I2F.F64.U32 R20, R4 ;  /* 0x0000000400147312 */ /* 0x00806c0000201800 */
.L_x_6120:
[----:B------:R-:W-:Y:S05]  /*4510*/  BSYNC B6 ;  /* 0x0000000000067941 */ /* 0x000fea0003800000 */
.L_x_6119:
[----:B------:R-:W2:Y:S01]  /*4520*/  S2R R37, SR_TID.X ;  /* 0x0000000000257919 */ /* 0x000ea20000002100 */
[----:B01-3--:R-:W-:Y:S02]  /*4530*/  CS2R R4, SRZ ;  /* 0x0000000000047805 */ /* 0x00bfe4000001ff00 */
[----:B------:R-:W-:Y:S02]  /*4540*/  CS2R R28, SRZ ;  /* 0x00000000001c7805 */ /* 0x000fe4000001ff00 */
[----:B------:R-:W-:Y:S01]  /*4550*/  CS2R R30, SRZ ;  /* 0x00000000001e7805 */ /* 0x000fe2000001ff00 */
[----:B------:R-:W-:Y:S01]  /*4560*/  BSSY B6, `(.L_x_6153) ;  /* 0x0000155000067945 */ /* 0x000fe20003800000 */
[C---:B--2---:R-:W-:Y:S01]  /*4570*/  ISETP.GE.AND P0, PT, R37.reuse, R36, PT ;  /* 0x000000242500720c */ /* 0x044fe20003f06270 */
[----:B------:R-:W-:-:S05]  /*4580*/  VIADD R3, R37, 0x100 ;  /* 0x0000010025037836 */ /* 0x000fca0000000000 */
[----:B------:R-:W-:Y:S01]  /*4590*/  ISETP.GE.AND P1, PT, R3, R36, PT ;  /* 0x000000240300720c */ /* 0x000fe20003f26270 */
[----:B------:R-:W-:-:S06]  /*45a0*/  VIADD R3, R37, 0x180 ;  /* 0x0000018025037836 */ /* 0x000fcc0000000000 */
[----:B------:R-:W0:Y:S08]  /*45b0*/  @!P0 LDC.64 R8, c[0x0][0x238] ;  /* 0x00008e00ff088b82 */ /* 0x000e300000000a00 */
[----:B------:R-:W4:Y:S08]  /*45c0*/  @!P0 LDC.64 R10, c[0x0][0x230] ;  /* 0x00008c00ff0a8b82 */ /* 0x000f300000000a00 */
[----:B------:R-:W1:Y:S01]  /*45d0*/  @!P1 LDC.64 R12, c[0x0][0x230] ;  /* 0x00008c00ff0c9b82 */ /* 0x000e620000000a00 */
[----:B0----5:R-:W-:-:S08]  /*45e0*/  @!P0 DMUL R6, R26, R8 ;  /* 0x000000081a068228 */ /* 0x021fd00000000000 */
[C---:B----4-:R-:W-:Y:S02]  /*45f0*/  @!P0 DFMA R4, R24.reuse, R10, -R6 ;  /* 0x0000000a1804822b */ /* 0x050fe40000000806 */
[----:B------:R-:W-:Y:S01]  /*4600*/  @!P0 DMUL R24, R24, R8 ;  /* 0x0000000818188228 */ /* 0x000fe20000000000 */
[----:B------:R-:W-:-:S07]  /*4610*/  CS2R R6, SRZ ;  /* 0x0000000000067805 */ /* 0x000fce000001ff00 */
[----:B------:R-:W-:Y:S01]  /*4620*/  @!P0 DFMA R6, R26, R10, R24 ;  /* 0x0000000a1a06822b */ /* 0x000fe20000000018 */
[----:B------:R-:W0:Y:S01]  /*4630*/  @!P1 LDC.64 R10, c[0x0][0x238] ;  /* 0x00008e00ff0a9b82 */ /* 0x000e220000000a00 */
[----:B------:R-:W-:Y:S02]  /*4640*/  CS2R R24, SRZ ;  /* 0x0000000000187805 */ /* 0x000fe4000001ff00 */
[----:B------:R-:W-:Y:S01]  /*4650*/  CS2R R26, SRZ ;  /* 0x00000000001a7805 */ /* 0x000fe2000001ff00 */
[----:B0-----:R-:W-:-:S08]  /*4660*/  @!P1 DMUL R8, R18, R10 ;  /* 0x0000000a12089228 */ /* 0x001fd00000000000 */
[C---:B-1----:R-:W-:Y:S02]  /*4670*/  @!P1 DFMA R24, R16.reuse, R12, -R8 ;  /* 0x0000000c1018922b */ /* 0x042fe40000000808 */
[----:B------:R-:W-:-:S08]  /*4680*/  @!P1 DMUL R16, R16, R10 ;  /* 0x0000000a10109228 */ /* 0x000fd00000000000 */
[----:B------:R-:W-:Y:S01]  /*4690*/  @!P1 DFMA R26, R18, R12, R16 ;  /* 0x0000000c121a922b */ /* 0x000fe20000000010 */
[----:B------:R-:W-:Y:S02]  /*46a0*/  ISETP.GE.AND P1, PT, R3, R36, PT ;  /* 0x000000240300720c */ /* 0x000fe40003f26270 */
[----:B------:R-:W-:Y:S02]  /*46b0*/  CS2R R16, SRZ ;  /* 0x0000000000107805 */ /* 0x000fe4000001ff00 */
[----:B------:R-:W-:-:S09]  /*46c0*/  CS2R R18, SRZ ;  /* 0x0000000000127805 */ /* 0x000fd2000001ff00 */
[----:B------:R-:W0:Y:S08]  /*46d0*/  @!P1 LDC.64 R10, c[0x0][0x238] ;  /* 0x00008e00ff0a9b82 */ /* 0x000e300000000a00 */
[----:B------:R-:W1:Y:S01]  /*46e0*/  @!P1 LDC.64 R12, c[0x0][0x230] ;  /* 0x00008c00ff0c9b82 */ /* 0x000e620000000a00 */
[----:B0-----:R-:W-:-:S08]  /*46f0*/  @!P1 DMUL R8, R22, R10 ;  /* 0x0000000a16089228 */ /* 0x001fd00000000000 */
[C---:B-1----:R-:W-:Y:S02]  /*4700*/  @!P1 DFMA R16, R20.reuse, R12, -R8 ;  /* 0x0000000c1410922b */ /* 0x042fe40000000808 */
[----:B------:R-:W-:-:S08]  /*4710*/  @!P1 DMUL R20, R20, R10 ;  /* 0x0000000a14149228 */ /* 0x000fd00000000000 */
[----:B------:R-:W-:Y:S01]  /*4720*/  @!P1 DFMA R18, R22, R12, R20 ;  /* 0x0000000c1612922b */ /* 0x000fe20000000014 */
[----:B------:R-:W-:Y:S01]  /*4730*/  VIADD R23, R37, 0x80 ;  /* 0x0000008025177836 */ /* 0x000fe20000000000 */
[----:B------:R-:W0:Y:S04]  /*4740*/  LDC.U8 R22, c[0x0][0x25c] ;  /* 0x00009700ff167b82 */ /* 0x000e280000000000 */
[----:B------:R-:W-:-:S13]  /*4750*/  ISETP.GE.AND P1, PT, R23, R36, PT ;  /* 0x000000241700720c */ /* 0x000fda0003f26270 */
[----:B------:R-:W1:Y:S08]  /*4760*/  @!P1 LDC.64 R12, c[0x0][0x238] ;  /* 0x00008e00ff0c9b82 */ /* 0x000e700000000a00 */
[----:B------:R-:W2:Y:S01]  /*4770*/  @!P1 LDC.64 R8, c[0x0][0x230] ;  /* 0x00008c00ff089b82 */ /* 0x000ea20000000a00 */
[----:B-1----:R-:W-:-:S08]  /*4780*/  @!P1 DMUL R10, R34, R12 ;  /* 0x0000000c220a9228 */ /* 0x002fd00000000000 */
[C---:B--2---:R-:W-:Y:S02]  /*4790*/  @!P1 DFMA R28, R32.reuse, R8, -R10 ;  /* 0x00000008201c922b */ /* 0x044fe4000000080a */
[----:B------:R-:W-:-:S08]  /*47a0*/  @!P1 DMUL R32, R32, R12 ;  /* 0x0000000c20209228 */ /* 0x000fd00000000000 */
[----:B------:R-:W-:Y:S01]  /*47b0*/  @!P1 DFMA R30, R34, R8, R32 ;  /* 0x00000008221e922b */ /* 0x000fe20000000020 */
[----:B0-----:R-:W-:Y:S10]  /*47c0*/  @P0 BRA `(.L_x_6154) ;  /* 0x0000001000b80947 */ /* 0x001ff40003800000 */
        /* <DEDUP_REMOVED lines=17> */
[----:B------:R-:W0:Y:S01]  /*48e0*/  F2I.F64.TRUNC R5, R4 ;  /* 0x0000000400057311 */ /* 0x000e22000030d100 */
[----:B------:R-:W-:Y:S01]  /*48f0*/  IMAD.MOV.U32 R37, RZ, RZ, R23 ;  /* 0x000000ffff257224 */ /* 0x000fe200078e0017 */
[----:B0-----:R0:W-:Y:S01]  /*4900*/  STG.E.U8 desc[UR36][R8.64], R5 ;  /* 0x0000000508007986 */ /* 0x0011e2000c101124 */
[----:B------:R-:W-:Y:S05]  /*4910*/  BRA `(.L_x_6154) ;  /* 0x0000001000647947 */ /* 0x000fea0003800000 */
.L_x_6158:
[----:B------:R-:W0:Y:S01]  /*4920*/  F2I.S64.F64.TRUNC R4, R4 ;  /* 0x0000000400047311 */ /* 0x000e22000030d900 */
[----:B------:R-:W-:Y:S02]  /*4930*/  IMAD.MOV.U32 R37, RZ, RZ, R23 ;  /* 0x000000ffff257224 */ /* 0x000fe400078e0017 */
[----:B0-----:R-:W-:-:S05]  /*4940*/  IMAD.MOV.U32 R3, RZ, RZ, R4 ;  /* 0x000000ffff037224 */ /* 0x001fca00078e0004 */
[----:B------:R0:W-:Y:S01]  /*4950*/  STG.E.U8 desc[UR36][R8.64], R3 ;  /* 0x0000000308007986 */ /* 0x0001e2000c101124 */
[----:B------:R-:W-:Y:S05]  /*4960*/  BRA `(.L_x_6154) ;  /* 0x0000001000507947 */ /* 0x000fea0003800000 */
.L_x_6157:
[----:B------:R-:W-:-:S13]  /*4970*/  ISETP.NE.AND P0, PT, R0, 0x2, PT ;  /* 0x000000020000780c */ /* 0x000fda0003f05270 */
[----:B------:R-:W-:Y:S05]  /*4980*/  @!P0 BRA `(.L_x_6160) ;  /* 0x0000000000308947 */ /* 0x000fea0003800000 */
[----:B------:R-:W-:-:S13]  /*4990*/  ISETP.NE.AND P0, PT, R0, 0x3, PT ;  /* 0x000000030000780c */ /* 0x000fda0003f05270 */
[----:B------:R-:W-:Y:S05]  /*49a0*/  @!P0 BRA `(.L_x_6161) ;  /* 0x0000000000188947 */ /* 0x000fea0003800000 */
[----:B------:R-:W-:-:S13]  /*49b0*/  ISETP.NE.AND P0, PT, R0, 0x4, PT ;  /* 0x000000040000780c */ /* 0x000fda0003f05270 */
[----:B------:R-:W-:Y:S05]  /*49c0*/  @P0 BRA `(.L_x_6159) ;  /* 0x0000000c00d40947 */ /* 0x000fea0003800000 */
[----:B------:R-:W0:Y:S01]  /*49d0*/  F2I.S64.F64.TRUNC R4, R4 ;  /* 0x0000000400047311 */ /* 0x000e22000030d900 */
[----:B------:R-:W-:Y:S01]  /*49e0*/  IMAD.MOV.U32 R37, RZ, RZ, R23 ;  /* 0x000000ffff257224 */ /* 0x000fe200078e0017 */
[----:B0-----:R0:W-:Y:S01]  /*49f0*/  STG.E.64 desc[UR36][R8.64], R4 ;  /* 0x0000000408007986 */ /* 0x0011e2000c101b24 */
[----:B------:R-:W-:Y:S05]  /*4a00*/  BRA `(.L_x_6154) ;  /* 0x0000001000287947 */ /* 0x000fea0003800000 */
.L_x_6161:
[----:B------:R-:W0:Y:S01]  /*4a10*/  F2I.F64.TRUNC R5, R4 ;  /* 0x0000000400057311 */ /* 0x000e22000030d100 */
[----:B------:R-:W-:Y:S01]  /*4a20*/  IMAD.MOV.U32 R37, RZ, RZ, R23 ;  /* 0x000000ffff257224 */ /* 0x000fe200078e0017 */
[----:B0-----:R0:W-:Y:S01]  /*4a30*/  STG.E desc[UR36][R8.64], R5 ;  /* 0x0000000508007986 */ /* 0x0011e2000c101924 */
[----:B------:R-:W-:Y:S05]  /*4a40*/  BRA `(.L_x_6154) ;  /* 0x0000001000187947 */ /* 0x000fea0003800000 */
.L_x_6160:
[----:B------:R-:W0:Y:S01]  /*4a50*/  F2I.F64.TRUNC R5, R4 ;  /* 0x0000000400057311 */ /* 0x000e22000030d100 */
[----:B------:R-:W-:Y:S01]  /*4a60*/  IMAD.MOV.U32 R37, RZ, RZ, R23 ;  /* 0x000000ffff257224 */ /* 0x000fe200078e0017 */
[----:B0-----:R0:W-:Y:S01]  /*4a70*/  STG.E.U16 desc[UR36][R8.64], R5 ;  /* 0x0000000508007986 */ /* 0x0011e2000c101524 */
[----:B------:R-:W-:Y:S05]  /*4a80*/  BRA `(.L_x_6154) ;  /* 0x0000001000087947 */ /* 0x000fea0003800000 */
.L_x_6156:
        /* <DEDUP_REMOVED lines=10> */
[----:B------:R-:W-:-:S13]  /*4b30*/  IMAD.MOV.U32 R37, RZ, RZ, R23 ;  /* 0x000000ffff257224 */ /* 0x000fda00078e0017 */
[----:B0-----:R-:W-:-:S05]  /*4b40*/  @!P0 FMUL R3, R3, 1.175494350822287508e-38 ;  /* 0x0080000003038820 */ /* 0x001fca0000400000 */
[----:B------:R0:W-:Y:S01]  /*4b50*/  STG.E desc[UR36][R8.64], R3 ;  /* 0x0000000308007986 */ /* 0x0001e2000c101924 */
[----:B------:R-:W-:Y:S05]  /*4b60*/  BRA `(.L_x_6154) ;  /* 0x0000000c00d07947 */ /* 0x000fea0003800000 */
.L_x_6163:
[----:B------:R-:W-:Y:S01]  /*4b70*/  UMOV UR4, 0xf0000000 ;  /* 0xf000000000047882 */ /* 0x000fe20000000000 */
[----:B------:R-:W-:Y:S01]  /*4b80*/  UMOV UR5, 0x380fffff ;  /* 0x380fffff00057882 */ /* 0x000fe20000000000 */
[----:B------:R-:W0:Y:S01]  /*4b90*/  F2F.F32.F64 R0, R4 ;  /* 0x0000000400007310 */ /* 0x000e220000301000 */
[----:B------:R-:W-:Y:S01]  /*4ba0*/  DSETP.GEU.AND P0, PT, |R4|, UR4, PT ;  /* 0x0000000404007e2a */ /* 0x000fe2000bf0e200 */
[----:B------:R-:W-:-:S13]  /*4bb0*/  IMAD.MOV.U32 R37, RZ, RZ, R23 ;  /* 0x000000ffff257224 */ /* 0x000fda00078e0017 */
[----:B0-----:R-:W-:-:S05]  /*4bc0*/  @!P0 FMUL R0, R0, 1.175494350822287508e-38 ;  /* 0x0080000000008820 */ /* 0x001fca0000400000 */
[----:B------:R-:W-:-:S05]  /*4bd0*/  F2FP.F16.F32.PACK_AB R0, RZ, R0 ;  /* 0x00000000ff00723e */ /* 0x000fca00000000ff */
[----:B------:R0:W-:Y:S01]  /*4be0*/  STG.E.U16 desc[UR36][R8.64], R0 ;  /* 0x0000000008007986 */ /* 0x0001e2000c101524 */
[----:B------:R-:W-:Y:S05]  /*4bf0*/  BRA `(.L_x_6154) ;  /* 0x0000000c00ac7947 */ /* 0x000fea0003800000 */
.L_x_6162:
        /* <DEDUP_REMOVED lines=10> */
[----:B------:R-:W-:Y:S01]  /*4ca0*/  IMAD.MOV.U32 R37, RZ, RZ, R23 ;  /* 0x000000ffff257224 */ /* 0x000fe200078e0017 */
[----:B------:R-:W-:-:S05]  /*4cb0*/  DSETP.GEU.AND P1, PT, |R4|, UR4, PT ;  /* 0x0000000404007e2a */ /* 0x000fca000bf2e200 */
[----:B------:R-:W1:Y:S07]  /*4cc0*/  F2F.F32.F64 R10, R4 ;  /* 0x00000004000a7310 */ /* 0x000e6e0000301000 */
[----:B0-----:R-:W-:Y:S02]  /*4cd0*/  @!P0 FMUL R11, R11, 1.175494350822287508e-38 ;  /* 0x008000000b0b8820 */ /* 0x001fe40000400000 */
[----:B-1----:R-:W-:-:S05]  /*4ce0*/  @!P1 FMUL R10, R10, 1.175494350822287508e-38 ;  /* 0x008000000a0a9820 */ /* 0x002fca0000400000 */
[----:B------:R0:W-:Y:S01]  /*4cf0*/  STG.E.64 desc[UR36][R8.64], R10 ;  /* 0x0000000a08007986 */ /* 0x0001e2000c101b24 */
[----:B------:R-:W-:Y:S05]  /*4d00*/  BRA `(.L_x_6154) ;  /* 0x0000000c00687947 */ /* 0x000fea0003800000 */
.L_x_6165:
        /* <DEDUP_REMOVED lines=9> */
[----:B------:R-:W-:-:S05]  /*4da0*/  F2FP.F16.F32.PACK_AB R3, R0, R3 ;  /* 0x000000030003723e */ /* 0x000fca00000000ff */
[----:B------:R0:W-:Y:S01]  /*4db0*/  STG.E desc[UR36][R8.64], R3 ;  /* 0x0000000308007986 */ /* 0x0001e2000c101924 */
[----:B------:R-:W-:Y:S05]  /*4dc0*/  BRA `(.L_x_6154) ;  /* 0x0000000c00387947 */ /* 0x000fea0003800000 */
.L_x_6164:
[----:B------:R0:W-:Y:S01]  /*4dd0*/  STG.E.64 desc[UR36][R8.64], R4 ;  /* 0x0000000408007986 */ /* 0x0001e2000c101b24 */
[----:B------:R-:W-:Y:S01]  /*4de0*/  IMAD.MOV.U32 R37, RZ, RZ, R23 ;  /* 0x000000ffff257224 */ /* 0x000fe200078e0017 */
[----:B------:R-:W-:Y:S06]  /*4df0*/  BRA `(.L_x_6154) ;  /* 0x0000000c002c7947 */ /* 0x000fec0003800000 */
.L_x_6155:
        /* <DEDUP_REMOVED lines=8> */
[----:B------:R-:W-:Y:S01]  /*4e80*/  DSETP.NEU.AND P0, PT, R6, RZ, PT ;  /* 0x000000ff0600722a */ /* 0x000fe20003f0d000 */
[----:B------:R-:W-:-:S05]  /*4e90*/  IMAD.MOV.U32 R37, RZ, RZ, R23 ;  /* 0x000000ffff257224 */ /* 0x000fca00078e0017 */
[----:B------:R-:W-:-:S06]  /*4ea0*/  DSETP.NEU.OR P0, PT, R4, RZ, P0 ;  /* 0x000000ff0400722a */ /* 0x000fcc000070d400 */
[----:B------:R-:W-:-:S05]  /*4eb0*/  SEL R3, RZ, 0x1, !P0 ;  /* 0x00000001ff037807 */ /* 0x000fca0004000000 */
[----:B------:R0:W-:Y:S01]  /*4ec0*/  STG.E.U8 desc[UR36][R8.64], R3 ;  /* 0x0000000308007986 */ /* 0x0001e2000c101124 */
[----:B------:R-:W-:Y:S05]  /*4ed0*/  BRA `(.L_x_6154) ;  /* 0x0000000800f47947 */ /* 0x000fea0003800000 */
.L_x_6168:
[----:B------:R0:W-:Y:S01]  /*4ee0*/  STG.E.128 desc[UR36][R8.64], R4 ;  /* 0x0000000408007986 */ /* 0x0001e2000c101d24 */
[----:B------:R-:W-:Y:S01]  /*4ef0*/  IMAD.MOV.U32 R37, RZ, RZ, R23 ;  /* 0x000000ffff257224 */ /* 0x000fe200078e0017 */
[----:B------:R-:W-:Y:S06]  /*4f00*/  BRA `(.L_x_6154) ;  /* 0x0000000800e87947 */ /* 0x000fec0003800000 */
.L_x_6167:
        /* <DEDUP_REMOVED lines=25> */
.L_x_6172:
[----:B------:R-:W-:Y:S05]  /*50a0*/  BSYNC B0 ;  /* 0x0000000000007941 */ /* 0x000fea0003800000 */
.L_x_6171:
[----:B------:R-:W-:Y:S01]  /*50b0*/  LOP3.LUT R7, R0, R7, RZ, 0xfc, !PT ;  /* 0x0000000700077212 */ /* 0x000fe200078efcff */
[----:B------:R-:W-:-:S04]  /*50c0*/  IMAD.MOV.U32 R37, RZ, RZ, R23 ;  /* 0x000000ffff257224 */ /* 0x000fc800078e0017 */
[----:B------:R0:W-:Y:S01]  /*50d0*/  STG.E.U8 desc[UR36][R8.64], R7 ;  /* 0x0000000708007986 */ /* 0x0001e2000c101124 */
[----:B------:R-:W-:Y:S05]  /*50e0*/  BRA `(.L_x_6154) ;  /* 0x0000000800707947 */ /* 0x000fea0003800000 */
.L_x_6170:
        /* <DEDUP_REMOVED lines=17> */
.L_x_6174:
[----:B------:R-:W-:Y:S01]  /*5200*/  IMAD.MOV.U32 R0, RZ, RZ, 0x7f ;  /* 0x0000007fff007424 */ /* 0x000fe200078e00ff */
[----:B------:R-:W-:-:S04]  /*5210*/  ISETP.GT.U32.AND P0, PT, R3, 0x7f800000, PT ;  /* 0x7f8000000300780c */ /* 0x000fc80003f04070 */
[----:B------:R-:W-:-:S09]  /*5220*/  SEL R0, R0, 0x7c, P0 ;  /* 0x0000007c00007807 */ /* 0x000fd20000000000 */
.L_x_6175:
[----:B------:R-:W-:Y:S05]  /*5230*/  BSYNC B0 ;  /* 0x0000000000007941 */ /* 0x000fea0003800000 */
.L_x_6173:
[----:B------:R-:W-:Y:S01]  /*5240*/  LOP3.LUT R3, R7, 0x80000000, RZ, 0xc0, !PT ;  /* 0x8000000007037812 */ /* 0x000fe200078ec0ff */
[----:B------:R-:W-:-:S03]  /*5250*/  IMAD.MOV.U32 R37, RZ, RZ, R23 ;  /* 0x000000ffff257224 */ /* 0x000fc600078e0017 */
[----:B------:R-:W-:-:S04]  /*5260*/  SHF.R.U32.HI R3, RZ, 0x18, R3 ;  /* 0x00000018ff037819 */ /* 0x000fc80000011603 */
[----:B------:R-:W-:-:S05]  /*5270*/  LOP3.LUT R3, R0, R3, RZ, 0xfc, !PT ;  /* 0x0000000300037212 */ /* 0x000fca00078efcff */
[----:B------:R0:W-:Y:S01]  /*5280*/  STG.E.U8 desc[UR36][R8.64], R3 ;  /* 0x0000000308007986 */ /* 0x0001e2000c101124 */
[----:B------:R-:W-:Y:S05]  /*5290*/  BRA `(.L_x_6154) ;  /* 0x0000000800047947 */ /* 0x000fea0003800000 */
.L_x_6169:
[----:B------:R-:W-:Y:S01]  /*52a0*/  UMOV UR4, 0xf0000000 ;  /* 0xf000000000047882 */ /* 0x000fe20000000000 */
[----:B------:R-:W-:Y:S01]  /*52b0*/  UMOV UR5, 0x380fffff ;  /* 0x380fffff00057882 */ /* 0x000fe20000000000 */
[----:B------:R-:W0:Y:S01]  /*52c0*/  F2F.F32.F64 R0, R4 ;  /* 0x0000000400007310 */ /* 0x000e220000301000 */
[----:B------:R-:W-:Y:S01]  /*52d0*/  DSETP.GEU.AND P0, PT, |R4|, UR4, PT ;  /* 0x0000000404007e2a */ /* 0x000fe2000bf0e200 */
[----:B------:R-:W-:-:S13]  /*52e0*/  IMAD.MOV.U32 R37, RZ, RZ, R23 ;  /* 0x000000ffff257224 */ /* 0x000fda00078e0017 */
[----:B0-----:R-:W-:-:S05]  /*52f0*/  @!P0 FMUL R0, R0, 1.175494350822287508e-38 ;  /* 0x0080000000008820 */ /* 0x001fca0000400000 */
[----:B------:R-:W-:-:S05]  /*5300*/  F2FP.BF16.F32.PACK_AB R0, RZ, R0 ;  /* 0x00000000ff00723e */ /* 0x000fca00000010ff */
[----:B------:R0:W-:Y:S01]  /*5310*/  STG.E.U16 desc[UR36][R8.64], R0 ;  /* 0x0000000008007986 */ /* 0x0001e2000c101524 */
[----:B------:R-:W-:Y:S05]  /*5320*/  BRA `(.L_x_6154) ;  /* 0x0000000400e07947 */ /* 0x000fea0003800000 */
.L_x_6166:
        /* <DEDUP_REMOVED lines=8> */
[----:B------:R-:W0:Y:S01]  /*53b0*/  F2I.U32.F64.TRUNC R5, R4 ;  /* 0x0000000400057311 */ /* 0x000e22000030d000 */
[----:B------:R-:W-:Y:S01]  /*53c0*/  IMAD.MOV.U32 R37, RZ, RZ, R23 ;  /* 0x000000ffff257224 */ /* 0x000fe200078e0017 */
[----:B0-----:R4:W-:Y:S01]  /*53d0*/  STG.E.U16 desc[UR36][R8.64], R5 ;  /* 0x0000000508007986 */ /* 0x0019e2000c101524 */
[----:B------:R-:W-:Y:S05]  /*53e0*/  BRA `(.L_x_6154) ;  /* 0x0000000400b07947 */ /* 0x000fea0003800000 */
.L_x_6178:
        /* <DEDUP_REMOVED lines=21> */
.L_x_6181:
[----:B------:R-:W-:-:S04]  /*5540*/  LOP3.LUT R0, R7, 0x80000000, RZ, 0xc0, !PT ;  /* 0x8000000007007812 */ /* 0x000fc800078ec0ff */
[----:B------:R-:W-:-:S04]  /*5550*/  SHF.R.U32.HI R0, RZ, 0x18, R0 ;  /* 0x00000018ff007819 */ /* 0x000fc80000011600 */
[----:B------:R-:W-:-:S07]  /*5560*/  LOP3.LUT R0, R3, R0, RZ, 0xfc, !PT ;  /* 0x0000000003007212 */ /* 0x000fce00078efcff */
.L_x_6180:
[----:B------:R-:W-:Y:S05]  /*5570*/  BSYNC B0 ;  /* 0x0000000000007941 */ /* 0x000fea0003800000 */
.L_x_6179:
[----:B------:R3:W-:Y:S01]  /*5580*/  STG.E.U8 desc[UR36][R8.64], R0 ;  /* 0x0000000008007986 */ /* 0x0007e2000c101124 */
[----:B------:R-:W-:Y:S01]  /*5590*/  IMAD.MOV.U32 R37, RZ, RZ, R23 ;  /* 0x000000ffff257224 */ /* 0x000fe200078e0017 */
[----:B------:R-:W-:Y:S06]  /*55a0*/  BRA `(.L_x_6154) ;  /* 0x0000000400407947 */ /* 0x000fec0003800000 */
.L_x_6177:
        /* <DEDUP_REMOVED lines=21> */
.L_x_6184:
[----:B------:R-:W-:-:S04]  /*5700*/  LOP3.LUT R0, R7, 0x80000000, RZ, 0xc0, !PT ;  /* 0x8000000007007812 */ /* 0x000fc800078ec0ff */
[----:B------:R-:W-:-:S04]  /*5710*/  SHF.R.U32.HI R0, RZ, 0x18, R0 ;  /* 0x00000018ff007819 */ /* 0x000fc80000011600 */
[----:B------:R-:W-:-:S07]  /*5720*/  LOP3.LUT R0, R3, R0, RZ, 0xfc, !PT ;  /* 0x0000000003007212 */ /* 0x000fce00078efcff */
.L_x_6183:
[----:B------:R-:W-:Y:S05]  /*5730*/  BSYNC B0 ;  /* 0x0000000000007941 */ /* 0x000fea0003800000 */
.L_x_6182:
[----:B------:R0:W-:Y:S01]  /*5740*/  STG.E.U8 desc[UR36][R8.64], R0 ;  /* 0x0000000008007986 */ /* 0x0001e2000c101124 */
[----:B------:R-:W-:Y:S01]  /*5750*/  IMAD.MOV.U32 R37, RZ, RZ, R23 ;  /* 0x000000ffff257224 */ /* 0x000fe200078e0017 */
[----:B------:R-:W-:Y:S06]  /*5760*/  BRA `(.L_x_6154) ;  /* 0x0000000000d07947 */ /* 0x000fec0003800000 */
.L_x_6176:
        /* <DEDUP_REMOVED lines=27> */
.L_x_6159:
        /* <DEDUP_REMOVED lines=16> */
.L_x_6187:
[----:B------:R-:W-:Y:S01]  /*5a20*/  IMAD.MOV.U32 R37, RZ, RZ, R23 ;  /* 0x000000ffff257224 */ /* 0x000fe200078e0017 */
[----:B------:R-:W-:Y:S06]  /*5a30*/  BRA `(.L_x_6154) ;  /* 0x00000000001c7947 */ /* 0x000fec0003800000 */
.L_x_6186:
[----:B------:R-:W0:Y:S01]  /*5a40*/  F2I.U64.F64.TRUNC R4, R4 ;  /* 0x0000000400047311 */ /* 0x000e22000030d800 */
[----:B------:R-:W-:Y:S01]  /*5a50*/  IMAD.MOV.U32 R37, RZ, RZ, R23 ;  /* 0x000000ffff257224 */ /* 0x000fe200078e0017 */
[----:B0-----:R2:W-:Y:S01]  /*5a60*/  STG.E.64 desc[UR36][R8.64], R4 ;  /* 0x0000000408007986 */ /* 0x0015e2000c101b24 */
[----:B------:R-:W-:Y:S05]  /*5a70*/  BRA `(.L_x_6154) ;  /* 0x00000000000c7947 */ /* 0x000fea0003800000 */
.L_x_6185:
[----:B------:R-:W0:Y:S01]  /*5a80*/  F2I.U32.F64.TRUNC R5, R4 ;  /* 0x0000000400057311 */ /* 0x000e22000030d000 */
[----:B------:R-:W-:Y:S01]  /*5a90*/  IMAD.MOV.U32 R37, RZ, RZ, R23 ;  /* 0x000000ffff257224 */ /* 0x000fe200078e0017 */
[----:B0-----:R0:W-:Y:S06]  /*5aa0*/  STG.E desc[UR36][R8.64], R5 ;  /* 0x0000000508007986 */ /* 0x0011ec000c101924 */
.L_x_6154:
[----:B------:R-:W-:Y:S05]  /*5ab0*/  BSYNC B6 ;  /* 0x0000000000067941 */ /* 0x000fea0003800000 */
.L_x_6153:
[----:B------:R-:W-:Y:S01]  /*5ac0*/  ISETP.GE.AND P0, PT, R37, R36, PT ;  /* 0x000000242500720c */ /* 0x000fe20003f06270 */
[----:B------:R-:W-:-:S12]  /*5ad0*/  BSSY B6, `(.L_x_6188) ;  /* 0x0000238000067945 */ /* 0x000fd80003800000 */
[----:B------:R-:W-:Y:S05]  /*5ae0*/  @P0 BRA `(.L_x_6189) ;  /* 0x0000002000d80947 */ /* 0x000fea0003800000 */
[----:B0-2-4-:R-:W0:Y:S01]  /*5af0*/  LDC.64 R4, c[0x0][0x240] ;  /* 0x00009000ff047b82 */ /* 0x015e220000000a00 */
[----:B---3--:R-:W-:Y:S01]  /*5b00*/  IMAD R0, R2, 0x200, R37 ;  /* 0x0000020002007824 */ /* 0x008fe200078e0225 */
[----:B------:R-:W-:Y:S01]  /*5b10*/  PRMT R6, R22, 0x9910, RZ ;  /* 0x0000991016067816 */ /* 0x000fe200000000ff */
[----:B------:R-:W-:Y:S02]  /*5b20*/  ULDC UR4, c[0x0][0x260] ;  /* 0x0000980000047ab9 */ /* 0x000fe40000000800 */
[----:B-1----:R-:W-:Y:S02]  /*5b30*/  IMAD R3, R0, UR4, RZ ;  /* 0x0000000400037c24 */ /* 0x002fe4000f8e02ff */
        /* <DEDUP_REMOVED lines=16> */
.L_x_6193:
[----:B------:R-:W0:Y:S02]  /*5c40*/  F2I.S64.F64.TRUNC R28, R28 ;  /* 0x0000001c001c7311 */ /* 0x000e24000030d900 */
[----:B0-----:R-:W-:-:S05]  /*5c50*/  IMAD.MOV.U32 R3, RZ, RZ, R28 ;  /* 0x000000ffff037224 */ /* 0x001fca00078e001c */
[----:B------:R0:W-:Y:S01]  /*5c60*/  STG.E.U8 desc[UR36][R4.64], R3 ;  /* 0x0000000304007986 */ /* 0x0001e2000c101124 */
[----:B------:R-:W-:Y:S05]  /*5c70*/  BRA `(.L_x_6195) ;  /* 0x0000001000007947 */ /* 0x000fea0003800000 */
.L_x_6192:
        /* <DEDUP_REMOVED lines=9> */
.L_x_6197:
[----:B------:R-:W0:Y:S02]  /*5d10*/  F2I.F64.TRUNC R29, R28 ;  /* 0x0000001c001d7311 */ /* 0x000e24000030d100 */
[----:B0-----:R0:W-:Y:S01]  /*5d20*/  STG.E desc[UR36][R4.64], R29 ;  /* 0x0000001d04007986 */ /* 0x0011e2000c101924 */
[----:B------:R-:W-:Y:S05]  /*5d30*/  BRA `(.L_x_6195) ;  /* 0x0000000c00d07947 */ /* 0x000fea0003800000 */
.L_x_6196:
[----:B------:R-:W0:Y:S02]  /*5d40*/  F2I.F64.TRUNC R29, R28 ;  /* 0x0000001c001d7311 */ /* 0x000e24000030d100 */
[----:B0-----:R0:W-:Y:S01]  /*5d50*/  STG.E.U16 desc[UR36][R4.64], R29 ;  /* 0x0000001d04007986 */ /* 0x0011e2000c101524 */
[----:B------:R-:W-:Y:S05]  /*5d60*/  BRA `(.L_x_6195) ;  /* 0x0000000c00c47947 */ /* 0x000fea0003800000 */
.L_x_6191:
        /* <DEDUP_REMOVED lines=13> */
.L_x_6199:
        /* <DEDUP_REMOVED lines=8> */
.L_x_6198:
        /* <DEDUP_REMOVED lines=16> */
.L_x_6201:
        /* <DEDUP_REMOVED lines=11> */
.L_x_6200:
[----:B------:R0:W-:Y:S01]  /*6070*/  STG.E.64 desc[UR36][R4.64], R28 ;  /* 0x0000001c04007986 */ /* 0x0001e2000c101b24 */
[----:B------:R-:W-:Y:S05]  /*6080*/  BRA `(.L_x_6195) ;  /* 0x0000000800fc7947 */ /* 0x000fea0003800000 */
.L_x_6190:
        /* <DEDUP_REMOVED lines=13> */
.L_x_6204:
[----:B------:R0:W-:Y:S01]  /*6160*/  STG.E.128 desc[UR36][R4.64], R28 ;  /* 0x0000001c04007986 */ /* 0x0001e2000c101d24 */
[----:B------:R-:W-:Y:S05]  /*6170*/  BRA `(.L_x_6195) ;  /* 0x0000000800c07947 */ /* 0x000fea0003800000 */
.L_x_6203:
        /* <DEDUP_REMOVED lines=25> */
.L_x_6208:
[----:B------:R-:W-:Y:S05]  /*6310*/  BSYNC B0 ;  /* 0x0000000000007941 */ /* 0x000fea0003800000 */
.L_x_6207:
[----:B------:R-:W-:-:S05]  /*6320*/  LOP3.LUT R7, R0, R7, RZ, 0xfc, !PT ;  /* 0x0000000700077212 */ /* 0x000fca00078efcff */
[----:B------:R0:W-:Y:S01]  /*6330*/  STG.E.U8 desc[UR36][R4.64], R7 ;  /* 0x0000000704007986 */ /* 0x0001e2000c101124 */
[----:B------:R-:W-:Y:S05]  /*6340*/  BRA `(.L_x_6195) ;  /* 0x00000008004c7947 */ /* 0x000fea0003800000 */
.L_x_6206:
        /* <DEDUP_REMOVED lines=17> */
.L_x_6210:
[----:B------:R-:W-:Y:S01]  /*6460*/  IMAD.MOV.U32 R0, RZ, RZ, 0x7f ;  /* 0x0000007fff007424 */ /* 0x000fe200078e00ff */
[----:B------:R-:W-:-:S04]  /*6470*/  ISETP.GT.U32.AND P0, PT, R3, 0x7f800000, PT ;  /* 0x7f8000000300780c */ /* 0x000fc80003f04070 */
[----:B------:R-:W-:-:S09]  /*6480*/  SEL R0, R0, 0x7c, P0 ;  /* 0x0000007c00007807 */ /* 0x000fd20000000000 */
.L_x_6211:
[----:B------:R-:W-:Y:S05]  /*6490*/  BSYNC B0 ;  /* 0x0000000000007941 */ /* 0x000fea0003800000 */
.L_x_6209:
[----:B------:R-:W-:-:S04]  /*64a0*/  LOP3.LUT R3, R7, 0x80000000, RZ, 0xc0, !PT ;  /* 0x8000000007037812 */ /* 0x000fc800078ec0ff */
[----:B------:R-:W-:-:S04]  /*64b0*/  SHF.R.U32.HI R3, RZ, 0x18, R3 ;  /* 0x00000018ff037819 */ /* 0x000fc80000011603 */
[----:B------:R-:W-:-:S05]  /*64c0*/  LOP3.LUT R3, R0, R3, RZ, 0xfc, !PT ;  /* 0x0000000300037212 */ /* 0x000fca00078efcff */
[----:B------:R0:W-:Y:S01]  /*64d0*/  STG.E.U8 desc[UR36][R4.64], R3 ;  /* 0x0000000304007986 */ /* 0x0001e2000c101124 */
[----:B------:R-:W-:Y:S05]  /*64e0*/  BRA `(.L_x_6195) ;  /* 0x0000000400e47947 */ /* 0x000fea0003800000 */
.L_x_6205:
        /* <DEDUP_REMOVED lines=8> */
.L_x_6202:
        /* <DEDUP_REMOVED lines=11> */
.L_x_6214:
        /* <DEDUP_REMOVED lines=21> */
.L_x_6217:
[----:B------:R-:W-:-:S04]  /*6770*/  LOP3.LUT R0, R7, 0x80000000, RZ, 0xc0, !PT ;  /* 0x8000000007007812 */ /* 0x000fc800078ec0ff */
[----:B------:R-:W-:-:S04]  /*6780*/  SHF.R.U32.HI R0, RZ, 0x18, R0 ;  /* 0x00000018ff007819 */ /* 0x000fc80000011600 */
[----:B------:R-:W-:-:S07]  /*6790*/  LOP3.LUT R0, R3, R0, RZ, 0xfc, !PT ;  /* 0x0000000003007212 */ /* 0x000fce00078efcff */
.L_x_6216:
[----:B------:R-:W-:Y:S05]  /*67a0*/  BSYNC B0 ;  /* 0x0000000000007941 */ /* 0x000fea0003800000 */
.L_x_6215:
[----:B------:R3:W-:Y:S01]  /*67b0*/  STG.E.U8 desc[UR36][R4.64], R0 ;  /* 0x0000000004007986 */ /* 0x0007e2000c101124 */
[----:B------:R-:W-:Y:S05]  /*67c0*/  BRA `(.L_x_6195) ;  /* 0x00000004002c7947 */ /* 0x000fea0003800000 */
.L_x_6213:
        /* <DEDUP_REMOVED lines=21> */
.L_x_6220:
[----:B------:R-:W-:-:S04]  /*6920*/  LOP3.LUT R0, R7, 0x80000000, RZ, 0xc0, !PT ;  /* 0x8000000007007812 */ /* 0x000fc800078ec0ff */
[----:B------:R-:W-:-:S04]  /*6930*/  SHF.R.U32.HI R0, RZ, 0x18, R0 ;  /* 0x00000018ff007819 */ /* 0x000fc80000011600 */
[----:B------:R-:W-:-:S07]  /*6940*/  LOP3.LUT R0, R3, R0, RZ, 0xfc, !PT ;  /* 0x0000000003007212 */ /* 0x000fce00078efcff */
.L_x_6219:
[----:B------:R-:W-:Y:S05]  /*6950*/  BSYNC B0 ;  /* 0x0000000000007941 */ /* 0x000fea0003800000 */
.L_x_6218:
[----:B------:R0:W-:Y:S01]  /*6960*/  STG.E.U8 desc[UR36][R4.64], R0 ;  /* 0x0000000004007986 */ /* 0x0001e2000c101124 */
[----:B------:R-:W-:Y:S05]  /*6970*/  BRA `(.L_x_6195) ;  /* 0x0000000000c07947 */ /* 0x000fea0003800000 */
.L_x_6212:
        /* <DEDUP_REMOVED lines=26> */
.L_x_6194:
        /* <DEDUP_REMOVED lines=16> */
.L_x_6223:
[----:B------:R-:W-:Y:S05]  /*6c20*/  BRA `(.L_x_6195) ;  /* 0x0000000000147947 */ /* 0x000fea0003800000 */
.L_x_6222:
[----:B------:R-:W0:Y:S02]  /*6c30*/  F2I.U64.F64.TRUNC R28, R28 ;  /* 0x0000001c001c7311 */ /* 0x000e24000030d800 */
[----:B0-----:R2:W-:Y:S01]  /*6c40*/  STG.E.64 desc[UR36][R4.64], R28 ;  /* 0x0000001c04007986 */ /* 0x0015e2000c101b24 */
[----:B------:R-:W-:Y:S05]  /*6c50*/  BRA `(.L_x_6195) ;  /* 0x0000000000087947 */ /* 0x000fea0003800000 */
.L_x_6221:
[----:B------:R-:W0:Y:S02]  /*6c60*/  F2I.U32.F64.TRUNC R29, R28 ;  /* 0x0000001c001d7311 */ /* 0x000e24000030d000 */
[----:B0-----:R0:W-:Y:S02]  /*6c70*/  STG.E desc[UR36][R4.64], R29 ;  /* 0x0000001d04007986 */ /* 0x0011e4000c101924 */
.L_x_6195:
        /* <DEDUP_REMOVED lines=24> */
.L_x_6227:
[----:B------:R-:W0:Y:S02]  /*6e00*/  F2I.S64.F64.TRUNC R24, R24 ;  /* 0x0000001800187311 */ /* 0x000e24000030d900 */
[----:B0-----:R-:W-:-:S05]  /*6e10*/  IMAD.MOV.U32 R3, RZ, RZ, R24 ;  /* 0x000000ffff037224 */ /* 0x001fca00078e0018 */
[----:B------:R3:W-:Y:S01]  /*6e20*/  STG.E.U8 desc[UR36][R4.64], R3 ;  /* 0x0000000304007986 */ /* 0x0007e2000c101124 */
[----:B------:R-:W-:Y:S05]  /*6e30*/  BRA `(.L_x_6229) ;  /* 0x0000001000007947 */ /* 0x000fea0003800000 */
.L_x_6226:
        /* <DEDUP_REMOVED lines=9> */
.L_x_6231:
[----:B------:R-:W0:Y:S02]  /*6ed0*/  F2I.F64.TRUNC R25, R24 ;  /* 0x0000001800197311 */ /* 0x000e24000030d100 */
[----:B0-----:R2:W-:Y:S01]  /*6ee0*/  STG.E desc[UR36][R4.64], R25 ;  /* 0x0000001904007986 */ /* 0x0015e2000c101924 */
[----:B------:R-:W-:Y:S05]  /*6ef0*/  BRA `(.L_x_6229) ;  /* 0x0000000c00d07947 */ /* 0x000fea0003800000 */
.L_x_6230:
[----:B------:R-:W0:Y:S02]  /*6f00*/  F2I.F64.TRUNC R25, R24 ;  /* 0x0000001800197311 */ /* 0x000e24000030d100 */
[----:B0-----:R0:W-:Y:S01]  /*6f10*/  STG.E.U16 desc[UR36][R4.64], R25 ;  /* 0x0000001904007986 */ /* 0x0011e2000c101524 */
[----:B------:R-:W-:Y:S05]  /*6f20*/  BRA `(.L_x_6229) ;  /* 0x0000000c00c47947 */ /* 0x000fea0003800000 */
.L_x_6225:
        /* <DEDUP_REMOVED lines=13> */
.L_x_6233:
        /* <DEDUP_REMOVED lines=8> */
.L_x_6232:
        /* <DEDUP_REMOVED lines=16> */
.L_x_6235:
        /* <DEDUP_REMOVED lines=11> */
.L_x_6234:
[----:B------:R0:W-:Y:S01]  /*7230*/  STG.E.64 desc[UR36][R4.64], R24 ;  /* 0x0000001804007986 */ /* 0x0001e2000c101b24 */
[----:B------:R-:W-:Y:S05]  /*7240*/  BRA `(.L_x_6229) ;  /* 0x0000000800fc7947 */ /* 0x000fea0003800000 */
.L_x_6224:
        /* <DEDUP_REMOVED lines=13> */
.L_x_6238:
[----:B------:R0:W-:Y:S01]  /*7320*/  STG.E.128 desc[UR36][R4.64], R24 ;  /* 0x0000001804007986 */ /* 0x0001e2000c101d24 */
[----:B------:R-:W-:Y:S05]  /*7330*/  BRA `(.L_x_6229) ;  /* 0x0000000800c07947 */ /* 0x000fea0003800000 */
.L_x_6237:
        /* <DEDUP_REMOVED lines=25> */
.L_x_6242:
[----:B------:R-:W-:Y:S05]  /*74d0*/  BSYNC B0 ;  /* 0x0000000000007941 */ /* 0x000fea0003800000 */
.L_x_6241:
[----:B------:R-:W-:-:S05]  /*74e0*/  LOP3.LUT R7, R0, R7, RZ, 0xfc, !PT ;  /* 0x0000000700077212 */ /* 0x000fca00078efcff */
[----:B------:R0:W-:Y:S01]  /*74f0*/  STG.E.U8 desc[UR36][R4.64], R7 ;  /* 0x0000000704007986 */ /* 0x0001e2000c101124 */
[----:B------:R-:W-:Y:S05]  /*7500*/  BRA `(.L_x_6229) ;  /* 0x00000008004c7947 */ /* 0x000fea0003800000 */
.L_x_6240:
        /* <DEDUP_REMOVED lines=17> */
.L_x_6244:
[----:B------:R-:W-:Y:S01]  /*7620*/  IMAD.MOV.U32 R0, RZ, RZ, 0x7f ;  /* 0x0000007fff007424 */ /* 0x000fe200078e00ff */
[----:B------:R-:W-:-:S04]  /*7630*/  ISETP.GT.U32.AND P0, PT, R3, 0x7f800000, PT ;  /* 0x7f8000000300780c */ /* 0x000fc80003f04070 */
[----:B------:R-:W-:-:S09]  /*7640*/  SEL R0, R0, 0x7c, P0 ;  /* 0x0000007c00007807 */ /* 0x000fd20000000000 */
.L_x_6245:
[----:B------:R-:W-:Y:S05]  /*7650*/  BSYNC B0 ;  /* 0x0000000000007941 */ /* 0x000fea0003800000 */
.L_x_6243:
[----:B------:R-:W-:-:S04]  /*7660*/  LOP3.LUT R3, R7, 0x80000000, RZ, 0xc0, !PT ;  /* 0x8000000007037812 */ /* 0x000fc800078ec0ff */
[----:B------:R-:W-:-:S04]  /*7670*/  SHF.R.U32.HI R3, RZ, 0x18, R3 ;  /* 0x00000018ff037819 */ /* 0x000fc80000011603 */
[----:B------:R-:W-:-:S05]  /*7680*/  LOP3.LUT R3, R0, R3, RZ, 0xfc, !PT ;  /* 0x0000000300037212 */ /* 0x000fca00078efcff */
[----:B------:R0:W-:Y:S01]  /*7690*/  STG.E.U8 desc[UR36][R4.64], R3 ;  /* 0x0000000304007986 */ /* 0x0001e2000c101124 */
[----:B------:R-:W-:Y:S05]  /*76a0*/  BRA `(.L_x_6229) ;  /* 0x0000000400e47947 */ /* 0x000fea0003800000 */
.L_x_6239:
        /* <DEDUP_REMOVED lines=8> */
.L_x_6236:
        /* <DEDUP_REMOVED lines=11> */
.L_x_6248:
        /* <DEDUP_REMOVED lines=21> */
.L_x_6251:
[----:B------:R-:W-:-:S04]  /*7930*/  LOP3.LUT R0, R7, 0x80000000, RZ, 0xc0, !PT ;  /* 0x8000000007007812 */ /* 0x000fc800078ec0ff */
[----:B------:R-:W-:-:S04]  /*7940*/  SHF.R.U32.HI R0, RZ, 0x18, R0 ;  /* 0x00000018ff007819 */ /* 0x000fc80000011600 */
[----:B------:R-:W-:-:S07]  /*7950*/  LOP3.LUT R0, R3, R0, RZ, 0xfc, !PT ;  /* 0x0000000003007212 */ /* 0x000fce00078efcff */
.L_x_6250:
[----:B------:R-:W-:Y:S05]  /*7960*/  BSYNC B0 ;  /* 0x0000000000007941 */ /* 0x000fea0003800000 */
.L_x_6249:
[----:B------:R0:W-:Y:S01]  /*7970*/  STG.E.U8 desc[UR36][R4.64], R0 ;  /* 0x0000000004007986 */ /* 0x0001e2000c101124 */
[----:B------:R-:W-:Y:S05]  /*7980*/  BRA `(.L_x_6229) ;  /* 0x00000004002c7947 */ /* 0x000fea0003800000 */
.L_x_6247:
        /* <DEDUP_REMOVED lines=21> */
.L_x_6254:
[----:B------:R-:W-:-:S04]  /*7ae0*/  LOP3.LUT R0, R7, 0x80000000, RZ, 0xc0, !PT ;  /* 0x8000000007007812 */ /* 0x000fc800078ec0ff */
[----:B------:R-:W-:-:S04]  /*7af0*/  SHF.R.U32.HI R0, RZ, 0x18, R0 ;  /* 0x00000018ff007819 */ /* 0x000fc80000011600 */
[----:B------:R-:W-:-:S07]  /*7b00*/  LOP3.LUT R0, R3, R0, RZ, 0xfc, !PT ;  /* 0x0000000003007212 */ /* 0x000fce00078efcff */
.L_x_6253:
[----:B------:R-:W-:Y:S05]  /*7b10*/  BSYNC B0 ;  /* 0x0000000000007941 */ /* 0x000fea0003800000 */
.L_x_6252:
[----:B------:R0:W-:Y:S01]  /*7b20*/  STG.E.U8 desc[UR36][R4.64], R0 ;  /* 0x0000000004007986 */ /* 0x0001e2000c101124 */
[----:B------:R-:W-:Y:S05]  /*7b30*/  BRA `(.L_x_6229) ;  /* 0x0000000000c07947 */ /* 0x000fea0003800000 */
.L_x_6246:
        /* <DEDUP_REMOVED lines=26> */
.L_x_6228:
        /* <DEDUP_REMOVED lines=16> */
.L_x_6257:
[----:B------:R-:W-:Y:S05]  /*7de0*/  BRA `(.L_x_6229) ;  /* 0x0000000000147947 */ /* 0x000fea0003800000 */
.L_x_6256:
[----:B------:R-:W0:Y:S02]  /*7df0*/  F2I.U64.F64.TRUNC R24, R24 ;  /* 0x0000001800187311 */ /* 0x000e24000030d800 */
[----:B0-----:R0:W-:Y:S01]  /*7e00*/  STG.E.64 desc[UR36][R4.64], R24 ;  /* 0x0000001804007986 */ /* 0x0011e2000c101b24 */
[----:B------:R-:W-:Y:S05]  /*7e10*/  BRA `(.L_x_6229) ;  /* 0x0000000000087947 */ /* 0x000fea0003800000 */
.L_x_6255:
[----:B------:R-:W0:Y:S02]  /*7e20*/  F2I.U32.F64.TRUNC R25, R24 ;  /* 0x0000001800197311 */ /* 0x000e24000030d000 */
[----:B0-----:R0:W-:Y:S02]  /*7e30*/  STG.E desc[UR36][R4.64], R25 ;  /* 0x0000001904007986 */ /* 0x0011e4000c101924 */
.L_x_6229:
[----:B------:R-:W-:-:S07]  /*7e40*/  VIADD R37, R37, 0x80 ;  /* 0x0000008025257836 */ /* 0x000fce0000000000 */
.L_x_6189:
[----:B------:R-:W-:Y:S05]  /*7e50*/  BSYNC B6 ;  /* 0x0000000000067941 */ /* 0x000fea0003800000 */
.L_x_6188:
        /* <DEDUP_REMOVED lines=22> */
.L_x_6261:
[----:B------:R-:W0:Y:S02]  /*7fc0*/  F2I.S64.F64.TRUNC R16, R16 ;  /* 0x0000001000107311 */ /* 0x000e24000030d900 */
[----:B0-----:R-:W-:-:S05]  /*7fd0*/  IMAD.MOV.U32 R5, RZ, RZ, R16 ;  /* 0x000000ffff057224 */ /* 0x001fca00078e0010 */
[----:B------:R-:W-:Y:S01]  /*7fe0*/  STG.E.U8 desc[UR36][R2.64], R5 ;  /* 0x0000000502007986 */ /* 0x000fe2000c101124 */
[----:B------:R-:W-:Y:S05]  /*7ff0*/  EXIT ;  /* 0x000000000000794d */ /* 0x000fea0003800000 */
.L_x_6260:
        /* <DEDUP_REMOVED lines=9> */
.L_x_6264:
[----:B------:R-:W0:Y:S02]  /*8090*/  F2I.F64.TRUNC R17, R16 ;  /* 0x0000001000117311 */ /* 0x000e24000030d100 */
[----:B0-----:R-:W-:Y:S01]  /*80a0*/  STG.E desc[UR36][R2.64], R17 ;  /* 0x0000001102007986 */ /* 0x001fe2000c101924 */
[----:B------:R-:W-:Y:S05]  /*80b0*/  EXIT ;  /* 0x000000000000794d */ /* 0x000fea0003800000 */
.L_x_6263:
[----:B------:R-:W0:Y:S02]  /*80c0*/  F2I.F64.TRUNC R17, R16 ;  /* 0x0000001000117311 */ /* 0x000e24000030d100 */
[----:B0-----:R-:W-:Y:S01]  /*80d0*/  STG.E.U16 desc[UR36][R2.64], R17 ;  /* 0x0000001102007986 */ /* 0x001fe2000c101524 */
[----:B------:R-:W-:Y:S05]  /*80e0*/  EXIT ;  /* 0x000000000000794d */ /* 0x000fea0003800000 */
.L_x_6259:
        /* <DEDUP_REMOVED lines=13> */
.L_x_6266:
        /* <DEDUP_REMOVED lines=8> */
.L_x_6265:
        /* <DEDUP_REMOVED lines=16> */
.L_x_6268:
        /* <DEDUP_REMOVED lines=11> */
.L_x_6267:
[----:B------:R-:W-:Y:S01]  /*83f0*/  STG.E.64 desc[UR36][R2.64], R16 ;  /* 0x0000001002007986 */ /* 0x000fe2000c101b24 */
[----:B------:R-:W-:Y:S05]  /*8400*/  EXIT ;  /* 0x000000000000794d */ /* 0x000fea0003800000 */
.L_x_6258:
        /* <DEDUP_REMOVED lines=13> */
.L_x_6271:
[----:B------:R-:W-:Y:S01]  /*84e0*/  STG.E.128 desc[UR36][R2.64], R16 ;  /* 0x0000001002007986 */ /* 0x000fe2000c101d24 */
[----:B------:R-:W-:Y:S05]  /*84f0*/  EXIT ;  /* 0x000000000000794d */ /* 0x000fea0003800000 */
.L_x_6270:
        /* <DEDUP_REMOVED lines=25> */
.L_x_6275:
[----:B------:R-:W-:Y:S05]  /*8690*/  BSYNC B0 ;  /* 0x0000000000007941 */ /* 0x000fea0003800000 */
.L_x_6274:
[----:B------:R-:W-:-:S05]  /*86a0*/  LOP3.LUT R5, R0, R5, RZ, 0xfc, !PT ;  /* 0x0000000500057212 */ /* 0x000fca00078efcff */
[----:B------:R-:W-:Y:S01]  /*86b0*/  STG.E.U8 desc[UR36][R2.64], R5 ;  /* 0x0000000502007986 */ /* 0x000fe2000c101124 */
[----:B------:R-:W-:Y:S05]  /*86c0*/  EXIT ;  /* 0x000000000000794d */ /* 0x000fea0003800000 */
.L_x_6273:
        /* <DEDUP_REMOVED lines=17> */
.L_x_6277:
[----:B------:R-:W-:Y:S01]  /*87e0*/  IMAD.MOV.U32 R0, RZ, RZ, 0x7f ;  /* 0x0000007fff007424 */ /* 0x000fe200078e00ff */
[----:B------:R-:W-:-:S04]  /*87f0*/  ISETP.GT.U32.AND P0, PT, R4, 0x7f800000, PT ;  /* 0x7f8000000400780c */ /* 0x000fc80003f04070 */
[----:B------:R-:W-:-:S09]  /*8800*/  SEL R0, R0, 0x7c, P0 ;  /* 0x0000007c00007807 */ /* 0x000fd20000000000 */
.L_x_6278:
[----:B------:R-:W-:Y:S05]  /*8810*/  BSYNC B0 ;  /* 0x0000000000007941 */ /* 0x000fea0003800000 */
.L_x_6276:
[----:B------:R-:W-:-:S04]  /*8820*/  LOP3.LUT R4, R5, 0x80000000, RZ, 0xc0, !PT ;  /* 0x8000000005047812 */ /* 0x000fc800078ec0ff */
[----:B------:R-:W-:-:S04]  /*8830*/  SHF.R.U32.HI R5, RZ, 0x18, R4 ;  /* 0x00000018ff057819 */ /* 0x000fc80000011604 */
[----:B------:R-:W-:-:S05]  /*8840*/  LOP3.LUT R5, R0, R5, RZ, 0xfc, !PT ;  /* 0x0000000500057212 */ /* 0x000fca00078efcff */
[----:B------:R-:W-:Y:S01]  /*8850*/  STG.E.U8 desc[UR36][R2.64], R5 ;  /* 0x0000000502007986 */ /* 0x000fe2000c101124 */
[----:B------:R-:W-:Y:S05]  /*8860*/  EXIT ;  /* 0x000000000000794d */ /* 0x000fea0003800000 */
.L_x_6272:
        /* <DEDUP_REMOVED lines=8> */
.L_x_6269:
        /* <DEDUP_REMOVED lines=11> */
.L_x_6281:
        /* <DEDUP_REMOVED lines=21> */
.L_x_6284:
[----:B------:R-:W-:-:S04]  /*8af0*/  LOP3.LUT R0, R7, 0x80000000, RZ, 0xc0, !PT ;  /* 0x8000000007007812 */ /* 0x000fc800078ec0ff */
[----:B------:R-:W-:-:S04]  /*8b00*/  SHF.R.U32.HI R5, RZ, 0x18, R0 ;  /* 0x00000018ff057819 */ /* 0x000fc80000011600 */
[----:B------:R-:W-:-:S04]  /*8b10*/  LOP3.LUT R4, R4, R5, RZ, 0xfc, !PT ;  /* 0x0000000504047212 */ /* 0x000fc800078efcff */
[----:B------:R-:W-:-:S07]  /*8b20*/  PRMT R0, R4, 0x7610, R0 ;  /* 0x0000761004007816 */ /* 0x000fce0000000000 */
.L_x_6283:
[----:B------:R-:W-:Y:S05]  /*8b30*/  BSYNC B0 ;  /* 0x0000000000007941 */ /* 0x000fea0003800000 */
.L_x_6282:
[----:B------:R-:W-:Y:S01]  /*8b40*/  STG.E.U8 desc[UR36][R2.64], R0 ;  /* 0x0000000002007986 */ /* 0x000fe2000c101124 */
[----:B------:R-:W-:Y:S05]  /*8b50*/  EXIT ;  /* 0x000000000000794d */ /* 0x000fea0003800000 */
.L_x_6280:
        /* <DEDUP_REMOVED lines=21> */
.L_x_6287:
[----:B------:R-:W-:-:S04]  /*8cb0*/  LOP3.LUT R0, R7, 0x80000000, RZ, 0xc0, !PT ;  /* 0x8000000007007812 */ /* 0x000fc800078ec0ff */
[----:B------:R-:W-:-:S04]  /*8cc0*/  SHF.R.U32.HI R5, RZ, 0x18, R0 ;  /* 0x00000018ff057819 */ /* 0x000fc80000011600 */
[----:B------:R-:W-:-:S04]  /*8cd0*/  LOP3.LUT R4, R4, R5, RZ, 0xfc, !PT ;  /* 0x0000000504047212 */ /* 0x000fc800078efcff */
[----:B------:R-:W-:-:S07]  /*8ce0*/  PRMT R0, R4, 0x7610, R0 ;  /* 0x0000761004007816 */ /* 0x000fce0000000000 */
.L_x_6286:
[----:B------:R-:W-:Y:S05]  /*8cf0*/  BSYNC B0 ;  /* 0x0000000000007941 */ /* 0x000fea0003800000 */
.L_x_6285:
[----:B------:R-:W-:Y:S01]  /*8d00*/  STG.E.U8 desc[UR36][R2.64], R0 ;  /* 0x0000000002007986 */ /* 0x000fe2000c101124 */
[----:B------:R-:W-:Y:S05]  /*8d10*/  EXIT ;  /* 0x000000000000794d */ /* 0x000fea0003800000 */
.L_x_6279:
        /* <DEDUP_REMOVED lines=26> */
.L_x_6262:
        /* <DEDUP_REMOVED lines=16> */
.L_x_6290:
[----:B------:R-:W-:Y:S05]  /*8fc0*/  EXIT ;  /* 0x000000000000794d */ /* 0x000fea0003800000 */
.L_x_6289:
[----:B------:R-:W0:Y:S02]  /*8fd0*/  F2I.U64.F64.TRUNC R16, R16 ;  /* 0x0000001000107311 */ /* 0x000e24000030d800 */
[----:B0-----:R-:W-:Y:S01]  /*8fe0*/  STG.E.64 desc[UR36][R2.64], R16 ;  /* 0x0000001002007986 */ /* 0x001fe2000c101b24 */
[----:B------:R-:W-:Y:S05]  /*8ff0*/  EXIT ;  /* 0x000000000000794d */ /* 0x000fea0003800000 */
.L_x_6288:
[----:B------:R-:W0:Y:S02]  /*9000*/  F2I.U32.F64.TRUNC R17, R16 ;  /* 0x0000001000117311 */ /* 0x000e24000030d000 */
[----:B0-----:R-:W-:Y:S01]  /*9010*/  STG.E desc[UR36][R2.64], R17 ;  /* 0x0000001102007986 */ /* 0x001fe2000c101924 */
[----:B------:R-:W-:Y:S05]  /*9020*/  EXIT ;  /* 0x000000000000794d */ /* 0x000fea0003800000 */
.L_x_6291:
        /* <DEDUP_REMOVED lines=13> */
.L_x_17263:


//--------------------- .text._ZN2at6native18elementwise_kernelILi128ELi2EZNS0_22gpu_kernel_impl_nocastINS0_13AUnaryFunctorIN3c107complexIdEES6_S6_NS0_15binary_internal10MulFunctorIS6_EEEEEEvRNS_18TensorIteratorBaseERKT_EUliE_EEviT1_ --------------------------
	.section	.text._ZN2at6native18elementwise_kernelILi128ELi2EZNS0_22gpu_kernel_impl_nocastINS0_13AUnaryFunctorIN3c107complexIdEES6_S6_NS0_15binary_internal10MulFunctorIS6_EEEEEEvRNS_18TensorIteratorBaseERKT_EUliE_EEviT1_,"ax",@progbits
	.align	128
        .global         _ZN2at6native18elementwise_kernelILi128ELi2EZNS0_22gpu_kernel_impl_nocastINS0_13AUnaryFunctorIN3c107complexIdEES6_S6_NS0_15binary_internal10MulFunctorIS6_EEEEEEvRNS_18TensorIteratorBaseERKT_EUliE_EEviT1_
        .type           _ZN2at6native18elementwise_kernelILi128ELi2EZNS0_22gpu_kernel_impl_nocastINS0_13AUnaryFunctorIN3c107complexIdEES6_S6_NS0_15binary_internal10MulFunctorIS6_EEEEEEvRNS_18TensorIteratorBaseERKT_EUliE_EEviT1_,@function
        .size           _ZN2at6native18elementwise_kernelILi128ELi2EZNS0_22gpu_kernel_impl_nocastINS0_13AUnaryFunctorIN3c107complexIdEES6_S6_NS0_15binary_internal10MulFunctorIS6_EEEEEEvRNS_18TensorIteratorBaseERKT_EUliE_EEviT1_,(.L_x_17264 - _ZN2at6native18elementwise_kernelILi128ELi2EZNS0_22gpu_kernel_impl_nocastINS0_13AUnaryFunctorIN3c107complexIdEES6_S6_NS0_15binary_internal10MulFunctorIS6_EEEEEEvRNS_18TensorIteratorBaseERKT_EUliE_EEviT1_)
        .other          _ZN2at6native18elementwise_kernelILi128ELi2EZNS0_22gpu_kernel_impl_nocastINS0_13AUnaryFunctorIN3c107complexIdEES6_S6_NS0_15binary_internal10MulFunctorIS6_EEEEEEvRNS_18TensorIteratorBaseERKT_EUliE_EEviT1_,@"STO_CUDA_ENTRY STV_DEFAULT"
_ZN2at6native18elementwise_kernelILi128ELi2EZNS0_22gpu_kernel_impl_nocastINS0_13AUnaryFunctorIN3c107complexIdEES6_S6_NS0_15binary_internal10MulFunctorIS6_EEEEEEvRNS_18TensorIteratorBaseERKT_EUliE_EEviT1_:
.text._ZN2at6native18elementwise_kernelILi128ELi2EZNS0_22gpu_kernel_impl_nocastINS0_13AUnaryFunctorIN3c107complexIdEES6_S6_NS0_15binary_internal10MulFunctorIS6_EEEEEEvRNS_18TensorIteratorBaseERKT_EUliE_EEviT1_:
        /* <DEDUP_REMOVED lines=311> */
.L_x_6294:
[----:B------:R-:W-:Y:S01]  /*1370*/  ULDC.64 UR8, c[0x0][0x420] ;  /* 0x0001080000087ab9 */ /* 0x000fe20000000a00 */
[----:B------:R-:W-:Y:S01]  /*1380*/  ULDC.64 UR10, c[0x0][0x440] ;  /* 0x00011000000a7ab9 */ /* 0x000fe20000000a00 */
[----:B------:R-:W-:-:S04]  /*1390*/  IADD3 R14, P0, R0, UR8, RZ ;  /* 0x00000008000e7c10 */ /* 0x000fc8000ff1e0ff */
[----:B------:R-:W-:Y:S01]  /*13a0*/  IADD3.X R15, RZ, UR9, RZ, P0, !PT ;  /* 0x00000009ff0f7c10 */ /* 0x000fe200087fe4ff */
[----:B------:R-:W-:-:S04]  /*13b0*/  ULDC.64 UR8, c[0x0][0x448] ;  /* 0x0001120000087ab9 */ /* 0x000fc80000000a00 */
[----:B------:R-:W2:Y:S01]  /*13c0*/  LDG.E.128 R8, desc[UR4][R14.64] ;  /* 0x000000040e087981 */ /* 0x000ea2000c1e1d00 */
[----:B------:R-:W-:Y:S01]  /*13d0*/  IADD3 R3, R3, 0x80, RZ ;  /* 0x0000008003037810 */ /* 0x000fe20007ffe0ff */
[----:B--2---:R-:W-:Y:S02]  /*13e0*/  DMUL R12, R8, UR8 ;  /* 0x00000008080c7c28 */ /* 0x004fe40008000000 */
[----:B------:R-:W-:Y:S01]  /*13f0*/  DMUL R6, R10, UR8 ;  /* 0x000000080a067c28 */ /* 0x000fe20008000000 */
[----:B------:R-:W-:Y:S02]  /*1400*/  ULDC.64 UR8, c[0x0][0x418] ;  /* 0x0001060000087ab9 */ /* 0x000fe40000000a00 */
[----:B------:R-:W-:-:S03]  /*1410*/  IADD3 R4, P0, R5, UR8, RZ ;  /* 0x0000000805047c10 */ /* 0x000fc6000ff1e0ff */
[----:B------:R-:W-:Y:S01]  /*1420*/  DFMA R10, R10, UR10, R12 ;  /* 0x0000000a0a0a7c2b */ /* 0x000fe2000800000c */
[----:B------:R-:W-:Y:S01]  /*1430*/  IADD3.X R5, RZ, UR9, RZ, P0, !PT ;  /* 0x00000009ff057c10 */ /* 0x000fe200087fe4ff */
[----:B------:R-:W-:-:S07]  /*1440*/  DFMA R8, R8, UR10, -R6 ;  /* 0x0000000a08087c2b */ /* 0x000fce0008000806 */
[----:B------:R0:W-:Y:S04]  /*1450*/  STG.E.128 desc[UR4][R4.64], R8 ;  /* 0x0000000804007986 */ /* 0x0001e8000c101d04 */
.L_x_6293:
[----:B------:R-:W-:Y:S05]  /*1460*/  BSYNC B0 ;  /* 0x0000000000007941 */ /* 0x000fea0003800000 */
.L_x_6292:
        /* <DEDUP_REMOVED lines=304> */
.L_x_6295:
[----:B------:R-:W-:Y:S01]  /*2770*/  ULDC.64 UR6, c[0x0][0x420] ;  /* 0x0001080000067ab9 */ /* 0x000fe20000000a00 */
[----:B------:R-:W-:Y:S01]  /*2780*/  ULDC.64 UR8, c[0x0][0x440] ;  /* 0x0001100000087ab9 */ /* 0x000fe20000000a00 */
[----:B------:R-:W-:-:S04]  /*2790*/  IADD3 R8, P0, R0, UR6, RZ ;  /* 0x0000000600087c10 */ /* 0x000fc8000ff1e0ff */
[----:B------:R-:W-:Y:S01]  /*27a0*/  IADD3.X R9, RZ, UR7, RZ, P0, !PT ;  /* 0x00000007ff097c10 */ /* 0x000fe200087fe4ff */
[----:B------:R-:W-:-:S05]  /*27b0*/  ULDC.64 UR6, c[0x0][0x448] ;  /* 0x0001120000067ab9 */ /* 0x000fca0000000a00 */
[----:B------:R-:W2:Y:S02]  /*27c0*/  LDG.E.128 R8, desc[UR4][R8.64] ;  /* 0x0000000408087981 */ /* 0x000ea4000c1e1d00 */
[----:B--2---:R-:W-:Y:S02]  /*27d0*/  DMUL R6, R8, UR6 ;  /* 0x0000000608067c28 */ /* 0x004fe40008000000 */
[----:B------:R-:W-:Y:S01]  /*27e0*/  DMUL R2, R10, UR6 ;  /* 0x000000060a027c28 */ /* 0x000fe20008000000 */
[----:B------:R-:W-:Y:S02]  /*27f0*/  ULDC.64 UR6, c[0x0][0x418] ;  /* 0x0001060000067ab9 */ /* 0x000fe40000000a00 */
[----:B------:R-:W-:-:S03]  /*2800*/  IADD3 R12, P0, R5, UR6, RZ ;  /* 0x00000006050c7c10 */ /* 0x000fc6000ff1e0ff */
[----:B------:R-:W-:Y:S01]  /*2810*/  DFMA R6, R10, UR8, R6 ;  /* 0x000000080a067c2b */ /* 0x000fe20008000006 */
[----:B------:R-:W-:Y:S01]  /*2820*/  IADD3.X R13, RZ, UR7, RZ, P0, !PT ;  /* 0x00000007ff0d7c10 */ /* 0x000fe200087fe4ff */
[----:B------:R-:W-:-:S07]  /*2830*/  DFMA R4, R8, UR8, -R2 ;  /* 0x0000000808047c2b */ /* 0x000fce0008000802 */
[----:B------:R-:W-:Y:S01]  /*2840*/  STG.E.128 desc[UR4][R12.64], R4 ;  /* 0x000000040c007986 */ /* 0x000fe2000c101d04 */
[----:B------:R-:W-:Y:S05]  /*2850*/  EXIT ;  /* 0x000000000000794d */ /* 0x000fea0003800000 */
.L_x_6296:
        /* <DEDUP_REMOVED lines=10> */
.L_x_17264:


//--------------------- .text._ZN2at6native27unrolled_elementwise_kernelINS0_13AUnaryFunctorIN3c107complexIdEES5_S5_NS0_15binary_internal10MulFunctorIS5_EEEESt5arrayIPcLm2EELi4E23TrivialOffsetCalculatorILi1EjESE_NS0_6memory15LoadWithoutCastENSF_16StoreWithoutCastEEEviT_T0_T2_T3_T4_T5_ --------------------------
	.section	.text._ZN2at6native27unrolled_elementwise_kernelINS0_13AUnaryFunctorIN3c107complexIdEES5_S5_NS0_15binary_internal10MulFunctorIS5_EEEESt5arrayIPcLm2EELi4E23TrivialOffsetCalculatorILi1EjESE_NS0_6memory15LoadWithoutCastENSF_16StoreWithoutCastEEEviT_T0_T2_T3_T4_T5_,"ax",@progbits
	.align	128
        .global         _ZN2at6native27unrolled_elementwise_kernelINS0_13AUnaryFunctorIN3c107complexIdEES5_S5_NS0_15binary_internal10MulFunctorIS5_EEEESt5arrayIPcLm2EELi4E23TrivialOffsetCalculatorILi1EjESE_NS0_6memory15LoadWithoutCastENSF_16StoreWithoutCastEEEviT_T0_T2_T3_T4_T5_
        .type           _ZN2at6native27unrolled_elementwise_kernelINS0_13AUnaryFunctorIN3c107complexIdEES5_S5_NS0_15binary_internal10MulFunctorIS5_EEEESt5arrayIPcLm2EELi4E23TrivialOffsetCalculatorILi1EjESE_NS0_6memory15LoadWithoutCastENSF_16StoreWithoutCastEEEviT_T0_T2_T3_T4_T5_,@function
        .size           _ZN2at6native27unrolled_elementwise_kernelINS0_13AUnaryFunctorIN3c107complexIdEES5_S5_NS0_15binary_internal10MulFunctorIS5_EEEESt5arrayIPcLm2EELi4E23TrivialOffsetCalculatorILi1EjESE_NS0_6memory15LoadWithoutCastENSF_16StoreWithoutCastEEEviT_T0_T2_T3_T4_T5_,(.L_x_17265 - _ZN2at6native27unrolled_elementwise_kernelINS0_13AUnaryFunctorIN3c107complexIdEES5_S5_NS0_15binary_internal10MulFunctorIS5_EEEESt5arrayIPcLm2EELi4E23TrivialOffsetCalculatorILi1EjESE_NS0_6memory15LoadWithoutCastENSF_16StoreWithoutCastEEEviT_T0_T2_T3_T4_T5_)
        .other          _ZN2at6native27unrolled_elementwise_kernelINS0_13AUnaryFunctorIN3c107complexIdEES5_S5_NS0_15binary_internal10MulFunctorIS5_EEEESt5arrayIPcLm2EELi4E23TrivialOffsetCalculatorILi1EjESE_NS0_6memory15LoadWithoutCastENSF_16StoreWithoutCastEEEviT_T0_T2_T3_T4_T5_,@"STO_CUDA_ENTRY STV_DEFAULT"
_ZN2at6native27unrolled_elementwise_kernelINS0_13AUnaryFunctorIN3c107complexIdEES5_S5_NS0_15binary_internal10MulFunctorIS5_EEEESt5arrayIPcLm2EELi4E23TrivialOffsetCalculatorILi1EjESE_NS0_6memory15LoadWithoutCastENSF_16StoreWithoutCastEEEviT_T0_T2_T3_T4_T5_:
.text._ZN2at6native27unrolled_elementwise_kernelINS0_13AUnaryFunctorIN3c107complexIdEES5_S5_NS0_15binary_internal10MulFunctorIS5_EEEESt5arrayIPcLm2EELi4E23TrivialOffsetCalculatorILi1EjESE_NS0_6memory15LoadWithoutCastENSF_16StoreWithoutCastEEEviT_T0_T2_T3_T4_T5_:
[----:B------:R-:W-:Y:S01]  /*0000*/  LDC R1, c[0x0][0x28] ;  /* 0x00000a00ff017b82 */ /* 0x000fe20000000800 */
[----:B------:R-:W0:Y:S07]  /*0010*/  S2R R3, SR_CTAID.X ;  /* 0x0000000000037919 */ /* 0x000e2e0000002500 */
[----:B------:R-:W0:Y:S01]  /*0020*/  LDC R0, c[0x0][0x210] ;  /* 0x00008400ff007b82 */ /* 0x000e220000000800 */
[----:B------:R-:W-:Y:S02]  /*0030*/  CS2R R10, SRZ ;  /* 0x00000000000a7805 */ /* 0x000fe4000001ff00 */
[----:B------:R-:W-:Y:S01]  /*0040*/  CS2R R8, SRZ ;  /* 0x0000000000087805 */ /* 0x000fe2000001ff00 */
[----:B------:R-:W1:Y:S01]  /*0050*/  S2R R2, SR_TID.X ;  /* 0x0000000000027919 */ /* 0x000e620000002100 */
[----:B------:R-:W-:Y:S01]  /*0060*/  ULDC.64 UR4, c[0x0][0x208] ;  /* 0x0000820000047ab9 */ /* 0x000fe20000000a00 */
[----:B0-----:R-:W-:-:S02]  /*0070*/  IMAD R21, R3, -0x200, R0 ;  /* 0xfffffe0003157824 */ /* 0x001fc400078e0200 */
[----:B-1----:R-:W-:-:S03]  /*0080*/  IMAD.MOV.U32 R20, RZ, RZ, R2 ;  /* 0x000000ffff147224 */ /* 0x002fc600078e0002 */
[----:B------:R-:W-:-:S13]  /*0090*/  ISETP.GE.AND P0, PT, R2, R21, PT ;  /* 0x000000150200720c */ /* 0x000fda0003f06270 */
[----:B------:R-:W0:Y:S01]  /*00a0*/  @!P0 LDC.64 R12, c[0x0][0x248] ;  /* 0x00009200ff0c8b82 */ /* 0x000e220000000a00 */
[----:B------:R-:W-:Y:S02]  /*00b0*/  @!P0 IMAD R5, R3, 0x200, R20 ;  /* 0x0000020003058824 */ /* 0x000fe400078e0214 */
[----:B------:R-:W-:-:S05]  /*00c0*/  @!P0 VIADD R20, R20, 0x80 ;  /* 0x0000008014148836 */ /* 0x000fca0000000000 */
[----:B------:R-:W-:Y:S02]  /*00d0*/  ISETP.GE.AND P2, PT, R20, R21, PT ;  /* 0x000000151400720c */ /* 0x000fe40003f46270 */
[----:B------:R-:W-:Y:S01]  /*00e0*/  CS2R R6, SRZ ;  /* 0x0000000000067805 */ /* 0x000fe2000001ff00 */
[----:B------:R-:W1:Y:S01]  /*00f0*/  @!P0 LDC.64 R14, c[0x0][0x238] ;  /* 0x00008e00ff0e8b82 */ /* 0x000e620000000a00 */
[----:B------:R-:W-:-:S07]  /*0100*/  IMAD.MOV.U32 R0, RZ, RZ, R2 ;  /* 0x000000ffff007224 */ /* 0x000fce00078e0002 */
[----:B------:R-:W2:Y:S01]  /*0110*/  @!P0 LDC.64 R16, c[0x0][0x230] ;  /* 0x00008c00ff108b82 */ /* 0x000ea20000000a00 */
[----:B0-----:R-:W-:-:S07]  /*0120*/  @!P0 IMAD.WIDE.U32 R12, R5, 0x10, R12 ;  /* 0x00000010050c8825 */ /* 0x001fce00078e000c */
[----:B------:R-:W0:Y:S01]  /*0130*/  @!P2 LDC.64 R4, c[0x0][0x248] ;  /* 0x00009200ff04ab82 */ /* 0x000e220000000a00 */
[----:B------:R3:W1:Y:S01]  /*0140*/  @!P0 LDG.E.128 R8, desc[UR4][R12.64] ;  /* 0x000000040c088981 */ /* 0x000662000c1e1d00 */
[----:B------:R-:W-:Y:S02]  /*0150*/  @!P2 IMAD R23, R3, 0x200, R20 ;  /* 0x000002000317a824 */ /* 0x000fe400078e0214 */
[----:B------:R-:W-:Y:S02]  /*0160*/  @!P2 VIADD R20, R20, 0x80 ;  /* 0x000000801414a836 */ /* 0x000fe40000000000 */
[----:B0-----:R-:W-:Y:S01]  /*0170*/  @!P2 IMAD.WIDE.U32 R22, R23, 0x10, R4 ;  /* 0x000000101716a825 */ /* 0x001fe200078e0004 */
[----:B------:R-:W-:-:S06]  /*0180*/  CS2R R4, SRZ ;  /* 0x0000000000047805 */ /* 0x000fcc000001ff00 */
[----:B------:R0:W4:Y:S01]  /*0190*/  @!P2 LDG.E.128 R4, desc[UR4][R22.64] ;  /* 0x000000041604a981 */ /* 0x000122000c1e1d00 */
[----:B------:R-:W-:Y:S01]  /*01a0*/  ISETP.GE.AND P3, PT, R20, R21, PT ;  /* 0x000000151400720c */ /* 0x000fe20003f66270 */
[----:B------:R-:W-:Y:S01]  /*01b0*/  VIADD R18, R0, 0x80 ;  /* 0x0000008000127836 */ /* 0x000fe20000000000 */
[----:B---3--:R-:W-:-:S04]  /*01c0*/  CS2R R12, SRZ ;  /* 0x00000000000c7805 */ /* 0x008fc8000001ff00 */
[----:B------:R-:W-:-:S07]  /*01d0*/  ISETP.GE.AND P1, PT, R18, R21, PT ;  /* 0x000000151200720c */ /* 0x000fce0003f26270 */
[----:B------:R-:W3:Y:S08]  /*01e0*/  @!P3 LDC.64 R26, c[0x0][0x248] ;  /* 0x00009200ff1abb82 */ /* 0x000ef00000000a00 */
[----:B------:R-:W4:Y:S08]  /*01f0*/  @!P1 LDC.64 R24, c[0x0][0x238] ;  /* 0x00008e00ff189b82 */ /* 0x000f300000000a00 */
[----:B0-----:R-:W0:Y:S01]  /*0200*/  @!P1 LDC.64 R22, c[0x0][0x230] ;  /* 0x00008c00ff169b82 */ /* 0x001e220000000a00 */
[----:B-1----:R-:W-:-:S08]  /*0210*/  @!P0 DMUL R18, R10, R14 ;  /* 0x0000000e0a128228 */ /* 0x002fd00000000000 */
[C---:B--2---:R-:W-:Y:S02]  /*0220*/  @!P0 DFMA R12, R8.reuse, R16, -R18 ;  /* 0x00000010080c822b */ /* 0x044fe40000000812 */
[----:B------:R-:W-:Y:S01]  /*0230*/  @!P0 DMUL R8, R8, R14 ;  /* 0x0000000e08088228 */ /* 0x000fe20000000000 */
[----:B------:R-:W-:Y:S02]  /*0240*/  CS2R R18, SRZ ;  /* 0x0000000000127805 */ /* 0x000fe4000001ff00 */
[----:B------:R-:W-:-:S05]  /*0250*/  CS2R R14, SRZ ;  /* 0x00000000000e7805 */ /* 0x000fca000001ff00 */
[----:B------:R-:W-:Y:S01]  /*0260*/  @!P0 DFMA R14, R10, R16, R8 ;  /* 0x000000100a0e822b */ /* 0x000fe20000000008 */
[----:B------:R-:W-:Y:S01]  /*0270*/  @!P3 IMAD R17, R3, 0x200, R20 ;  /* 0x000002000311b824 */ /* 0x000fe200078e0214 */
[----:B------:R-:W-:-:S03]  /*0280*/  CS2R R8, SRZ ;  /* 0x0000000000087805 */ /* 0x000fc6000001ff00 */
[----:B---3--:R-:W-:Y:S01]  /*0290*/  @!P3 IMAD.WIDE.U32 R26, R17, 0x10, R26 ;  /* 0x00000010111ab825 */ /* 0x008fe200078e001a */
[----:B------:R-:W-:Y:S01]  /*02a0*/  CS2R R16, SRZ ;  /* 0x0000000000107805 */ /* 0x000fe2000001ff00 */
[----:B----4-:R-:W-:-:S05]  /*02b0*/  @!P1 DMUL R10, R6, R24 ;  /* 0x00000018060a9228 */ /* 0x010fca0000000000 */
[----:B------:R1:W2:Y:S03]  /*02c0*/  @!P3 LDG.E.128 R16, desc[UR4][R26.64] ;  /* 0x000000041a10b981 */ /* 0x0002a6000c1e1d00 */
[----:B0-----:R-:W-:Y:S01]  /*02d0*/  @!P1 DFMA R8, R4, R22, -R10 ;  /* 0x000000160408922b */ /* 0x001fe2000000080a */
[----:B------:R-:W-:-:S05]  /*02e0*/  VIADD R10, R0, 0x100 ;  /* 0x00000100000a7836 */ /* 0x000fca0000000000 */
[----:B------:R-:W-:Y:S01]  /*02f0*/  ISETP.GE.AND P2, PT, R10, R21, PT ;  /* 0x000000150a00720c */ /* 0x000fe20003f46270 */
[----:B------:R-:W-:Y:S01]  /*0300*/  @!P1 DMUL R4, R4, R24 ;  /* 0x0000001804049228 */ /* 0x000fe20000000000 */
[----:B------:R-:W-:-:S11]  /*0310*/  CS2R R10, SRZ ;  /* 0x00000000000a7805 */ /* 0x000fd6000001ff00 */
[----:B------:R-:W2:Y:S01]  /*0320*/  @!P2 LDC.64 R24, c[0x0][0x238] ;  /* 0x00008e00ff18ab82 */ /* 0x000ea20000000a00 */
[----:B------:R-:W-:-:S07]  /*0330*/  @!P1 DFMA R10, R6, R22, R4 ;  /* 0x00000016060a922b */ /* 0x000fce0000000004 */
[----:B------:R-:W0:Y:S01]  /*0340*/  @!P2 LDC.64 R22, c[0x0][0x230] ;  /* 0x00008c00ff16ab82 */ /* 0x000e220000000a00 */
[----:B------:R-:W-:-:S04]  /*0350*/  @!P3 IADD3 R20, R20, 0x80, RZ ;  /* 0x000000801414b810 */ /* 0x000fc80007ffe0ff */
[----:B------:R-:W-:Y:S02]  /*0360*/  ISETP.GE.AND P1, PT, R20, R21, PT ;  /* 0x000000151400720c */ /* 0x000fe40003f26270 */
[----:B------:R-:W-:-:S11]  /*0370*/  CS2R R4, SRZ ;  /* 0x0000000000047805 */ /* 0x000fd6000001ff00 */
[----:B-1----:R-:W1:Y:S01]  /*0380*/  @!P1 LDC.64 R26, c[0x0][0x248] ;  /* 0x00009200ff1a9b82 */ /* 0x002e620000000a00 */
[----:B------:R-:W-:Y:S01]  /*0390*/  BSSY B0, `(.L_x_6297) ;  /* 0x000001e000007945 */ /* 0x000fe20003800000 */
[----:B--2---:R-:W-:-:S08]  /*03a0*/  @!P2 DMUL R6, R18, R24 ;  /* 0x000000181206a228 */ /* 0x004fd00000000000 */
[C---:B0-----:R-:W-:Y:S02]  /*03b0*/  @!P2 DFMA R4, R16.reuse, R22, -R6 ;  /* 0x000000161004a22b */ /* 0x041fe40000000806 */
[----:B------:R-:W-:Y:S01]  /*03c0*/  @!P2 DMUL R16, R16, R24 ;  /* 0x000000181010a228 */ /* 0x000fe20000000000 */
[----:B------:R-:W-:-:S07]  /*03d0*/  CS2R R6, SRZ ;  /* 0x0000000000067805 */ /* 0x000fce000001ff00 */
[----:B------:R-:W-:Y:S01]  /*03e0*/  @!P2 DFMA R6, R18, R22, R16 ;  /* 0x000000161206a22b */ /* 0x000fe20000000010 */
[----:B------:R-:W0:Y:S01]  /*03f0*/  @!P0 LDC.64 R22, c[0x0][0x240] ;  /* 0x00009000ff168b82 */ /* 0x000e220000000a00 */
[----:B------:R-:W-:Y:S01]  /*0400*/  @!P1 IMAD R25, R3, 0x200, R20 ;  /* 0x0000020003199824 */ /* 0x000fe200078e0214 */
[----:B------:R-:W-:-:S03]  /*0410*/  CS2R R18, SRZ ;  /* 0x0000000000127805 */ /* 0x000fc6000001ff00 */
[----:B-1----:R-:W-:Y:S01]  /*0420*/  @!P1 IMAD.WIDE.U32 R26, R25, 0x10, R26 ;  /* 0x00000010191a9825 */ /* 0x002fe200078e001a */
[----:B------:R-:W-:-:S03]  /*0430*/  CS2R R16, SRZ ;  /* 0x0000000000107805 */ /* 0x000fc6000001ff00 */
[----:B------:R-:W-:Y:S02]  /*0440*/  @!P0 IMAD R25, R3, 0x200, R2 ;  /* 0x0000020003198824 */ /* 0x000fe400078e0202 */
[----:B------:R-:W-:Y:S01]  /*0450*/  VIADD R20, R0, 0x180 ;  /* 0x0000018000147836 */ /* 0x000fe20000000000 */
[----:B------:R1:W5:Y:S01]  /*0460*/  @!P1 LDG.E.128 R16, desc[UR4][R26.64] ;  /* 0x000000041a109981 */ /* 0x000362000c1e1d00 */
[----:B------:R-:W-:Y:S02]  /*0470*/  @!P0 VIADD R0, R2, 0x80 ;  /* 0x0000008002008836 */ /* 0x000fe40000000000 */
[----:B0-----:R-:W-:-:S05]  /*0480*/  @!P0 IMAD.WIDE.U32 R22, R25, 0x10, R22 ;  /* 0x0000001019168825 */ /* 0x001fca00078e0016 */
[----:B------:R1:W-:Y:S01]  /*0490*/  @!P0 STG.E.128 desc[UR4][R22.64], R12 ;  /* 0x0000000c16008986 */ /* 0x0003e2000c101d04 */
[-C--:B------:R-:W-:Y:S02]  /*04a0*/  ISETP.GE.AND P2, PT, R0, R21.reuse, PT ;  /* 0x000000150000720c */ /* 0x080fe40003f46270 */
[----:B------:R-:W-:-:S11]  /*04b0*/  ISETP.GE.AND P1, PT, R20, R21, PT ;  /* 0x000000151400720c */ /* 0x000fd60003f26270 */
[----:B------:R-:W-:Y:S05]  /*04c0*/  @P2 BRA `(.L_x_6298) ;  /* 0x0000000000282947 */ /* 0x000fea0003800000 */
[----:B-1----:R-:W0:Y:S01]  /*04d0*/  LDC.64 R14, c[0x0][0x240] ;  /* 0x00009000ff0e7b82 */ /* 0x002e220000000a00 */
[----:B------:R-:W-:Y:S01]  /*04e0*/  IMAD R13, R3, 0x200, R0 ;  /* 0x00000200030d7824 */ /* 0x000fe200078e0200 */
[----:B------:R-:W-:-:S04]  /*04f0*/  IADD3 R0, R0, 0x80, RZ ;  /* 0x0000008000007810 */ /* 0x000fc80007ffe0ff */
[----:B------:R-:W-:-:S13]  /*0500*/  ISETP.GE.AND P0, PT, R0, R21, PT ;  /* 0x000000150000720c */ /* 0x000fda0003f06270 */
[----:B------:R-:W-:Y:S02]  /*0510*/  @!P0 IMAD R23, R3, 0x200, R0 ;  /* 0x0000020003178824 */ /* 0x000fe400078e0200 */
[----:B------:R-:W-:Y:S02]  /*0520*/  @!P0 VIADD R0, R0, 0x80 ;  /* 0x0000008000008836 */ /* 0x000fe40000000000 */
[----:B0-----:R-:W-:-:S04]  /*0530*/  IMAD.WIDE.U32 R12, R13, 0x10, R14 ;  /* 0x000000100d0c7825 */ /* 0x001fc800078e000e */
[----:B------:R-:W-:Y:S01]  /*0540*/  @!P0 IMAD.WIDE.U32 R14, R23, 0x10, R14 ;  /* 0x00000010170e8825 */ /* 0x000fe200078e000e */
[----:B------:R0:W-:Y:S04]  /*0550*/  STG.E.128 desc[UR4][R12.64], R8 ;  /* 0x000000080c007986 */ /* 0x0001e8000c101d04 */
[----:B------:R0:W-:Y:S02]  /*0560*/  @!P0 STG.E.128 desc[UR4][R14.64], R4 ;  /* 0x000000040e008986 */ /* 0x0001e4000c101d04 */
.L_x_6298:
[----:B------:R-:W-:Y:S05]  /*0570*/  BSYNC B0 ;  /* 0x0000000000007941 */ /* 0x000fea0003800000 */
.L_x_6297:
[----:B0-----:R-:W0:Y:S01]  /*0580*/  @!P1 LDC.64 R10, c[0x0][0x238] ;  /* 0x00008e00ff0a9b82 */ /* 0x001e220000000a00 */
[----:B------:R-:W-:-:S07]  /*0590*/  ISETP.GE.AND P0, PT, R0, R21, PT ;  /* 0x000000150000720c */ /* 0x000fce0003f06270 */
[----:B-1----:R-:W1:Y:S06]  /*05a0*/  @!P1 LDC.64 R12, c[0x0][0x230] ;  /* 0x00008c00ff0c9b82 */ /* 0x002e6c0000000a00 */
[----:B------:R-:W-:Y:S05]  /*05b0*/  @P0 EXIT ;  /* 0x000000000000094d */ /* 0x000fea0003800000 */
[----:B------:R-:W2:Y:S01]  /*05c0*/  LDC.64 R14, c[0x0][0x240] ;  /* 0x00009000ff0e7b82 */ /* 0x000ea20000000a00 */
[-C--:B0----5:R-:W-:Y:S01]  /*05d0*/  @!P1 DMUL R8, R18, R10.reuse ;  /* 0x0000000a12089228 */ /* 0x0a1fe20000000000 */
[----:B------:R-:W-:Y:S01]  /*05e0*/  IMAD R3, R3, 0x200, R0 ;  /* 0x0000020003037824 */ /* 0x000fe200078e0200 */
[----:B------:R-:W-:Y:S01]  /*05f0*/  @!P1 DMUL R10, R16, R10 ;  /* 0x0000000a100a9228 */ /* 0x000fe20000000000 */
[----:B------:R-:W-:Y:S02]  /*0600*/  CS2R R4, SRZ ;  /* 0x0000000000047805 */ /* 0x000fe4000001ff00 */
[----:B------:R-:W-:-:S03]  /*0610*/  CS2R R6, SRZ ;  /* 0x0000000000067805 */ /* 0x000fc6000001ff00 */
[-C--:B-1----:R-:W-:Y:S02]  /*0620*/  @!P1 DFMA R4, R16, R12.reuse, -R8 ;  /* 0x0000000c1004922b */ /* 0x082fe40000000808 */
[----:B------:R-:W-:Y:S01]  /*0630*/  @!P1 DFMA R6, R18, R12, R10 ;  /* 0x0000000c1206922b */ /* 0x000fe2000000000a */
[----:B--2---:R-:W-:-:S06]  /*0640*/  IMAD.WIDE.U32 R2, R3, 0x10, R14 ;  /* 0x0000001003027825 */ /* 0x004fcc00078e000e */
[----:B------:R-:W-:Y:S01]  /*0650*/  STG.E.128 desc[UR4][R2.64], R4 ;  /* 0x0000000402007986 */ /* 0x000fe2000c101d04 */
[----:B------:R-:W-:Y:S05]  /*0660*/  EXIT ;  /* 0x000000000000794d */ /* 0x000fea0003800000 */
.L_x_6299:
        /* <DEDUP_REMOVED lines=9> */
.L_x_17265:


//--------------------- .text._ZN2at6native29vectorized_elementwise_kernelILi2ENS0_13AUnaryFunctorIN3c107complexIdEES5_S5_NS0_15binary_internal10MulFunctorIS5_EEEESt5arrayIPcLm2EEEEviT0_T1_ --------------------------
	.section	.text._ZN2at6native29vectorized_elementwise_kernelILi2ENS0_13AUnaryFunctorIN3c107complexIdEES5_S5_NS0_15binary_internal10MulFunctorIS5_EEEESt5arrayIPcLm2EEEEviT0_T1_,"ax",@progbits
	.align	128
        .global         _ZN2at6native29vectorized_elementwise_kernelILi2ENS0_13AUnaryFunctorIN3c107complexIdEES5_S5_NS0_15binary_internal10MulFunctorIS5_EEEESt5arrayIPcLm2EEEEviT0_T1_
        .type           _ZN2at6native29vectorized_elementwise_kernelILi2ENS0_13AUnaryFunctorIN3c107complexIdEES5_S5_NS0_15binary_internal10MulFunctorIS5_EEEESt5arrayIPcLm2EEEEviT0_T1_,@function
        .size           _ZN2at6native29vectorized_elementwise_kernelILi2ENS0_13AUnaryFunctorIN3c107complexIdEES5_S5_NS0_15binary_internal10MulFunctorIS5_EEEESt5arrayIPcLm2EEEEviT0_T1_,(.L_x_17266 - _ZN2at6native29vectorized_elementwise_kernelILi2ENS0_13AUnaryFunctorIN3c107complexIdEES5_S5_NS0_15binary_internal10MulFunctorIS5_EEEESt5arrayIPcLm2EEEEviT0_T1_)
        .other          _ZN2at6native29vectorized_elementwise_kernelILi2ENS0_13AUnaryFunctorIN3c107complexIdEES5_S5_NS0_15binary_internal10MulFunctorIS5_EEEESt5arrayIPcLm2EEEEviT0_T1_,@"STO_CUDA_ENTRY STV_DEFAULT"
_ZN2at6native29vectorized_elementwise_kernelILi2ENS0_13AUnaryFunctorIN3c107complexIdEES5_S5_NS0_15binary_internal10MulFunctorIS5_EEEESt5arrayIPcLm2EEEEviT0_T1_:
.text._ZN2at6native29vectorized_elementwise_kernelILi2ENS0_13AUnaryFunctorIN3c107complexIdEES5_S5_NS0_15binary_internal10MulFunctorIS5_EEEESt5arrayIPcLm2EEEEviT0_T1_:
        /* <DEDUP_REMOVED lines=10> */
[----:B------:R-:W-:Y:S01]  /*00a0*/  ULDC.64 UR6, c[0x0][0x238] ;  /* 0x00008e0000067ab9 */ /* 0x000fe20000000a00 */
[----:B------:R-:W-:Y:S01]  /*00b0*/  ULDC.64 UR8, c[0x0][0x230] ;  /* 0x00008c0000087ab9 */ /* 0x000fe20000000a00 */
[----:B-1----:R-:W-:-:S04]  /*00c0*/  IMAD.WIDE R2, R41, 0x10, R2 ;  /* 0x0000001029027825 */ /* 0x002fc800078e0202 */
[----:B0-----:R-:W-:-:S05]  /*00d0*/  IMAD.WIDE.U32 R42, R0, 0x20, R2 ;  /* 0x00000020002a7825 */ /* 0x001fca00078e0002 */
[----:B------:R-:W2:Y:S04]  /*00e0*/  LDG.E.128 R4, desc[UR4][R42.64] ;  /* 0x000000042a047981 */ /* 0x000ea8000c1e1d00 */
[----:B------:R-:W3:Y:S04]  /*00f0*/  LDG.E.128 R8, desc[UR4][R42.64+0x10] ;  /* 0x000010042a087981 */ /* 0x000ee8000c1e1d00 */
[----:B------:R-:W4:Y:S04]  /*0100*/  LDG.E.128 R12, desc[UR4][R42.64+0x1000] ;  /* 0x001000042a0c7981 */ /* 0x000f28000c1e1d00 */
[----:B------:R-:W5:Y:S04]  /*0110*/  LDG.E.128 R16, desc[UR4][R42.64+0x1010] ;  /* 0x001010042a107981 */ /* 0x000f68000c1e1d00 */
[----:B------:R-:W5:Y:S04]  /*0120*/  LDG.E.128 R20, desc[UR4][R42.64+0x2000] ;  /* 0x002000042a147981 */ /* 0x000f68000c1e1d00 */
[----:B------:R-:W5:Y:S04]  /*0130*/  LDG.E.128 R24, desc[UR4][R42.64+0x2010] ;  /* 0x002010042a187981 */ /* 0x000f68000c1e1d00 */
[----:B------:R-:W5:Y:S04]  /*0140*/  LDG.E.128 R28, desc[UR4][R42.64+0x3000] ;  /* 0x003000042a1c7981 */ /* 0x000f68000c1e1d00 */
[----:B------:R-:W5:Y:S01]  /*0150*/  LDG.E.128 R32, desc[UR4][R42.64+0x3010] ;  /* 0x003010042a207981 */ /* 0x000f62000c1e1d00 */
[----:B--2---:R-:W-:-:S02]  /*0160*/  DMUL R38, R4, UR6 ;  /* 0x0000000604267c28 */ /* 0x004fc40008000000 */
[----:B------:R-:W-:Y:S02]  /*0170*/  DMUL R36, R6, UR6 ;  /* 0x0000000606247c28 */ /* 0x000fe40008000000 */
[----:B---3--:R-:W-:-:S04]  /*0180*/  DMUL R2, R10, UR6 ;  /* 0x000000060a027c28 */ /* 0x008fc80008000000 */
[----:B------:R-:W-:Y:S02]  /*0190*/  DFMA R38, R6, UR8, R38 ;  /* 0x0000000806267c2b */ /* 0x000fe40008000026 */
[C---:B------:R-:W-:Y:S02]  /*01a0*/  DMUL R6, R8.reuse, UR6 ;  /* 0x0000000608067c28 */ /* 0x040fe40008000000 */
[----:B------:R-:W-:Y:S02]  /*01b0*/  DFMA R8, R8, UR8, -R2 ;  /* 0x0000000808087c2b */ /* 0x000fe40008000802 */
[----:B----4-:R-:W-:Y:S02]  /*01c0*/  DMUL R2, R14, UR6 ;  /* 0x000000060e027c28 */ /* 0x010fe40008000000 */
[----:B------:R-:W-:Y:S02]  /*01d0*/  DFMA R36, R4, UR8, -R36 ;  /* 0x0000000804247c2b */ /* 0x000fe40008000824 */
[----:B------:R-:W-:-:S02]  /*01e0*/  DFMA R10, R10, UR8, R6 ;  /* 0x000000080a0a7c2b */ /* 0x000fc40008000006 */
[----:B------:R-:W-:Y:S02]  /*01f0*/  DMUL R6, R12, UR6 ;  /* 0x000000060c067c28 */ /* 0x000fe40008000000 */
[----:B-----5:R-:W-:Y:S02]  /*0200*/  DMUL R4, R16, UR6 ;  /* 0x0000000610047c28 */ /* 0x020fe40008000000 */
[----:B------:R-:W-:Y:S02]  /*0210*/  DFMA R12, R12, UR8, -R2 ;  /* 0x000000080c0c7c2b */ /* 0x000fe40008000802 */
[----:B------:R-:W-:Y:S02]  /*0220*/  DMUL R2, R18, UR6 ;  /* 0x0000000612027c28 */ /* 0x000fe40008000000 */
[----:B------:R-:W-:Y:S02]  /*0230*/  DFMA R14, R14, UR8, R6 ;  /* 0x000000080e0e7c2b */ /* 0x000fe40008000006 */
[----:B------:R-:W-:-:S02]  /*0240*/  DFMA R18, R18, UR8, R4 ;  /* 0x0000000812127c2b */ /* 0x000fc40008000004 */
[----:B------:R-:W-:Y:S02]  /*0250*/  DMUL R6, R20, UR6 ;  /* 0x0000000614067c28 */ /* 0x000fe40008000000 */
[----:B------:R-:W-:Y:S02]  /*0260*/  DMUL R4, R22, UR6 ;  /* 0x0000000616047c28 */ /* 0x000fe40008000000 */
[----:B------:R-:W-:Y:S01]  /*0270*/  DFMA R16, R16, UR8, -R2 ;  /* 0x0000000810107c2b */ /* 0x000fe20008000802 */
[----:B------:R-:W0:Y:S03]  /*0280*/  LDC.64 R2, c[0x0][0x240] ;  /* 0x00009000ff027b82 */ /* 0x000e260000000a00 */
[----:B------:R-:W-:Y:S02]  /*0290*/  DFMA R22, R22, UR8, R6 ;  /* 0x0000000816167c2b */ /* 0x000fe40008000006 */
[----:B------:R-:W-:-:S02]  /*02a0*/  DFMA R20, R20, UR8, -R4 ;  /* 0x0000000814147c2b */ /* 0x000fc40008000804 */
[----:B------:R-:W-:Y:S02]  /*02b0*/  DMUL R6, R24, UR6 ;  /* 0x0000000618067c28 */ /* 0x000fe40008000000 */
[----:B------:R-:W-:-:S06]  /*02c0*/  DMUL R4, R26, UR6 ;  /* 0x000000061a047c28 */ /* 0x000fcc0008000000 */
[----:B------:R-:W-:Y:S02]  /*02d0*/  DFMA R26, R26, UR8, R6 ;  /* 0x000000081a1a7c2b */ /* 0x000fe40008000006 */
[----:B------:R-:W-:Y:S02]  /*02e0*/  DFMA R24, R24, UR8, -R4 ;  /* 0x0000000818187c2b */ /* 0x000fe40008000804 */
[----:B------:R-:W-:Y:S02]  /*02f0*/  DMUL R6, R28, UR6 ;  /* 0x000000061c067c28 */ /* 0x000fe40008000000 */
[----:B------:R-:W-:-:S06]  /*0300*/  DMUL R4, R30, UR6 ;  /* 0x000000061e047c28 */ /* 0x000fcc0008000000 */
[----:B------:R-:W-:Y:S02]  /*0310*/  DFMA R30, R30, UR8, R6 ;  /* 0x000000081e1e7c2b */ /* 0x000fe40008000006 */
[----:B------:R-:W-:Y:S01]  /*0320*/  DFMA R28, R28, UR8, -R4 ;  /* 0x000000081c1c7c2b */ /* 0x000fe20008000804 */
[----:B0-----:R-:W-:Y:S01]  /*0330*/  IMAD.WIDE.U32 R6, R41, 0x10, R2 ;  /* 0x0000001029067825 */ /* 0x001fe200078e0002 */
[----:B------:R-:W-:Y:S02]  /*0340*/  DMUL R4, R32, UR6 ;  /* 0x0000000620047c28 */ /* 0x000fe40008000000 */
[----:B------:R-:W-:Y:S01]  /*0350*/  DMUL R2, R34, UR6 ;  /* 0x0000000622027c28 */ /* 0x000fe20008000000 */
[----:B------:R-:W-:-:S05]  /*0360*/  IMAD.WIDE R6, R0, 0x20, R6 ;  /* 0x0000002000067825 */ /* 0x000fca00078e0206 */
[----:B------:R-:W-:Y:S02]  /*0370*/  DFMA R34, R34, UR8, R4 ;  /* 0x0000000822227c2b */ /* 0x000fe40008000004 */
[----:B------:R-:W-:Y:S01]  /*0380*/  DFMA R32, R32, UR8, -R2 ;  /* 0x0000000820207c2b */ /* 0x000fe20008000802 */
[----:B------:R-:W-:Y:S04]  /*0390*/  STG.E.128 desc[UR4][R6.64], R36 ;  /* 0x0000002406007986 */ /* 0x000fe8000c101d04 */
[----:B------:R-:W-:Y:S04]  /*03a0*/  STG.E.128 desc[UR4][R6.64+0x10], R8 ;  /* 0x0000100806007986 */ /* 0x000fe8000c101d04 */
[----:B------:R-:W-:Y:S04]  /*03b0*/  STG.E.128 desc[UR4][R6.64+0x1000], R12 ;  /* 0x0010000c06007986 */ /* 0x000fe8000c101d04 */
[----:B------:R-:W-:Y:S04]  /*03c0*/  STG.E.128 desc[UR4][R6.64+0x1010], R16 ;  /* 0x0010101006007986 */ /* 0x000fe8000c101d04 */
[----:B------:R-:W-:Y:S04]  /*03d0*/  STG.E.128 desc[UR4][R6.64+0x2000], R20 ;  /* 0x0020001406007986 */ /* 0x000fe8000c101d04 */
[----:B------:R-:W-:Y:S04]  /*03e0*/  STG.E.128 desc[UR4][R6.64+0x2010], R24 ;  /* 0x0020101806007986 */ /* 0x000fe8000c101d04 */
[----:B------:R-:W-:Y:S04]  /*03f0*/  STG.E.128 desc[UR4][R6.64+0x3000], R28 ;  /* 0x0030001c06007986 */ /* 0x000fe8000c101d04 */
[----:B------:R-:W-:Y:S01]  /*0400*/  STG.E.128 desc[UR4][R6.64+0x3010], R32 ;  /* 0x0030102006007986 */ /* 0x000fe2000c101d04 */
[----:B------:R-:W-:Y:S05]  /*0410*/  EXIT ;  /* 0x000000000000794d */ /* 0x000fea0003800000 */
.L_x_6300:
[----:B------:R-:W0:Y:S01]  /*0420*/  S2R R0, SR_TID.X ;  /* 0x0000000000007919 */ /* 0x000e220000002100 */
[----:B------:R-:W-:Y:S02]  /*0430*/  CS2R R10, SRZ ;  /* 0x00000000000a7805 */ /* 0x000fe4000001ff00 */
[----:B------:R-:W-:Y:S02]  /*0440*/  CS2R R8, SRZ ;  /* 0x0000000000087805 */ /* 0x000fe4000001ff00 */
[----:B0-----:R-:W-:Y:S01]  /*0450*/  ISETP.GE.AND P0, PT, R0, R3, PT ;  /* 0x000000030000720c */ /* 0x001fe20003f06270 */
[----:B------:R-:W-:-:S12]  /*0460*/  IMAD.MOV.U32 R2, RZ, RZ, R0 ;  /* 0x000000ffff027224 */ /* 0x000fd800078e0000 */
[----:B------:R-:W0:Y:S01]  /*0470*/  @!P0 LDC.64 R4, c[0x0][0x248] ;  /* 0x00009200ff048b82 */ /* 0x000e220000000a00 */
[----:B------:R-:W-:Y:S02]  /*0480*/  @!P0 IMAD.IADD R7, R41, 0x1, R2 ;  /* 0x0000000129078824 */ /* 0x000fe400078e0202 */
[----:B------:R-:W-:-:S05]  /*0490*/  @!P0 VIADD R2, R2, 0x80 ;  /* 0x0000008002028836 */ /* 0x000fca0000000000 */
[----:B------:R-:W-:Y:S02]  /*04a0*/  ISETP.GE.AND P1, PT, R2, R3, PT ;  /* 0x000000030200720c */ /* 0x000fe40003f26270 */
[----:B------:R-:W-:Y:S02]  /*04b0*/  CS2R R14, SRZ ;  /* 0x00000000000e7805 */ /* 0x000fe4000001ff00 */
[----:B------:R-:W-:Y:S01]  /*04c0*/  CS2R R26, SRZ ;  /* 0x00000000001a7805 */ /* 0x000fe2000001ff00 */
[----:B------:R-:W1:Y:S08]  /*04d0*/  @!P0 LDC.64 R30, c[0x0][0x238] ;  /* 0x00008e00ff1e8b82 */ /* 0x000e700000000a00 */
[----:B------:R-:W2:Y:S01]  /*04e0*/  @!P0 LDC.64 R32, c[0x0][0x230] ;  /* 0x00008c00ff208b82 */ /* 0x000ea20000000a00 */
[----:B0-----:R-:W-:-:S07]  /*04f0*/  @!P0 IMAD.WIDE.U32 R4, R7, 0x10, R4 ;  /* 0x0000001007048825 */ /* 0x001fce00078e0004 */
[----:B------:R-:W0:Y:S01]  /*0500*/  @!P1 LDC.64 R6, c[0x0][0x248] ;  /* 0x00009200ff069b82 */ /* 0x000e220000000a00 */
[----:B------:R-:W-:Y:S01]  /*0510*/  @!P1 IMAD.IADD R13, R41, 0x1, R2 ;  /* 0x00000001290d9824 */ /* 0x000fe200078e0202 */
[----:B------:R3:W1:Y:S01]  /*0520*/  @!P0 LDG.E.128 R8, desc[UR4][R4.64] ;  /* 0x0000000404088981 */ /* 0x000662000c1e1d00 */
[----:B------:R-:W-:-:S05]  /*0530*/  @!P1 VIADD R2, R2, 0x80 ;  /* 0x0000008002029836 */ /* 0x000fca0000000000 */
[----:B------:R-:W-:Y:S01]  /*0540*/  ISETP.GE.AND P2, PT, R2, R3, PT ;  /* 0x000000030200720c */ /* 0x000fe20003f46270 */
[----:B------:R-:W4:-:S12]  /*0550*/  @!P0 LDC.64 R44, c[0x0][0x240] ;  /* 0x00009000ff2c8b82 */ /* 0x000f180000000a00 */
[----:B------:R-:W3:Y:S01]  /*0560*/  @!P2 LDC.64 R16, c[0x0][0x248] ;  /* 0x00009200ff10ab82 */ /* 0x000ee20000000a00 */
[----:B0-----:R-:W-:Y:S01]  /*0570*/  @!P1 IMAD.WIDE.U32 R6, R13, 0x10, R6 ;  /* 0x000000100d069825 */ /* 0x001fe200078e0006 */
[----:B------:R-:W-:-:S03]  /*0580*/  CS2R R12, SRZ ;  /* 0x00000000000c7805 */ /* 0x000fc6000001ff00 */
[----:B------:R-:W-:Y:S02]  /*0590*/  @!P2 IMAD.IADD R19, R41, 0x1, R2 ;  /* 0x000000012913a824 */ /* 0x000fe400078e0202 */
[----:B------:R-:W-:Y:S01]  /*05a0*/  @!P2 VIADD R2, R2, 0x80 ;  /* 0x000000800202a836 */ /* 0x000fe20000000000 */
[----:B------:R0:W5:Y:S04]  /*05b0*/  @!P1 LDG.E.128 R12, desc[UR4][R6.64] ;  /* 0x00000004060c9981 */ /* 0x000168000c1e1d00 */
[----:B------:R-:W-:Y:S01]  /*05c0*/  ISETP.GE.AND P1, PT, R2, R3, PT ;  /* 0x000000030200720c */ /* 0x000fe20003f26270 */
[----:B---3--:R-:W-:Y:S01]  /*05d0*/  @!P2 IMAD.WIDE.U32 R4, R19, 0x10, R16 ;  /* 0x000000101304a825 */ /* 0x008fe200078e0010 */
[----:B------:R-:W-:Y:S02]  /*05e0*/  CS2R R18, SRZ ;  /* 0x0000000000127805 */ /* 0x000fe4000001ff00 */
[----:B------:R-:W-:-:S09]  /*05f0*/  CS2R R16, SRZ ;  /* 0x0000000000107805 */ /* 0x000fd2000001ff00 */
[----:B------:R-:W0:Y:S01]  /*0600*/  @!P1 LDC.64 R20, c[0x0][0x248] ;  /* 0x00009200ff149b82 */ /* 0x000e220000000a00 */
[----:B------:R-:W-:Y:S02]  /*0610*/  @!P1 IMAD.IADD R23, R41, 0x1, R2 ;  /* 0x0000000129179824 */ /* 0x000fe400078e0202 */
[----:B------:R-:W-:Y:S01]  /*0620*/  @!P1 VIADD R2, R2, 0x80 ;  /* 0x0000008002029836 */ /* 0x000fe20000000000 */
[----:B------:R3:W4:Y:S04]  /*0630*/  @!P2 LDG.E.128 R16, desc[UR4][R4.64] ;  /* 0x000000040410a981 */ /* 0x000728000c1e1d00 */
[----:B------:R-:W-:-:S13]  /*0640*/  ISETP.GE.AND P2, PT, R2, R3, PT ;  /* 0x000000030200720c */ /* 0x000fda0003f46270 */
[----:B------:R-:W2:Y:S01]  /*0650*/  @!P2 LDC.64 R24, c[0x0][0x248] ;  /* 0x00009200ff18ab82 */ /* 0x000ea20000000a00 */
[----:B0-----:R-:W-:Y:S01]  /*0660*/  @!P1 IMAD.WIDE.U32 R6, R23, 0x10, R20 ;  /* 0x0000001017069825 */ /* 0x001fe200078e0014 */
[----:B------:R-:W-:Y:S02]  /*0670*/  CS2R R22, SRZ ;  /* 0x0000000000167805 */ /* 0x000fe4000001ff00 */
[----:B------:R-:W-:-:S06]  /*0680*/  CS2R R20, SRZ ;  /* 0x0000000000147805 */ /* 0x000fcc000001ff00 */
[----:B------:R-:W4:Y:S01]  /*0690*/  @!P1 LDG.E.128 R20, desc[UR4][R6.64] ;  /* 0x0000000406149981 */ /* 0x000f22000c1e1d00 */
[----:B------:R-:W-:Y:S02]  /*06a0*/  @!P2 IMAD.IADD R29, R41, 0x1, R2 ;  /* 0x00000001291da824 */ /* 0x000fe400078e0202 */
[----:B------:R-:W-:-:S05]  /*06b0*/  @!P2 VIADD R2, R2, 0x80 ;  /* 0x000000800202a836 */ /* 0x000fca0000000000 */
[----:B------:R-:W-:Y:S01]  /*06c0*/  ISETP.GE.AND P1, PT, R2, R3, PT ;  /* 0x000000030200720c */ /* 0x000fe20003f26270 */
[----:B--2---:R-:W-:Y:S01]  /*06d0*/  @!P2 IMAD.WIDE.U32 R28, R29, 0x10, R24 ;  /* 0x000000101d1ca825 */ /* 0x004fe200078e0018 */
[----:B------:R-:W-:-:S06]  /*06e0*/  CS2R R24, SRZ ;  /* 0x0000000000187805 */ /* 0x000fcc000001ff00 */
[----:B------:R0:W2:Y:S05]  /*06f0*/  @!P2 LDG.E.128 R24, desc[UR4][R28.64] ;  /* 0x000000041c18a981 */ /* 0x0000aa000c1e1d00 */
[----:B---3--:R-:W3:Y:S01]  /*0700*/  @!P1 LDC.64 R4, c[0x0][0x248] ;  /* 0x00009200ff049b82 */ /* 0x008ee20000000a00 */
[----:B------:R-:W-:-:S04]  /*0710*/  IADD3 R34, R0, 0x80, RZ ;  /* 0x0000008000227810 */ /* 0x000fc80007ffe0ff */
[----:B------:R-:W-:Y:S01]  /*0720*/  ISETP.GE.AND P3, PT, R34, R3, PT ;  /* 0x000000032200720c */ /* 0x000fe20003f66270 */
[----:B------:R-:W-:Y:S01]  /*0730*/  @!P1 IMAD.IADD R37, R41, 0x1, R2 ;  /* 0x0000000129259824 */ /* 0x000fe200078e0202 */
[----:B0-----:R-:W-:Y:S02]  /*0740*/  CS2R R28, SRZ ;  /* 0x00000000001c7805 */ /* 0x001fe4000001ff00 */
[----:B------:R-:W-:-:S09]  /*0750*/  CS2R R6, SRZ ;  /* 0x0000000000067805 */ /* 0x000fd2000001ff00 */
[----:B------:R-:W5:Y:S01]  /*0760*/  @!P3 LDC.64 R38, c[0x0][0x238] ;  /* 0x00008e00ff26bb82 */ /* 0x000f620000000a00 */
[----:B---3--:R-:W-:Y:S01]  /*0770*/  @!P1 IMAD.WIDE.U32 R36, R37, 0x10, R4 ;  /* 0x0000001025249825 */ /* 0x008fe200078e0004 */
[----:B------:R-:W-:-:S06]  /*0780*/  CS2R R4, SRZ ;  /* 0x0000000000047805 */ /* 0x000fcc000001ff00 */
[----:B------:R0:W3:Y:S02]  /*0790*/  @!P1 LDG.E.128 R4, desc[UR4][R36.64] ;  /* 0x0000000424049981 */ /* 0x0000e4000c1e1d00 */
[----:B0-----:R-:W0:Y:S01]  /*07a0*/  @!P3 LDC.64 R36, c[0x0][0x230] ;  /* 0x00008c00ff24bb82 */ /* 0x001e220000000a00 */
[----:B------:R-:W-:-:S05]  /*07b0*/  @!P1 VIADD R2, R2, 0x80 ;  /* 0x0000008002029836 */ /* 0x000fca0000000000 */
[----:B------:R-:W-:-:S13]  /*07c0*/  ISETP.GE.AND P1, PT, R2, R3, PT ;  /* 0x000000030200720c */ /* 0x000fda0003f26270 */
[----:B------:R-:W2:Y:S01]  /*07d0*/  @!P1 LDC.64 R42, c[0x0][0x248] ;  /* 0x00009200ff2a9b82 */ /* 0x000ea20000000a00 */
[----:B-1----:R-:W-:-:S08]  /*07e0*/  @!P0 DMUL R34, R10, R30 ;  /* 0x0000001e0a228228 */ /* 0x002fd00000000000 */
[----:B------:R-:W-:Y:S01]  /*07f0*/  @!P0 DFMA R28, R8, R32, -R34 ;  /* 0x00000020081c822b */ /* 0x000fe20000000822 */
[----:B------:R-:W-:-:S05]  /*0800*/  VIADD R34, R0, 0x100 ;  /* 0x0000010000227836 */ /* 0x000fca0000000000 */
[----:B------:R-:W-:Y:S01]  /*0810*/  ISETP.GE.AND P4, PT, R34, R3, PT ;  /* 0x000000032200720c */ /* 0x000fe20003f86270 */
[----:B------:R-:W-:Y:S01]  /*0820*/  @!P0 DMUL R8, R8, R30 ;  /* 0x0000001e08088228 */ /* 0x000fe20000000000 */
[----:B------:R-:W-:-:S11]  /*0830*/  CS2R R30, SRZ ;  /* 0x00000000001e7805 */ /* 0x000fd6000001ff00 */
[----:B------:R-:W4:Y:S01]  /*0840*/  @!P4 LDC.64 R34, c[0x0][0x238] ;  /* 0x00008e00ff22cb82 */ /* 0x000f220000000a00 */
[----:B------:R-:W-:Y:S02]  /*0850*/  @!P0 DFMA R30, R10, R32, R8 ;  /* 0x000000200a1e822b */ /* 0x000fe40000000008 */
[----:B-----5:R-:W-:-:S05]  /*0860*/  @!P3 DMUL R10, R14, R38 ;  /* 0x000000260e0ab228 */ /* 0x020fca0000000000 */
[----:B------:R-:W1:Y:S01]  /*0870*/  @!P4 LDC.64 R32, c[0x0][0x230] ;  /* 0x00008c00ff20cb82 */ /* 0x000e620000000a00 */
[----:B------:R-:W-:Y:S02]  /*0880*/  CS2R R8, SRZ ;  /* 0x0000000000087805 */ /* 0x000fe4000001ff00 */
[C---:B0-----:R-:W-:Y:S01]  /*0890*/  @!P3 DFMA R8, R12.reuse, R36, -R10 ;  /* 0x000000240c08b22b */ /* 0x041fe2000000080a */
[----:B------:R-:W-:Y:S01]  /*08a0*/  VIADD R10, R0, 0x180 ;  /* 0x00000180000a7836 */ /* 0x000fe20000000000 */
[----:B------:R-:W-:-:S04]  /*08b0*/  @!P3 DMUL R12, R12, R38 ;  /* 0x000000260c0cb228 */ /* 0x000fc80000000000 */
[----:B------:R-:W-:Y:S02]  /*08c0*/  ISETP.GE.AND P2, PT, R10, R3, PT ;  /* 0x000000030a00720c */ /* 0x000fe40003f46270 */
[----:B------:R-:W-:Y:S02]  /*08d0*/  CS2R R10, SRZ ;  /* 0x00000000000a7805 */ /* 0x000fe4000001ff00 */
[----:B------:R-:W-:Y:S02]  /*08e0*/  @!P3 DFMA R10, R14, R36, R12 ;  /* 0x000000240e0ab22b */ /* 0x000fe4000000000c */
[----:B----4-:R-:W-:Y:S01]  /*08f0*/  @!P4 DMUL R14, R18, R34 ;  /* 0x00000022120ec228 */ /* 0x010fe20000000000 */
[----:B------:R-:W-:-:S06]  /*0900*/  CS2R R12, SRZ ;  /* 0x00000000000c7805 */ /* 0x000fcc000001ff00 */
[----:B------:R-:W0:Y:S01]  /*0910*/  @!P2 LDC.64 R38, c[0x0][0x238] ;  /* 0x00008e00ff26ab82 */ /* 0x000e220000000a00 */
[----:B-1----:R-:W-:Y:S01]  /*0920*/  @!P4 DFMA R12, R16, R32, -R14 ;  /* 0x00000020100cc22b */ /* 0x002fe2000000080e */
[----:B------:R-:W-:-:S05]  /*0930*/  VIADD R14, R0, 0x200 ;  /* 0x00000200000e7836 */ /* 0x000fca0000000000 */
[----:B------:R-:W-:Y:S01]  /*0940*/  ISETP.GE.AND P3, PT, R14, R3, PT ;  /* 0x000000030e00720c */ /* 0x000fe20003f66270 */
[----:B------:R-:W1:Y:S01]  /*0950*/  @!P2 LDC.64 R36, c[0x0][0x230] ;  /* 0x00008c00ff24ab82 */ /* 0x000e620000000a00 */
[----:B------:R-:W-:Y:S01]  /*0960*/  @!P4 DMUL R16, R16, R34 ;  /* 0x000000221010c228 */ /* 0x000fe20000000000 */
[----:B------:R-:W-:-:S10]  /*0970*/  CS2R R14, SRZ ;  /* 0x00000000000e7805 */ /* 0x000fd4000001ff00 */
[----:B------:R-:W2:Y:S01]  /*0980*/  @!P3 LDC.64 R34, c[0x0][0x238] ;  /* 0x00008e00ff22bb82 */ /* 0x000ea20000000a00 */
[----:B------:R-:W-:Y:S02]  /*0990*/  @!P4 DFMA R14, R18, R32, R16 ;  /* 0x00000020120ec22b */ /* 0x000fe40000000010 */
[----:B0-----:R-:W-:-:S05]  /*09a0*/  @!P2 DMUL R18, R22, R38 ;  /* 0x000000261612a228 */ /* 0x001fca0000000000 */
[----:B------:R-:W0:Y:S01]  /*09b0*/  @!P3 LDC.64 R32, c[0x0][0x230] ;  /* 0x00008c00ff20bb82 */ /* 0x000e220000000a00 */
[----:B------:R-:W-:Y:S02]  /*09c0*/  CS2R R16, SRZ ;  /* 0x0000000000107805 */ /* 0x000fe4000001ff00 */
[C---:B-1----:R-:W-:Y:S02]  /*09d0*/  @!P2 DFMA R16, R20.reuse, R36, -R18 ;  /* 0x000000241410a22b */ /* 0x042fe40000000812 */
[----:B------:R-:W-:Y:S01]  /*09e0*/  @!P2 DMUL R20, R20, R38 ;  /* 0x000000261414a228 */ /* 0x000fe20000000000 */
[----:B------:R-:W-:-:S05]  /*09f0*/  VIADD R18, R0, 0x280 ;  /* 0x0000028000127836 */ /* 0x000fca0000000000 */
[----:B------:R-:W-:Y:S02]  /*0a00*/  ISETP.GE.AND P4, PT, R18, R3, PT ;  /* 0x000000031200720c */ /* 0x000fe40003f86270 */
[----:B------:R-:W-:Y:S01]  /*0a10*/  CS2R R18, SRZ ;  /* 0x0000000000127805 */ /* 0x000fe2000001ff00 */
[----:B------:R-:W-:Y:S02]  /*0a20*/  @!P2 DFMA R18, R22, R36, R20 ;  /* 0x000000241612a22b */ /* 0x000fe40000000014 */
[----:B--2---:R-:W-:Y:S01]  /*0a30*/  @!P3 DMUL R22, R26, R34 ;  /* 0x000000221a16b228 */ /* 0x004fe20000000000 */
[----:B------:R-:W-:-:S07]  /*0a40*/  CS2R R20, SRZ ;  /* 0x0000000000147805 */ /* 0x000fce000001ff00 */
[C---:B0-----:R-:W-:Y:S01]  /*0a50*/  @!P3 DFMA R20, R24.reuse, R32, -R22 ;  /* 0x000000201814b22b */ /* 0x041fe20000000816 */
[----:B------:R-:W3:Y:S01]  /*0a60*/  @!P4 LDC.64 R38, c[0x0][0x238] ;  /* 0x00008e00ff26cb82 */ /* 0x000ee20000000a00 */
[----:B------:R-:W-:Y:S01]  /*0a70*/  @!P3 DMUL R24, R24, R34 ;  /* 0x000000221818b228 */ /* 0x000fe20000000000 */
[----:B------:R-:W-:Y:S02]  /*0a80*/  CS2R R22, SRZ ;  /* 0x0000000000167805 */ /* 0x000fe4000001ff00 */
[----:B------:R-:W-:-:S04]  /*0a90*/  CS2R R34, SRZ ;  /* 0x0000000000227805 */ /* 0x000fc8000001ff00 */
[----:B------:R-:W0:Y:S01]  /*0aa0*/  @!P4 LDC.64 R36, c[0x0][0x230] ;  /* 0x00008c00ff24cb82 */ /* 0x000e220000000a00 */
[----:B------:R-:W-:Y:S01]  /*0ab0*/  @!P3 DFMA R22, R26, R32, R24 ;  /* 0x000000201a16b22b */ /* 0x000fe20000000018 */
[----:B------:R-:W-:-:S04]  /*0ac0*/  @!P1 IMAD.IADD R33, R41, 0x1, R2 ;  /* 0x0000000129219824 */ /* 0x000fc800078e0202 */
[----:B------:R-:W-:Y:S01]  /*0ad0*/  @!P1 IMAD.WIDE.U32 R42, R33, 0x10, R42 ;  /* 0x00000010212a9825 */ /* 0x000fe200078e002a */
[----:B------:R-:W-:-:S06]  /*0ae0*/  CS2R R32, SRZ ;  /* 0x0000000000207805 */ /* 0x000fcc000001ff00 */
[----:B------:R1:W2:Y:S01]  /*0af0*/  @!P1 LDG.E.128 R32, desc[UR4][R42.64] ;  /* 0x000000042a209981 */ /* 0x0002a2000c1e1d00 */
[----:B---3--:R-:W-:Y:S01]  /*0b00*/  @!P4 DMUL R26, R6, R38 ;  /* 0x00000026061ac228 */ /* 0x008fe20000000000 */
[----:B------:R-:W-:-:S07]  /*0b10*/  CS2R R24, SRZ ;  /* 0x0000000000187805 */ /* 0x000fce000001ff00 */
[----:B0-----:R-:W-:Y:S01]  /*0b20*/  @!P4 DFMA R24, R4, R36, -R26 ;  /* 0x000000240418c22b */ /* 0x001fe2000000081a */
[----:B------:R-:W-:-:S05]  /*0b30*/  VIADD R26, R0, 0x300 ;  /* 0x00000300001a7836 */ /* 0x000fca0000000000 */
[----:B------:R-:W-:Y:S01]  /*0b40*/  ISETP.GE.AND P2, PT, R26, R3, PT ;  /* 0x000000031a00720c */ /* 0x000fe20003f46270 */
[----:B------:R-:W-:Y:S01]  /*0b50*/  @!P4 DMUL R4, R4, R38 ;  /* 0x000000260404c228 */ /* 0x000fe20000000000 */
[----:B------:R-:W-:Y:S01]  /*0b60*/  @!P1 VIADD R2, R2, 0x80 ;  /* 0x0000008002029836 */ /* 0x000fe20000000000 */
[----:B------:R-:W-:-:S04]  /*0b70*/  CS2R R26, SRZ ;  /* 0x00000000001a7805 */ /* 0x000fc8000001ff00 */
[----:B------:R-:W-:-:S06]  /*0b80*/  ISETP.GE.AND P1, PT, R2, R3, PT ;  /* 0x000000030200720c */ /* 0x000fcc0003f26270 */
[----:B------:R-:W2:Y:S01]  /*0b90*/  @!P2 LDC.64 R38, c[0x0][0x238] ;  /* 0x00008e00ff26ab82 */ /* 0x000ea20000000a00 */
[----:B------:R-:W-:-:S07]  /*0ba0*/  @!P4 DFMA R26, R6, R36, R4 ;  /* 0x00000024061ac22b */ /* 0x000fce0000000004 */
[----:B------:R-:W0:Y:S08]  /*0bb0*/  @!P2 LDC.64 R36, c[0x0][0x230] ;  /* 0x00008c00ff24ab82 */ /* 0x000e300000000a00 */
[----:B-1----:R-:W1:Y:S01]  /*0bc0*/  @!P1 LDC.64 R42, c[0x0][0x248] ;  /* 0x00009200ff2a9b82 */ /* 0x002e620000000a00 */
[----:B------:R-:W-:Y:S01]  /*0bd0*/  CS2R R4, SRZ ;  /* 0x0000000000047805 */ /* 0x000fe2000001ff00 */
[----:B--2---:R-:W-:-:S08]  /*0be0*/  @!P2 DMUL R6, R34, R38 ;  /* 0x000000262206a228 */ /* 0x004fd00000000000 */
[C---:B0-----:R-:W-:Y:S02]  /*0bf0*/  @!P2 DFMA R4, R32.reuse, R36, -R6 ;  /* 0x000000242004a22b */ /* 0x041fe40000000806 */
[----:B------:R-:W-:Y:S01]  /*0c00*/  @!P2 DMUL R32, R32, R38 ;  /* 0x000000262020a228 */ /* 0x000fe20000000000 */
[----:B------:R-:W-:Y:S02]  /*0c10*/  @!P1 IADD3 R39, R41, R2, RZ ;  /* 0x0000000229279210 */ /* 0x000fe40007ffe0ff */
[----:B------:R-:W-:-:S05]  /*0c20*/  CS2R R6, SRZ ;  /* 0x0000000000067805 */ /* 0x000fca000001ff00 */
[----:B------:R-:W-:Y:S01]  /*0c30*/  @!P2 DFMA R6, R34, R36, R32 ;  /* 0x000000242206a22b */ /* 0x000fe20000000020 */
[----:B-1----:R-:W-:Y:S01]  /*0c40*/  @!P1 IMAD.WIDE.U32 R42, R39, 0x10, R42 ;  /* 0x00000010272a9825 */ /* 0x002fe200078e002a */
[----:B------:R-:W-:Y:S02]  /*0c50*/  CS2R R34, SRZ ;  /* 0x0000000000227805 */ /* 0x000fe4000001ff00 */
[----:B------:R-:W-:-:S06]  /*0c60*/  CS2R R32, SRZ ;  /* 0x0000000000207805 */ /* 0x000fcc000001ff00 */
[----:B------:R0:W2:Y:S01]  /*0c70*/  @!P1 LDG.E.128 R32, desc[UR4][R42.64] ;  /* 0x000000042a209981 */ /* 0x0000a2000c1e1d00 */
[----:B------:R-:W-:-:S05]  /*0c80*/  VIADD R2, R0, 0x380 ;  /* 0x0000038000027836 */ /* 0x000fca0000000000 */
[----:B------:R-:W-:Y:S01]  /*0c90*/  ISETP.GE.AND P1, PT, R2, R3, PT ;  /* 0x000000030200720c */ /* 0x000fe20003f26270 */
[----:B------:R-:W-:-:S12]  /*0ca0*/  @!P0 IMAD.IADD R37, R41, 0x1, R0 ;  /* 0x0000000129258824 */ /* 0x000fd800078e0200 */
[----:B------:R-:W2:Y:S01]  /*0cb0*/  @!P1 LDC.64 R38, c[0x0][0x238] ;  /* 0x00008e00ff269b82 */ /* 0x000ea20000000a00 */
[----:B------:R-:W-:-:S07]  /*0cc0*/  @!P0 IMAD.WIDE.U32 R44, R37, 0x10, R44 ;  /* 0x00000010252c8825 */ /* 0x000fce00078e002c */
[----:B0-----:R-:W0:Y:S01]  /*0cd0*/  @!P1 LDC.64 R42, c[0x0][0x230] ;  /* 0x00008c00ff2a9b82 */ /* 0x001e220000000a00 */
[----:B------:R-:W-:Y:S01]  /*0ce0*/  @!P0 VIADD R0, R0, 0x80 ;  /* 0x0000008000008836 */ /* 0x000fe20000000000 */
[----:B------:R2:W-:Y:S04]  /*0cf0*/  @!P0 STG.E.128 desc[UR4][R44.64], R28 ;  /* 0x0000001c2c008986 */ /* 0x0005e8000c101d04 */
[----:B------:R-:W-:Y:S01]  /*0d00*/  ISETP.GE.AND P0, PT, R0, R3, PT ;  /* 0x000000030000720c */ /* 0x000fe20003f06270 */
[----:B------:R-:W-:Y:S01]  /*0d10*/  BSSY B0, `(.L_x_6301) ;  /* 0x0000032000007945 */ /* 0x000fe20003800000 */
[----:B------:R-:W-:-:S03]  /*0d20*/  CS2R R36, SRZ ;  /* 0x0000000000247805 */ /* 0x000fc6000001ff00 */
[----:B------:R-:W-:Y:S01]  /*0d30*/  BSSY B1, `(.L_x_6302) ;  /* 0x0000029000017945 */ /* 0x000fe20003800000 */
[-C--:B--2---:R-:W-:Y:S02]  /*0d40*/  @!P1 DMUL R28, R34, R38.reuse ;  /* 0x00000026221c9228 */ /* 0x084fe40000000000 */
[----:B------:R-:W-:Y:S01]  /*0d50*/  @!P1 DMUL R30, R32, R38 ;  /* 0x00000026201e9228 */ /* 0x000fe20000000000 */
[----:B------:R-:W-:-:S05]  /*0d60*/  CS2R R38, SRZ ;  /* 0x0000000000267805 */ /* 0x000fca000001ff00 */
[-C--:B0-----:R-:W-:Y:S02]  /*0d70*/  @!P1 DFMA R36, R32, R42.reuse, -R28 ;  /* 0x0000002a2024922b */ /* 0x081fe4000000081c */
[----:B------:R-:W-:Y:S01]  /*0d80*/  @!P1 DFMA R38, R34, R42, R30 ;  /* 0x0000002a2226922b */ /* 0x000fe2000000001e */
[----:B------:R-:W-:Y:S10]  /*0d90*/  @P0 BRA `(.L_x_6303) ;  /* 0x0000000000300947 */ /* 0x000ff40003800000 */
[----:B------:R-:W0:Y:S01]  /*0da0*/  LDC.64 R28, c[0x0][0x240] ;  /* 0x00009000ff1c7b82 */ /* 0x000e220000000a00 */
[----:B------:R-:W-:Y:S02]  /*0db0*/  IMAD.IADD R31, R41, 0x1, R0 ;  /* 0x00000001291f7824 */ /* 0x000fe400078e0200 */
[----:B------:R-:W-:-:S05]  /*0dc0*/  VIADD R0, R0, 0x80 ;  /* 0x0000008000007836 */ /* 0x000fca0000000000 */
[----:B------:R-:W-:Y:S01]  /*0dd0*/  ISETP.GE.AND P0, PT, R0, R3, PT ;  /* 0x000000030000720c */ /* 0x000fe20003f06270 */
[----:B0-----:R-:W-:-:S05]  /*0de0*/  IMAD.WIDE.U32 R28, R31, 0x10, R28 ;  /* 0x000000101f1c7825 */ /* 0x001fca00078e001c */
[----:B------:R0:W-:Y:S07]  /*0df0*/  STG.E.128 desc[UR4][R28.64], R8 ;  /* 0x000000081c007986 */ /* 0x0001ee000c101d04 */
[----:B------:R-:W-:Y:S05]  /*0e00*/  @P0 BRA `(.L_x_6304) ;  /* 0x0000000000300947 */ /* 0x000fea0003800000 */
[----:B0-----:R-:W0:Y:S01]  /*0e10*/  LDC.64 R8, c[0x0][0x240] ;  /* 0x00009000ff087b82 */ /* 0x001e220000000a00 */
[----:B------:R-:W-:Y:S02]  /*0e20*/  IMAD.IADD R11, R41, 0x1, R0 ;  /* 0x00000001290b7824 */ /* 0x000fe400078e0200 */
[----:B------:R-:W-:Y:S02]  /*0e30*/  VIADD R0, R0, 0x80 ;  /* 0x0000008000007836 */ /* 0x000fe40000000000 */
[----:B0-----:R-:W-:-:S05]  /*0e40*/  IMAD.WIDE.U32 R8, R11, 0x10, R8 ;  /* 0x000000100b087825 */ /* 0x001fca00078e0008 */
[----:B------:R0:W-:Y:S02]  /*0e50*/  STG.E.128 desc[UR4][R8.64], R12 ;  /* 0x0000000c08007986 */ /* 0x0001e4000c101d04 */
.L_x_6303:
[----:B------:R-:W-:-:S13]  /*0e60*/  ISETP.GE.AND P0, PT, R0, R3, PT ;  /* 0x000000030000720c */ /* 0x000fda0003f06270 */
[----:B------:R-:W-:Y:S05]  /*0e70*/  @P0 BRA `(.L_x_6305) ;  /* 0x0000000000300947 */ /* 0x000fea0003800000 */
[----:B0-----:R-:W0:Y:S01]  /*0e80*/  LDC.64 R8, c[0x0][0x240] ;  /* 0x00009000ff087b82 */ /* 0x001e220000000a00 */
[----:B------:R-:W-:Y:S01]  /*0e90*/  IMAD.IADD R11, R41, 0x1, R0 ;  /* 0x00000001290b7824 */ /* 0x000fe200078e0200 */
[----:B------:R-:W-:-:S03]  /*0ea0*/  IADD3 R0, R0, 0x80, RZ ;  /* 0x0000008000007810 */ /* 0x000fc60007ffe0ff */
[----:B0-----:R-:W-:-:S05]  /*0eb0*/  IMAD.WIDE.U32 R8, R11, 0x10, R8 ;  /* 0x000000100b087825 */ /* 0x001fca00078e0008 */
[----:B------:R1:W-:Y:S02]  /*0ec0*/  STG.E.128 desc[UR4][R8.64], R16 ;  /* 0x0000001008007986 */ /* 0x0003e4000c101d04 */
.L_x_6304:
[----:B------:R-:W-:-:S13]  /*0ed0*/  ISETP.GE.AND P0, PT, R0, R3, PT ;  /* 0x000000030000720c */ /* 0x000fda0003f06270 */
[----:B------:R-:W-:Y:S05]  /*0ee0*/  @P0 BRA `(.L_x_6306) ;  /* 0x0000000000340947 */ /* 0x000fea0003800000 */
[----:B01----:R-:W0:Y:S01]  /*0ef0*/  LDC.64 R8, c[0x0][0x240] ;  /* 0x00009000ff087b82 */ /* 0x003e220000000a00 */
[----:B------:R-:W-:Y:S02]  /*0f00*/  IMAD.IADD R11, R41, 0x1, R0 ;  /* 0x00000001290b7824 */ /* 0x000fe400078e0200 */
[----:B------:R-:W-:Y:S02]  /*0f10*/  VIADD R0, R0, 0x80 ;  /* 0x0000008000007836 */ /* 0x000fe40000000000 */
[----:B0-----:R-:W-:-:S05]  /*0f20*/  IMAD.WIDE.U32 R8, R11, 0x10, R8 ;  /* 0x000000100b087825 */ /* 0x001fca00078e0008 */
[----:B------:R1:W-:Y:S02]  /*0f30*/  STG.E.128 desc[UR4][R8.64], R20 ;  /* 0x0000001408007986 */ /* 0x0003e4000c101d04 */
.L_x_6305:
[----:B------:R-:W-:-:S13]  /*0f40*/  ISETP.GE.AND P0, PT, R0, R3, PT ;  /* 0x000000030000720c */ /* 0x000fda0003f06270 */
[----:B------:R-:W-:Y:S05]  /*0f50*/  @P0 BREAK B1 ;  /* 0x0000000000010942 */ /* 0x000fea0003800000 */
[----:B------:R-:W-:Y:S05]  /*0f60*/  @P0 BRA `(.L_x_6307) ;  /* 0x0000000000300947 */ /* 0x000fea0003800000 */
[----:B01----:R-:W0:Y:S01]  /*0f70*/  LDC.64 R8, c[0x0][0x240] ;  /* 0x00009000ff087b82 */ /* 0x003e220000000a00 */
[----:B------:R-:W-:Y:S02]  /*0f80*/  IMAD.IADD R11, R41, 0x1, R0 ;  /* 0x00000001290b7824 */ /* 0x000fe400078e0200 */
[----:B------:R-:W-:Y:S02]  /*0f90*/  VIADD R0, R0, 0x80 ;  /* 0x0000008000007836 */ /* 0x000fe40000000000 */
[----:B0-----:R-:W-:-:S05]  /*0fa0*/  IMAD.WIDE.U32 R8, R11, 0x10, R8 ;  /* 0x000000100b087825 */ /* 0x001fca00078e0008 */
[----:B------:R2:W-:Y:S02]  /*0fb0*/  STG.E.128 desc[UR4][R8.64], R24 ;  /* 0x0000001808007986 */ /* 0x0005e4000c101d04 */
.L_x_6306:
[----:B------:R-:W-:Y:S05]  /*0fc0*/  BSYNC B1 ;  /* 0x0000000000017941 */ /* 0x000fea0003800000 */
.L_x_6302:
[----:B------:R-:W-:-:S13]  /*0fd0*/  ISETP.GE.AND P0, PT, R0, R3, PT ;  /* 0x000000030000720c */ /* 0x000fda0003f06270 */
[----:B012---:R-:W0:Y:S01]  /*0fe0*/  @!P0 LDC.64 R8, c[0x0][0x240] ;  /* 0x00009000ff088b82 */ /* 0x007e220000000a00 */
[----:B------:R-:W-:Y:S02]  /*0ff0*/  @!P0 IMAD.IADD R11, R41, 0x1, R0 ;  /* 0x00000001290b8824 */ /* 0x000fe400078e0200 */
[----:B------:R-:W-:Y:S02]  /*1000*/  @!P0 VIADD R0, R0, 0x80 ;  /* 0x0000008000008836 */ /* 0x000fe40000000000 */
[----:B0-----:R-:W-:-:S05]  /*1010*/  @!P0 IMAD.WIDE.U32 R8, R11, 0x10, R8 ;  /* 0x000000100b088825 */ /* 0x001fca00078e0008 */
[----:B------:R2:W-:Y:S02]  /*1020*/  @!P0 STG.E.128 desc[UR4][R8.64], R4 ;  /* 0x0000000408008986 */ /* 0x0005e4000c101d04 */
.L_x_6307:
[----:B------:R-:W-:Y:S05]  /*1030*/  BSYNC B0 ;  /* 0x0000000000007941 */ /* 0x000fea0003800000 */
.L_x_6301:
[----:B------:R-:W-:Y:S05]  /*1040*/  WARPSYNC.ALL ;  /* 0x0000000000007948 */ /* 0x000fea0003800000 */
[----:B------:R-:W-:-:S13]  /*1050*/  ISETP.GE.AND P0, PT, R0, R3, PT ;  /* 0x000000030000720c */ /* 0x000fda0003f06270 */
[----:B------:R-:W-:Y:S05]  /*1060*/  @P0 EXIT ;  /* 0x000000000000094d */ /* 0x000fea0003800000 */
[----:B------:R-:W3:Y:S01]  /*1070*/  LDC.64 R2, c[0x0][0x240] ;  /* 0x00009000ff027b82 */ /* 0x000ee20000000a00 */
[----:B------:R-:W-:-:S04]  /*1080*/  IMAD.IADD R41, R41, 0x1, R0 ;  /* 0x0000000129297824 */ /* 0x000fc800078e0200 */
[----:B---3--:R-:W-:-:S05]  /*1090*/  IMAD.WIDE.U32 R2, R41, 0x10, R2 ;  /* 0x0000001029027825 */ /* 0x008fca00078e0002 */
[----:B------:R-:W-:Y:S01]  /*10a0*/  STG.E.128 desc[UR4][R2.64], R36 ;  /* 0x0000002402007986 */ /* 0x000fe2000c101d04 */
[----:B------:R-:W-:Y:S05]  /*10b0*/  EXIT ;  /* 0x000000000000794d */ /* 0x000fea0003800000 */
.L_x_6308:
        /* <DEDUP_REMOVED lines=12> */
.L_x_17266:


//--------------------- .text._ZN2at6native29vectorized_elementwise_kernelILi4ENS0_13AUnaryFunctorIN3c107complexIdEES5_S5_NS0_15binary_internal10MulFunctorIS5_EEEESt5arrayIPcLm2EEEEviT0_T1_ --------------------------
	.section	.text._ZN2at6native29vectorized_elementwise_kernelILi4ENS0_13AUnaryFunctorIN3c107complexIdEES5_S5_NS0_15binary_internal10MulFunctorIS5_EEEESt5arrayIPcLm2EEEEviT0_T1_,"ax",@progbits
	.align	128
        .global         _ZN2at6native29vectorized_elementwise_kernelILi4ENS0_13AUnaryFunctorIN3c107complexIdEES5_S5_NS0_15binary_internal10MulFunctorIS5_EEEESt5arrayIPcLm2EEEEviT0_T1_
        .type           _ZN2at6native29vectorized_elementwise_kernelILi4ENS0_13AUnaryFunctorIN3c107complexIdEES5_S5_NS0_15binary_internal10MulFunctorIS5_EEEESt5arrayIPcLm2EEEEviT0_T1_,@function
        .size           _ZN2at6native29vectorized_elementwise_kernelILi4ENS0_13AUnaryFunctorIN3c107complexIdEES5_S5_NS0_15binary_internal10MulFunctorIS5_EEEESt5arrayIPcLm2EEEEviT0_T1_,(.L_x_17267 - _ZN2at6native29vectorized_elementwise_kernelILi4ENS0_13AUnaryFunctorIN3c107complexIdEES5_S5_NS0_15binary_internal10MulFunctorIS5_EEEESt5arrayIPcLm2EEEEviT0_T1_)
        .other          _ZN2at6native29vectorized_elementwise_kernelILi4ENS0_13AUnaryFunctorIN3c107complexIdEES5_S5_NS0_15binary_internal10MulFunctorIS5_EEEESt5arrayIPcLm2EEEEviT0_T1_,@"STO_CUDA_ENTRY STV_DEFAULT"
_ZN2at6native29vectorized_elementwise_kernelILi4ENS0_13AUnaryFunctorIN3c107complexIdEES5_S5_NS0_15binary_internal10MulFunctorIS5_EEEESt5arrayIPcLm2EEEEviT0_T1_:
.text._ZN2at6native29vectorized_elementwise_kernelILi4ENS0_13AUnaryFunctorIN3c107complexIdEES5_S5_NS0_15binary_internal10MulFunctorIS5_EEEESt5arrayIPcLm2EEEEviT0_T1_:
        /* <DEDUP_REMOVED lines=66> */
.L_x_6309:
        /* <DEDUP_REMOVED lines=164> */
.L_x_6312:
[----:B------:R-:W-:-:S13]  /*0e60*/  ISETP.GE.AND P0, PT, R0, R3, PT ;  /* 0x000000030000720c */ /* 0x000fda0003f06270 */
[----:B------:R-:W-:Y:S05]  /*0e70*/  @P0 BRA `(.L_x_6314) ;  /* 0x0000000000300947 */ /* 0x000fea0003800000 */
[----:B0-----:R-:W0:Y:S01]  /*0e80*/  LDC.64 R8, c[0x0][0x240] ;  /* 0x00009000ff087b82 */ /* 0x001e220000000a00 */
[----:B------:R-:W-:Y:S01]  /*0e90*/  IMAD.IADD R11, R41, 0x1, R0 ;  /* 0x00000001290b7824 */ /* 0x000fe200078e0200 */
[----:B------:R-:W-:-:S03]  /*0ea0*/  IADD3 R0, R0, 0x80, RZ ;  /* 0x0000008000007810 */ /* 0x000fc60007ffe0ff */
[----:B0-----:R-:W-:-:S05]  /*0eb0*/  IMAD.WIDE.U32 R8, R11, 0x10, R8 ;  /* 0x000000100b087825 */ /* 0x001fca00078e0008 */
[----:B------:R1:W-:Y:S02]  /*0ec0*/  STG.E.128 desc[UR4][R8.64], R16 ;  /* 0x0000001008007986 */ /* 0x0003e4000c101d04 */
.L_x_6313:
[----:B------:R-:W-:-:S13]  /*0ed0*/  ISETP.GE.AND P0, PT, R0, R3, PT ;  /* 0x000000030000720c */ /* 0x000fda0003f06270 */
[----:B------:R-:W-:Y:S05]  /*0ee0*/  @P0 BRA `(.L_x_6315) ;  /* 0x0000000000340947 */ /* 0x000fea0003800000 */
[----:B01----:R-:W0:Y:S01]  /*0ef0*/  LDC.64 R8, c[0x0][0x240] ;  /* 0x00009000ff087b82 */ /* 0x003e220000000a00 */
[----:B------:R-:W-:Y:S02]  /*0f00*/  IMAD.IADD R11, R41, 0x1, R0 ;  /* 0x00000001290b7824 */ /* 0x000fe400078e0200 */
[----:B------:R-:W-:Y:S02]  /*0f10*/  VIADD R0, R0, 0x80 ;  /* 0x0000008000007836 */ /* 0x000fe40000000000 */
[----:B0-----:R-:W-:-:S05]  /*0f20*/  IMAD.WIDE.U32 R8, R11, 0x10, R8 ;  /* 0x000000100b087825 */ /* 0x001fca00078e0008 */
[----:B------:R1:W-:Y:S02]  /*0f30*/  STG.E.128 desc[UR4][R8.64], R20 ;  /* 0x0000001408007986 */ /* 0x0003e4000c101d04 */
.L_x_6314:
        /* <DEDUP_REMOVED lines=8> */
.L_x_6315:
[----:B------:R-:W-:Y:S05]  /*0fc0*/  BSYNC B1 ;  /* 0x0000000000017941 */ /* 0x000fea0003800000 */
.L_x_6311:
[----:B------:R-:W-:-:S13]  /*0fd0*/  ISETP.GE.AND P0, PT, R0, R3, PT ;  /* 0x000000030000720c */ /* 0x000fda0003f06270 */
[----:B012---:R-:W0:Y:S01]  /*0fe0*/  @!P0 LDC.64 R8, c[0x0][0x240] ;  /* 0x00009000ff088b82 */ /* 0x007e220000000a00 */
[----:B------:R-:W-:Y:S02]  /*0ff0*/  @!P0 IMAD.IADD R11, R41, 0x1, R0 ;  /* 0x00000001290b8824 */ /* 0x000fe400078e0200 */
[----:B------:R-:W-:Y:S02]  /*1000*/  @!P0 VIADD R0, R0, 0x80 ;  /* 0x0000008000008836 */ /* 0x000fe40000000000 */
[----:B0-----:R-:W-:-:S05]  /*1010*/  @!P0 IMAD.WIDE.U32 R8, R11, 0x10, R8 ;  /* 0x000000100b088825 */ /* 0x001fca00078e0008 */
[----:B------:R2:W-:Y:S02]  /*1020*/  @!P0 STG.E.128 desc[UR4][R8.64], R4 ;  /* 0x0000000408008986 */ /* 0x0005e4000c101d04 */
.L_x_6316:
[----:B------:R-:W-:Y:S05]  /*1030*/  BSYNC B0 ;  /* 0x0000000000007941 */ /* 0x000fea0003800000 */
.L_x_6310:
        /* <DEDUP_REMOVED lines=8> */
.L_x_6317:
        /* <DEDUP_REMOVED lines=12> */
.L_x_17267:


//--------------------- .text._ZN2at6native29vectorized_elementwise_kernelILi8ENS0_13AUnaryFunctorIN3c107complexIdEES5_S5_NS0_15binary_internal10MulFunctorIS5_EEEESt5arrayIPcLm2EEEEviT0_T1_ --------------------------
	.section	.text._ZN2at6native29vectorized_elementwise_kernelILi8ENS0_13AUnaryFunctorIN3c107complexIdEES5_S5_NS0_15binary_internal10MulFunctorIS5_EEEESt5arrayIPcLm2EEEEviT0_T1_,"ax",@progbits
	.align	128
        .global         _ZN2at6native29vectorized_elementwise_kernelILi8ENS0_13AUnaryFunctorIN3c107complexIdEES5_S5_NS0_15binary_internal10MulFunctorIS5_EEEESt5arrayIPcLm2EEEEviT0_T1_
        .type           _ZN2at6native29vectorized_elementwise_kernelILi8ENS0_13AUnaryFunctorIN3c107complexIdEES5_S5_NS0_15binary_internal10MulFunctorIS5_EEEESt5arrayIPcLm2EEEEviT0_T1_,@function
        .size           _ZN2at6native29vectorized_elementwise_kernelILi8ENS0_13AUnaryFunctorIN3c107complexIdEES5_S5_NS0_15binary_internal10MulFunctorIS5_EEEESt5arrayIPcLm2EEEEviT0_T1_,(.L_x_17268 - _ZN2at6native29vectorized_elementwise_kernelILi8ENS0_13AUnaryFunctorIN3c107complexIdEES5_S5_NS0_15binary_internal10MulFunctorIS5_EEEESt5arrayIPcLm2EEEEviT0_T1_)
        .other          _ZN2at6native29vectorized_elementwise_kernelILi8ENS0_13AUnaryFunctorIN3c107complexIdEES5_S5_NS0_15binary_internal10MulFunctorIS5_EEEESt5arrayIPcLm2EEEEviT0_T1_,@"STO_CUDA_ENTRY STV_DEFAULT"
_ZN2at6native29vectorized_elementwise_kernelILi8ENS0_13AUnaryFunctorIN3c107complexIdEES5_S5_NS0_15binary_internal10MulFunctorIS5_EEEESt5arrayIPcLm2EEEEviT0_T1_:
.text._ZN2at6native29vectorized_elementwise_kernelILi8ENS0_13AUnaryFunctorIN3c107complexIdEES5_S5_NS0_15binary_internal10MulFunctorIS5_EEEESt5arrayIPcLm2EEEEviT0_T1_:
        /* <DEDUP_REMOVED lines=21> */
[----:B------:R0:W5:Y:S01]  /*0150*/  LDG.E.128 R20, desc[UR4][R42.64+0x60] ;  /* 0x000060042a147981 */ /* 0x000162000c1e1d00 */
[----:B--2---:R-:W-:-:S02]  /*0160*/  DMUL R26, R28, UR6 ;  /* 0x000000061c1a7c28 */ /* 0x004fc40008000000 */
[----:B------:R-:W-:Y:S02]  /*0170*/  DMUL R24, R30, UR6 ;  /* 0x000000061e187c28 */ /* 0x000fe40008000000 */
[----:B---3--:R-:W-:-:S04]  /*0180*/  DMUL R2, R38, UR6 ;  /* 0x0000000626027c28 */ /* 0x008fc80008000000 */
[----:B------:R-:W-:Y:S02]  /*0190*/  DFMA R26, R30, UR8, R26 ;  /* 0x000000081e1a7c2b */ /* 0x000fe4000800001a */
[----:B------:R-:W-:Y:S02]  /*01a0*/  DMUL R30, R36, UR6 ;  /* 0x00000006241e7c28 */ /* 0x000fe40008000000 */
[----:B------:R-:W-:Y:S02]  /*01b0*/  DFMA R24, R28, UR8, -R24 ;  /* 0x000000081c187c2b */ /* 0x000fe40008000818 */
[----:B------:R-:W-:Y:S02]  /*01c0*/  DFMA R28, R36, UR8, -R2 ;  /* 0x00000008241c7c2b */ /* 0x000fe40008000802 */
[----:B----4-:R-:W-:Y:S01]  /*01d0*/  DMUL R36, R34, UR6 ;  /* 0x0000000622247c28 */ /* 0x010fe20008000000 */
[----:B------:R-:W1:Y:S01]  /*01e0*/  LDC.64 R2, c[0x0][0x240] ;  /* 0x00009000ff027b82 */ /* 0x000e620000000a00 */
[----:B------:R-:W-:-:S02]  /*01f0*/  DFMA R30, R38, UR8, R30 ;  /* 0x00000008261e7c2b */ /* 0x000fc4000800001e */
[----:B-----5:R-:W-:Y:S02]  /*0200*/  DMUL R38, R4, UR6 ;  /* 0x0000000604267c28 */ /* 0x020fe40008000000 */
[C---:B0-----:R-:W-:Y:S02]  /*0210*/  DMUL R42, R32.reuse, UR6 ;  /* 0x00000006202a7c28 */ /* 0x041fe40008000000 */
[----:B------:R-:W-:Y:S02]  /*0220*/  DFMA R32, R32, UR8, -R36 ;  /* 0x0000000820207c2b */ /* 0x000fe40008000824 */
[C---:B------:R-:W-:Y:S02]  /*0230*/  DMUL R36, R6.reuse, UR6 ;  /* 0x0000000606247c28 */ /* 0x040fe40008000000 */
[----:B------:R-:W-:Y:S02]  /*0240*/  DFMA R38, R6, UR8, R38 ;  /* 0x0000000806267c2b */ /* 0x000fe40008000026 */
[----:B------:R-:W-:-:S02]  /*0250*/  DMUL R6, R10, UR6 ;  /* 0x000000060a067c28 */ /* 0x000fc40008000000 */
[----:B------:R-:W-:Y:S02]  /*0260*/  DFMA R34, R34, UR8, R42 ;  /* 0x0000000822227c2b */ /* 0x000fe4000800002a */
[----:B------:R-:W-:Y:S02]  /*0270*/  DMUL R42, R8, UR6 ;  /* 0x00000006082a7c28 */ /* 0x000fe40008000000 */
[----:B------:R-:W-:Y:S02]  /*0280*/  DFMA R36, R4, UR8, -R36 ;  /* 0x0000000804247c2b */ /* 0x000fe40008000824 */
[----:B------:R-:W-:Y:S02]  /*0290*/  DFMA R8, R8, UR8, -R6 ;  /* 0x0000000808087c2b */ /* 0x000fe40008000806 */
[----:B------:R-:W-:Y:S01]  /*02a0*/  DMUL R6, R12, UR6 ;  /* 0x000000060c067c28 */ /* 0x000fe20008000000 */
[----:B-1----:R-:W-:Y:S01]  /*02b0*/  IMAD.WIDE.U32 R2, R41, 0x10, R2 ;  /* 0x0000001029027825 */ /* 0x002fe200078e0002 */
[----:B------:R-:W-:-:S02]  /*02c0*/  DFMA R10, R10, UR8, R42 ;  /* 0x000000080a0a7c2b */ /* 0x000fc4000800002a */
[----:B------:R-:W-:Y:S02]  /*02d0*/  DMUL R4, R16, UR6 ;  /* 0x0000000610047c28 */ /* 0x000fe40008000000 */
[----:B------:R-:W-:Y:S01]  /*02e0*/  DMUL R42, R20, UR6 ;  /* 0x00000006142a7c28 */ /* 0x000fe20008000000 */
[----:B------:R-:W-:Y:S01]  /*02f0*/  IMAD.WIDE R2, R0, 0x80, R2 ;  /* 0x0000008000027825 */ /* 0x000fe200078e0202 */
[C---:B------:R-:W-:Y:S02]  /*0300*/  DFMA R6, R14.reuse, UR8, R6 ;  /* 0x000000080e067c2b */ /* 0x040fe40008000006 */
[----:B------:R-:W-:Y:S02]  /*0310*/  DMUL R40, R14, UR6 ;  /* 0x000000060e287c28 */ /* 0x000fe40008000000 */
[C---:B------:R-:W-:Y:S01]  /*0320*/  DFMA R14, R18.reuse, UR8, R4 ;  /* 0x00000008120e7c2b */ /* 0x040fe20008000004 */
[----:B------:R-:W-:Y:S01]  /*0330*/  STG.E.128 desc[UR4][R2.64+0x10], R24 ;  /* 0x0000101802007986 */ /* 0x000fe2000c101d04 */
[----:B------:R-:W-:-:S02]  /*0340*/  DMUL R44, R18, UR6 ;  /* 0x00000006122c7c28 */ /* 0x000fc40008000000 */
[C---:B------:R-:W-:Y:S01]  /*0350*/  DFMA R18, R22.reuse, UR8, R42 ;  /* 0x0000000816127c2b */ /* 0x040fe2000800002a */
[----:B------:R-:W-:Y:S01]  /*0360*/  STG.E.128 desc[UR4][R2.64], R36 ;  /* 0x0000002402007986 */ /* 0x000fe2000c101d04 */
[----:B------:R-:W-:Y:S02]  /*0370*/  DMUL R22, R22, UR6 ;  /* 0x0000000616167c28 */ /* 0x000fe40008000000 */
[----:B------:R-:W-:Y:S01]  /*0380*/  DFMA R4, R12, UR8, -R40 ;  /* 0x000000080c047c2b */ /* 0x000fe20008000828 */
[----:B------:R-:W-:Y:S01]  /*0390*/  STG.E.128 desc[UR4][R2.64+0x20], R28 ;  /* 0x0000201c02007986 */ /* 0x000fe2000c101d04 */
[----:B------:R-:W-:-:S03]  /*03a0*/  DFMA R12, R16, UR8, -R44 ;  /* 0x00000008100c7c2b */ /* 0x000fc6000800082c */
[----:B------:R-:W-:Y:S01]  /*03b0*/  STG.E.128 desc[UR4][R2.64+0x30], R32 ;  /* 0x0000302002007986 */ /* 0x000fe2000c101d04 */
[----:B------:R-:W-:-:S03]  /*03c0*/  DFMA R16, R20, UR8, -R22 ;  /* 0x0000000814107c2b */ /* 0x000fc60008000816 */
[----:B------:R-:W-:Y:S04]  /*03d0*/  STG.E.128 desc[UR4][R2.64+0x40], R12 ;  /* 0x0000400c02007986 */ /* 0x000fe8000c101d04 */
[----:B------:R-:W-:Y:S04]  /*03e0*/  STG.E.128 desc[UR4][R2.64+0x50], R8 ;  /* 0x0000500802007986 */ /* 0x000fe8000c101d04 */
[----:B------:R-:W-:Y:S04]  /*03f0*/  STG.E.128 desc[UR4][R2.64+0x60], R16 ;  /* 0x0000601002007986 */ /* 0x000fe8000c101d04 */
[----:B------:R-:W-:Y:S01]  /*0400*/  STG.E.128 desc[UR4][R2.64+0x70], R4 ;  /* 0x0000700402007986 */ /* 0x000fe2000c101d04 */
[----:B------:R-:W-:Y:S05]  /*0410*/  EXIT ;  /* 0x000000000000794d */ /* 0x000fea0003800000 */
.L_x_6318:
        /* <DEDUP_REMOVED lines=164> */
.L_x_6321:
[----:B------:R-:W-:-:S13]  /*0e60*/  ISETP.GE.AND P0, PT, R0, R3, PT ;  /* 0x000000030000720c */ /* 0x000fda0003f06270 */
[----:B------:R-:W-:Y:S05]  /*0e70*/  @P0 BRA `(.L_x_6323) ;  /* 0x0000000000300947 */ /* 0x000fea0003800000 */
[----:B0-----:R-:W0:Y:S01]  /*0e80*/  LDC.64 R8, c[0x0][0x240] ;  /* 0x00009000ff087b82 */ /* 0x001e220000000a00 */
[----:B------:R-:W-:Y:S01]  /*0e90*/  IMAD.IADD R11, R41, 0x1, R0 ;  /* 0x00000001290b7824 */ /* 0x000fe200078e0200 */
[----:B------:R-:W-:-:S03]  /*0ea0*/  IADD3 R0, R0, 0x80, RZ ;  /* 0x0000008000007810 */ /* 0x000fc60007ffe0ff */
[----:B0-----:R-:W-:-:S05]  /*0eb0*/  IMAD.WIDE.U32 R8, R11, 0x10, R8 ;  /* 0x000000100b087825 */ /* 0x001fca00078e0008 */
[----:B------:R1:W-:Y:S02]  /*0ec0*/  STG.E.128 desc[UR4][R8.64], R16 ;  /* 0x0000001008007986 */ /* 0x0003e4000c101d04 */
.L_x_6322:
[----:B------:R-:W-:-:S13]  /*0ed0*/  ISETP.GE.AND P0, PT, R0, R3, PT ;  /* 0x000000030000720c */ /* 0x000fda0003f06270 */
[----:B------:R-:W-:Y:S05]  /*0ee0*/  @P0 BRA `(.L_x_6324) ;  /* 0x0000000000340947 */ /* 0x000fea0003800000 */
[----:B01----:R-:W0:Y:S01]  /*0ef0*/  LDC.64 R8, c[0x0][0x240] ;  /* 0x00009000ff087b82 */ /* 0x003e220000000a00 */
[----:B------:R-:W-:Y:S02]  /*0f00*/  IMAD.IADD R11, R41, 0x1, R0 ;  /* 0x00000001290b7824 */ /* 0x000fe400078e0200 */
[----:B------:R-:W-:Y:S02]  /*0f10*/  VIADD R0, R0, 0x80 ;  /* 0x0000008000007836 */ /* 0x000fe40000000000 */
[----:B0-----:R-:W-:-:S05]  /*0f20*/  IMAD.WIDE.U32 R8, R11, 0x10, R8 ;  /* 0x000000100b087825 */ /* 0x001fca00078e0008 */
[----:B------:R1:W-:Y:S02]  /*0f30*/  STG.E.128 desc[UR4][R8.64], R20 ;  /* 0x0000001408007986 */ /* 0x0003e4000c101d04 */
.L_x_6323:
        /* <DEDUP_REMOVED lines=8> */
.L_x_6324:
[----:B------:R-:W-:Y:S05]  /*0fc0*/  BSYNC B1 ;  /* 0x0000000000017941 */ /* 0x000fea0003800000 */
.L_x_6320:
[----:B------:R-:W-:-:S13]  /*0fd0*/  ISETP.GE.AND P0, PT, R0, R3, PT ;  /* 0x000000030000720c */ /* 0x000fda0003f06270 */
[----:B012---:R-:W0:Y:S01]  /*0fe0*/  @!P0 LDC.64 R8, c[0x0][0x240] ;  /* 0x00009000ff088b82 */ /* 0x007e220000000a00 */
[----:B------:R-:W-:Y:S02]  /*0ff0*/  @!P0 IMAD.IADD R11, R41, 0x1, R0 ;  /* 0x00000001290b8824 */ /* 0x000fe400078e0200 */
[----:B------:R-:W-:Y:S02]  /*1000*/  @!P0 VIADD R0, R0, 0x80 ;  /* 0x0000008000008836 */ /* 0x000fe40000000000 */
[----:B0-----:R-:W-:-:S05]  /*1010*/  @!P0 IMAD.WIDE.U32 R8, R11, 0x10, R8 ;  /* 0x000000100b088825 */ /* 0x001fca00078e0008 */
[----:B------:R2:W-:Y:S02]  /*1020*/  @!P0 STG.E.128 desc[UR4][R8.64], R4 ;  /* 0x0000000408008986 */ /* 0x0005e4000c101d04 */
.L_x_6325:
[----:B------:R-:W-:Y:S05]  /*1030*/  BSYNC B0 ;  /* 0x0000000000007941 */ /* 0x000fea0003800000 */
.L_x_6319:
        /* <DEDUP_REMOVED lines=8> */
.L_x_6326:
        /* <DEDUP_REMOVED lines=12> */
.L_x_17268:


//--------------------- .text._ZN2at6native18elementwise_kernelILi128ELi4EZNS0_15gpu_kernel_implINS0_13BinaryFunctorIN3c107complexIdEES6_S6_NS0_15binary_internal10MulFunctorIS6_EEEEEEvRNS_18TensorIteratorBaseERKT_EUliE_EEviT1_ --------------------------
	.section	.text._ZN2at6native18elementwise_kernelILi128ELi4EZNS0_15gpu_kernel_implINS0_13BinaryFunctorIN3c107complexIdEES6_S6_NS0_15binary_internal10MulFunctorIS6_EEEEEEvRNS_18TensorIteratorBaseERKT_EUliE_EEviT1_,"ax",@progbits
	.align	128
        .global         _ZN2at6native18elementwise_kernelILi128ELi4EZNS0_15gpu_kernel_implINS0_13BinaryFunctorIN3c107complexIdEES6_S6_NS0_15binary_internal10MulFunctorIS6_EEEEEEvRNS_18TensorIteratorBaseERKT_EUliE_EEviT1_
        .type           _ZN2at6native18elementwise_kernelILi128ELi4EZNS0_15gpu_kernel_implINS0_13BinaryFunctorIN3c107complexIdEES6_S6_NS0_15binary_internal10MulFunctorIS6_EEEEEEvRNS_18TensorIteratorBaseERKT_EUliE_EEviT1_,@function
        .size           _ZN2at6native18elementwise_kernelILi128ELi4EZNS0_15gpu_kernel_implINS0_13BinaryFunctorIN3c107complexIdEES6_S6_NS0_15binary_internal10MulFunctorIS6_EEEEEEvRNS_18TensorIteratorBaseERKT_EUliE_EEviT1_,(.L_x_17269 - _ZN2at6native18elementwise_kernelILi128ELi4EZNS0_15gpu_kernel_implINS0_13BinaryFunctorIN3c107complexIdEES6_S6_NS0_15binary_internal10MulFunctorIS6_EEEEEEvRNS_18TensorIteratorBaseERKT_EUliE_EEviT1_)
        .other          _ZN2at6native18elementwise_kernelILi128ELi4EZNS0_15gpu_kernel_implINS0_13BinaryFunctorIN3c107complexIdEES6_S6_NS0_15binary_internal10MulFunctorIS6_EEEEEEvRNS_18TensorIteratorBaseERKT_EUliE_EEviT1_,@"STO_CUDA_ENTRY STV_DEFAULT"
_ZN2at6native18elementwise_kernelILi128ELi4EZNS0_15gpu_kernel_implINS0_13BinaryFunctorIN3c107complexIdEES6_S6_NS0_15binary_internal10MulFunctorIS6_EEEEEEvRNS_18TensorIteratorBaseERKT_EUliE_EEviT1_:
.text._ZN2at6native18elementwise_kernelILi128ELi4EZNS0_15gpu_kernel_implINS0_13BinaryFunctorIN3c107complexIdEES6_S6_NS0_15binary_internal10MulFunctorIS6_EEEEEEvRNS_18TensorIteratorBaseERKT_EUliE_EEviT1_:
        /* <DEDUP_REMOVED lines=365> */
.L_x_6329:
        /* <DEDUP_REMOVED lines=22> */
.L_x_6333:
[----:B------:R-:W2:Y:S01]  /*1830*/  LDG.E.U8 R4, desc[UR36][R4.64] ;  /* 0x0000002404047981 */ /* 0x000ea2000c1e1100 */
[----:B------:R-:W-:Y:S01]  /*1840*/  CS2R R18, SRZ ;  /* 0x0000000000127805 */ /* 0x000fe2000001ff00 */
[----:B--2---:R0:W1:Y:S01]  /*1850*/  I2F.F64.U16 R16, R4 ;  /* 0x0000000400107312 */ /* 0x0040620000101800 */
[----:B------:R-:W-:Y:S05]  /*1860*/  BRA `(.L_x_6335) ;  /* 0x0000000c00c87947 */ /* 0x000fea0003800000 */
.L_x_6332:
        /* <DEDUP_REMOVED lines=10> */
.L_x_6337:
[----:B------:R-:W2:Y:S01]  /*1910*/  LDG.E R4, desc[UR36][R4.64] ;  /* 0x0000002404047981 */ /* 0x000ea2000c1e1900 */
[----:B------:R-:W-:Y:S01]  /*1920*/  CS2R R18, SRZ ;  /* 0x0000000000127805 */ /* 0x000fe2000001ff00 */
[----:B--2---:R0:W1:Y:S01]  /*1930*/  I2F.F64 R16, R4 ;  /* 0x0000000400107312 */ /* 0x0040620000201c00 */
[----:B------:R-:W-:Y:S05]  /*1940*/  BRA `(.L_x_6335) ;  /* 0x0000000c00907947 */ /* 0x000fea0003800000 */
.L_x_6336:
[----:B------:R-:W2:Y:S01]  /*1950*/  LDG.E.U16 R4, desc[UR36][R4.64] ;  /* 0x0000002404047981 */ /* 0x000ea2000c1e1500 */
[----:B------:R-:W-:Y:S01]  /*1960*/  CS2R R18, SRZ ;  /* 0x0000000000127805 */ /* 0x000fe2000001ff00 */
[----:B--2---:R0:W1:Y:S01]  /*1970*/  I2F.F64.S16 R16, R4 ;  /* 0x0000000400107312 */ /* 0x0040620000101c00 */
[----:B------:R-:W-:Y:S05]  /*1980*/  BRA `(.L_x_6335) ;  /* 0x0000000c00807947 */ /* 0x000fea0003800000 */
.L_x_6331:
        /* <DEDUP_REMOVED lines=11> */
.L_x_6339:
[----:B------:R-:W2:Y:S01]  /*1a40*/  LDG.E.U16 R0, desc[UR36][R4.64] ;  /* 0x0000002404007981 */ /* 0x000ea2000c1e1500 */
[----:B------:R-:W-:Y:S01]  /*1a50*/  CS2R R18, SRZ ;  /* 0x0000000000127805 */ /* 0x000fe2000001ff00 */
[----:B--2---:R-:W-:-:S05]  /*1a60*/  HADD2.F32 R0, -RZ, R0.H0_H0 ;  /* 0x20000000ff007230 */ /* 0x004fca0000004100 */
[----:B------:R-:W-:-:S04]  /*1a70*/  FMUL.FTZ R0, R0, 1 ;  /* 0x3f80000000007820 */ /* 0x000fc80000410000 */
[----:B------:R0:W1:Y:S01]  /*1a80*/  F2F.F64.F32 R16, R0 ;  /* 0x0000000000107310 */ /* 0x0000620000201800 */
[----:B------:R-:W-:Y:S05]  /*1a90*/  BRA `(.L_x_6335) ;  /* 0x0000000c003c7947 */ /* 0x000fea0003800000 */
.L_x_6338:
        /* <DEDUP_REMOVED lines=12> */
.L_x_6341:
        /* <DEDUP_REMOVED lines=8> */
.L_x_6340:
[----:B------:R0:W5:Y:S01]  /*1be0*/  LDG.E.64 R16, desc[UR36][R4.64] ;  /* 0x0000002404107981 */ /* 0x000162000c1e1b00 */
[----:B------:R-:W-:Y:S01]  /*1bf0*/  CS2R R18, SRZ ;  /* 0x0000000000127805 */ /* 0x000fe2000001ff00 */
[----:B------:R-:W-:Y:S06]  /*1c00*/  BRA `(.L_x_6335) ;  /* 0x0000000800e07947 */ /* 0x000fec0003800000 */
.L_x_6330:
        /* <DEDUP_REMOVED lines=14> */
.L_x_6344:
[----:B------:R0:W5:Y:S01]  /*1cf0*/  LDG.E.128 R16, desc[UR36][R4.64] ;  /* 0x0000002404107981 */ /* 0x000162000c1e1d00 */
[----:B------:R-:W-:Y:S05]  /*1d00*/  BRA `(.L_x_6335) ;  /* 0x0000000800a07947 */ /* 0x000fea0003800000 */
.L_x_6343:
        /* <DEDUP_REMOVED lines=29> */
.L_x_6346:
        /* <DEDUP_REMOVED lines=16> */
.L_x_6345:
[----:B------:R-:W2:Y:S01]  /*1fe0*/  LDG.E.U16 R0, desc[UR36][R4.64] ;  /* 0x0000002404007981 */ /* 0x000ea2000c1e1500 */
[----:B------:R-:W-:Y:S01]  /*1ff0*/  CS2R R18, SRZ ;  /* 0x0000000000127805 */ /* 0x000fe2000001ff00 */
[----:B--2---:R-:W-:-:S04]  /*2000*/  IMAD.U32 R0, R0, 0x10000, RZ ;  /* 0x0001000000007824 */ /* 0x004fc800078e00ff */
[----:B------:R-:W-:-:S04]  /*2010*/  FMUL.FTZ R0, R0, 1 ;  /* 0x3f80000000007820 */ /* 0x000fc80000410000 */
[----:B------:R0:W1:Y:S01]  /*2020*/  F2F.F64.F32 R16, R0 ;  /* 0x0000000000107310 */ /* 0x0000620000201800 */
[----:B------:R-:W-:Y:S05]  /*2030*/  BRA `(.L_x_6335) ;  /* 0x0000000400d47947 */ /* 0x000fea0003800000 */
.L_x_6342:
        /* <DEDUP_REMOVED lines=12> */
.L_x_6349:
        /* <DEDUP_REMOVED lines=21> */
.L_x_6353:
[----:B------:R-:W-:Y:S05]  /*2250*/  BSYNC B1 ;  /* 0x0000000000017941 */ /* 0x000fea0003800000 */
.L_x_6352:
[----:B------:R-:W-:Y:S01]  /*2260*/  LEA R5, R0, 0x3b800000, 0x17 ;  /* 0x3b80000000057811 */ /* 0x000fe200078eb8ff */
[----:B------:R-:W-:-:S05]  /*2270*/  IMAD.SHL.U32 R0, R3, 0x100000, RZ ;  /* 0x0010000003007824 */ /* 0x000fca00078e00ff */
[----:B------:R-:W-:-:S07]  /*2280*/  LOP3.LUT R0, R5, R0, R6, 0xfe, !PT ;  /* 0x0000000005007212 */ /* 0x000fce00078efe06 */
.L_x_6351:
[----:B------:R-:W-:Y:S05]  /*2290*/  BSYNC B0 ;  /* 0x0000000000007941 */ /* 0x000fea0003800000 */
.L_x_6350:
[----:B------:R-:W-:Y:S01]  /*22a0*/  FMUL.FTZ R0, R0, 1 ;  /* 0x3f80000000007820 */ /* 0x000fe20000410000 */
[----:B------:R-:W-:-:S03]  /*22b0*/  CS2R R18, SRZ ;  /* 0x0000000000127805 */ /* 0x000fc6000001ff00 */
[----:B------:R2:W3:Y:S01]  /*22c0*/  F2F.F64.F32 R16, R0 ;  /* 0x0000000000107310 */ /* 0x0004e20000201800 */
[----:B------:R-:W-:Y:S05]  /*22d0*/  BRA `(.L_x_6335) ;  /* 0x00000004002c7947 */ /* 0x000fea0003800000 */
.L_x_6348:
        /* <DEDUP_REMOVED lines=21> */
.L_x_6357:
[----:B------:R-:W-:Y:S05]  /*2430*/  BSYNC B1 ;  /* 0x0000000000017941 */ /* 0x000fea0003800000 */
.L_x_6356:
[----:B------:R-:W-:Y:S01]  /*2440*/  LEA R5, R0, 0x37800000, 0x17 ;  /* 0x3780000000057811 */ /* 0x000fe200078eb8ff */
[----:B------:R-:W-:-:S05]  /*2450*/  IMAD.SHL.U32 R0, R3, 0x200000, RZ ;  /* 0x0020000003007824 */ /* 0x000fca00078e00ff */
[----:B------:R-:W-:-:S07]  /*2460*/  LOP3.LUT R0, R5, R0, R6, 0xfe, !PT ;  /* 0x0000000005007212 */ /* 0x000fce00078efe06 */
.L_x_6355:
[----:B------:R-:W-:Y:S05]  /*2470*/  BSYNC B0 ;  /* 0x0000000000007941 */ /* 0x000fea0003800000 */
.L_x_6354:
[----:B------:R-:W-:Y:S01]  /*2480*/  FMUL.FTZ R0, R0, 1 ;  /* 0x3f80000000007820 */ /* 0x000fe20000410000 */
[----:B------:R-:W-:-:S03]  /*2490*/  CS2R R18, SRZ ;  /* 0x0000000000127805 */ /* 0x000fc6000001ff00 */
[----:B------:R4:W0:Y:S01]  /*24a0*/  F2F.F64.F32 R16, R0 ;  /* 0x0000000000107310 */ /* 0x0008220000201800 */
[----:B------:R-:W-:Y:S05]  /*24b0*/  BRA `(.L_x_6335) ;  /* 0x0000000000b47947 */ /* 0x000fea0003800000 */
.L_x_6347:
        /* <DEDUP_REMOVED lines=14> */
.L_x_6361:
[----:B------:R-:W-:Y:S05]  /*25a0*/  BSYNC B0 ;  /* 0x0000000000007941 */ /* 0x000fea0003800000 */
.L_x_6360:
[----:B------:R-:W-:Y:S01]  /*25b0*/  FMUL.FTZ R0, R0, 1 ;  /* 0x3f80000000007820 */ /* 0x000fe20000410000 */
[----:B------:R-:W-:-:S03]  /*25c0*/  CS2R R18, SRZ ;  /* 0x0000000000127805 */ /* 0x000fc6000001ff00 */
[----:B------:R0:W1:Y:S01]  /*25d0*/  F2F.F64.F32 R16, R0 ;  /* 0x0000000000107310 */ /* 0x0000620000201800 */
[----:B------:R-:W-:Y:S05]  /*25e0*/  BRA `(.L_x_6335) ;  /* 0x0000000000687947 */ /* 0x000fea0003800000 */
.L_x_6334:
        /* <DEDUP_REMOVED lines=16> */
.L_x_6362:
[----:B------:R-:W-:Y:S02]  /*26f0*/  CS2R R16, SRZ ;  /* 0x0000000000107805 */ /* 0x000fe4000001ff00 */
[----:B------:R-:W-:Y:S01]  /*2700*/  CS2R R18, SRZ ;  /* 0x0000000000127805 */ /* 0x000fe2000001ff00 */
[----:B------:R-:W-:Y:S06]  /*2710*/  BRA `(.L_x_6335) ;  /* 0x00000000001c7947 */ /* 0x000fec0003800000 */
.L_x_6359:
[----:B------:R-:W2:Y:S01]  /*2720*/  LDG.E.64 R16, desc[UR36][R4.64] ;  /* 0x0000002404107981 */ /* 0x000ea2000c1e1b00 */
[----:B------:R-:W-:Y:S01]  /*2730*/  CS2R R18, SRZ ;  /* 0x0000000000127805 */ /* 0x000fe2000001ff00 */
[----:B--2---:R-:W0:Y:S01]  /*2740*/  I2F.F64.U64 R16, R16 ;  /* 0x0000001000107312 */ /* 0x004e220000301800 */
[----:B------:R-:W-:Y:S05]  /*2750*/  BRA `(.L_x_6335) ;  /* 0x00000000000c7947 */ /* 0x000fea0003800000 */
.L_x_6358:
[----:B------:R-:W2:Y:S01]  /*2760*/  LDG.E R4, desc[UR36][R4.64] ;  /* 0x0000002404047981 */ /* 0x000ea2000c1e1900 */
[----:B------:R-:W-:Y:S01]  /*2770*/  CS2R R18, SRZ ;  /* 0x0000000000127805 */ /* 0x000fe2000001ff00 */
[----:B--2---:R0:W1:Y:S06]  /*2780*/  I2F.F64.U32 R16, R4 ;  /* 0x0000000400107312 */ /* 0x00406c0000201800 */
.L_x_6335:
[----:B0-----:R-:W2:Y:S01]  /*2790*/  LDC.U8 R4, c[0x0][0x493] ;  /* 0x000124c0ff047b82 */ /* 0x001ea20000000000 */
[----:B------:R-:W-:Y:S02]  /*27a0*/  ULDC.64 UR4, c[0x0][0x488] ;  /* 0x0001220000047ab9 */ /* 0x000fe40000000a00 */
[----:B------:R-:W-:-:S05]  /*27b0*/  IADD3 R2, P1, R2, UR4, RZ ;  /* 0x0000000402027c10 */ /* 0x000fca000ff3e0ff */
[----:B------:R-:W-:Y:S01]  /*27c0*/  IMAD.X R3, RZ, RZ, UR5, P1 ;  /* 0x00000005ff037e24 */ /* 0x000fe200088e06ff */
[----:B--2-4-:R-:W-:-:S04]  /*27d0*/  PRMT R0, R4, 0x9910, RZ ;  /* 0x0000991004007816 */ /* 0x014fc800000000ff */
        /* <DEDUP_REMOVED lines=12> */
[----:B--2---:R0:W2:Y:S01]  /*28a0*/  I2F.F64.S16 R4, R2 ;  /* 0x0000000200047312 */ /* 0x0040a20000101c00 */
[----:B------:R-:W-:Y:S05]  /*28b0*/  BRA `(.L_x_6368) ;  /* 0x0000000c00d87947 */ /* 0x000fea0003800000 */
.L_x_6366:
[----:B------:R-:W2:Y:S01]  /*28c0*/  LDG.E.U8 R2, desc[UR36][R2.64] ;  /* 0x0000002402027981 */ /* 0x000ea2000c1e1100 */
[----:B------:R-:W-:Y:S01]  /*28d0*/  CS2R R6, SRZ ;  /* 0x0000000000067805 */ /* 0x000fe2000001ff00 */
[----:B--2---:R0:W2:Y:S01]  /*28e0*/  I2F.F64.U16 R4, R2 ;  /* 0x0000000200047312 */ /* 0x0040a20000101800 */
[----:B------:R-:W-:Y:S05]  /*28f0*/  BRA `(.L_x_6368) ;  /* 0x0000000c00c87947 */ /* 0x000fea0003800000 */
.L_x_6365:
        /* <DEDUP_REMOVED lines=10> */
.L_x_6370:
[----:B------:R-:W2:Y:S01]  /*29a0*/  LDG.E R2, desc[UR36][R2.64] ;  /* 0x0000002402027981 */ /* 0x000ea2000c1e1900 */
[----:B------:R-:W-:Y:S01]  /*29b0*/  CS2R R6, SRZ ;  /* 0x0000000000067805 */ /* 0x000fe2000001ff00 */
[----:B--2---:R2:W4:Y:S01]  /*29c0*/  I2F.F64 R4, R2 ;  /* 0x0000000200047312 */ /* 0x0045220000201c00 */
[----:B------:R-:W-:Y:S05]  /*29d0*/  BRA `(.L_x_6368) ;  /* 0x0000000c00907947 */ /* 0x000fea0003800000 */
.L_x_6369:
[----:B------:R-:W2:Y:S01]  /*29e0*/  LDG.E.U16 R2, desc[UR36][R2.64] ;  /* 0x0000002402027981 */ /* 0x000ea2000c1e1500 */
[----:B------:R-:W-:Y:S01]  /*29f0*/  CS2R R6, SRZ ;  /* 0x0000000000067805 */ /* 0x000fe2000001ff00 */
[----:B--2---:R0:W2:Y:S01]  /*2a00*/  I2F.F64.S16 R4, R2 ;  /* 0x0000000200047312 */ /* 0x0040a20000101c00 */
[----:B------:R-:W-:Y:S05]  /*2a10*/  BRA `(.L_x_6368) ;  /* 0x0000000c00807947 */ /* 0x000fea0003800000 */
.L_x_6364:
        /* <DEDUP_REMOVED lines=11> */
.L_x_6372:
[----:B------:R-:W2:Y:S01]  /*2ad0*/  LDG.E.U16 R0, desc[UR36][R2.64] ;  /* 0x0000002402007981 */ /* 0x000ea2000c1e1500 */
[----:B------:R-:W-:Y:S01]  /*2ae0*/  CS2R R6, SRZ ;  /* 0x0000000000067805 */ /* 0x000fe2000001ff00 */
[----:B--2---:R-:W-:-:S05]  /*2af0*/  HADD2.F32 R0, -RZ, R0.H0_H0 ;  /* 0x20000000ff007230 */ /* 0x004fca0000004100 */
[----:B------:R-:W-:-:S04]  /*2b00*/  FMUL.FTZ R0, R0, 1 ;  /* 0x3f80000000007820 */ /* 0x000fc80000410000 */
[----:B------:R0:W2:Y:S01]  /*2b10*/  F2F.F64.F32 R4, R0 ;  /* 0x0000000000047310 */ /* 0x0000a20000201800 */
[----:B------:R-:W-:Y:S05]  /*2b20*/  BRA `(.L_x_6368) ;  /* 0x0000000c003c7947 */ /* 0x000fea0003800000 */
.L_x_6371:
        /* <DEDUP_REMOVED lines=10> */
[----:B------:R-:W2:Y:S01]  /*2bd0*/  F2F.F64.F32 R4, R4 ;  /* 0x0000000400047310 */ /* 0x000ea20000201800 */
[----:B------:R-:W-:Y:S05]  /*2be0*/  BRA `(.L_x_6368) ;  /* 0x0000000c000c7947 */ /* 0x000fea0003800000 */
.L_x_6374:
[----:B------:R-:W2:Y:S02]  /*2bf0*/  LDG.E R0, desc[UR36][R2.64] ;  /* 0x0000002402007981 */ /* 0x000ea4000c1e1900 */
[--C-:B--2---:R-:W-:Y:S02]  /*2c00*/  HADD2.F32 R4, -RZ, R0.reuse.H1_H1 ;  /* 0x30000000ff047230 */ /* 0x104fe40000004100 */
[----:B------:R-:W-:-:S03]  /*2c10*/  HADD2.F32 R0, -RZ, R0.H0_H0 ;  /* 0x20000000ff007230 */ /* 0x000fc60000004100 */
[----:B------:R-:W-:Y:S02]  /*2c20*/  FMUL.FTZ R6, R4, 1 ;  /* 0x3f80000004067820 */ /* 0x000fe40000410000 */
[----:B------:R-:W-:-:S04]  /*2c30*/  FMUL.FTZ R0, R0, 1 ;  /* 0x3f80000000007820 */ /* 0x000fc80000410000 */
[----:B------:R-:W0:Y:S08]  /*2c40*/  F2F.F64.F32 R6, R6 ;  /* 0x0000000600067310 */ /* 0x000e300000201800 */
[----:B------:R2:W4:Y:S01]  /*2c50*/  F2F.F64.F32 R4, R0 ;  /* 0x0000000000047310 */ /* 0x0005220000201800 */
[----:B------:R-:W-:Y:S05]  /*2c60*/  BRA `(.L_x_6368) ;  /* 0x0000000800ec7947 */ /* 0x000fea0003800000 */
.L_x_6373:
[----:B------:R0:W5:Y:S01]  /*2c70*/  LDG.E.64 R4, desc[UR36][R2.64] ;  /* 0x0000002402047981 */ /* 0x000162000c1e1b00 */
[----:B------:R-:W-:Y:S01]  /*2c80*/  CS2R R6, SRZ ;  /* 0x0000000000067805 */ /* 0x000fe2000001ff00 */
[----:B------:R-:W-:Y:S06]  /*2c90*/  BRA `(.L_x_6368) ;  /* 0x0000000800e07947 */ /* 0x000fec0003800000 */
.L_x_6363:
        /* <DEDUP_REMOVED lines=14> */
.L_x_6377:
[----:B------:R0:W5:Y:S01]  /*2d80*/  LDG.E.128 R4, desc[UR36][R2.64] ;  /* 0x0000002402047981 */ /* 0x000162000c1e1d00 */
[----:B------:R-:W-:Y:S05]  /*2d90*/  BRA `(.L_x_6368) ;  /* 0x0000000800a07947 */ /* 0x000fea0003800000 */
.L_x_6376:
        /* <DEDUP_REMOVED lines=29> */
.L_x_6379:
        /* <DEDUP_REMOVED lines=16> */
.L_x_6378:
[----:B------:R-:W2:Y:S01]  /*3070*/  LDG.E.U16 R0, desc[UR36][R2.64] ;  /* 0x0000002402007981 */ /* 0x000ea2000c1e1500 */
[----:B------:R-:W-:Y:S01]  /*3080*/  CS2R R6, SRZ ;  /* 0x0000000000067805 */ /* 0x000fe2000001ff00 */
[----:B--2---:R-:W-:-:S04]  /*3090*/  IMAD.U32 R0, R0, 0x10000, RZ ;  /* 0x0001000000007824 */ /* 0x004fc800078e00ff */
[----:B------:R-:W-:-:S04]  /*30a0*/  FMUL.FTZ R0, R0, 1 ;  /* 0x3f80000000007820 */ /* 0x000fc80000410000 */
[----:B------:R0:W2:Y:S01]  /*30b0*/  F2F.F64.F32 R4, R0 ;  /* 0x0000000000047310 */ /* 0x0000a20000201800 */
[----:B------:R-:W-:Y:S05]  /*30c0*/  BRA `(.L_x_6368) ;  /* 0x0000000400d47947 */ /* 0x000fea0003800000 */
.L_x_6375:
        /* <DEDUP_REMOVED lines=10> */
[----:B--2---:R0:W2:Y:S01]  /*3170*/  I2F.F64.U16 R4, R2 ;  /* 0x0000000200047312 */ /* 0x0040a20000101800 */
[----:B------:R-:W-:Y:S05]  /*3180*/  BRA `(.L_x_6368) ;  /* 0x0000000400a47947 */ /* 0x000fea0003800000 */
.L_x_6382:
        /* <DEDUP_REMOVED lines=21> */
.L_x_6386:
[----:B------:R-:W-:Y:S05]  /*32e0*/  BSYNC B1 ;  /* 0x0000000000017941 */ /* 0x000fea0003800000 */
.L_x_6385:
[----:B------:R-:W-:Y:S01]  /*32f0*/  LEA R3, R0, 0x3b800000, 0x17 ;  /* 0x3b80000000037811 */ /* 0x000fe200078eb8ff */
[----:B------:R-:W-:-:S05]  /*3300*/  IMAD.SHL.U32 R0, R2, 0x100000, RZ ;  /* 0x0010000002007824 */ /* 0x000fca00078e00ff */
[----:B------:R-:W-:-:S07]  /*3310*/  LOP3.LUT R0, R3, R0, R4, 0xfe, !PT ;  /* 0x0000000003007212 */ /* 0x000fce00078efe04 */
.L_x_6384:
[----:B------:R-:W-:Y:S05]  /*3320*/  BSYNC B0 ;  /* 0x0000000000007941 */ /* 0x000fea0003800000 */
.L_x_6383:
[----:B------:R-:W-:Y:S01]  /*3330*/  FMUL.FTZ R0, R0, 1 ;  /* 0x3f80000000007820 */ /* 0x000fe20000410000 */
[----:B------:R-:W-:-:S03]  /*3340*/  CS2R R6, SRZ ;  /* 0x0000000000067805 */ /* 0x000fc6000001ff00 */
[----:B------:R0:W2:Y:S01]  /*3350*/  F2F.F64.F32 R4, R0 ;  /* 0x0000000000047310 */ /* 0x0000a20000201800 */
[----:B------:R-:W-:Y:S05]  /*3360*/  BRA `(.L_x_6368) ;  /* 0x00000004002c7947 */ /* 0x000fea0003800000 */
.L_x_6381:
        /* <DEDUP_REMOVED lines=21> */
.L_x_6390:
[----:B------:R-:W-:Y:S05]  /*34c0*/  BSYNC B1 ;  /* 0x0000000000017941 */ /* 0x000fea0003800000 */
.L_x_6389:
[----:B------:R-:W-:Y:S01]  /*34d0*/  LEA R3, R0, 0x37800000, 0x17 ;  /* 0x3780000000037811 */ /* 0x000fe200078eb8ff */
[----:B------:R-:W-:-:S05]  /*34e0*/  IMAD.SHL.U32 R0, R2, 0x200000, RZ ;  /* 0x0020000002007824 */ /* 0x000fca00078e00ff */
[----:B------:R-:W-:-:S07]  /*34f0*/  LOP3.LUT R0, R3, R0, R4, 0xfe, !PT ;  /* 0x0000000003007212 */ /* 0x000fce00078efe04 */
.L_x_6388:
[----:B------:R-:W-:Y:S05]  /*3500*/  BSYNC B0 ;  /* 0x0000000000007941 */ /* 0x000fea0003800000 */
.L_x_6387:
[----:B------:R-:W-:Y:S01]  /*3510*/  FMUL.FTZ R0, R0, 1 ;  /* 0x3f80000000007820 */ /* 0x000fe20000410000 */
[----:B------:R-:W-:-:S03]  /*3520*/  CS2R R6, SRZ ;  /* 0x0000000000067805 */ /* 0x000fc6000001ff00 */
[----:B------:R0:W2:Y:S01]  /*3530*/  F2F.F64.F32 R4, R0 ;  /* 0x0000000000047310 */ /* 0x0000a20000201800 */
[----:B------:R-:W-:Y:S05]  /*3540*/  BRA `(.L_x_6368) ;  /* 0x0000000000b47947 */ /* 0x000fea0003800000 */
.L_x_6380:
        /* <DEDUP_REMOVED lines=14> */
.L_x_6394:
[----:B------:R-:W-:Y:S05]  /*3630*/  BSYNC B0 ;  /* 0x0000000000007941 */ /* 0x000fea0003800000 */
.L_x_6393:
[----:B------:R-:W-:Y:S01]  /*3640*/  FMUL.FTZ R0, R0, 1 ;  /* 0x3f80000000007820 */ /* 0x000fe20000410000 */
[----:B------:R-:W-:-:S03]  /*3650*/  CS2R R6, SRZ ;  /* 0x0000000000067805 */ /* 0x000fc6000001ff00 */
[----:B------:R0:W2:Y:S01]  /*3660*/  F2F.F64.F32 R4, R0 ;  /* 0x0000000000047310 */ /* 0x0000a20000201800 */
[----:B------:R-:W-:Y:S05]  /*3670*/  BRA `(.L_x_6368) ;  /* 0x0000000000687947 */ /* 0x000fea0003800000 */
.L_x_6367:
        /* <DEDUP_REMOVED lines=16> */
.L_x_6395:
[----:B------:R-:W-:Y:S02]  /*3780*/  CS2R R4, SRZ ;  /* 0x0000000000047805 */ /* 0x000fe4000001ff00 */
[----:B------:R-:W-:Y:S01]  /*3790*/  CS2R R6, SRZ ;  /* 0x0000000000067805 */ /* 0x000fe2000001ff00 */
[----:B------:R-:W-:Y:S06]  /*37a0*/  BRA `(.L_x_6368) ;  /* 0x00000000001c7947 */ /* 0x000fec0003800000 */
.L_x_6392:
[----:B------:R-:W2:Y:S01]  /*37b0*/  LDG.E.64 R4, desc[UR36][R2.64] ;  /* 0x0000002402047981 */ /* 0x000ea2000c1e1b00 */
[----:B------:R-:W-:Y:S01]  /*37c0*/  CS2R R6, SRZ ;  /* 0x0000000000067805 */ /* 0x000fe2000001ff00 */
[----:B--2---:R-:W0:Y:S01]  /*37d0*/  I2F.F64.U64 R4, R4 ;  /* 0x0000000400047312 */ /* 0x004e220000301800 */
[----:B------:R-:W-:Y:S05]  /*37e0*/  BRA `(.L_x_6368) ;  /* 0x00000000000c7947 */ /* 0x000fea0003800000 */
.L_x_6391:
[----:B------:R-:W2:Y:S01]  /*37f0*/  LDG.E R2, desc[UR36][R2.64] ;  /* 0x0000002402027981 */ /* 0x000ea2000c1e1900 */
[----:B------:R-:W-:Y:S01]  /*3800*/  CS2R R6, SRZ ;  /* 0x0000000000067805 */ /* 0x000fe2000001ff00 */
[----:B--2---:R0:W2:Y:S06]  /*3810*/  I2F.F64.U32 R4, R2 ;  /* 0x0000000200047312 */ /* 0x0040ac0000201800 */
.L_x_6368:
[----:B------:R-:W3:Y:S01]  /*3820*/  LDC.U8 R8, c[0x0][0x491] ;  /* 0x00012440ff087b82 */ /* 0x000ee20000000000 */
[-C--:B012--5:R-:W-:Y:S02]  /*3830*/  DMUL R2, R6, R18.reuse ;  /* 0x0000001206027228 */ /* 0x0a7fe40000000000 */
[----:B----4-:R-:W-:-:S06]  /*3840*/  DMUL R18, R4, R18 ;  /* 0x0000001204127228 */ /* 0x010fcc0000000000 */
[-C--:B---3--:R-:W-:Y:S02]  /*3850*/  DFMA R4, R4, R16.reuse, -R2 ;  /* 0x000000100404722b */ /* 0x088fe40000000802 */
[----:B------:R-:W-:Y:S01]  /*3860*/  DFMA R6, R6, R16, R18 ;  /* 0x000000100606722b */ /* 0x000fe20000000012 */
        /* <DEDUP_REMOVED lines=14> */
.L_x_6399:
[----:B------:R-:W0:Y:S02]  /*3950*/  F2I.S64.F64.TRUNC R4, R4 ;  /* 0x0000000400047311 */ /* 0x000e24000030d900 */
[----:B0-----:R-:W-:-:S05]  /*3960*/  IMAD.MOV.U32 R3, RZ, RZ, R4 ;  /* 0x000000ffff037224 */ /* 0x001fca00078e0004 */
[----:B------:R1:W-:Y:S01]  /*3970*/  STG.E.U8 desc[UR36][R22.64], R3 ;  /* 0x0000000316007986 */ /* 0x0003e2000c101124 */
[----:B------:R-:W-:Y:S05]  /*3980*/  BRA `(.L_x_6401) ;  /* 0x0000001000087947 */ /* 0x000fea0003800000 */
.L_x_6398:
        /* <DEDUP_REMOVED lines=9> */
.L_x_6403:
[----:B------:R-:W0:Y:S02]  /*3a20*/  F2I.F64.TRUNC R5, R4 ;  /* 0x0000000400057311 */ /* 0x000e24000030d100 */
[----:B0-----:R3:W-:Y:S01]  /*3a30*/  STG.E desc[UR36][R22.64], R5 ;  /* 0x0000000516007986 */ /* 0x0017e2000c101924 */
[----:B------:R-:W-:Y:S05]  /*3a40*/  BRA `(.L_x_6401) ;  /* 0x0000000c00d87947 */ /* 0x000fea0003800000 */
.L_x_6402:
[----:B------:R-:W0:Y:S02]  /*3a50*/  F2I.F64.TRUNC R5, R4 ;  /* 0x0000000400057311 */ /* 0x000e24000030d100 */
[----:B0-----:R2:W-:Y:S01]  /*3a60*/  STG.E.U16 desc[UR36][R22.64], R5 ;  /* 0x0000000516007986 */ /* 0x0015e2000c101524 */
[----:B------:R-:W-:Y:S05]  /*3a70*/  BRA `(.L_x_6401) ;  /* 0x0000000c00cc7947 */ /* 0x000fea0003800000 */
.L_x_6397:
        /* <DEDUP_REMOVED lines=13> */
.L_x_6405:
        /* <DEDUP_REMOVED lines=8> */
.L_x_6404:
        /* <DEDUP_REMOVED lines=16> */
.L_x_6407:
        /* <DEDUP_REMOVED lines=11> */
.L_x_6406:
[----:B------:R0:W-:Y:S01]  /*3d80*/  STG.E.64 desc[UR36][R22.64], R4 ;  /* 0x0000000416007986 */ /* 0x0001e2000c101b24 */
[----:B------:R-:W-:Y:S05]  /*3d90*/  BRA `(.L_x_6401) ;  /* 0x0000000c00047947 */ /* 0x000fea0003800000 */
.L_x_6396:
        /* <DEDUP_REMOVED lines=13> */
.L_x_6410:
[----:B------:R0:W-:Y:S01]  /*3e70*/  STG.E.128 desc[UR36][R22.64], R4 ;  /* 0x0000000416007986 */ /* 0x0001e2000c101d24 */
[----:B------:R-:W-:Y:S05]  /*3e80*/  BRA `(.L_x_6401) ;  /* 0x0000000800c87947 */ /* 0x000fea0003800000 */
.L_x_6409:
        /* <DEDUP_REMOVED lines=25> */
.L_x_6414:
[----:B------:R-:W-:Y:S05]  /*4020*/  BSYNC B0 ;  /* 0x0000000000007941 */ /* 0x000fea0003800000 */
.L_x_6413:
[----:B------:R-:W-:-:S05]  /*4030*/  LOP3.LUT R3, R0, R3, RZ, 0xfc, !PT ;  /* 0x0000000300037212 */ /* 0x000fca00078efcff */
[----:B------:R0:W-:Y:S01]  /*4040*/  STG.E.U8 desc[UR36][R22.64], R3 ;  /* 0x0000000316007986 */ /* 0x0001e2000c101124 */
[----:B------:R-:W-:Y:S05]  /*4050*/  BRA `(.L_x_6401) ;  /* 0x0000000800547947 */ /* 0x000fea0003800000 */
.L_x_6412:
        /* <DEDUP_REMOVED lines=17> */
.L_x_6416:
[----:B------:R-:W-:Y:S01]  /*4170*/  IMAD.MOV.U32 R0, RZ, RZ, 0x7f ;  /* 0x0000007fff007424 */ /* 0x000fe200078e00ff */
[----:B------:R-:W-:-:S04]  /*4180*/  ISETP.GT.U32.AND P0, PT, R2, 0x7f800000, PT ;  /* 0x7f8000000200780c */ /* 0x000fc80003f04070 */
[----:B------:R-:W-:-:S09]  /*4190*/  SEL R0, R0, 0x7c, P0 ;  /* 0x0000007c00007807 */ /* 0x000fd20000000000 */
.L_x_6417:
[----:B------:R-:W-:Y:S05]  /*41a0*/  BSYNC B0 ;  /* 0x0000000000007941 */ /* 0x000fea0003800000 */
.L_x_6415:
[----:B------:R-:W-:-:S04]  /*41b0*/  LOP3.LUT R2, R3, 0x80000000, RZ, 0xc0, !PT ;  /* 0x8000000003027812 */ /* 0x000fc800078ec0ff */
[----:B------:R-:W-:-:S04]  /*41c0*/  SHF.R.U32.HI R3, RZ, 0x18, R2 ;  /* 0x00000018ff037819 */ /* 0x000fc80000011602 */
[----:B------:R-:W-:-:S05]  /*41d0*/  LOP3.LUT R3, R0, R3, RZ, 0xfc, !PT ;  /* 0x0000000300037212 */ /* 0x000fca00078efcff */
[----:B------:R0:W-:Y:S01]  /*41e0*/  STG.E.U8 desc[UR36][R22.64], R3 ;  /* 0x0000000316007986 */ /* 0x0001e2000c101124 */
[----:B------:R-:W-:Y:S05]  /*41f0*/  BRA `(.L_x_6401) ;  /* 0x0000000400ec7947 */ /* 0x000fea0003800000 */
.L_x_6411:
        /* <DEDUP_REMOVED lines=8> */
.L_x_6408:
        /* <DEDUP_REMOVED lines=11> */
.L_x_6420:
        /* <DEDUP_REMOVED lines=21> */
.L_x_6423:
[----:B------:R-:W-:-:S04]  /*4480*/  LOP3.LUT R2, R3, 0x80000000, RZ, 0xc0, !PT ;  /* 0x8000000003027812 */ /* 0x000fc800078ec0ff */
[----:B------:R-:W-:-:S04]  /*4490*/  SHF.R.U32.HI R3, RZ, 0x18, R2 ;  /* 0x00000018ff037819 */ /* 0x000fc80000011602 */
[----:B------:R-:W-:-:S04]  /*44a0*/  LOP3.LUT R0, R0, R3, RZ, 0xfc, !PT ;  /* 0x0000000300007212 */ /* 0x000fc800078efcff */
[----:B------:R-:W-:-:S07]  /*44b0*/  PRMT R11, R0, 0x7610, R11 ;  /* 0x00007610000b7816 */ /* 0x000fce000000000b */
.L_x_6422:
[----:B------:R-:W-:Y:S05]  /*44c0*/  BSYNC B0 ;  /* 0x0000000000007941 */ /* 0x000fea0003800000 */
.L_x_6421:
[----:B------:R0:W-:Y:S01]  /*44d0*/  STG.E.U8 desc[UR36][R22.64], R11 ;  /* 0x0000000b16007986 */ /* 0x0001e2000c101124 */
[----:B------:R-:W-:Y:S05]  /*44e0*/  BRA `(.L_x_6401) ;  /* 0x0000000400307947 */ /* 0x000fea0003800000 */
.L_x_6419:
        /* <DEDUP_REMOVED lines=21> */
.L_x_6426:
[----:B------:R-:W-:-:S04]  /*4640*/  LOP3.LUT R2, R3, 0x80000000, RZ, 0xc0, !PT ;  /* 0x8000000003027812 */ /* 0x000fc800078ec0ff */
[----:B------:R-:W-:-:S04]  /*4650*/  SHF.R.U32.HI R3, RZ, 0x18, R2 ;  /* 0x00000018ff037819 */ /* 0x000fc80000011602 */
[----:B------:R-:W-:-:S04]  /*4660*/  LOP3.LUT R0, R0, R3, RZ, 0xfc, !PT ;  /* 0x0000000300007212 */ /* 0x000fc800078efcff */
[----:B------:R-:W-:-:S07]  /*4670*/  PRMT R11, R0, 0x7610, R11 ;  /* 0x00007610000b7816 */ /* 0x000fce000000000b */
.L_x_6425:
[----:B------:R-:W-:Y:S05]  /*4680*/  BSYNC B0 ;  /* 0x0000000000007941 */ /* 0x000fea0003800000 */
.L_x_6424:
[----:B------:R0:W-:Y:S01]  /*4690*/  STG.E.U8 desc[UR36][R22.64], R11 ;  /* 0x0000000b16007986 */ /* 0x0001e2000c101124 */
[----:B------:R-:W-:Y:S05]  /*46a0*/  BRA `(.L_x_6401) ;  /* 0x0000000000c07947 */ /* 0x000fea0003800000 */
.L_x_6418:
        /* <DEDUP_REMOVED lines=26> */
.L_x_6400:
        /* <DEDUP_REMOVED lines=16> */
.L_x_6429:
[----:B------:R-:W-:Y:S05]  /*4950*/  BRA `(.L_x_6401) ;  /* 0x0000000000147947 */ /* 0x000fea0003800000 */
.L_x_6428:
[----:B------:R-:W0:Y:S02]  /*4960*/  F2I.U64.F64.TRUNC R4, R4 ;  /* 0x0000000400047311 */ /* 0x000e24000030d800 */
[----:B0-----:R0:W-:Y:S01]  /*4970*/  STG.E.64 desc[UR36][R22.64], R4 ;  /* 0x0000000416007986 */ /* 0x0011e2000c101b24 */
[----:B------:R-:W-:Y:S05]  /*4980*/  BRA `(.L_x_6401) ;  /* 0x0000000000087947 */ /* 0x000fea0003800000 */
.L_x_6427:
[----:B------:R-:W0:Y:S02]  /*4990*/  F2I.U32.F64.TRUNC R5, R4 ;  /* 0x0000000400057311 */ /* 0x000e24000030d000 */
[----:B0-----:R0:W-:Y:S02]  /*49a0*/  STG.E desc[UR36][R22.64], R5 ;  /* 0x0000000516007986 */ /* 0x0011e4000c101924 */
.L_x_6401:
[----:B------:R-:W-:-:S04]  /*49b0*/  IMAD R24, R27, 0x200, R24 ;  /* 0x000002001b187824 */ /* 0x000fc800078e0218 */
[----:B------:R-:W-:-:S07]  /*49c0*/  VIADD R25, R24, 0x80 ;  /* 0x0000008018197836 */ /* 0x000fce0000000000 */
.L_x_6328:
[----:B------:R-:W-:Y:S05]  /*49d0*/  BSYNC B6 ;  /* 0x0000000000067941 */ /* 0x000fea0003800000 */
.L_x_6327:
        /* <DEDUP_REMOVED lines=358> */
.L_x_6432:
        /* <DEDUP_REMOVED lines=22> */
.L_x_6436:
[----:B------:R-:W2:Y:S01]  /*61a0*/  LDG.E.U8 R2, desc[UR36][R2.64] ;  /* 0x0000002402027981 */ /* 0x000ea2000c1e1100 */
[----:B------:R-:W-:Y:S01]  /*61b0*/  CS2R R18, SRZ ;  /* 0x0000000000127805 */ /* 0x000fe2000001ff00 */
[----:B--2---:R0:W1:Y:S01]  /*61c0*/  I2F.F64.U16 R16, R2 ;  /* 0x0000000200107312 */ /* 0x0040620000101800 */
[----:B------:R-:W-:Y:S05]  /*61d0*/  BRA `(.L_x_6438) ;  /* 0x0000000c00c87947 */ /* 0x000fea0003800000 */
.L_x_6435:
        /* <DEDUP_REMOVED lines=10> */
.L_x_6440:
[----:B------:R-:W2:Y:S01]  /*6280*/  LDG.E R2, desc[UR36][R2.64] ;  /* 0x0000002402027981 */ /* 0x000ea2000c1e1900 */
[----:B------:R-:W-:Y:S01]  /*6290*/  CS2R R18, SRZ ;  /* 0x0000000000127805 */ /* 0x000fe2000001ff00 */
[----:B--2---:R0:W1:Y:S01]  /*62a0*/  I2F.F64 R16, R2 ;  /* 0x0000000200107312 */ /* 0x0040620000201c00 */
[----:B------:R-:W-:Y:S05]  /*62b0*/  BRA `(.L_x_6438) ;  /* 0x0000000c00907947 */ /* 0x000fea0003800000 */
.L_x_6439:
[----:B------:R-:W2:Y:S01]  /*62c0*/  LDG.E.U16 R2, desc[UR36][R2.64] ;  /* 0x0000002402027981 */ /* 0x000ea2000c1e1500 */
[----:B------:R-:W-:Y:S01]  /*62d0*/  CS2R R18, SRZ ;  /* 0x0000000000127805 */ /* 0x000fe2000001ff00 */
[----:B--2---:R0:W1:Y:S01]  /*62e0*/  I2F.F64.S16 R16, R2 ;  /* 0x0000000200107312 */ /* 0x0040620000101c00 */
[----:B------:R-:W-:Y:S05]  /*62f0*/  BRA `(.L_x_6438) ;  /* 0x0000000c00807947 */ /* 0x000fea0003800000 */
.L_x_6434:
        /* <DEDUP_REMOVED lines=11> */
.L_x_6442:
[----:B------:R-:W2:Y:S01]  /*63b0*/  LDG.E.U16 R0, desc[UR36][R2.64] ;  /* 0x0000002402007981 */ /* 0x000ea2000c1e1500 */
[----:B------:R-:W-:Y:S01]  /*63c0*/  CS2R R18, SRZ ;  /* 0x0000000000127805 */ /* 0x000fe2000001ff00 */
[----:B--2---:R-:W-:-:S05]  /*63d0*/  HADD2.F32 R0, -RZ, R0.H0_H0 ;  /* 0x20000000ff007230 */ /* 0x004fca0000004100 */
[----:B------:R-:W-:-:S04]  /*63e0*/  FMUL.FTZ R0, R0, 1 ;  /* 0x3f80000000007820 */ /* 0x000fc80000410000 */
[----:B------:R0:W1:Y:S01]  /*63f0*/  F2F.F64.F32 R16, R0 ;  /* 0x0000000000107310 */ /* 0x0000620000201800 */
[----:B------:R-:W-:Y:S05]  /*6400*/  BRA `(.L_x_6438) ;  /* 0x0000000c003c7947 */ /* 0x000fea0003800000 */
.L_x_6441:
        /* <DEDUP_REMOVED lines=12> */
.L_x_6444:
        /* <DEDUP_REMOVED lines=8> */
.L_x_6443:
[----:B------:R0:W5:Y:S01]  /*6550*/  LDG.E.64 R16, desc[UR36][R2.64] ;  /* 0x0000002402107981 */ /* 0x000162000c1e1b00 */
[----:B------:R-:W-:Y:S01]  /*6560*/  CS2R R18, SRZ ;  /* 0x0000000000127805 */ /* 0x000fe2000001ff00 */
[----:B------:R-:W-:Y:S06]  /*6570*/  BRA `(.L_x_6438) ;  /* 0x0000000800e07947 */ /* 0x000fec0003800000 */
.L_x_6433:
        /* <DEDUP_REMOVED lines=14> */
.L_x_6447:
[----:B------:R0:W5:Y:S01]  /*6660*/  LDG.E.128 R16, desc[UR36][R2.64] ;  /* 0x0000002402107981 */ /* 0x000162000c1e1d00 */
[----:B------:R-:W-:Y:S05]  /*6670*/  BRA `(.L_x_6438) ;  /* 0x0000000800a07947 */ /* 0x000fea0003800000 */
.L_x_6446:
        /* <DEDUP_REMOVED lines=27> */
[----:B------:R3:W4:Y:S01]  /*6830*/  F2F.F64.F32 R16, R5 ;  /* 0x0000000500107310 */ /* 0x0007220000201800 */
[----:B------:R-:W-:Y:S05]  /*6840*/  BRA `(.L_x_6438) ;  /* 0x00000008002c7947 */ /* 0x000fea0003800000 */
.L_x_6449:
        /* <DEDUP_REMOVED lines=13> */
[----:B------:R-:W-:-:S04]  /*6920*/  FMUL.FTZ R4, R4, 1 ;  /* 0x3f80000004047820 */ /* 0x000fc80000410000 */
[----:B------:R1:W2:Y:S01]  /*6930*/  F2F.F64.F32 R16, R4 ;  /* 0x0000000400107310 */ /* 0x0002a20000201800 */
[----:B------:R-:W-:Y:S05]  /*6940*/  BRA `(.L_x_6438) ;  /* 0x0000000400ec7947 */ /* 0x000fea0003800000 */
.L_x_6448:
[----:B------:R-:W2:Y:S01]  /*6950*/  LDG.E.U16 R0, desc[UR36][R2.64] ;  /* 0x0000002402007981 */ /* 0x000ea2000c1e1500 */
[----:B------:R-:W-:Y:S01]  /*6960*/  CS2R R18, SRZ ;  /* 0x0000000000127805 */ /* 0x000fe2000001ff00 */
[----:B--2---:R-:W-:-:S04]  /*6970*/  IMAD.U32 R0, R0, 0x10000, RZ ;  /* 0x0001000000007824 */ /* 0x004fc800078e00ff */
[----:B------:R-:W-:-:S04]  /*6980*/  FMUL.FTZ R0, R0, 1 ;  /* 0x3f80000000007820 */ /* 0x000fc80000410000 */
[----:B------:R0:W1:Y:S01]  /*6990*/  F2F.F64.F32 R16, R0 ;  /* 0x0000000000107310 */ /* 0x0000620000201800 */
[----:B------:R-:W-:Y:S05]  /*69a0*/  BRA `(.L_x_6438) ;  /* 0x0000000400d47947 */ /* 0x000fea0003800000 */
.L_x_6445:
        /* <DEDUP_REMOVED lines=12> */
.L_x_6452:
        /* <DEDUP_REMOVED lines=21> */
.L_x_6456:
[----:B------:R-:W-:Y:S05]  /*6bc0*/  BSYNC B1 ;  /* 0x0000000000017941 */ /* 0x000fea0003800000 */
.L_x_6455:
[----:B------:R-:W-:Y:S01]  /*6bd0*/  LEA R3, R0, 0x3b800000, 0x17 ;  /* 0x3b80000000037811 */ /* 0x000fe200078eb8ff */
[----:B------:R-:W-:-:S05]  /*6be0*/  IMAD.SHL.U32 R0, R2, 0x100000, RZ ;  /* 0x0010000002007824 */ /* 0x000fca00078e00ff */
[----:B------:R-:W-:-:S07]  /*6bf0*/  LOP3.LUT R0, R3, R0, R4, 0xfe, !PT ;  /* 0x0000000003007212 */ /* 0x000fce00078efe04 */
.L_x_6454:
[----:B------:R-:W-:Y:S05]  /*6c00*/  BSYNC B0 ;  /* 0x0000000000007941 */ /* 0x000fea0003800000 */
.L_x_6453:
[----:B------:R-:W-:Y:S01]  /*6c10*/  FMUL.FTZ R0, R0, 1 ;  /* 0x3f80000000007820 */ /* 0x000fe20000410000 */
[----:B------:R-:W-:-:S03]  /*6c20*/  CS2R R18, SRZ ;  /* 0x0000000000127805 */ /* 0x000fc6000001ff00 */
[----:B------:R0:W1:Y:S01]  /*6c30*/  F2F.F64.F32 R16, R0 ;  /* 0x0000000000107310 */ /* 0x0000620000201800 */
[----:B------:R-:W-:Y:S05]  /*6c40*/  BRA `(.L_x_6438) ;  /* 0x00000004002c7947 */ /* 0x000fea0003800000 */
.L_x_6451:
        /* <DEDUP_REMOVED lines=21> */
.L_x_6460:
[----:B------:R-:W-:Y:S05]  /*6da0*/  BSYNC B1 ;  /* 0x0000000000017941 */ /* 0x000fea0003800000 */
.L_x_6459:
[----:B------:R-:W-:Y:S01]  /*6db0*/  LEA R3, R0, 0x37800000, 0x17 ;  /* 0x3780000000037811 */ /* 0x000fe200078eb8ff */
[----:B------:R-:W-:-:S05]  /*6dc0*/  IMAD.SHL.U32 R0, R2, 0x200000, RZ ;  /* 0x0020000002007824 */ /* 0x000fca00078e00ff */
[----:B------:R-:W-:-:S07]  /*6dd0*/  LOP3.LUT R0, R3, R0, R4, 0xfe, !PT ;  /* 0x0000000003007212 */ /* 0x000fce00078efe04 */
.L_x_6458:
[----:B------:R-:W-:Y:S05]  /*6de0*/  BSYNC B0 ;  /* 0x0000000000007941 */ /* 0x000fea0003800000 */
.L_x_6457:
[----:B------:R-:W-:Y:S01]  /*6df0*/  FMUL.FTZ R0, R0, 1 ;  /* 0x3f80000000007820 */ /* 0x000fe20000410000 */
[----:B------:R-:W-:-:S03]  /*6e00*/  CS2R R18, SRZ ;  /* 0x0000000000127805 */ /* 0x000fc6000001ff00 */
[----:B------:R0:W1:Y:S01]  /*6e10*/  F2F.F64.F32 R16, R0 ;  /* 0x0000000000107310 */ /* 0x0000620000201800 */
[----:B------:R-:W-:Y:S05]  /*6e20*/  BRA `(.L_x_6438) ;  /* 0x0000000000b47947 */ /* 0x000fea0003800000 */
.L_x_6450:
        /* <DEDUP_REMOVED lines=14> */
.L_x_6464:
[----:B------:R-:W-:Y:S05]  /*6f10*/  BSYNC B0 ;  /* 0x0000000000007941 */ /* 0x000fea0003800000 */
.L_x_6463:
[----:B------:R-:W-:Y:S01]  /*6f20*/  FMUL.FTZ R0, R0, 1 ;  /* 0x3f80000000007820 */ /* 0x000fe20000410000 */
[----:B------:R-:W-:-:S03]  /*6f30*/  CS2R R18, SRZ ;  /* 0x0000000000127805 */ /* 0x000fc6000001ff00 */
[----:B------:R0:W1:Y:S01]  /*6f40*/  F2F.F64.F32 R16, R0 ;  /* 0x0000000000107310 */ /* 0x0000620000201800 */
[----:B------:R-:W-:Y:S05]  /*6f50*/  BRA `(.L_x_6438) ;  /* 0x0000000000687947 */ /* 0x000fea0003800000 */
.L_x_6437:
        /* <DEDUP_REMOVED lines=16> */
.L_x_6465:
[----:B------:R-:W-:Y:S02]  /*7060*/  CS2R R16, SRZ ;  /* 0x0000000000107805 */ /* 0x000fe4000001ff00 */
[----:B------:R-:W-:Y:S01]  /*7070*/  CS2R R18, SRZ ;  /* 0x0000000000127805 */ /* 0x000fe2000001ff00 */
[----:B------:R-:W-:Y:S06]  /*7080*/  BRA `(.L_x_6438) ;  /* 0x00000000001c7947 */ /* 0x000fec0003800000 */
.L_x_6462:
[----:B------:R-:W2:Y:S01]  /*7090*/  LDG.E.64 R16, desc[UR36][R2.64] ;  /* 0x0000002402107981 */ /* 0x000ea2000c1e1b00 */
[----:B------:R-:W-:Y:S01]  /*70a0*/  CS2R R18, SRZ ;  /* 0x0000000000127805 */ /* 0x000fe2000001ff00 */
[----:B--2---:R-:W0:Y:S01]  /*70b0*/  I2F.F64.U64 R16, R16 ;  /* 0x0000001000107312 */ /* 0x004e220000301800 */
[----:B------:R-:W-:Y:S05]  /*70c0*/  BRA `(.L_x_6438) ;  /* 0x00000000000c7947 */ /* 0x000fea0003800000 */
.L_x_6461:
[----:B------:R-:W2:Y:S01]  /*70d0*/  LDG.E R2, desc[UR36][R2.64] ;  /* 0x0000002402027981 */ /* 0x000ea2000c1e1900 */
[----:B------:R-:W-:Y:S01]  /*70e0*/  CS2R R18, SRZ ;  /* 0x0000000000127805 */ /* 0x000fe2000001ff00 */
[----:B--2---:R0:W1:Y:S06]  /*70f0*/  I2F.F64.U32 R16, R2 ;  /* 0x0000000200107312 */ /* 0x00406c0000201800 */
.L_x_6438:
[----:B01----:R-:W0:Y:S01]  /*7100*/  LDC.U8 R4, c[0x0][0x493] ;  /* 0x000124c0ff047b82 */ /* 0x003e220000000000 */
        /* <DEDUP_REMOVED lines=18> */
.L_x_6469:
[----:B------:R-:W3:Y:S01]  /*7230*/  LDG.E.U8 R2, desc[UR36][R2.64] ;  /* 0x0000002402027981 */ /* 0x000ee2000c1e1100 */
[----:B------:R-:W-:Y:S01]  /*7240*/  CS2R R6, SRZ ;  /* 0x0000000000067805 */ /* 0x000fe2000001ff00 */
[----:B---3--:R0:W1:Y:S01]  /*7250*/  I2F.F64.U16 R4, R2 ;  /* 0x0000000200047312 */ /* 0x0080620000101800 */
[----:B------:R-:W-:Y:S05]  /*7260*/  BRA `(.L_x_6471) ;  /* 0x0000000c00c87947 */ /* 0x000fea0003800000 */
.L_x_6468:
[----:B------:R-:W-:-:S13]  /*7270*/  ISETP.NE.AND P0, PT, R0, 0x2, PT ;  /* 0x000000020000780c */ /* 0x000fda0003f05270 */
[----:B------:R-:W-:Y:S05]  /*7280*/  @!P0 BRA `(.L_x_6472) ;  /* 0x0000000000308947 */ /* 0x000fea0003800000 */
[----:B------:R-:W-:-:S13]  /*7290*/  ISETP.NE.AND P0, PT, R0, 0x3, PT ;  /* 0x000000030000780c */ /* 0x000fda0003f05270 */
[----:B------:R-:W-:Y:S05]  /*72a0*/  @!P0 BRA `(.L_x_6473) ;  /* 0x0000000000188947 */ /* 0x000fea0003800000 */
[----:B------:R-:W-:-:S13]  /*72b0*/  ISETP.NE.AND P0, PT, R0, 0x4, PT ;  /* 0x000000040000780c */ /* 0x000fda0003f05270 */
[----:B------:R-:W-:Y:S05]  /*72c0*/  @P0 BRA `(.L_x_6470) ;  /* 0x0000000c00480947 */ /* 0x000fea0003800000 */
[----:B---3--:R-:W3:Y:S01]  /*72d0*/  LDG.E.64 R4, desc[UR36][R2.64] ;  /* 0x0000002402047981 */ /* 0x008ee2000c1e1b00 */
[----:B------:R-:W-:Y:S01]  /*72e0*/  CS2R R6, SRZ ;  /* 0x0000000000067805 */ /* 0x000fe2000001ff00 */
[----:B---3--:R-:W3:Y:S01]  /*72f0*/  I2F.F64.S64 R4, R4 ;  /* 0x0000000400047312 */ /* 0x008ee20000301c00 */
[----:B------:R-:W-:Y:S05]  /*7300*/  BRA `(.L_x_6471) ;  /* 0x0000000c00a07947 */ /* 0x000fea0003800000 */
.L_x_6473:
[----:B------:R-:W3:Y:S01]  /*7310*/  LDG.E R2, desc[UR36][R2.64] ;  /* 0x0000002402027981 */ /* 0x000ee2000c1e1900 */
[----:B------:R-:W-:Y:S01]  /*7320*/  CS2R R6, SRZ ;  /* 0x0000000000067805 */ /* 0x000fe2000001ff00 */
[----:B---3--:R0:W1:Y:S01]  /*7330*/  I2F.F64 R4, R2 ;  /* 0x0000000200047312 */ /* 0x0080620000201c00 */
[----:B------:R-:W-:Y:S05]  /*7340*/  BRA `(.L_x_6471) ;  /* 0x0000000c00907947 */ /* 0x000fea0003800000 */
.L_x_6472:
[----:B------:R-:W3:Y:S01]  /*7350*/  LDG.E.U16 R2, desc[UR36][R2.64] ;  /* 0x0000002402027981 */ /* 0x000ee2000c1e1500 */
[----:B------:R-:W-:Y:S01]  /*7360*/  CS2R R6, SRZ ;  /* 0x0000000000067805 */ /* 0x000fe2000001ff00 */
[----:B---3--:R0:W1:Y:S01]  /*7370*/  I2F.F64.S16 R4, R2 ;  /* 0x0000000200047312 */ /* 0x0080620000101c00 */
[----:B------:R-:W-:Y:S05]  /*7380*/  BRA `(.L_x_6471) ;  /* 0x0000000c00807947 */ /* 0x000fea0003800000 */
.L_x_6467:
        /* <DEDUP_REMOVED lines=9> */
[----:B---3--:R-:W0:Y:S01]  /*7420*/  F2F.F64.F32 R4, R4 ;  /* 0x0000000400047310 */ /* 0x008e220000201800 */
[----:B------:R-:W-:Y:S05]  /*7430*/  BRA `(.L_x_6471) ;  /* 0x0000000c00547947 */ /* 0x000fea0003800000 */
.L_x_6475:
[----:B------:R-:W2:Y:S01]  /*7440*/  LDG.E.U16 R0, desc[UR36][R2.64] ;  /* 0x0000002402007981 */ /* 0x000ea2000c1e1500 */
[----:B------:R-:W-:Y:S01]  /*7450*/  CS2R R6, SRZ ;  /* 0x0000000000067805 */ /* 0x000fe2000001ff00 */
[----:B--2---:R-:W-:-:S05]  /*7460*/  HADD2.F32 R0, -RZ, R0.H0_H0 ;  /* 0x20000000ff007230 */ /* 0x004fca0000004100 */
[----:B------:R-:W-:-:S04]  /*7470*/  FMUL.FTZ R0, R0, 1 ;  /* 0x3f80000000007820 */ /* 0x000fc80000410000 */
[----:B---3--:R0:W1:Y:S01]  /*7480*/  F2F.F64.F32 R4, R0 ;  /* 0x0000000000047310 */ /* 0x0080620000201800 */
[----:B------:R-:W-:Y:S05]  /*7490*/  BRA `(.L_x_6471) ;  /* 0x0000000c003c7947 */ /* 0x000fea0003800000 */
.L_x_6474:
        /* <DEDUP_REMOVED lines=10> */
[----:B---3--:R-:W1:Y:S01]  /*7540*/  F2F.F64.F32 R4, R4 ;  /* 0x0000000400047310 */ /* 0x008e620000201800 */
[----:B------:R-:W-:Y:S05]  /*7550*/  BRA `(.L_x_6471) ;  /* 0x0000000c000c7947 */ /* 0x000fea0003800000 */
.L_x_6477:
[----:B------:R-:W2:Y:S02]  /*7560*/  LDG.E R0, desc[UR36][R2.64] ;  /* 0x0000002402007981 */ /* 0x000ea4000c1e1900 */
[--C-:B--2---:R-:W-:Y:S02]  /*7570*/  HADD2.F32 R4, -RZ, R0.reuse.H1_H1 ;  /* 0x30000000ff047230 */ /* 0x104fe40000004100 */
[----:B------:R-:W-:-:S03]  /*7580*/  HADD2.F32 R0, -RZ, R0.H0_H0 ;  /* 0x20000000ff007230 */ /* 0x000fc60000004100 */
[----:B------:R-:W-:Y:S02]  /*7590*/  FMUL.FTZ R6, R4, 1 ;  /* 0x3f80000004067820 */ /* 0x000fe40000410000 */
[----:B------:R-:W-:-:S04]  /*75a0*/  FMUL.FTZ R0, R0, 1 ;  /* 0x3f80000000007820 */ /* 0x000fc80000410000 */
[----:B------:R-:W0:Y:S08]  /*75b0*/  F2F.F64.F32 R6, R6 ;  /* 0x0000000600067310 */ /* 0x000e300000201800 */
[----:B---3--:R1:W2:Y:S01]  /*75c0*/  F2F.F64.F32 R4, R0 ;  /* 0x0000000000047310 */ /* 0x0082a20000201800 */
[----:B------:R-:W-:Y:S05]  /*75d0*/  BRA `(.L_x_6471) ;  /* 0x0000000800ec7947 */ /* 0x000fea0003800000 */
.L_x_6476:
[----:B---3--:R0:W5:Y:S01]  /*75e0*/  LDG.E.64 R4, desc[UR36][R2.64] ;  /* 0x0000002402047981 */ /* 0x008162000c1e1b00 */
[----:B------:R-:W-:Y:S01]  /*75f0*/  CS2R R6, SRZ ;  /* 0x0000000000067805 */ /* 0x000fe2000001ff00 */
[----:B------:R-:W-:Y:S06]  /*7600*/  BRA `(.L_x_6471) ;  /* 0x0000000800e07947 */ /* 0x000fec0003800000 */
.L_x_6466:
        /* <DEDUP_REMOVED lines=12> */
[----:B---3--:R-:W-:Y:S01]  /*76d0*/  FSEL R5, RZ, 1.875, !P0 ;  /* 0x3ff00000ff057808 */ /* 0x008fe20004000000 */
[----:B------:R-:W-:Y:S08]  /*76e0*/  BRA `(.L_x_6471) ;  /* 0x0000000800a87947 */ /* 0x000ff00003800000 */
.L_x_6480:
[----:B---3--:R0:W5:Y:S01]  /*76f0*/  LDG.E.128 R4, desc[UR36][R2.64] ;  /* 0x0000002402047981 */ /* 0x008162000c1e1d00 */
[----:B------:R-:W-:Y:S05]  /*7700*/  BRA `(.L_x_6471) ;  /* 0x0000000800a07947 */ /* 0x000fea0003800000 */
.L_x_6479:
        /* <DEDUP_REMOVED lines=10> */
[----:B---3--:R-:W0:Y:S01]  /*77b0*/  FLO.U32 R5, R4 ;  /* 0x0000000400057300 */ /* 0x008e2200000e0000 */
        /* <DEDUP_REMOVED lines=18> */
.L_x_6482:
[----:B------:R-:W2:Y:S01]  /*78e0*/  LDG.E.U8 R2, desc[UR36][R2.64] ;  /* 0x0000002402027981 */ /* 0x000ea2000c1e1100 */
[----:B------:R-:W-:Y:S01]  /*78f0*/  CS2R R6, SRZ ;  /* 0x0000000000067805 */ /* 0x000fe2000001ff00 */
[C---:B--2---:R-:W-:Y:S02]  /*7900*/  IMAD.SHL.U32 R0, R2.reuse, 0x2000000, RZ ;  /* 0x0200000002007824 */ /* 0x044fe400078e00ff */
[----:B---3--:R-:W-:-:S03]  /*7910*/  IMAD.SHL.U32 R5, R2, 0x1000000, RZ ;  /* 0x0100000002057824 */ /* 0x008fc600078e00ff */
        /* <DEDUP_REMOVED lines=12> */
.L_x_6481:
[----:B------:R-:W2:Y:S01]  /*79e0*/  LDG.E.U16 R0, desc[UR36][R2.64] ;  /* 0x0000002402007981 */ /* 0x000ea2000c1e1500 */
[----:B------:R-:W-:Y:S01]  /*79f0*/  CS2R R6, SRZ ;  /* 0x0000000000067805 */ /* 0x000fe2000001ff00 */
[----:B--2---:R-:W-:-:S04]  /*7a00*/  IMAD.U32 R0, R0, 0x10000, RZ ;  /* 0x0001000000007824 */ /* 0x004fc800078e00ff */
[----:B------:R-:W-:-:S04]  /*7a10*/  FMUL.FTZ R0, R0, 1 ;  /* 0x3f80000000007820 */ /* 0x000fc80000410000 */
[----:B---3--:R0:W1:Y:S01]  /*7a20*/  F2F.F64.F32 R4, R0 ;  /* 0x0000000000047310 */ /* 0x0080620000201800 */
[----:B------:R-:W-:Y:S05]  /*7a30*/  BRA `(.L_x_6471) ;  /* 0x0000000400d47947 */ /* 0x000fea0003800000 */
.L_x_6478:
        /* <DEDUP_REMOVED lines=12> */
.L_x_6485:
        /* <DEDUP_REMOVED lines=18> */
[----:B---3--:R-:W-:-:S05]  /*7c20*/  VIADD R5, R3, 0xffffffe4 ;  /* 0xffffffe403057836 */ /* 0x008fca0000000000 */
[----:B------:R-:W-:-:S04]  /*7c30*/  SHF.L.U32 R5, R2, R5, RZ ;  /* 0x0000000502057219 */ /* 0x000fc800000006ff */
[----:B------:R-:W-:-:S07]  /*7c40*/  LOP3.LUT R2, R5, 0x7, RZ, 0xc0, !PT ;  /* 0x0000000705027812 */ /* 0x000fce00078ec0ff */
.L_x_6489:
[----:B------:R-:W-:Y:S05]  /*7c50*/  BSYNC B1 ;  /* 0x0000000000017941 */ /* 0x000fea0003800000 */
.L_x_6488:
[----:B------:R-:W-:Y:S01]  /*7c60*/  LEA R3, R0, 0x3b800000, 0x17 ;  /* 0x3b80000000037811 */ /* 0x000fe200078eb8ff */
[----:B------:R-:W-:-:S05]  /*7c70*/  IMAD.SHL.U32 R0, R2, 0x100000, RZ ;  /* 0x0010000002007824 */ /* 0x000fca00078e00ff */
[----:B------:R-:W-:-:S07]  /*7c80*/  LOP3.LUT R0, R3, R0, R4, 0xfe, !PT ;  /* 0x0000000003007212 */ /* 0x000fce00078efe04 */
.L_x_6487:
[----:B------:R-:W-:Y:S05]  /*7c90*/  BSYNC B0 ;  /* 0x0000000000007941 */ /* 0x000fea0003800000 */
.L_x_6486:
[----:B------:R-:W-:Y:S01]  /*7ca0*/  FMUL.FTZ R0, R0, 1 ;  /* 0x3f80000000007820 */ /* 0x000fe20000410000 */
[----:B------:R-:W-:-:S03]  /*7cb0*/  CS2R R6, SRZ ;  /* 0x0000000000067805 */ /* 0x000fc6000001ff00 */
[----:B---3--:R0:W1:Y:S01]  /*7cc0*/  F2F.F64.F32 R4, R0 ;  /* 0x0000000000047310 */ /* 0x0080620000201800 */
[----:B------:R-:W-:Y:S05]  /*7cd0*/  BRA `(.L_x_6471) ;  /* 0x00000004002c7947 */ /* 0x000fea0003800000 */
.L_x_6484:
        /* <DEDUP_REMOVED lines=21> */
.L_x_6493:
[----:B------:R-:W-:Y:S05]  /*7e30*/  BSYNC B1 ;  /* 0x0000000000017941 */ /* 0x000fea0003800000 */
.L_x_6492:
[----:B------:R-:W-:Y:S01]  /*7e40*/  LEA R3, R0, 0x37800000, 0x17 ;  /* 0x3780000000037811 */ /* 0x000fe200078eb8ff */
[----:B------:R-:W-:-:S05]  /*7e50*/  IMAD.SHL.U32 R0, R2, 0x200000, RZ ;  /* 0x0020000002007824 */ /* 0x000fca00078e00ff */
[----:B------:R-:W-:-:S07]  /*7e60*/  LOP3.LUT R0, R3, R0, R4, 0xfe, !PT ;  /* 0x0000000003007212 */ /* 0x000fce00078efe04 */
.L_x_6491:
[----:B------:R-:W-:Y:S05]  /*7e70*/  BSYNC B0 ;  /* 0x0000000000007941 */ /* 0x000fea0003800000 */
.L_x_6490:
[----:B------:R-:W-:Y:S01]  /*7e80*/  FMUL.FTZ R0, R0, 1 ;  /* 0x3f80000000007820 */ /* 0x000fe20000410000 */
[----:B------:R-:W-:-:S03]  /*7e90*/  CS2R R6, SRZ ;  /* 0x0000000000067805 */ /* 0x000fc6000001ff00 */
[----:B---3--:R0:W1:Y:S01]  /*7ea0*/  F2F.F64.F32 R4, R0 ;  /* 0x0000000000047310 */ /* 0x0080620000201800 */
[----:B------:R-:W-:Y:S05]  /*7eb0*/  BRA `(.L_x_6471) ;  /* 0x0000000000b47947 */ /* 0x000fea0003800000 */
.L_x_6483:
        /* <DEDUP_REMOVED lines=14> */
.L_x_6497:
[----:B------:R-:W-:Y:S05]  /*7fa0*/  BSYNC B0 ;  /* 0x0000000000007941 */ /* 0x000fea0003800000 */
.L_x_6496:
[----:B------:R-:W-:Y:S01]  /*7fb0*/  FMUL.FTZ R0, R0, 1 ;  /* 0x3f80000000007820 */ /* 0x000fe20000410000 */
[----:B------:R-:W-:-:S03]  /*7fc0*/  CS2R R6, SRZ ;  /* 0x0000000000067805 */ /* 0x000fc6000001ff00 */
[----:B---3--:R0:W1:Y:S01]  /*7fd0*/  F2F.F64.F32 R4, R0 ;  /* 0x0000000000047310 */ /* 0x0080620000201800 */
[----:B------:R-:W-:Y:S05]  /*7fe0*/  BRA `(.L_x_6471) ;  /* 0x0000000000687947 */ /* 0x000fea0003800000 */
.L_x_6470:
[----:B------:R-:W-:Y:S01]  /*7ff0*/  MOV R2, 0x0 ;  /* 0x0000000000027802 */ /* 0x000fe20000000f00 */
[----:B------:R-:W-:Y:S01]  /*8000*/  ULDC.64 UR4, c[0x4][0x1a8] ;  /* 0x01006a0000047ab9 */ /* 0x000fe20000000a00 */
[----:B------:R-:W-:Y:S01]  /*8010*/  ULDC.64 UR6, c[0x4][0x80] ;  /* 0x0100200000067ab9 */ /* 0x000fe20000000a00 */
[----:B------:R-:W-:Y:S02]  /*8020*/  IMAD.U32 R4, RZ, RZ, UR4 ;  /* 0x00000004ff047e24 */ /* 0x000fe4000f8e00ff */
[----:B---3--:R-:W-:Y:S01]  /*8030*/  IMAD.U32 R5, RZ, RZ, UR5 ;  /* 0x00000005ff057e24 */ /* 0x008fe2000f8e00ff */
        /* <DEDUP_REMOVED lines=11> */
.L_x_6498:
[----:B------:R-:W-:Y:S02]  /*80f0*/  CS2R R4, SRZ ;  /* 0x0000000000047805 */ /* 0x000fe4000001ff00 */
[----:B------:R-:W-:Y:S01]  /*8100*/  CS2R R6, SRZ ;  /* 0x0000000000067805 */ /* 0x000fe2000001ff00 */
[----:B------:R-:W-:Y:S06]  /*8110*/  BRA `(.L_x_6471) ;  /* 0x00000000001c7947 */ /* 0x000fec0003800000 */
.L_x_6495:
[----:B---3--:R-:W3:Y:S01]  /*8120*/  LDG.E.64 R4, desc[UR36][R2.64] ;  /* 0x0000002402047981 */ /* 0x008ee2000c1e1b00 */
[----:B------:R-:W-:Y:S01]  /*8130*/  CS2R R6, SRZ ;  /* 0x0000000000067805 */ /* 0x000fe2000001ff00 */
[----:B---3--:R-:W0:Y:S01]  /*8140*/  I2F.F64.U64 R4, R4 ;  /* 0x0000000400047312 */ /* 0x008e220000301800 */
[----:B------:R-:W-:Y:S05]  /*8150*/  BRA `(.L_x_6471) ;  /* 0x00000000000c7947 */ /* 0x000fea0003800000 */
.L_x_6494:
[----:B------:R-:W3:Y:S01]  /*8160*/  LDG.E R2, desc[UR36][R2.64] ;  /* 0x0000002402027981 */ /* 0x000ee2000c1e1900 */
[----:B------:R-:W-:Y:S01]  /*8170*/  CS2R R6, SRZ ;  /* 0x0000000000067805 */ /* 0x000fe2000001ff00 */
[----:B---3--:R0:W1:Y:S06]  /*8180*/  I2F.F64.U32 R4, R2 ;  /* 0x0000000200047312 */ /* 0x00806c0000201800 */
.L_x_6471:
[----:B------:R-:W4:Y:S01]  /*8190*/  LDC.U8 R8, c[0x0][0x491] ;  /* 0x00012440ff087b82 */ /* 0x000f220000000000 */
[-C--:B0----5:R-:W-:Y:S02]  /*81a0*/  DMUL R2, R6, R18.reuse ;  /* 0x0000001206027228 */ /* 0x0a1fe40000000000 */
[----:B-123--:R-:W-:-:S06]  /*81b0*/  DMUL R18, R4, R18 ;  /* 0x0000001204127228 */ /* 0x00efcc0000000000 */
[-C--:B----4-:R-:W-:Y:S02]  /*81c0*/  DFMA R4, R4, R16.reuse, -R2 ;  /* 0x000000100404722b */ /* 0x090fe40000000802 */
        /* <DEDUP_REMOVED lines=15> */
.L_x_6502:
[----:B------:R-:W0:Y:S02]  /*82c0*/  F2I.S64.F64.TRUNC R4, R4 ;  /* 0x0000000400047311 */ /* 0x000e24000030d900 */
[----:B0-----:R-:W-:-:S05]  /*82d0*/  IMAD.MOV.U32 R3, RZ, RZ, R4 ;  /* 0x000000ffff037224 */ /* 0x001fca00078e0004 */
[----:B------:R0:W-:Y:S01]  /*82e0*/  STG.E.U8 desc[UR36][R22.64], R3 ;  /* 0x0000000316007986 */ /* 0x0001e2000c101124 */
[----:B------:R-:W-:Y:S05]  /*82f0*/  BRA `(.L_x_6504) ;  /* 0x0000001000087947 */ /* 0x000fea0003800000 */
.L_x_6501:
        /* <DEDUP_REMOVED lines=9> */
.L_x_6506:
[----:B------:R-:W0:Y:S02]  /*8390*/  F2I.F64.TRUNC R5, R4 ;  /* 0x0000000400057311 */ /* 0x000e24000030d100 */
[----:B0-----:R3:W-:Y:S01]  /*83a0*/  STG.E desc[UR36][R22.64], R5 ;  /* 0x0000000516007986 */ /* 0x0017e2000c101924 */
[----:B------:R-:W-:Y:S05]  /*83b0*/  BRA `(.L_x_6504) ;  /* 0x0000000c00d87947 */ /* 0x000fea0003800000 */
.L_x_6505:
[----:B------:R-:W0:Y:S02]  /*83c0*/  F2I.F64.TRUNC R5, R4 ;  /* 0x0000000400057311 */ /* 0x000e24000030d100 */
[----:B0-----:R2:W-:Y:S01]  /*83d0*/  STG.E.U16 desc[UR36][R22.64], R5 ;  /* 0x0000000516007986 */ /* 0x0015e2000c101524 */
[----:B------:R-:W-:Y:S05]  /*83e0*/  BRA `(.L_x_6504) ;  /* 0x0000000c00cc7947 */ /* 0x000fea0003800000 */
.L_x_6500:
        /* <DEDUP_REMOVED lines=13> */
.L_x_6508:
        /* <DEDUP_REMOVED lines=8> */
.L_x_6507:
        /* <DEDUP_REMOVED lines=16> */
.L_x_6510:
        /* <DEDUP_REMOVED lines=11> */
.L_x_6509:
[----:B------:R0:W-:Y:S01]  /*86f0*/  STG.E.64 desc[UR36][R22.64], R4 ;  /* 0x0000000416007986 */ /* 0x0001e2000c101b24 */
[----:B------:R-:W-:Y:S05]  /*8700*/  BRA `(.L_x_6504) ;  /* 0x0000000c00047947 */ /* 0x000fea0003800000 */
.L_x_6499:
        /* <DEDUP_REMOVED lines=13> */
.L_x_6513:
[----:B------:R0:W-:Y:S01]  /*87e0*/  STG.E.128 desc[UR36][R22.64], R4 ;  /* 0x0000000416007986 */ /* 0x0001e2000c101d24 */
[----:B------:R-:W-:Y:S05]  /*87f0*/  BRA `(.L_x_6504) ;  /* 0x0000000800c87947 */ /* 0x000fea0003800000 */
.L_x_6512:
        /* <DEDUP_REMOVED lines=25> */
.L_x_6517:
[----:B------:R-:W-:Y:S05]  /*8990*/  BSYNC B0 ;  /* 0x0000000000007941 */ /* 0x000fea0003800000 */
.L_x_6516:
[----:B------:R-:W-:-:S05]  /*89a0*/  LOP3.LUT R3, R0, R3, RZ, 0xfc, !PT ;  /* 0x0000000300037212 */ /* 0x000fca00078efcff */
[----:B------:R0:W-:Y:S01]  /*89b0*/  STG.E.U8 desc[UR36][R22.64], R3 ;  /* 0x0000000316007986 */ /* 0x0001e2000c101124 */
[----:B------:R-:W-:Y:S05]  /*89c0*/  BRA `(.L_x_6504) ;  /* 0x0000000800547947 */ /* 0x000fea0003800000 */
.L_x_6515:
        /* <DEDUP_REMOVED lines=17> */
.L_x_6519:
[----:B------:R-:W-:Y:S01]  /*8ae0*/  IMAD.MOV.U32 R0, RZ, RZ, 0x7f ;  /* 0x0000007fff007424 */ /* 0x000fe200078e00ff */
[----:B------:R-:W-:-:S04]  /*8af0*/  ISETP.GT.U32.AND P0, PT, R2, 0x7f800000, PT ;  /* 0x7f8000000200780c */ /* 0x000fc80003f04070 */
[----:B------:R-:W-:-:S09]  /*8b00*/  SEL R0, R0, 0x7c, P0 ;  /* 0x0000007c00007807 */ /* 0x000fd20000000000 */
.L_x_6520:
[----:B------:R-:W-:Y:S05]  /*8b10*/  BSYNC B0 ;  /* 0x0000000000007941 */ /* 0x000fea0003800000 */
.L_x_6518:
[----:B------:R-:W-:-:S04]  /*8b20*/  LOP3.LUT R2, R3, 0x80000000, RZ, 0xc0, !PT ;  /* 0x8000000003027812 */ /* 0x000fc800078ec0ff */
[----:B------:R-:W-:-:S04]  /*8b30*/  SHF.R.U32.HI R3, RZ, 0x18, R2 ;  /* 0x00000018ff037819 */ /* 0x000fc80000011602 */
[----:B------:R-:W-:-:S05]  /*8b40*/  LOP3.LUT R3, R0, R3, RZ, 0xfc, !PT ;  /* 0x0000000300037212 */ /* 0x000fca00078efcff */
[----:B------:R0:W-:Y:S01]  /*8b50*/  STG.E.U8 desc[UR36][R22.64], R3 ;  /* 0x0000000316007986 */ /* 0x0001e2000c101124 */
[----:B------:R-:W-:Y:S05]  /*8b60*/  BRA `(.L_x_6504) ;  /* 0x0000000400ec7947 */ /* 0x000fea0003800000 */
.L_x_6514:
        /* <DEDUP_REMOVED lines=8> */
.L_x_6511:
        /* <DEDUP_REMOVED lines=11> */
.L_x_6523:
        /* <DEDUP_REMOVED lines=21> */
.L_x_6526:
[----:B------:R-:W-:-:S04]  /*8df0*/  LOP3.LUT R2, R3, 0x80000000, RZ, 0xc0, !PT ;  /* 0x8000000003027812 */ /* 0x000fc800078ec0ff */
[----:B------:R-:W-:-:S04]  /*8e00*/  SHF.R.U32.HI R3, RZ, 0x18, R2 ;  /* 0x00000018ff037819 */ /* 0x000fc80000011602 */
[----:B------:R-:W-:-:S04]  /*8e10*/  LOP3.LUT R0, R0, R3, RZ, 0xfc, !PT ;  /* 0x0000000300007212 */ /* 0x000fc800078efcff */
[----:B------:R-:W-:-:S07]  /*8e20*/  PRMT R11, R0, 0x7610, R11 ;  /* 0x00007610000b7816 */ /* 0x000fce000000000b */
.L_x_6525:
[----:B------:R-:W-:Y:S05]  /*8e30*/  BSYNC B0 ;  /* 0x0000000000007941 */ /* 0x000fea0003800000 */
.L_x_6524:
[----:B------:R0:W-:Y:S01]  /*8e40*/  STG.E.U8 desc[UR36][R22.64], R11 ;  /* 0x0000000b16007986 */ /* 0x0001e2000c101124 */
[----:B------:R-:W-:Y:S05]  /*8e50*/  BRA `(.L_x_6504) ;  /* 0x0000000400307947 */ /* 0x000fea0003800000 */
.L_x_6522:
        /* <DEDUP_REMOVED lines=21> */
.L_x_6529:
[----:B------:R-:W-:-:S04]  /*8fb0*/  LOP3.LUT R2, R3, 0x80000000, RZ, 0xc0, !PT ;  /* 0x8000000003027812 */ /* 0x000fc800078ec0ff */
[----:B------:R-:W-:-:S04]  /*8fc0*/  SHF.R.U32.HI R3, RZ, 0x18, R2 ;  /* 0x00000018ff037819 */ /* 0x000fc80000011602 */
[----:B------:R-:W-:-:S04]  /*8fd0*/  LOP3.LUT R0, R0, R3, RZ, 0xfc, !PT ;  /* 0x0000000300007212 */ /* 0x000fc800078efcff */
[----:B------:R-:W-:-:S07]  /*8fe0*/  PRMT R11, R0, 0x7610, R11 ;  /* 0x00007610000b7816 */ /* 0x000fce000000000b */
.L_x_6528:
[----:B------:R-:W-:Y:S05]  /*8ff0*/  BSYNC B0 ;  /* 0x0000000000007941 */ /* 0x000fea0003800000 */
.L_x_6527:
[----:B------:R0:W-:Y:S01]  /*9000*/  STG.E.U8 desc[UR36][R22.64], R11 ;  /* 0x0000000b16007986 */ /* 0x0001e2000c101124 */
[----:B------:R-:W-:Y:S05]  /*9010*/  BRA `(.L_x_6504) ;  /* 0x0000000000c07947 */ /* 0x000fea0003800000 */
.L_x_6521:
        /* <DEDUP_REMOVED lines=26> */
.L_x_6503:
        /* <DEDUP_REMOVED lines=16> */
.L_x_6532:
[----:B------:R-:W-:Y:S05]  /*92c0*/  BRA `(.L_x_6504) ;  /* 0x0000000000147947 */ /* 0x000fea0003800000 */
.L_x_6531:
[----:B------:R-:W0:Y:S02]  /*92d0*/  F2I.U64.F64.TRUNC R4, R4 ;  /* 0x0000000400047311 */ /* 0x000e24000030d800 */
[----:B0-----:R0:W-:Y:S01]  /*92e0*/  STG.E.64 desc[UR36][R22.64], R4 ;  /* 0x0000000416007986 */ /* 0x0011e2000c101b24 */
[----:B------:R-:W-:Y:S05]  /*92f0*/  BRA `(.L_x_6504) ;  /* 0x0000000000087947 */ /* 0x000fea0003800000 */
.L_x_6530:
[----:B------:R-:W0:Y:S02]  /*9300*/  F2I.U32.F64.TRUNC R5, R4 ;  /* 0x0000000400057311 */ /* 0x000e24000030d000 */
[----:B0-----:R0:W-:Y:S02]  /*9310*/  STG.E desc[UR36][R22.64], R5 ;  /* 0x0000000516007986 */ /* 0x0011e4000c101924 */
.L_x_6504:
[----:B------:R-:W-:-:S07]  /*9320*/  VIADD R25, R25, 0x80 ;  /* 0x0000008019197836 */ /* 0x000fce0000000000 */
.L_x_6431:
[----:B------:R-:W-:Y:S05]  /*9330*/  BSYNC B6 ;  /* 0x0000000000067941 */ /* 0x000fea0003800000 */
.L_x_6430:
        /* <DEDUP_REMOVED lines=358> */
.L_x_6535:
        /* <DEDUP_REMOVED lines=22> */
.L_x_6539:
[----:B------:R-:W2:Y:S01]  /*ab00*/  LDG.E.U8 R2, desc[UR36][R2.64] ;  /* 0x0000002402027981 */ /* 0x000ea2000c1e1100 */
[----:B------:R-:W-:Y:S01]  /*ab10*/  CS2R R18, SRZ ;  /* 0x0000000000127805 */ /* 0x000fe2000001ff00 */
[----:B--2---:R0:W1:Y:S01]  /*ab20*/  I2F.F64.U16 R16, R2 ;  /* 0x0000000200107312 */ /* 0x0040620000101800 */
[----:B------:R-:W-:Y:S05]  /*ab30*/  BRA `(.L_x_6541) ;  /* 0x0000000c00c87947 */ /* 0x000fea0003800000 */
.L_x_6538:
        /* <DEDUP_REMOVED lines=10> */
.L_x_6543:
[----:B------:R-:W2:Y:S01]  /*abe0*/  LDG.E R2, desc[UR36][R2.64] ;  /* 0x0000002402027981 */ /* 0x000ea2000c1e1900 */
[----:B------:R-:W-:Y:S01]  /*abf0*/  CS2R R18, SRZ ;  /* 0x0000000000127805 */ /* 0x000fe2000001ff00 */
[----:B--2---:R0:W1:Y:S01]  /*ac00*/  I2F.F64 R16, R2 ;  /* 0x0000000200107312 */ /* 0x0040620000201c00 */
[----:B------:R-:W-:Y:S05]  /*ac10*/  BRA `(.L_x_6541) ;  /* 0x0000000c00907947 */ /* 0x000fea0003800000 */
.L_x_6542:
[----:B------:R-:W2:Y:S01]  /*ac20*/  LDG.E.U16 R2, desc[UR36][R2.64] ;  /* 0x0000002402027981 */ /* 0x000ea2000c1e1500 */
[----:B------:R-:W-:Y:S01]  /*ac30*/  CS2R R18, SRZ ;  /* 0x0000000000127805 */ /* 0x000fe2000001ff00 */
[----:B--2---:R0:W1:Y:S01]  /*ac40*/  I2F.F64.S16 R16, R2 ;  /* 0x0000000200107312 */ /* 0x0040620000101c00 */
[----:B------:R-:W-:Y:S05]  /*ac50*/  BRA `(.L_x_6541) ;  /* 0x0000000c00807947 */ /* 0x000fea0003800000 */
.L_x_6537:
        /* <DEDUP_REMOVED lines=11> */
.L_x_6545:
[----:B------:R-:W2:Y:S01]  /*ad10*/  LDG.E.U16 R0, desc[UR36][R2.64] ;  /* 0x0000002402007981 */ /* 0x000ea2000c1e1500 */
[----:B------:R-:W-:Y:S01]  /*ad20*/  CS2R R18, SRZ ;  /* 0x0000000000127805 */ /* 0x000fe2000001ff00 */
[----:B--2---:R-:W-:-:S05]  /*ad30*/  HADD2.F32 R0, -RZ, R0.H0_H0 ;  /* 0x20000000ff007230 */ /* 0x004fca0000004100 */
[----:B------:R-:W-:-:S04]  /*ad40*/  FMUL.FTZ R0, R0, 1 ;  /* 0x3f80000000007820 */ /* 0x000fc80000410000 */
[----:B------:R1:W2:Y:S01]  /*ad50*/  F2F.F64.F32 R16, R0 ;  /* 0x0000000000107310 */ /* 0x0002a20000201800 */
[----:B------:R-:W-:Y:S05]  /*ad60*/  BRA `(.L_x_6541) ;  /* 0x0000000c003c7947 */ /* 0x000fea0003800000 */
.L_x_6544:
        /* <DEDUP_REMOVED lines=9> */
[----:B------:R-:W4:Y:S08]  /*ae00*/  F2F.F64.F32 R18, R18 ;  /* 0x0000001200127310 */ /* 0x000f300000201800 */
[----:B------:R-:W0:Y:S01]  /*ae10*/  F2F.F64.F32 R16, R16 ;  /* 0x0000001000107310 */ /* 0x000e220000201800 */
[----:B------:R-:W-:Y:S05]  /*ae20*/  BRA `(.L_x_6541) ;  /* 0x0000000c000c7947 */ /* 0x000fea0003800000 */
.L_x_6547:
        /* <DEDUP_REMOVED lines=8> */
.L_x_6546:
[----:B------:R3:W5:Y:S01]  /*aeb0*/  LDG.E.64 R16, desc[UR36][R2.64] ;  /* 0x0000002402107981 */ /* 0x000762000c1e1b00 */
[----:B------:R-:W-:Y:S01]  /*aec0*/  CS2R R18, SRZ ;  /* 0x0000000000127805 */ /* 0x000fe2000001ff00 */
[----:B------:R-:W-:Y:S06]  /*aed0*/  BRA `(.L_x_6541) ;  /* 0x0000000800e07947 */ /* 0x000fec0003800000 */
.L_x_6536:
        /* <DEDUP_REMOVED lines=14> */
.L_x_6550:
[----:B------:R0:W5:Y:S01]  /*afc0*/  LDG.E.128 R16, desc[UR36][R2.64] ;  /* 0x0000002402107981 */ /* 0x000162000c1e1d00 */
[----:B------:R-:W-:Y:S05]  /*afd0*/  BRA `(.L_x_6541) ;  /* 0x0000000800a07947 */ /* 0x000fea0003800000 */
.L_x_6549:
        /* <DEDUP_REMOVED lines=29> */
.L_x_6552:
        /* <DEDUP_REMOVED lines=14> */
[----:B------:R0:W1:Y:S01]  /*b290*/  F2F.F64.F32 R16, R4 ;  /* 0x0000000400107310 */ /* 0x0000620000201800 */
[----:B------:R-:W-:Y:S05]  /*b2a0*/  BRA `(.L_x_6541) ;  /* 0x0000000400ec7947 */ /* 0x000fea0003800000 */
.L_x_6551:
[----:B------:R-:W2:Y:S01]  /*b2b0*/  LDG.E.U16 R0, desc[UR36][R2.64] ;  /* 0x0000002402007981 */ /* 0x000ea2000c1e1500 */
[----:B------:R-:W-:Y:S01]  /*b2c0*/  CS2R R18, SRZ ;  /* 0x0000000000127805 */ /* 0x000fe2000001ff00 */
[----:B--2---:R-:W-:-:S04]  /*b2d0*/  IMAD.U32 R0, R0, 0x10000, RZ ;  /* 0x0001000000007824 */ /* 0x004fc800078e00ff */
[----:B------:R-:W-:-:S04]  /*b2e0*/  FMUL.FTZ R0, R0, 1 ;  /* 0x3f80000000007820 */ /* 0x000fc80000410000 */
[----:B------:R0:W1:Y:S01]  /*b2f0*/  F2F.F64.F32 R16, R0 ;  /* 0x0000000000107310 */ /* 0x0000620000201800 */
[----:B------:R-:W-:Y:S05]  /*b300*/  BRA `(.L_x_6541) ;  /* 0x0000000400d47947 */ /* 0x000fea0003800000 */
.L_x_6548:
        /* <DEDUP_REMOVED lines=12> */
.L_x_6555:
        /* <DEDUP_REMOVED lines=21> */
.L_x_6559:
[----:B------:R-:W-:Y:S05]  /*b520*/  BSYNC B1 ;  /* 0x0000000000017941 */ /* 0x000fea0003800000 */
.L_x_6558:
[----:B------:R-:W-:Y:S01]  /*b530*/  LEA R3, R0, 0x3b800000, 0x17 ;  /* 0x3b80000000037811 */ /* 0x000fe200078eb8ff */
[----:B------:R-:W-:-:S05]  /*b540*/  IMAD.SHL.U32 R0, R2, 0x100000, RZ ;  /* 0x0010000002007824 */ /* 0x000fca00078e00ff */
[----:B------:R-:W-:-:S07]  /*b550*/  LOP3.LUT R0, R3, R0, R4, 0xfe, !PT ;  /* 0x0000000003007212 */ /* 0x000fce00078efe04 */
.L_x_6557:
[----:B------:R-:W-:Y:S05]  /*b560*/  BSYNC B0 ;  /* 0x0000000000007941 */ /* 0x000fea0003800000 */
.L_x_6556:
[----:B------:R-:W-:Y:S01]  /*b570*/  FMUL.FTZ R0, R0, 1 ;  /* 0x3f80000000007820 */ /* 0x000fe20000410000 */
[----:B------:R-:W-:-:S03]  /*b580*/  CS2R R18, SRZ ;  /* 0x0000000000127805 */ /* 0x000fc6000001ff00 */
[----:B------:R0:W1:Y:S01]  /*b590*/  F2F.F64.F32 R16, R0 ;  /* 0x0000000000107310 */ /* 0x0000620000201800 */
[----:B------:R-:W-:Y:S05]  /*b5a0*/  BRA `(.L_x_6541) ;  /* 0x00000004002c7947 */ /* 0x000fea0003800000 */
.L_x_6554:
        /* <DEDUP_REMOVED lines=21> */
.L_x_6563:
[----:B------:R-:W-:Y:S05]  /*b700*/  BSYNC B1 ;  /* 0x0000000000017941 */ /* 0x000fea0003800000 */
.L_x_6562:
[----:B------:R-:W-:Y:S01]  /*b710*/  LEA R3, R0, 0x37800000, 0x17 ;  /* 0x3780000000037811 */ /* 0x000fe200078eb8ff */
[----:B------:R-:W-:-:S05]  /*b720*/  IMAD.SHL.U32 R0, R2, 0x200000, RZ ;  /* 0x0020000002007824 */ /* 0x000fca00078e00ff */
[----:B------:R-:W-:-:S07]  /*b730*/  LOP3.LUT R0, R3, R0, R4, 0xfe, !PT ;  /* 0x0000000003007212 */ /* 0x000fce00078efe04 */
.L_x_6561:
[----:B------:R-:W-:Y:S05]  /*b740*/  BSYNC B0 ;  /* 0x0000000000007941 */ /* 0x000fea0003800000 */
.L_x_6560:
[----:B------:R-:W-:Y:S01]  /*b750*/  FMUL.FTZ R0, R0, 1 ;  /* 0x3f80000000007820 */ /* 0x000fe20000410000 */
[----:B------:R-:W-:-:S03]  /*b760*/  CS2R R18, SRZ ;  /* 0x0000000000127805 */ /* 0x000fc6000001ff00 */
[----:B------:R0:W1:Y:S01]  /*b770*/  F2F.F64.F32 R16, R0 ;  /* 0x0000000000107310 */ /* 0x0000620000201800 */
[----:B------:R-:W-:Y:S05]  /*b780*/  BRA `(.L_x_6541) ;  /* 0x0000000000b47947 */ /* 0x000fea0003800000 */
.L_x_6553:
        /* <DEDUP_REMOVED lines=14> */
.L_x_6567:
[----:B------:R-:W-:Y:S05]  /*b870*/  BSYNC B0 ;  /* 0x0000000000007941 */ /* 0x000fea0003800000 */
.L_x_6566:
[----:B------:R-:W-:Y:S01]  /*b880*/  FMUL.FTZ R0, R0, 1 ;  /* 0x3f80000000007820 */ /* 0x000fe20000410000 */
[----:B------:R-:W-:-:S03]  /*b890*/  CS2R R18, SRZ ;  /* 0x0000000000127805 */ /* 0x000fc6000001ff00 */
[----:B------:R0:W1:Y:S01]  /*b8a0*/  F2F.F64.F32 R16, R0 ;  /* 0x0000000000107310 */ /* 0x0000620000201800 */
[----:B------:R-:W-:Y:S05]  /*b8b0*/  BRA `(.L_x_6541) ;  /* 0x0000000000687947 */ /* 0x000fea0003800000 */
.L_x_6540:
        /* <DEDUP_REMOVED lines=16> */
.L_x_6568:
[----:B------:R-:W-:Y:S02]  /*b9c0*/  CS2R R16, SRZ ;  /* 0x0000000000107805 */ /* 0x000fe4000001ff00 */
[----:B------:R-:W-:Y:S01]  /*b9d0*/  CS2R R18, SRZ ;  /* 0x0000000000127805 */ /* 0x000fe2000001ff00 */
[----:B------:R-:W-:Y:S06]  /*b9e0*/  BRA `(.L_x_6541) ;  /* 0x00000000001c7947 */ /* 0x000fec0003800000 */
.L_x_6565:
[----:B------:R-:W2:Y:S01]  /*b9f0*/  LDG.E.64 R16, desc[UR36][R2.64] ;  /* 0x0000002402107981 */ /* 0x000ea2000c1e1b00 */
[----:B------:R-:W-:Y:S01]  /*ba00*/  CS2R R18, SRZ ;  /* 0x0000000000127805 */ /* 0x000fe2000001ff00 */
[----:B--2---:R-:W0:Y:S01]  /*ba10*/  I2F.F64.U64 R16, R16 ;  /* 0x0000001000107312 */ /* 0x004e220000301800 */
[----:B------:R-:W-:Y:S05]  /*ba20*/  BRA `(.L_x_6541) ;  /* 0x00000000000c7947 */ /* 0x000fea0003800000 */
.L_x_6564:
[----:B------:R-:W2:Y:S01]  /*ba30*/  LDG.E R2, desc[UR36][R2.64] ;  /* 0x0000002402027981 */ /* 0x000ea2000c1e1900 */
[----:B------:R-:W-:Y:S01]  /*ba40*/  CS2R R18, SRZ ;  /* 0x0000000000127805 */ /* 0x000fe2000001ff00 */
[----:B--2---:R0:W1:Y:S06]  /*ba50*/  I2F.F64.U32 R16, R2 ;  /* 0x0000000200107312 */ /* 0x00406c0000201800 */
.L_x_6541:
[----:B0-----:R-:W1:Y:S01]  /*ba60*/  LDC.U8 R4, c[0x0][0x493] ;  /* 0x000124c0ff047b82 */ /* 0x001e620000000000 */
[----:B------:R-:W-:Y:S02]  /*ba70*/  ULDC.64 UR4, c[0x0][0x488] ;  /* 0x0001220000047ab9 */ /* 0x000fe40000000a00 */
[----:B---3--:R-:W-:-:S05]  /*ba80*/  IADD3 R2, P0, R24, UR4, RZ ;  /* 0x0000000418027c10 */ /* 0x008fca000ff1e0ff */
        /* <DEDUP_REMOVED lines=16> */
.L_x_6572:
[----:B------:R-:W3:Y:S01]  /*bb90*/  LDG.E.U8 R2, desc[UR36][R2.64] ;  /* 0x0000002402027981 */ /* 0x000ee2000c1e1100 */
[----:B------:R-:W-:Y:S01]  /*bba0*/  CS2R R6, SRZ ;  /* 0x0000000000067805 */ /* 0x000fe2000001ff00 */
[----:B---3--:R0:W1:Y:S01]  /*bbb0*/  I2F.F64.U16 R4, R2 ;  /* 0x0000000200047312 */ /* 0x0080620000101800 */
[----:B------:R-:W-:Y:S05]  /*bbc0*/  BRA `(.L_x_6574) ;  /* 0x0000000c00c87947 */ /* 0x000fea0003800000 */
.L_x_6571:
        /* <DEDUP_REMOVED lines=10> */
.L_x_6576:
[----:B------:R-:W3:Y:S01]  /*bc70*/  LDG.E R2, desc[UR36][R2.64] ;  /* 0x0000002402027981 */ /* 0x000ee2000c1e1900 */
[----:B------:R-:W-:Y:S01]  /*bc80*/  CS2R R6, SRZ ;  /* 0x0000000000067805 */ /* 0x000fe2000001ff00 */
[----:B---3--:R0:W1:Y:S01]  /*bc90*/  I2F.F64 R4, R2 ;  /* 0x0000000200047312 */ /* 0x0080620000201c00 */
[----:B------:R-:W-:Y:S05]  /*bca0*/  BRA `(.L_x_6574) ;  /* 0x0000000c00907947 */ /* 0x000fea0003800000 */
.L_x_6575:
[----:B------:R-:W3:Y:S01]  /*bcb0*/  LDG.E.U16 R2, desc[UR36][R2.64] ;  /* 0x0000002402027981 */ /* 0x000ee2000c1e1500 */
[----:B------:R-:W-:Y:S01]  /*bcc0*/  CS2R R6, SRZ ;  /* 0x0000000000067805 */ /* 0x000fe2000001ff00 */
[----:B---3--:R0:W1:Y:S01]  /*bcd0*/  I2F.F64.S16 R4, R2 ;  /* 0x0000000200047312 */ /* 0x0080620000101c00 */
[----:B------:R-:W-:Y:S05]  /*bce0*/  BRA `(.L_x_6574) ;  /* 0x0000000c00807947 */ /* 0x000fea0003800000 */
.L_x_6570:
        /* <DEDUP_REMOVED lines=9> */
[----:B------:R-:W3:Y:S01]  /*bd80*/  F2F.F64.F32 R4, R4 ;  /* 0x0000000400047310 */ /* 0x000ee20000201800 */
[----:B------:R-:W-:Y:S05]  /*bd90*/  BRA `(.L_x_6574) ;  /* 0x0000000c00547947 */ /* 0x000fea0003800000 */
.L_x_6578:
[----:B------:R-:W3:Y:S01]  /*bda0*/  LDG.E.U16 R0, desc[UR36][R2.64] ;  /* 0x0000002402007981 */ /* 0x000ee2000c1e1500 */
[----:B------:R-:W-:Y:S01]  /*bdb0*/  CS2R R6, SRZ ;  /* 0x0000000000067805 */ /* 0x000fe2000001ff00 */
[----:B---3--:R-:W-:-:S05]  /*bdc0*/  HADD2.F32 R0, -RZ, R0.H0_H0 ;  /* 0x20000000ff007230 */ /* 0x008fca0000004100 */
[----:B------:R-:W-:-:S04]  /*bdd0*/  FMUL.FTZ R0, R0, 1 ;  /* 0x3f80000000007820 */ /* 0x000fc80000410000 */
[----:B------:R0:W1:Y:S01]  /*bde0*/  F2F.F64.F32 R4, R0 ;  /* 0x0000000000047310 */ /* 0x0000620000201800 */
[----:B------:R-:W-:Y:S05]  /*bdf0*/  BRA `(.L_x_6574) ;  /* 0x0000000c003c7947 */ /* 0x000fea0003800000 */
.L_x_6577:
        /* <DEDUP_REMOVED lines=12> */
.L_x_6580:
[----:B------:R-:W3:Y:S02]  /*bec0*/  LDG.E R0, desc[UR36][R2.64] ;  /* 0x0000002402007981 */ /* 0x000ee4000c1e1900 */
[--C-:B---3--:R-:W-:Y:S02]  /*bed0*/  HADD2.F32 R4, -RZ, R0.reuse.H1_H1 ;  /* 0x30000000ff047230 */ /* 0x108fe40000004100 */
[----:B------:R-:W-:-:S03]  /*bee0*/  HADD2.F32 R0, -RZ, R0.H0_H0 ;  /* 0x20000000ff007230 */ /* 0x000fc60000004100 */
[----:B------:R-:W-:Y:S02]  /*bef0*/  FMUL.FTZ R6, R4, 1 ;  /* 0x3f80000004067820 */ /* 0x000fe40000410000 */
[----:B------:R-:W-:-:S04]  /*bf00*/  FMUL.FTZ R0, R0, 1 ;  /* 0x3f80000000007820 */ /* 0x000fc80000410000 */
[----:B------:R-:W0:Y:S08]  /*bf10*/  F2F.F64.F32 R6, R6 ;  /* 0x0000000600067310 */ /* 0x000e300000201800 */
[----:B------:R1:W3:Y:S01]  /*bf20*/  F2F.F64.F32 R4, R0 ;  /* 0x0000000000047310 */ /* 0x0002e20000201800 */
[----:B------:R-:W-:Y:S05]  /*bf30*/  BRA `(.L_x_6574) ;  /* 0x0000000800ec7947 */ /* 0x000fea0003800000 */
.L_x_6579:
[----:B------:R0:W5:Y:S01]  /*bf40*/  LDG.E.64 R4, desc[UR36][R2.64] ;  /* 0x0000002402047981 */ /* 0x000162000c1e1b00 */
[----:B------:R-:W-:Y:S01]  /*bf50*/  CS2R R6, SRZ ;  /* 0x0000000000067805 */ /* 0x000fe2000001ff00 */
[----:B------:R-:W-:Y:S06]  /*bf60*/  BRA `(.L_x_6574) ;  /* 0x0000000800e07947 */ /* 0x000fec0003800000 */
.L_x_6569:
        /* <DEDUP_REMOVED lines=14> */
.L_x_6583:
[----:B------:R0:W5:Y:S01]  /*c050*/  LDG.E.128 R4, desc[UR36][R2.64] ;  /* 0x0000002402047981 */ /* 0x000162000c1e1d00 */
[----:B------:R-:W-:Y:S05]  /*c060*/  BRA `(.L_x_6574) ;  /* 0x0000000800a07947 */ /* 0x000fea0003800000 */
.L_x_6582:
[----:B------:R-:W-:-:S13]  /*c070*/  ISETP.NE.AND P0, PT, R0, 0xf, PT ;  /* 0x0000000f0000780c */ /* 0x000fda0003f05270 */
[----:B------:R-:W-:Y:S05]  /*c080*/  @!P0 BRA `(.L_x_6584) ;  /* 0x0000000000ac8947 */ /* 0x000fea0003800000 */
[----:B------:R-:W-:-:S13]  /*c090*/  ISETP.NE.AND P0, PT, R0, 0x17, PT ;  /* 0x000000170000780c */ /* 0x000fda0003f05270 */
[----:B------:R-:W-:Y:S05]  /*c0a0*/  @!P0 BRA `(.L_x_6585) ;  /* 0x0000000000648947 */ /* 0x000fea0003800000 */
[----:B------:R-:W-:-:S13]  /*c0b0*/  ISETP.NE.AND P0, PT, R0, 0x18, PT ;  /* 0x000000180000780c */ /* 0x000fda0003f05270 */
[----:B------:R-:W-:Y:S05]  /*c0c0*/  @P0 BRA `(.L_x_6573) ;  /* 0x0000000800200947 */ /* 0x000fea0003800000 */
[----:B------:R-:W3:Y:S01]  /*c0d0*/  LDG.E.U8 R0, desc[UR36][R2.64] ;  /* 0x0000002402007981 */ /* 0x000ee2000c1e1100 */
[----:B------:R-:W-:Y:S02]  /*c0e0*/  IMAD.MOV.U32 R8, RZ, RZ, -0x800000 ;  /* 0xff800000ff087424 */ /* 0x000fe400078e00ff */
        /* <DEDUP_REMOVED lines=21> */
.L_x_6585:
[----:B------:R-:W3:Y:S01]  /*c240*/  LDG.E.U8 R2, desc[UR36][R2.64] ;  /* 0x0000002402027981 */ /* 0x000ee2000c1e1100 */
[----:B------:R-:W-:Y:S01]  /*c250*/  CS2R R6, SRZ ;  /* 0x0000000000067805 */ /* 0x000fe2000001ff00 */
[C---:B---3--:R-:W-:Y:S02]  /*c260*/  IMAD.SHL.U32 R0, R2.reuse, 0x2000000, RZ ;  /* 0x0200000002007824 */ /* 0x048fe400078e00ff */
        /* <DEDUP_REMOVED lines=13> */
.L_x_6584:
[----:B------:R-:W3:Y:S01]  /*c340*/  LDG.E.U16 R0, desc[UR36][R2.64] ;  /* 0x0000002402007981 */ /* 0x000ee2000c1e1500 */
[----:B------:R-:W-:Y:S01]  /*c350*/  CS2R R6, SRZ ;  /* 0x0000000000067805 */ /* 0x000fe2000001ff00 */
[----:B---3--:R-:W-:-:S04]  /*c360*/  IMAD.U32 R0, R0, 0x10000, RZ ;  /* 0x0001000000007824 */ /* 0x008fc800078e00ff */
[----:B------:R-:W-:-:S04]  /*c370*/  FMUL.FTZ R0, R0, 1 ;  /* 0x3f80000000007820 */ /* 0x000fc80000410000 */
[----:B------:R0:W1:Y:S01]  /*c380*/  F2F.F64.F32 R4, R0 ;  /* 0x0000000000047310 */ /* 0x0000620000201800 */
[----:B------:R-:W-:Y:S05]  /*c390*/  BRA `(.L_x_6574) ;  /* 0x0000000400d47947 */ /* 0x000fea0003800000 */
.L_x_6581:
        /* <DEDUP_REMOVED lines=12> */
.L_x_6588:
        /* <DEDUP_REMOVED lines=21> */
.L_x_6592:
[----:B------:R-:W-:Y:S05]  /*c5b0*/  BSYNC B1 ;  /* 0x0000000000017941 */ /* 0x000fea0003800000 */
.L_x_6591:
[----:B------:R-:W-:Y:S01]  /*c5c0*/  LEA R3, R0, 0x3b800000, 0x17 ;  /* 0x3b80000000037811 */ /* 0x000fe200078eb8ff */
[----:B------:R-:W-:-:S05]  /*c5d0*/  IMAD.SHL.U32 R0, R2, 0x100000, RZ ;  /* 0x0010000002007824 */ /* 0x000fca00078e00ff */
[----:B------:R-:W-:-:S07]  /*c5e0*/  LOP3.LUT R0, R3, R0, R4, 0xfe, !PT ;  /* 0x0000000003007212 */ /* 0x000fce00078efe04 */
.L_x_6590:
[----:B------:R-:W-:Y:S05]  /*c5f0*/  BSYNC B0 ;  /* 0x0000000000007941 */ /* 0x000fea0003800000 */
.L_x_6589:
[----:B------:R-:W-:Y:S01]  /*c600*/  FMUL.FTZ R0, R0, 1 ;  /* 0x3f80000000007820 */ /* 0x000fe20000410000 */
[----:B------:R-:W-:-:S03]  /*c610*/  CS2R R6, SRZ ;  /* 0x0000000000067805 */ /* 0x000fc6000001ff00 */
[----:B------:R0:W1:Y:S01]  /*c620*/  F2F.F64.F32 R4, R0 ;  /* 0x0000000000047310 */ /* 0x0000620000201800 */
[----:B------:R-:W-:Y:S05]  /*c630*/  BRA `(.L_x_6574) ;  /* 0x00000004002c7947 */ /* 0x000fea0003800000 */
.L_x_6587:
        /* <DEDUP_REMOVED lines=21> */
.L_x_6596:
[----:B------:R-:W-:Y:S05]  /*c790*/  BSYNC B1 ;  /* 0x0000000000017941 */ /* 0x000fea0003800000 */
.L_x_6595:
[----:B------:R-:W-:Y:S01]  /*c7a0*/  LEA R3, R0, 0x37800000, 0x17 ;  /* 0x3780000000037811 */ /* 0x000fe200078eb8ff */
[----:B------:R-:W-:-:S05]  /*c7b0*/  IMAD.SHL.U32 R0, R2, 0x200000, RZ ;  /* 0x0020000002007824 */ /* 0x000fca00078e00ff */
[----:B------:R-:W-:-:S07]  /*c7c0*/  LOP3.LUT R0, R3, R0, R4, 0xfe, !PT ;  /* 0x0000000003007212 */ /* 0x000fce00078efe04 */
.L_x_6594:
[----:B------:R-:W-:Y:S05]  /*c7d0*/  BSYNC B0 ;  /* 0x0000000000007941 */ /* 0x000fea0003800000 */
.L_x_6593:
[----:B------:R-:W-:Y:S01]  /*c7e0*/  FMUL.FTZ R0, R0, 1 ;  /* 0x3f80000000007820 */ /* 0x000fe20000410000 */
[----:B------:R-:W-:-:S03]  /*c7f0*/  CS2R R6, SRZ ;  /* 0x0000000000067805 */ /* 0x000fc6000001ff00 */
[----:B------:R0:W1:Y:S01]  /*c800*/  F2F.F64.F32 R4, R0 ;  /* 0x0000000000047310 */ /* 0x0000620000201800 */
[----:B------:R-:W-:Y:S05]  /*c810*/  BRA `(.L_x_6574) ;  /* 0x0000000000b47947 */ /* 0x000fea0003800000 */
.L_x_6586:
        /* <DEDUP_REMOVED lines=14> */
.L_x_6600:
[----:B------:R-:W-:Y:S05]  /*c900*/  BSYNC B0 ;  /* 0x0000000000007941 */ /* 0x000fea0003800000 */
.L_x_6599:
[----:B------:R-:W-:Y:S01]  /*c910*/  FMUL.FTZ R0, R0, 1 ;  /* 0x3f80000000007820 */ /* 0x000fe20000410000 */
[----:B------:R-:W-:-:S03]  /*c920*/  CS2R R6, SRZ ;  /* 0x0000000000067805 */ /* 0x000fc6000001ff00 */
[----:B------:R0:W1:Y:S01]  /*c930*/  F2F.F64.F32 R4, R0 ;  /* 0x0000000000047310 */ /* 0x0000620000201800 */
[----:B------:R-:W-:Y:S05]  /*c940*/  BRA `(.L_x_6574) ;  /* 0x0000000000687947 */ /* 0x000fea0003800000 */
.L_x_6573:
        /* <DEDUP_REMOVED lines=16> */
.L_x_6601:
[----:B------:R-:W-:Y:S02]  /*ca50*/  CS2R R4, SRZ ;  /* 0x0000000000047805 */ /* 0x000fe4000001ff00 */
[----:B------:R-:W-:Y:S01]  /*ca60*/  CS2R R6, SRZ ;  /* 0x0000000000067805 */ /* 0x000fe2000001ff00 */
[----:B------:R-:W-:Y:S06]  /*ca70*/  BRA `(.L_x_6574) ;  /* 0x00000000001c7947 */ /* 0x000fec0003800000 */
.L_x_6598:
[----:B------:R-:W3:Y:S01]  /*ca80*/  LDG.E.64 R4, desc[UR36][R2.64] ;  /* 0x0000002402047981 */ /* 0x000ee2000c1e1b00 */
[----:B------:R-:W-:Y:S01]  /*ca90*/  CS2R R6, SRZ ;  /* 0x0000000000067805 */ /* 0x000fe2000001ff00 */
[----:B---3--:R-:W0:Y:S01]  /*caa0*/  I2F.F64.U64 R4, R4 ;  /* 0x0000000400047312 */ /* 0x008e220000301800 */
[----:B------:R-:W-:Y:S05]  /*cab0*/  BRA `(.L_x_6574) ;  /* 0x00000000000c7947 */ /* 0x000fea0003800000 */
.L_x_6597:
[----:B------:R-:W3:Y:S01]  /*cac0*/  LDG.E R2, desc[UR36][R2.64] ;  /* 0x0000002402027981 */ /* 0x000ee2000c1e1900 */
[----:B------:R-:W-:Y:S01]  /*cad0*/  CS2R R6, SRZ ;  /* 0x0000000000067805 */ /* 0x000fe2000001ff00 */
[----:B---3--:R0:W1:Y:S06]  /*cae0*/  I2F.F64.U32 R4, R2 ;  /* 0x0000000200047312 */ /* 0x00806c0000201800 */
.L_x_6574:
[----:B------:R-:W2:Y:S01]  /*caf0*/  LDC.U8 R8, c[0x0][0x491] ;  /* 0x00012440ff087b82 */ /* 0x000ea20000000000 */
[-C--:B0---45:R-:W-:Y:S02]  /*cb00*/  DMUL R2, R6, R18.reuse ;  /* 0x0000001206027228 */ /* 0x0b1fe40000000000 */
[----:B-1-3--:R-:W-:-:S06]  /*cb10*/  DMUL R18, R4, R18 ;  /* 0x0000001204127228 */ /* 0x00afcc0000000000 */
[-C--:B--2---:R-:W-:Y:S02]  /*cb20*/  DFMA R4, R4, R16.reuse, -R2 ;  /* 0x000000100404722b */ /* 0x084fe40000000802 */
        /* <DEDUP_REMOVED lines=15> */
.L_x_6605:
[----:B------:R-:W0:Y:S02]  /*cc20*/  F2I.S64.F64.TRUNC R4, R4 ;  /* 0x0000000400047311 */ /* 0x000e24000030d900 */
[----:B0-----:R-:W-:-:S05]  /*cc30*/  IMAD.MOV.U32 R3, RZ, RZ, R4 ;  /* 0x000000ffff037224 */ /* 0x001fca00078e0004 */
[----:B------:R0:W-:Y:S01]  /*cc40*/  STG.E.U8 desc[UR36][R22.64], R3 ;  /* 0x0000000316007986 */ /* 0x0001e2000c101124 */
[----:B------:R-:W-:Y:S05]  /*cc50*/  BRA `(.L_x_6607) ;  /* 0x0000001000087947 */ /* 0x000fea0003800000 */
.L_x_6604:
        /* <DEDUP_REMOVED lines=9> */
.L_x_6609:
[----:B------:R-:W0:Y:S02]  /*ccf0*/  F2I.F64.TRUNC R5, R4 ;  /* 0x0000000400057311 */ /* 0x000e24000030d100 */
[----:B0-----:R0:W-:Y:S01]  /*cd00*/  STG.E desc[UR36][R22.64], R5 ;  /* 0x0000000516007986 */ /* 0x0011e2000c101924 */
[----:B------:R-:W-:Y:S05]  /*cd10*/  BRA `(.L_x_6607) ;  /* 0x0000000c00d87947 */ /* 0x000fea0003800000 */
.L_x_6608:
[----:B------:R-:W0:Y:S02]  /*cd20*/  F2I.F64.TRUNC R5, R4 ;  /* 0x0000000400057311 */ /* 0x000e24000030d100 */
[----:B0-----:R0:W-:Y:S01]  /*cd30*/  STG.E.U16 desc[UR36][R22.64], R5 ;  /* 0x0000000516007986 */ /* 0x0011e2000c101524 */
[----:B------:R-:W-:Y:S05]  /*cd40*/  BRA `(.L_x_6607) ;  /* 0x0000000c00cc7947 */ /* 0x000fea0003800000 */
.L_x_6603:
        /* <DEDUP_REMOVED lines=13> */
.L_x_6611:
        /* <DEDUP_REMOVED lines=8> */
.L_x_6610:
        /* <DEDUP_REMOVED lines=16> */
.L_x_6613:
        /* <DEDUP_REMOVED lines=11> */
.L_x_6612:
[----:B------:R0:W-:Y:S01]  /*d050*/  STG.E.64 desc[UR36][R22.64], R4 ;  /* 0x0000000416007986 */ /* 0x0001e2000c101b24 */
[----:B------:R-:W-:Y:S05]  /*d060*/  BRA `(.L_x_6607) ;  /* 0x0000000c00047947 */ /* 0x000fea0003800000 */
.L_x_6602:
        /* <DEDUP_REMOVED lines=13> */
.L_x_6616:
[----:B------:R0:W-:Y:S01]  /*d140*/  STG.E.128 desc[UR36][R22.64], R4 ;  /* 0x0000000416007986 */ /* 0x0001e2000c101d24 */
[----:B------:R-:W-:Y:S05]  /*d150*/  BRA `(.L_x_6607) ;  /* 0x0000000800c87947 */ /* 0x000fea0003800000 */
.L_x_6615:
        /* <DEDUP_REMOVED lines=25> */
.L_x_6620:
[----:B------:R-:W-:Y:S05]  /*d2f0*/  BSYNC B0 ;  /* 0x0000000000007941 */ /* 0x000fea0003800000 */
.L_x_6619:
[----:B------:R-:W-:-:S05]  /*d300*/  LOP3.LUT R3, R0, R3, RZ, 0xfc, !PT ;  /* 0x0000000300037212 */ /* 0x000fca00078efcff */
[----:B------:R0:W-:Y:S01]  /*d310*/  STG.E.U8 desc[UR36][R22.64], R3 ;  /* 0x0000000316007986 */ /* 0x0001e2000c101124 */
[----:B------:R-:W-:Y:S05]  /*d320*/  BRA `(.L_x_6607) ;  /* 0x0000000800547947 */ /* 0x000fea0003800000 */
.L_x_6618:
        /* <DEDUP_REMOVED lines=17> */
.L_x_6622:
[----:B------:R-:W-:Y:S01]  /*d440*/  IMAD.MOV.U32 R0, RZ, RZ, 0x7f ;  /* 0x0000007fff007424 */ /* 0x000fe200078e00ff */
[----:B------:R-:W-:-:S04]  /*d450*/  ISETP.GT.U32.AND P0, PT, R2, 0x7f800000, PT ;  /* 0x7f8000000200780c */ /* 0x000fc80003f04070 */
[----:B------:R-:W-:-:S09]  /*d460*/  SEL R0, R0, 0x7c, P0 ;  /* 0x0000007c00007807 */ /* 0x000fd20000000000 */
.L_x_6623:
[----:B------:R-:W-:Y:S05]  /*d470*/  BSYNC B0 ;  /* 0x0000000000007941 */ /* 0x000fea0003800000 */
.L_x_6621:
[----:B------:R-:W-:-:S04]  /*d480*/  LOP3.LUT R2, R3, 0x80000000, RZ, 0xc0, !PT ;  /* 0x8000000003027812 */ /* 0x000fc800078ec0ff */
[----:B------:R-:W-:-:S04]  /*d490*/  SHF.R.U32.HI R3, RZ, 0x18, R2 ;  /* 0x00000018ff037819 */ /* 0x000fc80000011602 */
[----:B------:R-:W-:-:S05]  /*d4a0*/  LOP3.LUT R3, R0, R3, RZ, 0xfc, !PT ;  /* 0x0000000300037212 */ /* 0x000fca00078efcff */
[----:B------:R0:W-:Y:S01]  /*d4b0*/  STG.E.U8 desc[UR36][R22.64], R3 ;  /* 0x0000000316007986 */ /* 0x0001e2000c101124 */
[----:B------:R-:W-:Y:S05]  /*d4c0*/  BRA `(.L_x_6607) ;  /* 0x0000000400ec7947 */ /* 0x000fea0003800000 */
.L_x_6617:
        /* <DEDUP_REMOVED lines=8> */
.L_x_6614:
        /* <DEDUP_REMOVED lines=11> */
.L_x_6626:
        /* <DEDUP_REMOVED lines=21> */
.L_x_6629:
[----:B------:R-:W-:-:S04]  /*d750*/  LOP3.LUT R2, R3, 0x80000000, RZ, 0xc0, !PT ;  /* 0x8000000003027812 */ /* 0x000fc800078ec0ff */
[----:B------:R-:W-:-:S04]  /*d760*/  SHF.R.U32.HI R3, RZ, 0x18, R2 ;  /* 0x00000018ff037819 */ /* 0x000fc80000011602 */
[----:B------:R-:W-:-:S04]  /*d770*/  LOP3.LUT R0, R0, R3, RZ, 0xfc, !PT ;  /* 0x0000000300007212 */ /* 0x000fc800078efcff */
[----:B------:R-:W-:-:S07]  /*d780*/  PRMT R11, R0, 0x7610, R11 ;  /* 0x00007610000b7816 */ /* 0x000fce000000000b */
.L_x_6628:
[----:B------:R-:W-:Y:S05]  /*d790*/  BSYNC B0 ;  /* 0x0000000000007941 */ /* 0x000fea0003800000 */
.L_x_6627:
[----:B------:R3:W-:Y:S01]  /*d7a0*/  STG.E.U8 desc[UR36][R22.64], R11 ;  /* 0x0000000b16007986 */ /* 0x0007e2000c101124 */
[----:B------:R-:W-:Y:S05]  /*d7b0*/  BRA `(.L_x_6607) ;  /* 0x0000000400307947 */ /* 0x000fea0003800000 */
.L_x_6625:
        /* <DEDUP_REMOVED lines=21> */
.L_x_6632:
[----:B------:R-:W-:-:S04]  /*d910*/  LOP3.LUT R2, R3, 0x80000000, RZ, 0xc0, !PT ;  /* 0x8000000003027812 */ /* 0x000fc800078ec0ff */
[----:B------:R-:W-:-:S04]  /*d920*/  SHF.R.U32.HI R3, RZ, 0x18, R2 ;  /* 0x00000018ff037819 */ /* 0x000fc80000011602 */
[----:B------:R-:W-:-:S04]  /*d930*/  LOP3.LUT R0, R0, R3, RZ, 0xfc, !PT ;  /* 0x0000000300007212 */ /* 0x000fc800078efcff */
[----:B------:R-:W-:-:S07]  /*d940*/  PRMT R11, R0, 0x7610, R11 ;  /* 0x00007610000b7816 */ /* 0x000fce000000000b */
.L_x_6631:
[----:B------:R-:W-:Y:S05]  /*d950*/  BSYNC B0 ;  /* 0x0000000000007941 */ /* 0x000fea0003800000 */
.L_x_6630:
[----:B------:R0:W-:Y:S01]  /*d960*/  STG.E.U8 desc[UR36][R22.64], R11 ;  /* 0x0000000b16007986 */ /* 0x0001e2000c101124 */
[----:B------:R-:W-:Y:S05]  /*d970*/  BRA `(.L_x_6607) ;  /* 0x0000000000c07947 */ /* 0x000fea0003800000 */
.L_x_6624:
        /* <DEDUP_REMOVED lines=26> */
.L_x_6606:
        /* <DEDUP_REMOVED lines=16> */
.L_x_6635:
[----:B------:R-:W-:Y:S05]  /*dc20*/  BRA `(.L_x_6607) ;  /* 0x0000000000147947 */ /* 0x000fea0003800000 */
.L_x_6634:
[----:B------:R-:W0:Y:S02]  /*dc30*/  F2I.U64.F64.TRUNC R4, R4 ;  /* 0x0000000400047311 */ /* 0x000e24000030d800 */
[----:B0-----:R1:W-:Y:S01]  /*dc40*/  STG.E.64 desc[UR36][R22.64], R4 ;  /* 0x0000000416007986 */ /* 0x0013e2000c101b24 */
[----:B------:R-:W-:Y:S05]  /*dc50*/  BRA `(.L_x_6607) ;  /* 0x0000000000087947 */ /* 0x000fea0003800000 */
.L_x_6633:
[----:B------:R-:W0:Y:S02]  /*dc60*/  F2I.U32.F64.TRUNC R5, R4 ;  /* 0x0000000400057311 */ /* 0x000e24000030d000 */
[----:B0-----:R0:W-:Y:S02]  /*dc70*/  STG.E desc[UR36][R22.64], R5 ;  /* 0x0000000516007986 */ /* 0x0011e4000c101924 */
.L_x_6607:
[----:B------:R-:W-:-:S07]  /*dc80*/  VIADD R25, R25, 0x80 ;  /* 0x0000008019197836 */ /* 0x000fce0000000000 */
.L_x_6534:
[----:B------:R-:W-:Y:S05]  /*dc90*/  BSYNC B6 ;  /* 0x0000000000067941 */ /* 0x000fea0003800000 */
.L_x_6533:
        /* <DEDUP_REMOVED lines=357> */
.L_x_6636:
        /* <DEDUP_REMOVED lines=22> */
.L_x_6640:
[----:B------:R-:W2:Y:S01]  /*f450*/  LDG.E.U8 R2, desc[UR36][R2.64] ;  /* 0x0000002402027981 */ /* 0x000ea2000c1e1100 */
[----:B------:R-:W-:Y:S01]  /*f460*/  CS2R R18, SRZ ;  /* 0x0000000000127805 */ /* 0x000fe2000001ff00 */
[----:B--2---:R0:W1:Y:S01]  /*f470*/  I2F.F64.U16 R16, R2 ;  /* 0x0000000200107312 */ /* 0x0040620000101800 */
[----:B------:R-:W-:Y:S05]  /*f480*/  BRA `(.L_x_6642) ;  /* 0x0000000c00c87947 */ /* 0x000fea0003800000 */
.L_x_6639:
        /* <DEDUP_REMOVED lines=10> */
.L_x_6644:
[----:B------:R-:W2:Y:S01]  /*f530*/  LDG.E R2, desc[UR36][R2.64] ;  /* 0x0000002402027981 */ /* 0x000ea2000c1e1900 */
[----:B------:R-:W-:Y:S01]  /*f540*/  CS2R R18, SRZ ;  /* 0x0000000000127805 */ /* 0x000fe2000001ff00 */
[----:B--2---:R0:W1:Y:S01]  /*f550*/  I2F.F64 R16, R2 ;  /* 0x0000000200107312 */ /* 0x0040620000201c00 */
[----:B------:R-:W-:Y:S05]  /*f560*/  BRA `(.L_x_6642) ;  /* 0x0000000c00907947 */ /* 0x000fea0003800000 */
.L_x_6643:
[----:B------:R-:W2:Y:S01]  /*f570*/  LDG.E.U16 R2, desc[UR36][R2.64] ;  /* 0x0000002402027981 */ /* 0x000ea2000c1e1500 */
[----:B------:R-:W-:Y:S01]  /*f580*/  CS2R R18, SRZ ;  /* 0x0000000000127805 */ /* 0x000fe2000001ff00 */
[----:B--2---:R0:W1:Y:S01]  /*f590*/  I2F.F64.S16 R16, R2 ;  /* 0x0000000200107312 */ /* 0x0040620000101c00 */
[----:B------:R-:W-:Y:S05]  /*f5a0*/  BRA `(.L_x_6642) ;  /* 0x0000000c00807947 */ /* 0x000fea0003800000 */
.L_x_6638:
        /* <DEDUP_REMOVED lines=11> */
.L_x_6646:
[----:B------:R-:W2:Y:S01]  /*f660*/  LDG.E.U16 R0, desc[UR36][R2.64] ;  /* 0x0000002402007981 */ /* 0x000ea2000c1e1500 */
[----:B------:R-:W-:Y:S01]  /*f670*/  CS2R R18, SRZ ;  /* 0x0000000000127805 */ /* 0x000fe2000001ff00 */
[----:B--2---:R-:W-:-:S05]  /*f680*/  HADD2.F32 R0, -RZ, R0.H0_H0 ;  /* 0x20000000ff007230 */ /* 0x004fca0000004100 */
[----:B------:R-:W-:-:S04]  /*f690*/  FMUL.FTZ R0, R0, 1 ;  /* 0x3f80000000007820 */ /* 0x000fc80000410000 */
[----:B------:R0:W1:Y:S01]  /*f6a0*/  F2F.F64.F32 R16, R0 ;  /* 0x0000000000107310 */ /* 0x0000620000201800 */
[----:B------:R-:W-:Y:S05]  /*f6b0*/  BRA `(.L_x_6642) ;  /* 0x0000000c003c7947 */ /* 0x000fea0003800000 */
.L_x_6645:
        /* <DEDUP_REMOVED lines=12> */
.L_x_6648:
        /* <DEDUP_REMOVED lines=8> */
.L_x_6647:
[----:B------:R0:W5:Y:S01]  /*f800*/  LDG.E.64 R16, desc[UR36][R2.64] ;  /* 0x0000002402107981 */ /* 0x000162000c1e1b00 */
[----:B------:R-:W-:Y:S01]  /*f810*/  CS2R R18, SRZ ;  /* 0x0000000000127805 */ /* 0x000fe2000001ff00 */
[----:B------:R-:W-:Y:S06]  /*f820*/  BRA `(.L_x_6642) ;  /* 0x0000000800e07947 */ /* 0x000fec0003800000 */
.L_x_6637:
        /* <DEDUP_REMOVED lines=14> */
.L_x_6651:
[----:B------:R0:W5:Y:S01]  /*f910*/  LDG.E.128 R16, desc[UR36][R2.64] ;  /* 0x0000002402107981 */ /* 0x000162000c1e1d00 */
[----:B------:R-:W-:Y:S05]  /*f920*/  BRA `(.L_x_6642) ;  /* 0x0000000800a07947 */ /* 0x000fea0003800000 */
.L_x_6650:
        /* <DEDUP_REMOVED lines=29> */
.L_x_6653:
        /* <DEDUP_REMOVED lines=14> */
[----:B------:R2:W3:Y:S01]  /*fbe0*/  F2F.F64.F32 R16, R4 ;  /* 0x0000000400107310 */ /* 0x0004e20000201800 */
[----:B------:R-:W-:Y:S05]  /*fbf0*/  BRA `(.L_x_6642) ;  /* 0x0000000400ec7947 */ /* 0x000fea0003800000 */
.L_x_6652:
[----:B------:R-:W2:Y:S01]  /*fc00*/  LDG.E.U16 R0, desc[UR36][R2.64] ;  /* 0x0000002402007981 */ /* 0x000ea2000c1e1500 */
[----:B------:R-:W-:Y:S01]  /*fc10*/  CS2R R18, SRZ ;  /* 0x0000000000127805 */ /* 0x000fe2000001ff00 */
[----:B--2---:R-:W-:-:S04]  /*fc20*/  IMAD.U32 R0, R0, 0x10000, RZ ;  /* 0x0001000000007824 */ /* 0x004fc800078e00ff */
[----:B------:R-:W-:-:S04]  /*fc30*/  FMUL.FTZ R0, R0, 1 ;  /* 0x3f80000000007820 */ /* 0x000fc80000410000 */
[----:B------:R4:W0:Y:S01]  /*fc40*/  F2F.F64.F32 R16, R0 ;  /* 0x0000000000107310 */ /* 0x0008220000201800 */
[----:B------:R-:W-:Y:S05]  /*fc50*/  BRA `(.L_x_6642) ;  /* 0x0000000400d47947 */ /* 0x000fea0003800000 */
.L_x_6649:
        /* <DEDUP_REMOVED lines=12> */
.L_x_6656:
        /* <DEDUP_REMOVED lines=21> */
.L_x_6660:
[----:B------:R-:W-:Y:S05]  /*fe70*/  BSYNC B1 ;  /* 0x0000000000017941 */ /* 0x000fea0003800000 */
.L_x_6659:
[----:B------:R-:W-:Y:S01]  /*fe80*/  LEA R3, R0, 0x3b800000, 0x17 ;  /* 0x3b80000000037811 */ /* 0x000fe200078eb8ff */
[----:B------:R-:W-:-:S05]  /*fe90*/  IMAD.SHL.U32 R0, R2, 0x100000, RZ ;  /* 0x0010000002007824 */ /* 0x000fca00078e00ff */
[----:B------:R-:W-:-:S07]  /*fea0*/  LOP3.LUT R0, R3, R0, R4, 0xfe, !PT ;  /* 0x0000000003007212 */ /* 0x000fce00078efe04 */
.L_x_6658:
[----:B------:R-:W-:Y:S05]  /*feb0*/  BSYNC B0 ;  /* 0x0000000000007941 */ /* 0x000fea0003800000 */
.L_x_6657:
[----:B------:R-:W-:Y:S01]  /*fec0*/  FMUL.FTZ R0, R0, 1 ;  /* 0x3f80000000007820 */ /* 0x000fe20000410000 */
[----:B------:R-:W-:-:S03]  /*fed0*/  CS2R R18, SRZ ;  /* 0x0000000000127805 */ /* 0x000fc6000001ff00 */
[----:B------:R0:W1:Y:S01]  /*fee0*/  F2F.F64.F32 R16, R0 ;  /* 0x0000000000107310 */ /* 0x0000620000201800 */
[----:B------:R-:W-:Y:S05]  /*fef0*/  BRA `(.L_x_6642) ;  /* 0x00000004002c7947 */ /* 0x000fea0003800000 */
.L_x_6655:
        /* <DEDUP_REMOVED lines=21> */
.L_x_6664:
[----:B------:R-:W-:Y:S05]  /*10050*/  BSYNC B1 ;  /* 0x0000000000017941 */ /* 0x000fea0003800000 */
.L_x_6663:
[----:B------:R-:W-:Y:S01]  /*10060*/  LEA R3, R0, 0x37800000, 0x17 ;  /* 0x3780000000037811 */ /* 0x000fe200078eb8ff */
[----:B------:R-:W-:-:S05]  /*10070*/  IMAD.SHL.U32 R0, R2, 0x200000, RZ ;  /* 0x0020000002007824 */ /* 0x000fca00078e00ff */
[----:B------:R-:W-:-:S07]  /*10080*/  LOP3.LUT R0, R3, R0, R4, 0xfe, !PT ;  /* 0x0000000003007212 */ /* 0x000fce00078efe04 */
.L_x_6662:
[----:B------:R-:W-:Y:S05]  /*10090*/  BSYNC B0 ;  /* 0x0000000000007941 */ /* 0x000fea0003800000 */
.L_x_6661:
[----:B------:R-:W-:Y:S01]  /*100a0*/  FMUL.FTZ R0, R0, 1 ;  /* 0x3f80000000007820 */ /* 0x000fe20000410000 */
[----:B------:R-:W-:-:S03]  /*100b0*/  CS2R R18, SRZ ;  /* 0x0000000000127805 */ /* 0x000fc6000001ff00 */
[----:B------:R0:W1:Y:S01]  /*100c0*/  F2F.F64.F32 R16, R0 ;  /* 0x0000000000107310 */ /* 0x0000620000201800 */
[----:B------:R-:W-:Y:S05]  /*100d0*/  BRA `(.L_x_6642) ;  /* 0x0000000000b47947 */ /* 0x000fea0003800000 */
.L_x_6654:
        /* <DEDUP_REMOVED lines=14> */
.L_x_6668:
[----:B------:R-:W-:Y:S05]  /*101c0*/  BSYNC B0 ;  /* 0x0000000000007941 */ /* 0x000fea0003800000 */
.L_x_6667:
[----:B------:R-:W-:Y:S01]  /*101d0*/  FMUL.FTZ R0, R0, 1 ;  /* 0x3f80000000007820 */ /* 0x000fe20000410000 */
[----:B------:R-:W-:-:S03]  /*101e0*/  CS2R R18, SRZ ;  /* 0x0000000000127805 */ /* 0x000fc6000001ff00 */
[----:B------:R0:W1:Y:S01]  /*101f0*/  F2F.F64.F32 R16, R0 ;  /* 0x0000000000107310 */ /* 0x0000620000201800 */
[----:B------:R-:W-:Y:S05]  /*10200*/  BRA `(.L_x_6642) ;  /* 0x0000000000687947 */ /* 0x000fea0003800000 */
.L_x_6641:
        /* <DEDUP_REMOVED lines=16> */
.L_x_6669:
[----:B------:R-:W-:Y:S02]  /*10310*/  CS2R R16, SRZ ;  /* 0x0000000000107805 */ /* 0x000fe4000001ff00 */
[----:B------:R-:W-:Y:S01]  /*10320*/  CS2R R18, SRZ ;  /* 0x0000000000127805 */ /* 0x000fe2000001ff00 */
[----:B------:R-:W-:Y:S06]  /*10330*/  BRA `(.L_x_6642) ;  /* 0x00000000001c7947 */ /* 0x000fec0003800000 */
.L_x_6666:
[----:B------:R-:W2:Y:S01]  /*10340*/  LDG.E.64 R16, desc[UR36][R2.64] ;  /* 0x0000002402107981 */ /* 0x000ea2000c1e1b00 */
[----:B------:R-:W-:Y:S01]  /*10350*/  CS2R R18, SRZ ;  /* 0x0000000000127805 */ /* 0x000fe2000001ff00 */
[----:B--2---:R-:W0:Y:S01]  /*10360*/  I2F.F64.U64 R16, R16 ;  /* 0x0000001000107312 */ /* 0x004e220000301800 */
[----:B------:R-:W-:Y:S05]  /*10370*/  BRA `(.L_x_6642) ;  /* 0x00000000000c7947 */ /* 0x000fea0003800000 */
.L_x_6665:
[----:B------:R-:W2:Y:S01]  /*10380*/  LDG.E R2, desc[UR36][R2.64] ;  /* 0x0000002402027981 */ /* 0x000ea2000c1e1900 */
[----:B------:R-:W-:Y:S01]  /*10390*/  CS2R R18, SRZ ;  /* 0x0000000000127805 */ /* 0x000fe2000001ff00 */
[----:B--2---:R0:W1:Y:S06]  /*103a0*/  I2F.F64.U32 R16, R2 ;  /* 0x0000000200107312 */ /* 0x00406c0000201800 */
.L_x_6642:
[----:B0-----:R-:W4:Y:S01]  /*103b0*/  LDC.U8 R2, c[0x0][0x493] ;  /* 0x000124c0ff027b82 */ /* 0x001f220000000000 */
[----:B------:R-:W-:Y:S02]  /*103c0*/  ULDC.64 UR4, c[0x0][0x488] ;  /* 0x0001220000047ab9 */ /* 0x000fe40000000a00 */
[----:B------:R-:W-:-:S05]  /*103d0*/  IADD3 R24, P0, R24, UR4, RZ ;  /* 0x0000000418187c10 */ /* 0x000fca000ff1e0ff */
[----:B------:R-:W-:Y:S01]  /*103e0*/  IMAD.X R25, RZ, RZ, UR5, P0 ;  /* 0x00000005ff197e24 */ /* 0x000fe200080e06ff */
        /* <DEDUP_REMOVED lines=11> */
[----:B--2---:R-:W2:Y:S01]  /*104a0*/  LDG.E.S8 R4, desc[UR36][R24.64] ;  /* 0x0000002418047981 */ /* 0x004ea2000c1e1300 */
[----:B------:R-:W-:Y:S01]  /*104b0*/  CS2R R6, SRZ ;  /* 0x0000000000067805 */ /* 0x000fe2000001ff00 */
[----:B--2---:R-:W0:Y:S01]  /*104c0*/  I2F.F64.S16 R4, R4 ;  /* 0x0000000400047312 */ /* 0x004e220000101c00 */
[----:B------:R-:W-:Y:S05]  /*104d0*/  BRA `(.L_x_6675) ;  /* 0x0000000c00d87947 */ /* 0x000fea0003800000 */
.L_x_6673:
[----:B--2---:R-:W2:Y:S01]  /*104e0*/  LDG.E.U8 R4, desc[UR36][R24.64] ;  /* 0x0000002418047981 */ /* 0x004ea2000c1e1100 */
[----:B------:R-:W-:Y:S01]  /*104f0*/  CS2R R6, SRZ ;  /* 0x0000000000067805 */ /* 0x000fe2000001ff00 */
[----:B--2---:R-:W2:Y:S01]  /*10500*/  I2F.F64.U16 R4, R4 ;  /* 0x0000000400047312 */ /* 0x004ea20000101800 */
[----:B------:R-:W-:Y:S05]  /*10510*/  BRA `(.L_x_6675) ;  /* 0x0000000c00c87947 */ /* 0x000fea0003800000 */
.L_x_6672:
[----:B------:R-:W-:-:S13]  /*10520*/  ISETP.NE.AND P0, PT, R0, 0x2, PT ;  /* 0x000000020000780c */ /* 0x000fda0003f05270 */
[----:B------:R-:W-:Y:S05]  /*10530*/  @!P0 BRA `(.L_x_6676) ;  /* 0x0000000000308947 */ /* 0x000fea0003800000 */
[----:B------:R-:W-:-:S13]  /*10540*/  ISETP.NE.AND P0, PT, R0, 0x3, PT ;  /* 0x000000030000780c */ /* 0x000fda0003f05270 */
[----:B------:R-:W-:Y:S05]  /*10550*/  @!P0 BRA `(.L_x_6677) ;  /* 0x0000000000188947 */ /* 0x000fea0003800000 */
[----:B------:R-:W-:-:S13]  /*10560*/  ISETP.NE.AND P0, PT, R0, 0x4, PT ;  /* 0x000000040000780c */ /* 0x000fda0003f05270 */
[----:B------:R-:W-:Y:S05]  /*10570*/  @P0 BRA `(.L_x_6674) ;  /* 0x0000000c00480947 */ /* 0x000fea0003800000 */
[----:B--2---:R-:W2:Y:S01]  /*10580*/  LDG.E.64 R4, desc[UR36][R24.64] ;  /* 0x0000002418047981 */ /* 0x004ea2000c1e1b00 */
[----:B------:R-:W-:Y:S01]  /*10590*/  CS2R R6, SRZ ;  /* 0x0000000000067805 */ /* 0x000fe2000001ff00 */
[----:B--2---:R-:W4:Y:S01]  /*105a0*/  I2F.F64.S64 R4, R4 ;  /* 0x0000000400047312 */ /* 0x004f220000301c00 */
[----:B------:R-:W-:Y:S05]  /*105b0*/  BRA `(.L_x_6675) ;  /* 0x0000000c00a07947 */ /* 0x000fea0003800000 */
.L_x_6677:
[----:B--2---:R-:W2:Y:S01]  /*105c0*/  LDG.E R4, desc[UR36][R24.64] ;  /* 0x0000002418047981 */ /* 0x004ea2000c1e1900 */
[----:B------:R-:W-:Y:S01]  /*105d0*/  CS2R R6, SRZ ;  /* 0x0000000000067805 */ /* 0x000fe2000001ff00 */
[----:B--2---:R-:W0:Y:S01]  /*105e0*/  I2F.F64 R4, R4 ;  /* 0x0000000400047312 */ /* 0x004e220000201c00 */
[----:B------:R-:W-:Y:S05]  /*105f0*/  BRA `(.L_x_6675) ;  /* 0x0000000c00907947 */ /* 0x000fea0003800000 */
.L_x_6676:
[----:B--2---:R-:W2:Y:S01]  /*10600*/  LDG.E.U16 R4, desc[UR36][R24.64] ;  /* 0x0000002418047981 */ /* 0x004ea2000c1e1500 */
[----:B------:R-:W-:Y:S01]  /*10610*/  CS2R R6, SRZ ;  /* 0x0000000000067805 */ /* 0x000fe2000001ff00 */
[----:B--2---:R-:W0:Y:S01]  /*10620*/  I2F.F64.S16 R4, R4 ;  /* 0x0000000400047312 */ /* 0x004e220000101c00 */
[----:B------:R-:W-:Y:S05]  /*10630*/  BRA `(.L_x_6675) ;  /* 0x0000000c00807947 */ /* 0x000fea0003800000 */
.L_x_6671:
[----:B------:R-:W-:-:S13]  /*10640*/  ISETP.GT.AND P0, PT, R0, 0x6, PT ;  /* 0x000000060000780c */ /* 0x000fda0003f04270 */
[----:B------:R-:W-:Y:S05]  /*10650*/  @P0 BRA `(.L_x_6678) ;  /* 0x00000000003c0947 */ /* 0x000fea0003800000 */
[----:B------:R-:W-:-:S13]  /*10660*/  ISETP.NE.AND P0, PT, R0, 0x5, PT ;  /* 0x000000050000780c */ /* 0x000fda0003f05270 */
[----:B------:R-:W-:Y:S05]  /*10670*/  @!P0 BRA `(.L_x_6679) ;  /* 0x00000000001c8947 */ /* 0x000fea0003800000 */
[----:B------:R-:W-:-:S13]  /*10680*/  ISETP.NE.AND P0, PT, R0, 0x6, PT ;  /* 0x000000060000780c */ /* 0x000fda0003f05270 */
[----:B------:R-:W-:Y:S05]  /*10690*/  @P0 BRA `(.L_x_6674) ;  /* 0x0000000c00000947 */ /* 0x000fea0003800000 */
[----:B--2---:R-:W2:Y:S01]  /*106a0*/  LDG.E R4, desc[UR36][R24.64] ;  /* 0x0000002418047981 */ /* 0x004ea2000c1e1900 */
[----:B------:R-:W-:Y:S01]  /*106b0*/  CS2R R6, SRZ ;  /* 0x0000000000067805 */ /* 0x000fe2000001ff00 */
[----:B--2---:R-:W-:-:S06]  /*106c0*/  FMUL.FTZ R4, R4, 1 ;  /* 0x3f80000004047820 */ /* 0x004fcc0000410000 */
[----:B------:R-:W0:Y:S01]  /*106d0*/  F2F.F64.F32 R4, R4 ;  /* 0x0000000400047310 */ /* 0x000e220000201800 */
[----:B------:R-:W-:Y:S05]  /*106e0*/  BRA `(.L_x_6675) ;  /* 0x0000000c00547947 */ /* 0x000fea0003800000 */
.L_x_6679:
[----:B------:R-:W4:Y:S01]  /*106f0*/  LDG.E.U16 R0, desc[UR36][R24.64] ;  /* 0x0000002418007981 */ /* 0x000f22000c1e1500 */
[----:B------:R-:W-:Y:S01]  /*10700*/  CS2R R6, SRZ ;  /* 0x0000000000067805 */ /* 0x000fe2000001ff00 */
[----:B----4-:R-:W-:-:S05]  /*10710*/  HADD2.F32 R0, -RZ, R0.H0_H0 ;  /* 0x20000000ff007230 */ /* 0x010fca0000004100 */
[----:B------:R-:W-:-:S04]  /*10720*/  FMUL.FTZ R0, R0, 1 ;  /* 0x3f80000000007820 */ /* 0x000fc80000410000 */
[----:B--2---:R0:W2:Y:S01]  /*10730*/  F2F.F64.F32 R4, R0 ;  /* 0x0000000000047310 */ /* 0x0040a20000201800 */
[----:B------:R-:W-:Y:S05]  /*10740*/  BRA `(.L_x_6675) ;  /* 0x0000000c003c7947 */ /* 0x000fea0003800000 */
.L_x_6678:
[----:B------:R-:W-:-:S13]  /*10750*/  ISETP.NE.AND P0, PT, R0, 0x7, PT ;  /* 0x000000070000780c */ /* 0x000fda0003f05270 */
[----:B------:R-:W-:Y:S05]  /*10760*/  @!P0 BRA `(.L_x_6680) ;  /* 0x0000000000488947 */ /* 0x000fea0003800000 */
[----:B------:R-:W-:-:S13]  /*10770*/  ISETP.NE.AND P0, PT, R0, 0x8, PT ;  /* 0x000000080000780c */ /* 0x000fda0003f05270 */
[----:B------:R-:W-:Y:S05]  /*10780*/  @!P0 BRA `(.L_x_6681) ;  /* 0x0000000000208947 */ /* 0x000fea0003800000 */
[----:B------:R-:W-:-:S13]  /*10790*/  ISETP.NE.AND P0, PT, R0, 0x9, PT ;  /* 0x000000090000780c */ /* 0x000fda0003f05270 */
[----:B------:R-:W-:Y:S05]  /*107a0*/  @P0 BRA `(.L_x_6674) ;  /* 0x0000000800bc0947 */ /* 0x000fea0003800000 */
[----:B------:R-:W4:Y:S02]  /*107b0*/  LDG.E.64 R24, desc[UR36][R24.64] ;  /* 0x0000002418187981 */ /* 0x000f24000c1e1b00 */
[----:B----4-:R-:W-:Y:S01]  /*107c0*/  FMUL.FTZ R6, R25, 1 ;  /* 0x3f80000019067820 */ /* 0x010fe20000410000 */
[----:B--2---:R-:W-:-:S05]  /*107d0*/  FMUL.FTZ R4, R24, 1 ;  /* 0x3f80000018047820 */ /* 0x004fca0000410000 */
[----:B------:R-:W0:Y:S08]  /*107e0*/  F2F.F64.F32 R6, R6 ;  /* 0x0000000600067310 */ /* 0x000e300000201800 */
[----:B------:R-:W2:Y:S01]  /*107f0*/  F2F.F64.F32 R4, R4 ;  /* 0x0000000400047310 */ /* 0x000ea20000201800 */
[----:B------:R-:W-:Y:S05]  /*10800*/  BRA `(.L_x_6675) ;  /* 0x0000000c000c7947 */ /* 0x000fea0003800000 */
.L_x_6681:
[----:B------:R-:W4:Y:S02]  /*10810*/  LDG.E R0, desc[UR36][R24.64] ;  /* 0x0000002418007981 */ /* 0x000f24000c1e1900 */
[--C-:B----4-:R-:W-:Y:S02]  /*10820*/  HADD2.F32 R2, -RZ, R0.reuse.H1_H1 ;  /* 0x30000000ff027230 */ /* 0x110fe40000004100 */
[----:B------:R-:W-:-:S03]  /*10830*/  HADD2.F32 R0, -RZ, R0.H0_H0 ;  /* 0x20000000ff007230 */ /* 0x000fc60000004100 */
[----:B------:R-:W-:Y:S02]  /*10840*/  FMUL.FTZ R2, R2, 1 ;  /* 0x3f80000002027820 */ /* 0x000fe40000410000 */
[----:B------:R-:W-:Y:S02]  /*10850*/  FMUL.FTZ R0, R0, 1 ;  /* 0x3f80000000007820 */ /* 0x000fe40000410000 */
[----:B------:R0:W4:Y:S08]  /*10860*/  F2F.F64.F32 R6, R2 ;  /* 0x0000000200067310 */ /* 0x0001300000201800 */
[----:B--2---:R0:W2:Y:S01]  /*10870*/  F2F.F64.F32 R4, R0 ;  /* 0x0000000000047310 */ /* 0x0040a20000201800 */
[----:B------:R-:W-:Y:S05]  /*10880*/  BRA `(.L_x_6675) ;  /* 0x0000000800ec7947 */ /* 0x000fea0003800000 */
.L_x_6680:
[----:B--2---:R0:W5:Y:S01]  /*10890*/  LDG.E.64 R4, desc[UR36][R24.64] ;  /* 0x0000002418047981 */ /* 0x004162000c1e1b00 */
[----:B------:R-:W-:Y:S01]  /*108a0*/  CS2R R6, SRZ ;  /* 0x0000000000067805 */ /* 0x000fe2000001ff00 */
[----:B------:R-:W-:Y:S06]  /*108b0*/  BRA `(.L_x_6675) ;  /* 0x0000000800e07947 */ /* 0x000fec0003800000 */
.L_x_6670:
        /* <DEDUP_REMOVED lines=9> */
[----:B------:R-:W-:Y:S01]  /*10950*/  CS2R R6, SRZ ;  /* 0x0000000000067805 */ /* 0x000fe2000001ff00 */
[----:B--2---:R-:W-:Y:S01]  /*10960*/  IMAD.MOV.U32 R4, RZ, RZ, RZ ;  /* 0x000000ffff047224 */ /* 0x004fe200078e00ff */
[----:B----4-:R-:W-:-:S04]  /*10970*/  ISETP.NE.AND P0, PT, R24, RZ, PT ;  /* 0x000000ff1800720c */ /* 0x010fc80003f05270 */
[----:B------:R-:W-:Y:S01]  /*10980*/  FSEL R5, RZ, 1.875, !P0 ;  /* 0x3ff00000ff057808 */ /* 0x000fe20004000000 */
[----:B------:R-:W-:Y:S08]  /*10990*/  BRA `(.L_x_6675) ;  /* 0x0000000800a87947 */ /* 0x000ff00003800000 */
.L_x_6684:
[----:B--2---:R0:W5:Y:S01]  /*109a0*/  LDG.E.128 R4, desc[UR36][R24.64] ;  /* 0x0000002418047981 */ /* 0x004162000c1e1d00 */
[----:B------:R-:W-:Y:S05]  /*109b0*/  BRA `(.L_x_6675) ;  /* 0x0000000800a07947 */ /* 0x000fea0003800000 */
.L_x_6683:
        /* <DEDUP_REMOVED lines=8> */
[----:B----4-:R-:W-:-:S05]  /*10a40*/  IMAD.SHL.U32 R0, R0, 0x1000000, RZ ;  /* 0x0100000000007824 */ /* 0x010fca00078e00ff */
[----:B------:R-:W-:-:S04]  /*10a50*/  LOP3.LUT R2, R0, 0x7f000000, RZ, 0xc0, !PT ;  /* 0x7f00000000027812 */ /* 0x000fc800078ec0ff */
[----:B------:R-:W0:Y:S01]  /*10a60*/  FLO.U32 R3, R2 ;  /* 0x0000000200037300 */ /* 0x000e2200000e0000 */
[----:B--2---:R-:W-:-:S05]  /*10a70*/  VIADD R4, R2, 0x1000000 ;  /* 0x0100000002047836 */ /* 0x004fca0000000000 */
        /* <DEDUP_REMOVED lines=9> */
[----:B------:R-:W-:Y:S02]  /*10b10*/  CS2R R6, SRZ ;  /* 0x0000000000067805 */ /* 0x000fe4000001ff00 */
[----:B------:R-:W-:Y:S02]  /*10b20*/  SHF.R.S32.HI R3, RZ, 0x1f, R3 ;  /* 0x0000001fff037819 */ /* 0x000fe40000011403 */
[----:B------:R-:W-:-:S04]  /*10b30*/  LOP3.LUT R4, R5, 0x7f800000, R4, 0xf8, !PT ;  /* 0x7f80000005047812 */ /* 0x000fc800078ef804 */
[----:B------:R-:W-:-:S04]  /*10b40*/  LOP3.LUT R3, R4, R3, RZ, 0x30, !PT ;  /* 0x0000000304037212 */ /* 0x000fc800078e30ff */
[----:B------:R-:W-:-:S05]  /*10b50*/  LOP3.LUT R3, R3, 0x80000000, R0, 0xf8, !PT ;  /* 0x8000000003037812 */ /* 0x000fca00078ef800 */
[----:B------:R-:W-:-:S04]  /*10b60*/  FMUL.FTZ R3, R3, 1 ;  /* 0x3f80000003037820 */ /* 0x000fc80000410000 */
[----:B------:R0:W2:Y:S01]  /*10b70*/  F2F.F64.F32 R4, R3 ;  /* 0x0000000300047310 */ /* 0x0000a20000201800 */
[----:B------:R-:W-:Y:S05]  /*10b80*/  BRA `(.L_x_6675) ;  /* 0x00000008002c7947 */ /* 0x000fea0003800000 */
.L_x_6686:
[----:B------:R-:W4:Y:S01]  /*10b90*/  LDG.E.U8 R3, desc[UR36][R24.64] ;  /* 0x0000002418037981 */ /* 0x000f22000c1e1100 */
[----:B------:R-:W-:Y:S01]  /*10ba0*/  CS2R R6, SRZ ;  /* 0x0000000000067805 */ /* 0x000fe2000001ff00 */
[----:B----4-:R-:W-:-:S05]  /*10bb0*/  IMAD.SHL.U32 R0, R3, 0x2000000, RZ ;  /* 0x0200000003007824 */ /* 0x010fca00078e00ff */
[----:B------:R-:W-:-:S13]  /*10bc0*/  ISETP.GE.U32.AND P0, PT, R0, 0x8000000, PT ;  /* 0x080000000000780c */ /* 0x000fda0003f06070 */
[C---:B------:R-:W-:Y:S02]  /*10bd0*/  @!P0 IMAD.SHL.U32 R0, R3.reuse, 0x100, RZ ;  /* 0x0000010003008824 */ /* 0x040fe400078e00ff */
[C---:B------:R-:W-:Y:S02]  /*10be0*/  @P0 IMAD.SHL.U32 R2, R3.reuse, 0x200000, RZ ;  /* 0x0020000003020824 */ /* 0x040fe400078e00ff */
[----:B------:R-:W-:Y:S01]  /*10bf0*/  IMAD.SHL.U32 R3, R3, 0x1000000, RZ ;  /* 0x0100000003037824 */ /* 0x000fe200078e00ff */
[----:B------:R-:W-:Y:S02]  /*10c00*/  @!P0 LOP3.LUT R0, R0, 0x7f00, RZ, 0xc0, !PT ;  /* 0x00007f0000008812 */ /* 0x000fe400078ec0ff */
[----:B------:R-:W-:Y:S02]  /*10c10*/  @P0 LOP3.LUT R2, R2, 0x70000000, RZ, 0xfc, !PT ;  /* 0x7000000002020812 */ /* 0x000fe400078efcff */
[----:B------:R-:W-:-:S03]  /*10c20*/  @!P0 LOP3.LUT R0, R0, 0x3f000000, RZ, 0xfc, !PT ;  /* 0x3f00000000008812 */ /* 0x000fc600078efcff */
[----:B------:R-:W-:Y:S02]  /*10c30*/  @P0 FMUL.FTZ R2, R2, 1.9259299443872358531e-34 ;  /* 0x0780000002020820 */ /* 0x000fe40000410000 */
[----:B------:R-:W-:-:S05]  /*10c40*/  @!P0 FADD.FTZ R2, R0, -0.5 ;  /* 0xbf00000000028421 */ /* 0x000fca0000010000 */
[----:B------:R-:W-:-:S05]  /*10c50*/  LOP3.LUT R2, R2, 0x80000000, R3, 0xf8, !PT ;  /* 0x8000000002027812 */ /* 0x000fca00078ef803 */
[----:B------:R-:W-:-:S04]  /*10c60*/  FMUL.FTZ R2, R2, 1 ;  /* 0x3f80000002027820 */ /* 0x000fc80000410000 */
[----:B--2---:R0:W2:Y:S01]  /*10c70*/  F2F.F64.F32 R4, R2 ;  /* 0x0000000200047310 */ /* 0x0040a20000201800 */
[----:B------:R-:W-:Y:S05]  /*10c80*/  BRA `(.L_x_6675) ;  /* 0x0000000400ec7947 */ /* 0x000fea0003800000 */
.L_x_6685:
[----:B------:R-:W4:Y:S01]  /*10c90*/  LDG.E.U16 R0, desc[UR36][R24.64] ;  /* 0x0000002418007981 */ /* 0x000f22000c1e1500 */
[----:B------:R-:W-:Y:S01]  /*10ca0*/  CS2R R6, SRZ ;  /* 0x0000000000067805 */ /* 0x000fe2000001ff00 */
[----:B----4-:R-:W-:-:S04]  /*10cb0*/  IMAD.U32 R0, R0, 0x10000, RZ ;  /* 0x0001000000007824 */ /* 0x010fc800078e00ff */
[----:B------:R-:W-:-:S04]  /*10cc0*/  FMUL.FTZ R0, R0, 1 ;  /* 0x3f80000000007820 */ /* 0x000fc80000410000 */
[----:B--2---:R0:W2:Y:S01]  /*10cd0*/  F2F.F64.F32 R4, R0 ;  /* 0x0000000000047310 */ /* 0x0040a20000201800 */
[----:B------:R-:W-:Y:S05]  /*10ce0*/  BRA `(.L_x_6675) ;  /* 0x0000000400d47947 */ /* 0x000fea0003800000 */
.L_x_6682:
        /* <DEDUP_REMOVED lines=8> */
[----:B--2---:R-:W2:Y:S01]  /*10d70*/  LDG.E.U16 R4, desc[UR36][R24.64] ;  /* 0x0000002418047981 */ /* 0x004ea2000c1e1500 */
[----:B------:R-:W-:Y:S01]  /*10d80*/  CS2R R6, SRZ ;  /* 0x0000000000067805 */ /* 0x000fe2000001ff00 */
[----:B--2---:R-:W0:Y:S01]  /*10d90*/  I2F.F64.U16 R4, R4 ;  /* 0x0000000400047312 */ /* 0x004e220000101800 */
[----:B------:R-:W-:Y:S05]  /*10da0*/  BRA `(.L_x_6675) ;  /* 0x0000000400a47947 */ /* 0x000fea0003800000 */
.L_x_6689:
[----:B------:R-:W4:Y:S01]  /*10db0*/  LDG.E.U8 R2, desc[UR36][R24.64] ;  /* 0x0000002418027981 */ /* 0x000f22000c1e1100 */
[----:B------:R-:W-:Y:S01]  /*10dc0*/  BSSY B0, `(.L_x_6690) ;  /* 0x0000018000007945 */ /* 0x000fe20003800000 */
[----:B------:R-:W-:Y:S01]  /*10dd0*/  IMAD.MOV.U32 R0, RZ, RZ, RZ ;  /* 0x000000ffff007224 */ /* 0x000fe200078e00ff */
        /* <DEDUP_REMOVED lines=10> */
[----:B--2---:R-:W-:-:S06]  /*10e80*/  IMAD.U32 R4, R3, -0x80000000, RZ ;  /* 0x8000000003047824 */ /* 0x004fcc00078e00ff */
[----:B------:R-:W-:Y:S05]  /*10e90*/  @P0 BRA `(.L_x_6693) ;  /* 0x0000000000180947 */ /* 0x000fea0003800000 */
[----:B------:R-:W0:Y:S02]  /*10ea0*/  FLO.U32 R3, R2 ;  /* 0x0000000200037300 */ /* 0x000e2400000e0000 */
[----:B0-----:R-:W-:-:S04]  /*10eb0*/  IADD3 R3, -R3, 0x1f, RZ ;  /* 0x0000001f03037810 */ /* 0x001fc80007ffe1ff */
[----:B------:R-:W-:Y:S01]  /*10ec0*/  IADD3 R0, R0, 0x1d, -R3 ;  /* 0x0000001d00007810 */ /* 0x000fe20007ffe803 */
[----:B------:R-:W-:-:S05]  /*10ed0*/  VIADD R5, R3, 0xffffffe4 ;  /* 0xffffffe403057836 */ /* 0x000fca0000000000 */
[----:B------:R-:W-:-:S04]  /*10ee0*/  SHF.L.U32 R5, R2, R5, RZ ;  /* 0x0000000502057219 */ /* 0x000fc800000006ff */
[----:B------:R-:W-:-:S07]  /*10ef0*/  LOP3.LUT R2, R5, 0x7, RZ, 0xc0, !PT ;  /* 0x0000000705027812 */ /* 0x000fce00078ec0ff */
.L_x_6693:
[----:B------:R-:W-:Y:S05]  /*10f00*/  BSYNC B1 ;  /* 0x0000000000017941 */ /* 0x000fea0003800000 */
.L_x_6692:
[----:B------:R-:W-:Y:S01]  /*10f10*/  LEA R3, R0, 0x3b800000, 0x17 ;  /* 0x3b80000000037811 */ /* 0x000fe200078eb8ff */
[----:B------:R-:W-:-:S05]  /*10f20*/  IMAD.SHL.U32 R0, R2, 0x100000, RZ ;  /* 0x0010000002007824 */ /* 0x000fca00078e00ff */
[----:B------:R-:W-:-:S07]  /*10f30*/  LOP3.LUT R0, R3, R0, R4, 0xfe, !PT ;  /* 0x0000000003007212 */ /* 0x000fce00078efe04 */
.L_x_6691:
[----:B------:R-:W-:Y:S05]  /*10f40*/  BSYNC B0 ;  /* 0x0000000000007941 */ /* 0x000fea0003800000 */
.L_x_6690:
[----:B------:R-:W-:Y:S01]  /*10f50*/  FMUL.FTZ R0, R0, 1 ;  /* 0x3f80000000007820 */ /* 0x000fe20000410000 */
[----:B------:R-:W-:-:S03]  /*10f60*/  CS2R R6, SRZ ;  /* 0x0000000000067805 */ /* 0x000fc6000001ff00 */
[----:B--2---:R0:W2:Y:S01]  /*10f70*/  F2F.F64.F32 R4, R0 ;  /* 0x0000000000047310 */ /* 0x0040a20000201800 */
[----:B------:R-:W-:Y:S05]  /*10f80*/  BRA `(.L_x_6675) ;  /* 0x00000004002c7947 */ /* 0x000fea0003800000 */
.L_x_6688:
        /* <DEDUP_REMOVED lines=21> */
.L_x_6697:
[----:B------:R-:W-:Y:S05]  /*110e0*/  BSYNC B1 ;  /* 0x0000000000017941 */ /* 0x000fea0003800000 */
.L_x_6696:
[----:B------:R-:W-:Y:S01]  /*110f0*/  LEA R3, R0, 0x37800000, 0x17 ;  /* 0x3780000000037811 */ /* 0x000fe200078eb8ff */
[----:B------:R-:W-:-:S05]  /*11100*/  IMAD.SHL.U32 R0, R2, 0x200000, RZ ;  /* 0x0020000002007824 */ /* 0x000fca00078e00ff */
[----:B------:R-:W-:-:S07]  /*11110*/  LOP3.LUT R0, R3, R0, R4, 0xfe, !PT ;  /* 0x0000000003007212 */ /* 0x000fce00078efe04 */
.L_x_6695:
[----:B------:R-:W-:Y:S05]  /*11120*/  BSYNC B0 ;  /* 0x0000000000007941 */ /* 0x000fea0003800000 */
.L_x_6694:
[----:B------:R-:W-:Y:S01]  /*11130*/  FMUL.FTZ R0, R0, 1 ;  /* 0x3f80000000007820 */ /* 0x000fe20000410000 */
[----:B------:R-:W-:-:S03]  /*11140*/  CS2R R6, SRZ ;  /* 0x0000000000067805 */ /* 0x000fc6000001ff00 */
[----:B--2---:R0:W2:Y:S01]  /*11150*/  F2F.F64.F32 R4, R0 ;  /* 0x0000000000047310 */ /* 0x0040a20000201800 */
[----:B------:R-:W-:Y:S05]  /*11160*/  BRA `(.L_x_6675) ;  /* 0x0000000000b47947 */ /* 0x000fea0003800000 */
.L_x_6687:
        /* <DEDUP_REMOVED lines=14> */
.L_x_6701:
[----:B------:R-:W-:Y:S05]  /*11250*/  BSYNC B0 ;  /* 0x0000000000007941 */ /* 0x000fea0003800000 */
.L_x_6700:
[----:B------:R-:W-:Y:S01]  /*11260*/  FMUL.FTZ R0, R0, 1 ;  /* 0x3f80000000007820 */ /* 0x000fe20000410000 */
[----:B------:R-:W-:-:S03]  /*11270*/  CS2R R6, SRZ ;  /* 0x0000000000067805 */ /* 0x000fc6000001ff00 */
[----:B--2---:R0:W2:Y:S01]  /*11280*/  F2F.F64.F32 R4, R0 ;  /* 0x0000000000047310 */ /* 0x0040a20000201800 */
[----:B------:R-:W-:Y:S05]  /*11290*/  BRA `(.L_x_6675) ;  /* 0x0000000000687947 */ /* 0x000fea0003800000 */
.L_x_6674:
[----:B------:R-:W-:Y:S01]  /*112a0*/  MOV R2, 0x0 ;  /* 0x0000000000027802 */ /* 0x000fe20000000f00 */
[----:B------:R-:W-:Y:S01]  /*112b0*/  ULDC.64 UR4, c[0x4][0x1a8] ;  /* 0x01006a0000047ab9 */ /* 0x000fe20000000a00 */
[----:B------:R-:W-:Y:S01]  /*112c0*/  ULDC.64 UR6, c[0x4][0x80] ;  /* 0x0100200000067ab9 */ /* 0x000fe20000000a00 */
[----:B--2---:R-:W-:Y:S02]  /*112d0*/  IMAD.U32 R4, RZ, RZ, UR4 ;  /* 0x00000004ff047e24 */ /* 0x004fe4000f8e00ff */
        /* <DEDUP_REMOVED lines=12> */
.L_x_6702:
[----:B------:R-:W-:Y:S02]  /*113a0*/  CS2R R4, SRZ ;  /* 0x0000000000047805 */ /* 0x000fe4000001ff00 */
[----:B------:R-:W-:Y:S01]  /*113b0*/  CS2R R6, SRZ ;  /* 0x0000000000067805 */ /* 0x000fe2000001ff00 */
[----:B------:R-:W-:Y:S06]  /*113c0*/  BRA `(.L_x_6675) ;  /* 0x00000000001c7947 */ /* 0x000fec0003800000 */
.L_x_6699:
[----:B--2---:R-:W2:Y:S01]  /*113d0*/  LDG.E.64 R4, desc[UR36][R24.64] ;  /* 0x0000002418047981 */ /* 0x004ea2000c1e1b00 */
[----:B------:R-:W-:Y:S01]  /*113e0*/  CS2R R6, SRZ ;  /* 0x0000000000067805 */ /* 0x000fe2000001ff00 */
[----:B--2---:R-:W0:Y:S01]  /*113f0*/  I2F.F64.U64 R4, R4 ;  /* 0x0000000400047312 */ /* 0x004e220000301800 */
[----:B------:R-:W-:Y:S05]  /*11400*/  BRA `(.L_x_6675) ;  /* 0x00000000000c7947 */ /* 0x000fea0003800000 */
.L_x_6698:
[----:B--2---:R-:W2:Y:S01]  /*11410*/  LDG.E R4, desc[UR36][R24.64] ;  /* 0x0000002418047981 */ /* 0x004ea2000c1e1900 */
[----:B------:R-:W-:Y:S01]  /*11420*/  CS2R R6, SRZ ;  /* 0x0000000000067805 */ /* 0x000fe2000001ff00 */
[----:B--2---:R-:W0:Y:S06]  /*11430*/  I2F.F64.U32 R4, R4 ;  /* 0x0000000400047312 */ /* 0x004e2c0000201800 */
.L_x_6675:
[----:B------:R-:W3:Y:S01]  /*11440*/  LDC.U8 R8, c[0x0][0x491] ;  /* 0x00012440ff087b82 */ /* 0x000ee20000000000 */
[-C--:B01--45:R-:W-:Y:S02]  /*11450*/  DMUL R2, R6, R18.reuse ;  /* 0x0000001206027228 */ /* 0x0b3fe40000000000 */
[----:B--2---:R-:W-:-:S06]  /*11460*/  DMUL R18, R4, R18 ;  /* 0x0000001204127228 */ /* 0x004fcc0000000000 */
        /* <DEDUP_REMOVED lines=16> */
.L_x_6706:
[----:B------:R-:W0:Y:S02]  /*11570*/  F2I.S64.F64.TRUNC R4, R4 ;  /* 0x0000000400047311 */ /* 0x000e24000030d900 */
[----:B0-----:R-:W-:-:S05]  /*11580*/  IMAD.MOV.U32 R3, RZ, RZ, R4 ;  /* 0x000000ffff037224 */ /* 0x001fca00078e0004 */
[----:B------:R-:W-:Y:S01]  /*11590*/  STG.E.U8 desc[UR36][R22.64], R3 ;  /* 0x0000000316007986 */ /* 0x000fe2000c101124 */
[----:B------:R-:W-:Y:S05]  /*115a0*/  EXIT ;  /* 0x000000000000794d */ /* 0x000fea0003800000 */
.L_x_6705:
        /* <DEDUP_REMOVED lines=9> */
.L_x_6709:
[----:B------:R-:W0:Y:S02]  /*11640*/  F2I.F64.TRUNC R5, R4 ;  /* 0x0000000400057311 */ /* 0x000e24000030d100 */
[----:B0-----:R-:W-:Y:S01]  /*11650*/  STG.E desc[UR36][R22.64], R5 ;  /* 0x0000000516007986 */ /* 0x001fe2000c101924 */
[----:B------:R-:W-:Y:S05]  /*11660*/  EXIT ;  /* 0x000000000000794d */ /* 0x000fea0003800000 */
.L_x_6708:
[----:B------:R-:W0:Y:S02]  /*11670*/  F2I.F64.TRUNC R5, R4 ;  /* 0x0000000400057311 */ /* 0x000e24000030d100 */
[----:B0-----:R-:W-:Y:S01]  /*11680*/  STG.E.U16 desc[UR36][R22.64], R5 ;  /* 0x0000000516007986 */ /* 0x001fe2000c101524 */
[----:B------:R-:W-:Y:S05]  /*11690*/  EXIT ;  /* 0x000000000000794d */ /* 0x000fea0003800000 */
.L_x_6704:
        /* <DEDUP_REMOVED lines=13> */
.L_x_6711:
        /* <DEDUP_REMOVED lines=8> */
.L_x_6710:
        /* <DEDUP_REMOVED lines=16> */
.L_x_6713:
        /* <DEDUP_REMOVED lines=11> */
.L_x_6712:
[----:B------:R-:W-:Y:S01]  /*119a0*/  STG.E.64 desc[UR36][R22.64], R4 ;  /* 0x0000000416007986 */ /* 0x000fe2000c101b24 */
[----:B------:R-:W-:Y:S05]  /*119b0*/  EXIT ;  /* 0x000000000000794d */ /* 0x000fea0003800000 */
.L_x_6703:
        /* <DEDUP_REMOVED lines=13> */
.L_x_6716:
[----:B------:R-:W-:Y:S01]  /*11a90*/  STG.E.128 desc[UR36][R22.64], R4 ;  /* 0x0000000416007986 */ /* 0x000fe2000c101d24 */
[----:B------:R-:W-:Y:S05]  /*11aa0*/  EXIT ;  /* 0x000000000000794d */ /* 0x000fea0003800000 */
.L_x_6715:
        /* <DEDUP_REMOVED lines=25> */
.L_x_6720:
[----:B------:R-:W-:Y:S05]  /*11c40*/  BSYNC B0 ;  /* 0x0000000000007941 */ /* 0x000fea0003800000 */
.L_x_6719:
[----:B------:R-:W-:-:S05]  /*11c50*/  LOP3.LUT R3, R0, R3, RZ, 0xfc, !PT ;  /* 0x0000000300037212 */ /* 0x000fca00078efcff */
[----:B------:R-:W-:Y:S01]  /*11c60*/  STG.E.U8 desc[UR36][R22.64], R3 ;  /* 0x0000000316007986 */ /* 0x000fe2000c101124 */
[----:B------:R-:W-:Y:S05]  /*11c70*/  EXIT ;  /* 0x000000000000794d */ /* 0x000fea0003800000 */
.L_x_6718:
        /* <DEDUP_REMOVED lines=17> */
.L_x_6722:
[----:B------:R-:W-:Y:S01]  /*11d90*/  IMAD.MOV.U32 R0, RZ, RZ, 0x7f ;  /* 0x0000007fff007424 */ /* 0x000fe200078e00ff */
[----:B------:R-:W-:-:S04]  /*11da0*/  ISETP.GT.U32.AND P0, PT, R2, 0x7f800000, PT ;  /* 0x7f8000000200780c */ /* 0x000fc80003f04070 */
[----:B------:R-:W-:-:S09]  /*11db0*/  SEL R0, R0, 0x7c, P0 ;  /* 0x0000007c00007807 */ /* 0x000fd20000000000 */
.L_x_6723:
[----:B------:R-:W-:Y:S05]  /*11dc0*/  BSYNC B0 ;  /* 0x0000000000007941 */ /* 0x000fea0003800000 */
.L_x_6721:
[----:B------:R-:W-:-:S04]  /*11dd0*/  LOP3.LUT R2, R3, 0x80000000, RZ, 0xc0, !PT ;  /* 0x8000000003027812 */ /* 0x000fc800078ec0ff */
[----:B------:R-:W-:-:S04]  /*11de0*/  SHF.R.U32.HI R3, RZ, 0x18, R2 ;  /* 0x00000018ff037819 */ /* 0x000fc80000011602 */
[----:B------:R-:W-:-:S05]  /*11df0*/  LOP3.LUT R3, R0, R3, RZ, 0xfc, !PT ;  /* 0x0000000300037212 */ /* 0x000fca00078efcff */
[----:B------:R-:W-:Y:S01]  /*11e00*/  STG.E.U8 desc[UR36][R22.64], R3 ;  /* 0x0000000316007986 */ /* 0x000fe2000c101124 */
[----:B------:R-:W-:Y:S05]  /*11e10*/  EXIT ;  /* 0x000000000000794d */ /* 0x000fea0003800000 */
.L_x_6717:
        /* <DEDUP_REMOVED lines=8> */
.L_x_6714:
        /* <DEDUP_REMOVED lines=11> */
.L_x_6726:
        /* <DEDUP_REMOVED lines=21> */
.L_x_6729:
[----:B------:R-:W-:-:S04]  /*120a0*/  LOP3.LUT R2, R3, 0x80000000, RZ, 0xc0, !PT ;  /* 0x8000000003027812 */ /* 0x000fc800078ec0ff */
[----:B------:R-:W-:-:S04]  /*120b0*/  SHF.R.U32.HI R3, RZ, 0x18, R2 ;  /* 0x00000018ff037819 */ /* 0x000fc80000011602 */
[----:B------:R-:W-:-:S04]  /*120c0*/  LOP3.LUT R0, R0, R3, RZ, 0xfc, !PT ;  /* 0x0000000300007212 */ /* 0x000fc800078efcff */
[----:B------:R-:W-:-:S07]  /*120d0*/  PRMT R11, R0, 0x7610, R11 ;  /* 0x00007610000b7816 */ /* 0x000fce000000000b */
.L_x_6728:
[----:B------:R-:W-:Y:S05]  /*120e0*/  BSYNC B0 ;  /* 0x0000000000007941 */ /* 0x000fea0003800000 */
.L_x_6727:
[----:B------:R-:W-:Y:S01]  /*120f0*/  STG.E.U8 desc[UR36][R22.64], R11 ;  /* 0x0000000b16007986 */ /* 0x000fe2000c101124 */
[----:B------:R-:W-:Y:S05]  /*12100*/  EXIT ;  /* 0x000000000000794d */ /* 0x000fea0003800000 */
.L_x_6725:
        /* <DEDUP_REMOVED lines=21> */
.L_x_6732:
[----:B------:R-:W-:-:S04]  /*12260*/  LOP3.LUT R2, R3, 0x80000000, RZ, 0xc0, !PT ;  /* 0x8000000003027812 */ /* 0x000fc800078ec0ff */
[----:B------:R-:W-:-:S04]  /*12270*/  SHF.R.U32.HI R3, RZ, 0x18, R2 ;  /* 0x00000018ff037819 */ /* 0x000fc80000011602 */
[----:B------:R-:W-:-:S04]  /*12280*/  LOP3.LUT R0, R0, R3, RZ, 0xfc, !PT ;  /* 0x0000000300007212 */ /* 0x000fc800078efcff */
[----:B------:R-:W-:-:S07]  /*12290*/  PRMT R11, R0, 0x7610, R11 ;  /* 0x00007610000b7816 */ /* 0x000fce000000000b */
.L_x_6731:
[----:B------:R-:W-:Y:S05]  /*122a0*/  BSYNC B0 ;  /* 0x0000000000007941 */ /* 0x000fea0003800000 */
.L_x_6730:
[----:B------:R-:W-:Y:S01]  /*122b0*/  STG.E.U8 desc[UR36][R22.64], R11 ;  /* 0x0000000b16007986 */ /* 0x000fe2000c101124 */
[----:B------:R-:W-:Y:S05]  /*122c0*/  EXIT ;  /* 0x000000000000794d */ /* 0x000fea0003800000 */
.L_x_6724:
        /* <DEDUP_REMOVED lines=26> */
.L_x_6707:
        /* <DEDUP_REMOVED lines=16> */
.L_x_6735:
[----:B------:R-:W-:Y:S05]  /*12570*/  EXIT ;  /* 0x000000000000794d */ /* 0x000fea0003800000 */
.L_x_6734:
[----:B------:R-:W0:Y:S02]  /*12580*/  F2I.U64.F64.TRUNC R4, R4 ;  /* 0x0000000400047311 */ /* 0x000e24000030d800 */
[----:B0-----:R-:W-:Y:S01]  /*12590*/  STG.E.64 desc[UR36][R22.64], R4 ;  /* 0x0000000416007986 */ /* 0x001fe2000c101b24 */
[----:B------:R-:W-:Y:S05]  /*125a0*/  EXIT ;  /* 0x000000000000794d */ /* 0x000fea0003800000 */
.L_x_6733:
[----:B------:R-:W0:Y:S02]  /*125b0*/  F2I.U32.F64.TRUNC R5, R4 ;  /* 0x0000000400057311 */ /* 0x000e24000030d000 */
[----:B0-----:R-:W-:Y:S01]  /*125c0*/  STG.E desc[UR36][R22.64], R5 ;  /* 0x0000000516007986 */ /* 0x001fe2000c101924 */
[----:B------:R-:W-:Y:S05]  /*125d0*/  EXIT ;  /* 0x000000000000794d */ /* 0x000fea0003800000 */
.L_x_6736:
        /* <DEDUP_REMOVED lines=10> */
.L_x_17269:


//--------------------- .text._ZN2at6native27unrolled_elementwise_kernelINS0_13BinaryFunctorIN3c107complexIdEES5_S5_NS0_15binary_internal10MulFunctorIS5_EEEESt5arrayIPcLm3EELi4E23TrivialOffsetCalculatorILi2EjESD_ILi1EjENS0_6memory12LoadWithCastILi2EEENSG_13StoreWithCastILi1EEEEEviT_T0_T2_T3_T4_T5_ --------------------------
	.section	.text._ZN2at6native27unrolled_elementwise_kernelINS0_13BinaryFunctorIN3c107complexIdEES5_S5_NS0_15binary_internal10MulFunctorIS5_EEEESt5arrayIPcLm3EELi4E23TrivialOffsetCalculatorILi2EjESD_ILi1EjENS0_6memory12LoadWithCastILi2EEENSG_13StoreWithCastILi1EEEEEviT_T0_T2_T3_T4_T5_,"ax",@progbits
	.align	128
        .global         _ZN2at6native27unrolled_elementwise_kernelINS0_13BinaryFunctorIN3c107complexIdEES5_S5_NS0_15binary_internal10MulFunctorIS5_EEEESt5arrayIPcLm3EELi4E23TrivialOffsetCalculatorILi2EjESD_ILi1EjENS0_6memory12LoadWithCastILi2EEENSG_13StoreWithCastILi1EEEEEviT_T0_T2_T3_T4_T5_
        .type           _ZN2at6native27unrolled_elementwise_kernelINS0_13BinaryFunctorIN3c107complexIdEES5_S5_NS0_15binary_internal10MulFunctorIS5_EEEESt5arrayIPcLm3EELi4E23TrivialOffsetCalculatorILi2EjESD_ILi1EjENS0_6memory12LoadWithCastILi2EEENSG_13StoreWithCastILi1EEEEEviT_T0_T2_T3_T4_T5_,@function
        .size           _ZN2at6native27unrolled_elementwise_kernelINS0_13BinaryFunctorIN3c107complexIdEES5_S5_NS0_15binary_internal10MulFunctorIS5_EEEESt5arrayIPcLm3EELi4E23TrivialOffsetCalculatorILi2EjESD_ILi1EjENS0_6memory12LoadWithCastILi2EEENSG_13StoreWithCastILi1EEEEEviT_T0_T2_T3_T4_T5_,(.L_x_17270 - _ZN2at6native27unrolled_elementwise_kernelINS0_13BinaryFunctorIN3c107complexIdEES5_S5_NS0_15binary_internal10MulFunctorIS5_EEEESt5arrayIPcLm3EELi4E23TrivialOffsetCalculatorILi2EjESD_ILi1EjENS0_6memory12LoadWithCastILi2EEENSG_13StoreWithCastILi1EEEEEviT_T0_T2_T3_T4_T5_)
        .other          _ZN2at6native27unrolled_elementwise_kernelINS0_13BinaryFunctorIN3c107complexIdEES5_S5_NS0_15binary_internal10MulFunctorIS5_EEEESt5arrayIPcLm3EELi4E23TrivialOffsetCalculatorILi2EjESD_ILi1EjENS0_6memory12LoadWithCastILi2EEENSG_13StoreWithCastILi1EEEEEviT_T0_T2_T3_T4_T5_,@"STO_CUDA_ENTRY STV_DEFAULT"
_ZN2at6native27unrolled_elementwise_kernelINS0_13BinaryFunctorIN3c107complexIdEES5_S5_NS0_15binary_internal10MulFunctorIS5_EEEESt5arrayIPcLm3EELi4E23TrivialOffsetCalculatorILi2EjESD_ILi1EjENS0_6memory12LoadWithCastILi2EEENSG_13StoreWithCastILi1EEEEEviT_T0_T2_T3_T4_T5_:
.text._ZN2at6native27unrolled_elementwise_kernelINS0_13BinaryFunctorIN3c107complexIdEES5_S5_NS0_15binary_internal10MulFunctorIS5_EEEESt5arrayIPcLm3EELi4E23TrivialOffsetCalculatorILi2EjESD_ILi1EjENS0_6memory12LoadWithCastILi2EEENSG_13StoreWithCastILi1EEEEEviT_T0_T2_T3_T4_T5_:
        /* <DEDUP_REMOVED lines=8> */
[----:B------:R-:W-:Y:S02]  /*0080*/  CS2R R44, SRZ ;  /* 0x00000000002c7805 */ /* 0x000fe4000001ff00 */
[----:B------:R-:W-:Y:S01]  /*0090*/  CS2R R42, SRZ ;  /* 0x00000000002a7805 */ /* 0x000fe2000001ff00 */
[----:B------:R-:W3:Y:S01]  /*00a0*/  LDC.U8 R2, c[0x0][0x234] ;  /* 0x00008d00ff027b82 */ /* 0x000ee20000000000 */
[----:B------:R-:W-:-:S07]  /*00b0*/  CS2R R40, SRZ ;  /* 0x0000000000287805 */ /* 0x000fce000001ff00 */
[----:B------:R-:W4:Y:S01]  /*00c0*/  LDC.U8 R16, c[0x0][0x235] ;  /* 0x00008d40ff107b82 */ /* 0x000f220000000000 */
        /* <DEDUP_REMOVED lines=24> */
.L_x_6742:
[----:B------:R-:W2:Y:S01]  /*0250*/  LDG.E.U8 R4, desc[UR36][R4.64] ;  /* 0x0000002404047981 */ /* 0x000ea2000c1e1100 */
[----:B------:R-:W-:Y:S01]  /*0260*/  CS2R R46, SRZ ;  /* 0x00000000002e7805 */ /* 0x000fe2000001ff00 */
[----:B--2---:R0:W1:Y:S01]  /*0270*/  I2F.F64.U16 R44, R4 ;  /* 0x00000004002c7312 */ /* 0x0040620000101800 */
[----:B------:R-:W-:Y:S05]  /*0280*/  BRA `(.L_x_6744) ;  /* 0x0000000c00c87947 */ /* 0x000fea0003800000 */
.L_x_6741:
        /* <DEDUP_REMOVED lines=10> */
.L_x_6746:
[----:B------:R-:W2:Y:S01]  /*0330*/  LDG.E R4, desc[UR36][R4.64] ;  /* 0x0000002404047981 */ /* 0x000ea2000c1e1900 */
[----:B------:R-:W-:Y:S01]  /*0340*/  CS2R R46, SRZ ;  /* 0x00000000002e7805 */ /* 0x000fe2000001ff00 */
[----:B--2---:R1:W2:Y:S01]  /*0350*/  I2F.F64 R44, R4 ;  /* 0x00000004002c7312 */ /* 0x0042a20000201c00 */
[----:B------:R-:W-:Y:S05]  /*0360*/  BRA `(.L_x_6744) ;  /* 0x0000000c00907947 */ /* 0x000fea0003800000 */
.L_x_6745:
[----:B------:R-:W2:Y:S01]  /*0370*/  LDG.E.U16 R4, desc[UR36][R4.64] ;  /* 0x0000002404047981 */ /* 0x000ea2000c1e1500 */
[----:B------:R-:W-:Y:S01]  /*0380*/  CS2R R46, SRZ ;  /* 0x00000000002e7805 */ /* 0x000fe2000001ff00 */
[----:B--2---:R3:W0:Y:S01]  /*0390*/  I2F.F64.S16 R44, R4 ;  /* 0x00000004002c7312 */ /* 0x0046220000101c00 */
[----:B------:R-:W-:Y:S05]  /*03a0*/  BRA `(.L_x_6744) ;  /* 0x0000000c00807947 */ /* 0x000fea0003800000 */
.L_x_6740:
        /* <DEDUP_REMOVED lines=11> */
.L_x_6748:
[----:B------:R-:W2:Y:S01]  /*0460*/  LDG.E.U16 R0, desc[UR36][R4.64] ;  /* 0x0000002404007981 */ /* 0x000ea2000c1e1500 */
[----:B------:R-:W-:Y:S01]  /*0470*/  CS2R R46, SRZ ;  /* 0x00000000002e7805 */ /* 0x000fe2000001ff00 */
[----:B--2---:R-:W-:-:S05]  /*0480*/  HADD2.F32 R0, -RZ, R0.H0_H0 ;  /* 0x20000000ff007230 */ /* 0x004fca0000004100 */
[----:B------:R-:W-:-:S04]  /*0490*/  FMUL.FTZ R0, R0, 1 ;  /* 0x3f80000000007820 */ /* 0x000fc80000410000 */
[----:B------:R0:W1:Y:S01]  /*04a0*/  F2F.F64.F32 R44, R0 ;  /* 0x00000000002c7310 */ /* 0x0000620000201800 */
[----:B------:R-:W-:Y:S05]  /*04b0*/  BRA `(.L_x_6744) ;  /* 0x0000000c003c7947 */ /* 0x000fea0003800000 */
.L_x_6747:
        /* <DEDUP_REMOVED lines=12> */
.L_x_6750:
        /* <DEDUP_REMOVED lines=8> */
.L_x_6749:
[----:B------:R0:W5:Y:S01]  /*0600*/  LDG.E.64 R44, desc[UR36][R4.64] ;  /* 0x00000024042c7981 */ /* 0x000162000c1e1b00 */
[----:B------:R-:W-:Y:S01]  /*0610*/  CS2R R46, SRZ ;  /* 0x00000000002e7805 */ /* 0x000fe2000001ff00 */
[----:B------:R-:W-:Y:S06]  /*0620*/  BRA `(.L_x_6744) ;  /* 0x0000000800e07947 */ /* 0x000fec0003800000 */
.L_x_6739:
        /* <DEDUP_REMOVED lines=14> */
.L_x_6753:
[----:B------:R0:W5:Y:S01]  /*0710*/  LDG.E.128 R44, desc[UR36][R4.64] ;  /* 0x00000024042c7981 */ /* 0x000162000c1e1d00 */
[----:B------:R-:W-:Y:S05]  /*0720*/  BRA `(.L_x_6744) ;  /* 0x0000000800a07947 */ /* 0x000fea0003800000 */
.L_x_6752:
        /* <DEDUP_REMOVED lines=29> */
.L_x_6755:
        /* <DEDUP_REMOVED lines=16> */
.L_x_6754:
[----:B------:R-:W2:Y:S01]  /*0a00*/  LDG.E.U16 R0, desc[UR36][R4.64] ;  /* 0x0000002404007981 */ /* 0x000ea2000c1e1500 */
[----:B------:R-:W-:Y:S01]  /*0a10*/  CS2R R46, SRZ ;  /* 0x00000000002e7805 */ /* 0x000fe2000001ff00 */
[----:B--2---:R-:W-:-:S04]  /*0a20*/  IMAD.U32 R0, R0, 0x10000, RZ ;  /* 0x0001000000007824 */ /* 0x004fc800078e00ff */
[----:B------:R-:W-:-:S04]  /*0a30*/  FMUL.FTZ R0, R0, 1 ;  /* 0x3f80000000007820 */ /* 0x000fc80000410000 */
[----:B------:R0:W1:Y:S01]  /*0a40*/  F2F.F64.F32 R44, R0 ;  /* 0x00000000002c7310 */ /* 0x0000620000201800 */
[----:B------:R-:W-:Y:S05]  /*0a50*/  BRA `(.L_x_6744) ;  /* 0x0000000400d47947 */ /* 0x000fea0003800000 */
.L_x_6751:
        /* <DEDUP_REMOVED lines=12> */
.L_x_6758:
        /* <DEDUP_REMOVED lines=21> */
.L_x_6762:
[----:B------:R-:W-:Y:S05]  /*0c70*/  BSYNC B1 ;  /* 0x0000000000017941 */ /* 0x000fea0003800000 */
.L_x_6761:
[----:B------:R-:W-:Y:S01]  /*0c80*/  LEA R5, R0, 0x3b800000, 0x17 ;  /* 0x3b80000000057811 */ /* 0x000fe200078eb8ff */
[----:B------:R-:W-:-:S05]  /*0c90*/  IMAD.SHL.U32 R0, R3, 0x100000, RZ ;  /* 0x0010000003007824 */ /* 0x000fca00078e00ff */
[----:B------:R-:W-:-:S07]  /*0ca0*/  LOP3.LUT R0, R5, R0, R6, 0xfe, !PT ;  /* 0x0000000005007212 */ /* 0x000fce00078efe06 */
.L_x_6760:
[----:B------:R-:W-:Y:S05]  /*0cb0*/  BSYNC B0 ;  /* 0x0000000000007941 */ /* 0x000fea0003800000 */
.L_x_6759:
[----:B------:R-:W-:Y:S01]  /*0cc0*/  FMUL.FTZ R0, R0, 1 ;  /* 0x3f80000000007820 */ /* 0x000fe20000410000 */
[----:B------:R-:W-:-:S03]  /*0cd0*/  CS2R R46, SRZ ;  /* 0x00000000002e7805 */ /* 0x000fc6000001ff00 */
[----:B------:R0:W1:Y:S01]  /*0ce0*/  F2F.F64.F32 R44, R0 ;  /* 0x00000000002c7310 */ /* 0x0000620000201800 */
[----:B------:R-:W-:Y:S05]  /*0cf0*/  BRA `(.L_x_6744) ;  /* 0x00000004002c7947 */ /* 0x000fea0003800000 */
.L_x_6757:
        /* <DEDUP_REMOVED lines=21> */
.L_x_6766:
[----:B------:R-:W-:Y:S05]  /*0e50*/  BSYNC B1 ;  /* 0x0000000000017941 */ /* 0x000fea0003800000 */
.L_x_6765:
[----:B------:R-:W-:Y:S01]  /*0e60*/  LEA R5, R0, 0x37800000, 0x17 ;  /* 0x3780000000057811 */ /* 0x000fe200078eb8ff */
[----:B------:R-:W-:-:S05]  /*0e70*/  IMAD.SHL.U32 R0, R3, 0x200000, RZ ;  /* 0x0020000003007824 */ /* 0x000fca00078e00ff */
[----:B------:R-:W-:-:S07]  /*0e80*/  LOP3.LUT R0, R5, R0, R6, 0xfe, !PT ;  /* 0x0000000005007212 */ /* 0x000fce00078efe06 */
.L_x_6764:
[----:B------:R-:W-:Y:S05]  /*0e90*/  BSYNC B0 ;  /* 0x0000000000007941 */ /* 0x000fea0003800000 */
.L_x_6763:
[----:B------:R-:W-:Y:S01]  /*0ea0*/  FMUL.FTZ R0, R0, 1 ;  /* 0x3f80000000007820 */ /* 0x000fe20000410000 */
[----:B------:R-:W-:-:S03]  /*0eb0*/  CS2R R46, SRZ ;  /* 0x00000000002e7805 */ /* 0x000fc6000001ff00 */
[----:B------:R0:W1:Y:S01]  /*0ec0*/  F2F.F64.F32 R44, R0 ;  /* 0x00000000002c7310 */ /* 0x0000620000201800 */
[----:B------:R-:W-:Y:S05]  /*0ed0*/  BRA `(.L_x_6744) ;  /* 0x0000000000b47947 */ /* 0x000fea0003800000 */
.L_x_6756:
        /* <DEDUP_REMOVED lines=14> */
.L_x_6770:
[----:B------:R-:W-:Y:S05]  /*0fc0*/  BSYNC B0 ;  /* 0x0000000000007941 */ /* 0x000fea0003800000 */
.L_x_6769:
[----:B------:R-:W-:Y:S01]  /*0fd0*/  FMUL.FTZ R0, R0, 1 ;  /* 0x3f80000000007820 */ /* 0x000fe20000410000 */
[----:B------:R-:W-:-:S03]  /*0fe0*/  CS2R R46, SRZ ;  /* 0x00000000002e7805 */ /* 0x000fc6000001ff00 */
[----:B------:R0:W1:Y:S01]  /*0ff0*/  F2F.F64.F32 R44, R0 ;  /* 0x00000000002c7310 */ /* 0x0000620000201800 */
[----:B------:R-:W-:Y:S05]  /*1000*/  BRA `(.L_x_6744) ;  /* 0x0000000000687947 */ /* 0x000fea0003800000 */
.L_x_6743:
        /* <DEDUP_REMOVED lines=16> */
.L_x_6771:
[----:B------:R-:W-:Y:S02]  /*1110*/  CS2R R44, SRZ ;  /* 0x00000000002c7805 */ /* 0x000fe4000001ff00 */
[----:B------:R-:W-:Y:S01]  /*1120*/  CS2R R46, SRZ ;  /* 0x00000000002e7805 */ /* 0x000fe2000001ff00 */
[----:B------:R-:W-:Y:S06]  /*1130*/  BRA `(.L_x_6744) ;  /* 0x00000000001c7947 */ /* 0x000fec0003800000 */
.L_x_6768:
[----:B------:R-:W2:Y:S01]  /*1140*/  LDG.E.64 R44, desc[UR36][R4.64] ;  /* 0x00000024042c7981 */ /* 0x000ea2000c1e1b00 */
[----:B------:R-:W-:Y:S01]  /*1150*/  CS2R R46, SRZ ;  /* 0x00000000002e7805 */ /* 0x000fe2000001ff00 */
[----:B--2---:R-:W0:Y:S01]  /*1160*/  I2F.F64.U64 R44, R44 ;  /* 0x0000002c002c7312 */ /* 0x004e220000301800 */
[----:B------:R-:W-:Y:S05]  /*1170*/  BRA `(.L_x_6744) ;  /* 0x00000000000c7947 */ /* 0x000fea0003800000 */
.L_x_6767:
[----:B------:R-:W2:Y:S01]  /*1180*/  LDG.E R4, desc[UR36][R4.64] ;  /* 0x0000002404047981 */ /* 0x000ea2000c1e1900 */
[----:B------:R-:W-:Y:S01]  /*1190*/  CS2R R46, SRZ ;  /* 0x00000000002e7805 */ /* 0x000fe2000001ff00 */
[----:B--2---:R0:W1:Y:S06]  /*11a0*/  I2F.F64.U32 R44, R4 ;  /* 0x00000004002c7312 */ /* 0x00406c0000201800 */
.L_x_6744:
[----:B01-3--:R-:W0:Y:S01]  /*11b0*/  LDC.64 R4, c[0x0][0x228] ;  /* 0x00008a00ff047b82 */ /* 0x00be220000000a00 */
[----:B----4-:R-:W-:Y:S01]  /*11c0*/  PRMT R0, R16, 0x9910, RZ ;  /* 0x0000991010007816 */ /* 0x010fe200000000ff */
        /* <DEDUP_REMOVED lines=18> */
.L_x_6775:
[----:B------:R-:W3:Y:S01]  /*12f0*/  LDG.E.U8 R4, desc[UR36][R4.64] ;  /* 0x0000002404047981 */ /* 0x000ee2000c1e1100 */
[----:B------:R-:W-:Y:S01]  /*1300*/  CS2R R42, SRZ ;  /* 0x00000000002a7805 */ /* 0x000fe2000001ff00 */
[----:B---3--:R3:W4:Y:S01]  /*1310*/  I2F.F64.U16 R40, R4 ;  /* 0x0000000400287312 */ /* 0x0087220000101800 */
[----:B------:R-:W-:Y:S05]  /*1320*/  BRA `(.L_x_6777) ;  /* 0x0000000c00c87947 */ /* 0x000fea0003800000 */
.L_x_6774:
        /* <DEDUP_REMOVED lines=10> */
.L_x_6779:
[----:B------:R-:W3:Y:S01]  /*13d0*/  LDG.E R4, desc[UR36][R4.64] ;  /* 0x0000002404047981 */ /* 0x000ee2000c1e1900 */
[----:B------:R-:W-:Y:S01]  /*13e0*/  CS2R R42, SRZ ;  /* 0x00000000002a7805 */ /* 0x000fe2000001ff00 */
[----:B---3--:R0:W1:Y:S01]  /*13f0*/  I2F.F64 R40, R4 ;  /* 0x0000000400287312 */ /* 0x0080620000201c00 */
[----:B------:R-:W-:Y:S05]  /*1400*/  BRA `(.L_x_6777) ;  /* 0x0000000c00907947 */ /* 0x000fea0003800000 */
.L_x_6778:
[----:B------:R-:W3:Y:S01]  /*1410*/  LDG.E.U16 R4, desc[UR36][R4.64] ;  /* 0x0000002404047981 */ /* 0x000ee2000c1e1500 */
[----:B------:R-:W-:Y:S01]  /*1420*/  CS2R R42, SRZ ;  /* 0x00000000002a7805 */ /* 0x000fe2000001ff00 */
[----:B---3--:R0:W1:Y:S01]  /*1430*/  I2F.F64.S16 R40, R4 ;  /* 0x0000000400287312 */ /* 0x0080620000101c00 */
[----:B------:R-:W-:Y:S05]  /*1440*/  BRA `(.L_x_6777) ;  /* 0x0000000c00807947 */ /* 0x000fea0003800000 */
.L_x_6773:
        /* <DEDUP_REMOVED lines=11> */
.L_x_6781:
[----:B------:R-:W3:Y:S01]  /*1500*/  LDG.E.U16 R0, desc[UR36][R4.64] ;  /* 0x0000002404007981 */ /* 0x000ee2000c1e1500 */
[----:B------:R-:W-:Y:S01]  /*1510*/  CS2R R42, SRZ ;  /* 0x00000000002a7805 */ /* 0x000fe2000001ff00 */
[----:B---3--:R-:W-:-:S05]  /*1520*/  HADD2.F32 R0, -RZ, R0.H0_H0 ;  /* 0x20000000ff007230 */ /* 0x008fca0000004100 */
[----:B------:R-:W-:-:S04]  /*1530*/  FMUL.FTZ R0, R0, 1 ;  /* 0x3f80000000007820 */ /* 0x000fc80000410000 */
[----:B------:R0:W1:Y:S01]  /*1540*/  F2F.F64.F32 R40, R0 ;  /* 0x0000000000287310 */ /* 0x0000620000201800 */
[----:B------:R-:W-:Y:S05]  /*1550*/  BRA `(.L_x_6777) ;  /* 0x0000000c003c7947 */ /* 0x000fea0003800000 */
.L_x_6780:
        /* <DEDUP_REMOVED lines=12> */
.L_x_6783:
        /* <DEDUP_REMOVED lines=8> */
.L_x_6782:
[----:B------:R0:W5:Y:S01]  /*16a0*/  LDG.E.64 R40, desc[UR36][R4.64] ;  /* 0x0000002404287981 */ /* 0x000162000c1e1b00 */
[----:B------:R-:W-:Y:S01]  /*16b0*/  CS2R R42, SRZ ;  /* 0x00000000002a7805 */ /* 0x000fe2000001ff00 */
[----:B------:R-:W-:Y:S06]  /*16c0*/  BRA `(.L_x_6777) ;  /* 0x0000000800e07947 */ /* 0x000fec0003800000 */
.L_x_6772:
        /* <DEDUP_REMOVED lines=14> */
.L_x_6786:
[----:B------:R0:W5:Y:S01]  /*17b0*/  LDG.E.128 R40, desc[UR36][R4.64] ;  /* 0x0000002404287981 */ /* 0x000162000c1e1d00 */
[----:B------:R-:W-:Y:S05]  /*17c0*/  BRA `(.L_x_6777) ;  /* 0x0000000800a07947 */ /* 0x000fea0003800000 */
.L_x_6785:
        /* <DEDUP_REMOVED lines=29> */
.L_x_6788:
        /* <DEDUP_REMOVED lines=16> */
.L_x_6787:
[----:B------:R-:W3:Y:S01]  /*1aa0*/  LDG.E.U16 R0, desc[UR36][R4.64] ;  /* 0x0000002404007981 */ /* 0x000ee2000c1e1500 */
[----:B------:R-:W-:Y:S01]  /*1ab0*/  CS2R R42, SRZ ;  /* 0x00000000002a7805 */ /* 0x000fe2000001ff00 */
[----:B---3--:R-:W-:-:S04]  /*1ac0*/  IMAD.U32 R0, R0, 0x10000, RZ ;  /* 0x0001000000007824 */ /* 0x008fc800078e00ff */
[----:B------:R-:W-:-:S04]  /*1ad0*/  FMUL.FTZ R0, R0, 1 ;  /* 0x3f80000000007820 */ /* 0x000fc80000410000 */
[----:B------:R0:W1:Y:S01]  /*1ae0*/  F2F.F64.F32 R40, R0 ;  /* 0x0000000000287310 */ /* 0x0000620000201800 */
[----:B------:R-:W-:Y:S05]  /*1af0*/  BRA `(.L_x_6777) ;  /* 0x0000000400d47947 */ /* 0x000fea0003800000 */
.L_x_6784:
        /* <DEDUP_REMOVED lines=12> */
.L_x_6791:
        /* <DEDUP_REMOVED lines=21> */
.L_x_6795:
[----:B------:R-:W-:Y:S05]  /*1d10*/  BSYNC B1 ;  /* 0x0000000000017941 */ /* 0x000fea0003800000 */
.L_x_6794:
[----:B------:R-:W-:Y:S01]  /*1d20*/  LEA R5, R0, 0x3b800000, 0x17 ;  /* 0x3b80000000057811 */ /* 0x000fe200078eb8ff */
[----:B------:R-:W-:-:S05]  /*1d30*/  IMAD.SHL.U32 R0, R3, 0x100000, RZ ;  /* 0x0010000003007824 */ /* 0x000fca00078e00ff */
[----:B------:R-:W-:-:S07]  /*1d40*/  LOP3.LUT R0, R5, R0, R6, 0xfe, !PT ;  /* 0x0000000005007212 */ /* 0x000fce00078efe06 */
.L_x_6793:
[----:B------:R-:W-:Y:S05]  /*1d50*/  BSYNC B0 ;  /* 0x0000000000007941 */ /* 0x000fea0003800000 */
.L_x_6792:
[----:B------:R-:W-:Y:S01]  /*1d60*/  FMUL.FTZ R0, R0, 1 ;  /* 0x3f80000000007820 */ /* 0x000fe20000410000 */
[----:B------:R-:W-:-:S03]  /*1d70*/  CS2R R42, SRZ ;  /* 0x00000000002a7805 */ /* 0x000fc6000001ff00 */
[----:B------:R0:W1:Y:S01]  /*1d80*/  F2F.F64.F32 R40, R0 ;  /* 0x0000000000287310 */ /* 0x0000620000201800 */
[----:B------:R-:W-:Y:S05]  /*1d90*/  BRA `(.L_x_6777) ;  /* 0x00000004002c7947 */ /* 0x000fea0003800000 */
.L_x_6790:
        /* <DEDUP_REMOVED lines=21> */
.L_x_6799:
[----:B------:R-:W-:Y:S05]  /*1ef0*/  BSYNC B1 ;  /* 0x0000000000017941 */ /* 0x000fea0003800000 */
.L_x_6798:
[----:B------:R-:W-:Y:S01]  /*1f00*/  LEA R5, R0, 0x37800000, 0x17 ;  /* 0x3780000000057811 */ /* 0x000fe200078eb8ff */
[----:B------:R-:W-:-:S05]  /*1f10*/  IMAD.SHL.U32 R0, R3, 0x200000, RZ ;  /* 0x0020000003007824 */ /* 0x000fca00078e00ff */
[----:B------:R-:W-:-:S07]  /*1f20*/  LOP3.LUT R0, R5, R0, R6, 0xfe, !PT ;  /* 0x0000000005007212 */ /* 0x000fce00078efe06 */
.L_x_6797:
[----:B------:R-:W-:Y:S05]  /*1f30*/  BSYNC B0 ;  /* 0x0000000000007941 */ /* 0x000fea0003800000 */
.L_x_6796:
[----:B------:R-:W-:Y:S01]  /*1f40*/  FMUL.FTZ R0, R0, 1 ;  /* 0x3f80000000007820 */ /* 0x000fe20000410000 */
[----:B------:R-:W-:-:S03]  /*1f50*/  CS2R R42, SRZ ;  /* 0x00000000002a7805 */ /* 0x000fc6000001ff00 */
[----:B------:R0:W1:Y:S01]  /*1f60*/  F2F.F64.F32 R40, R0 ;  /* 0x0000000000287310 */ /* 0x0000620000201800 */
[----:B------:R-:W-:Y:S05]  /*1f70*/  BRA `(.L_x_6777) ;  /* 0x0000000000b47947 */ /* 0x000fea0003800000 */
.L_x_6789:
        /* <DEDUP_REMOVED lines=14> */
.L_x_6803:
[----:B------:R-:W-:Y:S05]  /*2060*/  BSYNC B0 ;  /* 0x0000000000007941 */ /* 0x000fea0003800000 */
.L_x_6802:
[----:B------:R-:W-:Y:S01]  /*2070*/  FMUL.FTZ R0, R0, 1 ;  /* 0x3f80000000007820 */ /* 0x000fe20000410000 */
[----:B------:R-:W-:-:S03]  /*2080*/  CS2R R42, SRZ ;  /* 0x00000000002a7805 */ /* 0x000fc6000001ff00 */
[----:B------:R0:W1:Y:S01]  /*2090*/  F2F.F64.F32 R40, R0 ;  /* 0x0000000000287310 */ /* 0x0000620000201800 */
[----:B------:R-:W-:Y:S05]  /*20a0*/  BRA `(.L_x_6777) ;  /* 0x0000000000687947 */ /* 0x000fea0003800000 */
.L_x_6776:
        /* <DEDUP_REMOVED lines=15> */
[----:B-12--5:R-:W-:Y:S05]  /*21a0*/  CALL.ABS.NOINC R14 ;  /* 0x000000000e007343 */ /* 0x026fea0003c00000 */
.L_x_6804:
[----:B------:R-:W-:Y:S02]  /*21b0*/  CS2R R40, SRZ ;  /* 0x0000000000287805 */ /* 0x000fe4000001ff00 */
[----:B------:R-:W-:Y:S01]  /*21c0*/  CS2R R42, SRZ ;  /* 0x00000000002a7805 */ /* 0x000fe2000001ff00 */
[----:B------:R-:W-:Y:S06]  /*21d0*/  BRA `(.L_x_6777) ;  /* 0x00000000001c7947 */ /* 0x000fec0003800000 */
.L_x_6801:
[----:B------:R-:W3:Y:S01]  /*21e0*/  LDG.E.64 R40, desc[UR36][R4.64] ;  /* 0x0000002404287981 */ /* 0x000ee2000c1e1b00 */
[----:B------:R-:W-:Y:S01]  /*21f0*/  CS2R R42, SRZ ;  /* 0x00000000002a7805 */ /* 0x000fe2000001ff00 */
[----:B---3--:R-:W0:Y:S01]  /*2200*/  I2F.F64.U64 R40, R40 ;  /* 0x0000002800287312 */ /* 0x008e220000301800 */
[----:B------:R-:W-:Y:S05]  /*2210*/  BRA `(.L_x_6777) ;  /* 0x00000000000c7947 */ /* 0x000fea0003800000 */
.L_x_6800:
[----:B------:R-:W3:Y:S01]  /*2220*/  LDG.E R4, desc[UR36][R4.64] ;  /* 0x0000002404047981 */ /* 0x000ee2000c1e1900 */
[----:B------:R-:W-:Y:S01]  /*2230*/  CS2R R42, SRZ ;  /* 0x00000000002a7805 */ /* 0x000fe2000001ff00 */
[----:B---3--:R0:W1:Y:S06]  /*2240*/  I2F.F64.U32 R40, R4 ;  /* 0x0000000400287312 */ /* 0x00806c0000201800 */
.L_x_6777:
[----:B------:R-:W-:-:S07]  /*2250*/  VIADD R23, R23, 0x80 ;  /* 0x0000008017177836 */ /* 0x000fce0000000000 */
.L_x_6738:
[----:B------:R-:W-:Y:S05]  /*2260*/  BSYNC B6 ;  /* 0x0000000000067941 */ /* 0x000fea0003800000 */
.L_x_6737:
[----:B------:R-:W-:Y:S01]  /*2270*/  ISETP.GE.AND P0, PT, R23, R48, PT ;  /* 0x000000301700720c */ /* 0x000fe20003f06270 */
[----:B------:R-:W-:Y:S01]  /*2280*/  BSSY B6, `(.L_x_6805) ;  /* 0x000021b000067945 */ /* 0x000fe20003800000 */
[----:B------:R-:W-:Y:S02]  /*2290*/  CS2R R36, SRZ ;  /* 0x0000000000247805 */ /* 0x000fe4000001ff00 */
[----:B------:R-:W-:Y:S02]  /*22a0*/  CS2R R34, SRZ ;  /* 0x0000000000227805 */ /* 0x000fe4000001ff00 */
[----:B------:R-:W-:-:S07]  /*22b0*/  CS2R R32, SRZ ;  /* 0x0000000000207805 */ /* 0x000fce000001ff00 */
[----:B------:R-:W-:Y:S05]  /*22c0*/  @P0 BRA `(.L_x_6806) ;  /* 0x0000002000580947 */ /* 0x000fea0003800000 */
[----:B0--3--:R-:W0:Y:S01]  /*22d0*/  LDC.64 R4, c[0x0][0x220] ;  /* 0x00008800ff047b82 */ /* 0x009e220000000a00 */
        /* <DEDUP_REMOVED lines=18> */
[----:B---3--:R0:W3:Y:S01]  /*2400*/  I2F.F64.S16 R36, R4 ;  /* 0x0000000400247312 */ /* 0x0080e20000101c00 */
[----:B------:R-:W-:Y:S05]  /*2410*/  BRA `(.L_x_6812) ;  /* 0x0000000c00d87947 */ /* 0x000fea0003800000 */
.L_x_6810:
[----:B------:R-:W3:Y:S01]  /*2420*/  LDG.E.U8 R4, desc[UR36][R4.64] ;  /* 0x0000002404047981 */ /* 0x000ee2000c1e1100 */
[----:B------:R-:W-:Y:S01]  /*2430*/  CS2R R38, SRZ ;  /* 0x0000000000267805 */ /* 0x000fe2000001ff00 */
[----:B---3--:R0:W3:Y:S01]  /*2440*/  I2F.F64.U16 R36, R4 ;  /* 0x0000000400247312 */ /* 0x0080e20000101800 */
[----:B------:R-:W-:Y:S05]  /*2450*/  BRA `(.L_x_6812) ;  /* 0x0000000c00c87947 */ /* 0x000fea0003800000 */
.L_x_6809:
        /* <DEDUP_REMOVED lines=10> */
.L_x_6814:
[----:B------:R-:W3:Y:S01]  /*2500*/  LDG.E R4, desc[UR36][R4.64] ;  /* 0x0000002404047981 */ /* 0x000ee2000c1e1900 */
[----:B------:R-:W-:Y:S01]  /*2510*/  CS2R R38, SRZ ;  /* 0x0000000000267805 */ /* 0x000fe2000001ff00 */
[----:B---3--:R0:W3:Y:S01]  /*2520*/  I2F.F64 R36, R4 ;  /* 0x0000000400247312 */ /* 0x0080e20000201c00 */
[----:B------:R-:W-:Y:S05]  /*2530*/  BRA `(.L_x_6812) ;  /* 0x0000000c00907947 */ /* 0x000fea0003800000 */
.L_x_6813:
[----:B------:R-:W3:Y:S01]  /*2540*/  LDG.E.U16 R4, desc[UR36][R4.64] ;  /* 0x0000002404047981 */ /* 0x000ee2000c1e1500 */
[----:B------:R-:W-:Y:S01]  /*2550*/  CS2R R38, SRZ ;  /* 0x0000000000267805 */ /* 0x000fe2000001ff00 */
[----:B---3--:R0:W3:Y:S01]  /*2560*/  I2F.F64.S16 R36, R4 ;  /* 0x0000000400247312 */ /* 0x0080e20000101c00 */
[----:B------:R-:W-:Y:S05]  /*2570*/  BRA `(.L_x_6812) ;  /* 0x0000000c00807947 */ /* 0x000fea0003800000 */
.L_x_6808:
        /* <DEDUP_REMOVED lines=11> */
.L_x_6816:
[----:B------:R-:W3:Y:S01]  /*2630*/  LDG.E.U16 R0, desc[UR36][R4.64] ;  /* 0x0000002404007981 */ /* 0x000ee2000c1e1500 */
[----:B------:R-:W-:Y:S01]  /*2640*/  CS2R R38, SRZ ;  /* 0x0000000000267805 */ /* 0x000fe2000001ff00 */
[----:B---3--:R-:W-:-:S05]  /*2650*/  HADD2.F32 R0, -RZ, R0.H0_H0 ;  /* 0x20000000ff007230 */ /* 0x008fca0000004100 */
[----:B------:R-:W-:-:S04]  /*2660*/  FMUL.FTZ R0, R0, 1 ;  /* 0x3f80000000007820 */ /* 0x000fc80000410000 */
[----:B------:R0:W3:Y:S01]  /*2670*/  F2F.F64.F32 R36, R0 ;  /* 0x0000000000247310 */ /* 0x0000e20000201800 */
[----:B------:R-:W-:Y:S05]  /*2680*/  BRA `(.L_x_6812) ;  /* 0x0000000c003c7947 */ /* 0x000fea0003800000 */
.L_x_6815:
        /* <DEDUP_REMOVED lines=10> */
[----:B------:R-:W3:Y:S01]  /*2730*/  F2F.F64.F32 R36, R36 ;  /* 0x0000002400247310 */ /* 0x000ee20000201800 */
[----:B------:R-:W-:Y:S05]  /*2740*/  BRA `(.L_x_6812) ;  /* 0x0000000c000c7947 */ /* 0x000fea0003800000 */
.L_x_6818:
[----:B------:R-:W3:Y:S02]  /*2750*/  LDG.E R0, desc[UR36][R4.64] ;  /* 0x0000002404007981 */ /* 0x000ee4000c1e1900 */
[--C-:B---3--:R-:W-:Y:S02]  /*2760*/  HADD2.F32 R3, -RZ, R0.reuse.H1_H1 ;  /* 0x30000000ff037230 */ /* 0x108fe40000004100 */
[----:B------:R-:W-:-:S03]  /*2770*/  HADD2.F32 R0, -RZ, R0.H0_H0 ;  /* 0x20000000ff007230 */ /* 0x000fc60000004100 */
[----:B------:R-:W-:Y:S02]  /*2780*/  FMUL.FTZ R3, R3, 1 ;  /* 0x3f80000003037820 */ /* 0x000fe40000410000 */
[----:B------:R-:W-:Y:S02]  /*2790*/  FMUL.FTZ R0, R0, 1 ;  /* 0x3f80000000007820 */ /* 0x000fe40000410000 */
[----:B------:R0:W3:Y:S08]  /*27a0*/  F2F.F64.F32 R38, R3 ;  /* 0x0000000300267310 */ /* 0x0000f00000201800 */
[----:B------:R0:W0:Y:S01]  /*27b0*/  F2F.F64.F32 R36, R0 ;  /* 0x0000000000247310 */ /* 0x0000220000201800 */
[----:B------:R-:W-:Y:S05]  /*27c0*/  BRA `(.L_x_6812) ;  /* 0x0000000800ec7947 */ /* 0x000fea0003800000 */
.L_x_6817:
[----:B------:R0:W5:Y:S01]  /*27d0*/  LDG.E.64 R36, desc[UR36][R4.64] ;  /* 0x0000002404247981 */ /* 0x000162000c1e1b00 */
[----:B------:R-:W-:Y:S01]  /*27e0*/  CS2R R38, SRZ ;  /* 0x0000000000267805 */ /* 0x000fe2000001ff00 */
[----:B------:R-:W-:Y:S06]  /*27f0*/  BRA `(.L_x_6812) ;  /* 0x0000000800e07947 */ /* 0x000fec0003800000 */
.L_x_6807:
        /* <DEDUP_REMOVED lines=14> */
.L_x_6821:
[----:B------:R0:W5:Y:S01]  /*28e0*/  LDG.E.128 R36, desc[UR36][R4.64] ;  /* 0x0000002404247981 */ /* 0x000162000c1e1d00 */
[----:B------:R-:W-:Y:S05]  /*28f0*/  BRA `(.L_x_6812) ;  /* 0x0000000800a07947 */ /* 0x000fea0003800000 */
.L_x_6820:
        /* <DEDUP_REMOVED lines=27> */
[----:B------:R0:W3:Y:S01]  /*2ab0*/  F2F.F64.F32 R36, R7 ;  /* 0x0000000700247310 */ /* 0x0000e20000201800 */
[----:B------:R-:W-:Y:S05]  /*2ac0*/  BRA `(.L_x_6812) ;  /* 0x00000008002c7947 */ /* 0x000fea0003800000 */
.L_x_6823:
        /* <DEDUP_REMOVED lines=14> */
[----:B------:R0:W3:Y:S01]  /*2bb0*/  F2F.F64.F32 R36, R0 ;  /* 0x0000000000247310 */ /* 0x0000e20000201800 */
[----:B------:R-:W-:Y:S05]  /*2bc0*/  BRA `(.L_x_6812) ;  /* 0x0000000400ec7947 */ /* 0x000fea0003800000 */
.L_x_6822:
[----:B------:R-:W3:Y:S01]  /*2bd0*/  LDG.E.U16 R0, desc[UR36][R4.64] ;  /* 0x0000002404007981 */ /* 0x000ee2000c1e1500 */
[----:B------:R-:W-:Y:S01]  /*2be0*/  CS2R R38, SRZ ;  /* 0x0000000000267805 */ /* 0x000fe2000001ff00 */
[----:B---3--:R-:W-:-:S04]  /*2bf0*/  IMAD.U32 R0, R0, 0x10000, RZ ;  /* 0x0001000000007824 */ /* 0x008fc800078e00ff */
[----:B------:R-:W-:-:S04]  /*2c00*/  FMUL.FTZ R0, R0, 1 ;  /* 0x3f80000000007820 */ /* 0x000fc80000410000 */
[----:B------:R3:W0:Y:S01]  /*2c10*/  F2F.F64.F32 R36, R0 ;  /* 0x0000000000247310 */ /* 0x0006220000201800 */
[----:B------:R-:W-:Y:S05]  /*2c20*/  BRA `(.L_x_6812) ;  /* 0x0000000400d47947 */ /* 0x000fea0003800000 */
.L_x_6819:
        /* <DEDUP_REMOVED lines=10> */
[----:B---3--:R0:W3:Y:S01]  /*2cd0*/  I2F.F64.U16 R36, R4 ;  /* 0x0000000400247312 */ /* 0x0080e20000101800 */
[----:B------:R-:W-:Y:S05]  /*2ce0*/  BRA `(.L_x_6812) ;  /* 0x0000000400a47947 */ /* 0x000fea0003800000 */
.L_x_6826:
        /* <DEDUP_REMOVED lines=21> */
.L_x_6830:
[----:B------:R-:W-:Y:S05]  /*2e40*/  BSYNC B1 ;  /* 0x0000000000017941 */ /* 0x000fea0003800000 */
.L_x_6829:
[----:B------:R-:W-:Y:S01]  /*2e50*/  LEA R5, R0, 0x3b800000, 0x17 ;  /* 0x3b80000000057811 */ /* 0x000fe200078eb8ff */
[----:B------:R-:W-:-:S05]  /*2e60*/  IMAD.SHL.U32 R0, R3, 0x100000, RZ ;  /* 0x0010000003007824 */ /* 0x000fca00078e00ff */
[----:B------:R-:W-:-:S07]  /*2e70*/  LOP3.LUT R0, R5, R0, R6, 0xfe, !PT ;  /* 0x0000000005007212 */ /* 0x000fce00078efe06 */
.L_x_6828:
[----:B------:R-:W-:Y:S05]  /*2e80*/  BSYNC B0 ;  /* 0x0000000000007941 */ /* 0x000fea0003800000 */
.L_x_6827:
[----:B------:R-:W-:Y:S01]  /*2e90*/  FMUL.FTZ R0, R0, 1 ;  /* 0x3f80000000007820 */ /* 0x000fe20000410000 */
[----:B------:R-:W-:-:S03]  /*2ea0*/  CS2R R38, SRZ ;  /* 0x0000000000267805 */ /* 0x000fc6000001ff00 */
[----:B------:R0:W3:Y:S01]  /*2eb0*/  F2F.F64.F32 R36, R0 ;  /* 0x0000000000247310 */ /* 0x0000e20000201800 */
[----:B------:R-:W-:Y:S05]  /*2ec0*/  BRA `(.L_x_6812) ;  /* 0x00000004002c7947 */ /* 0x000fea0003800000 */
.L_x_6825:
        /* <DEDUP_REMOVED lines=21> */
.L_x_6834:
[----:B------:R-:W-:Y:S05]  /*3020*/  BSYNC B1 ;  /* 0x0000000000017941 */ /* 0x000fea0003800000 */
.L_x_6833:
[----:B------:R-:W-:Y:S01]  /*3030*/  LEA R5, R0, 0x37800000, 0x17 ;  /* 0x3780000000057811 */ /* 0x000fe200078eb8ff */
[----:B------:R-:W-:-:S05]  /*3040*/  IMAD.SHL.U32 R0, R3, 0x200000, RZ ;  /* 0x0020000003007824 */ /* 0x000fca00078e00ff */
[----:B------:R-:W-:-:S07]  /*3050*/  LOP3.LUT R0, R5, R0, R6, 0xfe, !PT ;  /* 0x0000000005007212 */ /* 0x000fce00078efe06 */
.L_x_6832:
[----:B------:R-:W-:Y:S05]  /*3060*/  BSYNC B0 ;  /* 0x0000000000007941 */ /* 0x000fea0003800000 */
.L_x_6831:
[----:B------:R-:W-:Y:S01]  /*3070*/  FMUL.FTZ R0, R0, 1 ;  /* 0x3f80000000007820 */ /* 0x000fe20000410000 */
[----:B------:R-:W-:-:S03]  /*3080*/  CS2R R38, SRZ ;  /* 0x0000000000267805 */ /* 0x000fc6000001ff00 */
[----:B------:R0:W3:Y:S01]  /*3090*/  F2F.F64.F32 R36, R0 ;  /* 0x0000000000247310 */ /* 0x0000e20000201800 */
[----:B------:R-:W-:Y:S05]  /*30a0*/  BRA `(.L_x_6812) ;  /* 0x0000000000b47947 */ /* 0x000fea0003800000 */
.L_x_6824:
        /* <DEDUP_REMOVED lines=14> */
.L_x_6838:
[----:B------:R-:W-:Y:S05]  /*3190*/  BSYNC B0 ;  /* 0x0000000000007941 */ /* 0x000fea0003800000 */
.L_x_6837:
[----:B------:R-:W-:Y:S01]  /*31a0*/  FMUL.FTZ R0, R0, 1 ;  /* 0x3f80000000007820 */ /* 0x000fe20000410000 */
[----:B------:R-:W-:-:S03]  /*31b0*/  CS2R R38, SRZ ;  /* 0x0000000000267805 */ /* 0x000fc6000001ff00 */
[----:B------:R0:W3:Y:S01]  /*31c0*/  F2F.F64.F32 R36, R0 ;  /* 0x0000000000247310 */ /* 0x0000e20000201800 */
[----:B------:R-:W-:Y:S05]  /*31d0*/  BRA `(.L_x_6812) ;  /* 0x0000000000687947 */ /* 0x000fea0003800000 */
.L_x_6811:
        /* <DEDUP_REMOVED lines=16> */
.L_x_6839:
[----:B------:R-:W-:Y:S02]  /*32e0*/  CS2R R36, SRZ ;  /* 0x0000000000247805 */ /* 0x000fe4000001ff00 */
[----:B------:R-:W-:Y:S01]  /*32f0*/  CS2R R38, SRZ ;  /* 0x0000000000267805 */ /* 0x000fe2000001ff00 */
[----:B------:R-:W-:Y:S06]  /*3300*/  BRA `(.L_x_6812) ;  /* 0x00000000001c7947 */ /* 0x000fec0003800000 */
.L_x_6836:
[----:B------:R-:W3:Y:S01]  /*3310*/  LDG.E.64 R36, desc[UR36][R4.64] ;  /* 0x0000002404247981 */ /* 0x000ee2000c1e1b00 */
[----:B------:R-:W-:Y:S01]  /*3320*/  CS2R R38, SRZ ;  /* 0x0000000000267805 */ /* 0x000fe2000001ff00 */
[----:B---3--:R-:W0:Y:S01]  /*3330*/  I2F.F64.U64 R36, R36 ;  /* 0x0000002400247312 */ /* 0x008e220000301800 */
[----:B------:R-:W-:Y:S05]  /*3340*/  BRA `(.L_x_6812) ;  /* 0x00000000000c7947 */ /* 0x000fea0003800000 */
.L_x_6835:
[----:B------:R-:W3:Y:S01]  /*3350*/  LDG.E R4, desc[UR36][R4.64] ;  /* 0x0000002404047981 */ /* 0x000ee2000c1e1900 */
[----:B------:R-:W-:Y:S01]  /*3360*/  CS2R R38, SRZ ;  /* 0x0000000000267805 */ /* 0x000fe2000001ff00 */
[----:B---3--:R0:W3:Y:S06]  /*3370*/  I2F.F64.U32 R36, R4 ;  /* 0x0000000400247312 */ /* 0x0080ec0000201800 */
.L_x_6812:
[----:B0-----:R-:W0:Y:S01]  /*3380*/  LDC.64 R4, c[0x0][0x228] ;  /* 0x00008a00ff047b82 */ /* 0x001e220000000a00 */
[----:B---34-:R-:W-:Y:S01]  /*3390*/  PRMT R0, R16, 0x9910, RZ ;  /* 0x0000991010007816 */ /* 0x018fe200000000ff */
        /* <DEDUP_REMOVED lines=18> */
.L_x_6843:
[----:B------:R-:W3:Y:S01]  /*34c0*/  LDG.E.U8 R4, desc[UR36][R4.64] ;  /* 0x0000002404047981 */ /* 0x000ee2000c1e1100 */
[----:B------:R-:W-:Y:S01]  /*34d0*/  CS2R R34, SRZ ;  /* 0x0000000000227805 */ /* 0x000fe2000001ff00 */
[----:B---3--:R0:W3:Y:S01]  /*34e0*/  I2F.F64.U16 R32, R4 ;  /* 0x0000000400207312 */ /* 0x0080e20000101800 */
[----:B------:R-:W-:Y:S05]  /*34f0*/  BRA `(.L_x_6845) ;  /* 0x0000000c00c87947 */ /* 0x000fea0003800000 */
.L_x_6842:
        /* <DEDUP_REMOVED lines=10> */
.L_x_6847:
[----:B------:R-:W3:Y:S01]  /*35a0*/  LDG.E R4, desc[UR36][R4.64] ;  /* 0x0000002404047981 */ /* 0x000ee2000c1e1900 */
[----:B------:R-:W-:Y:S01]  /*35b0*/  CS2R R34, SRZ ;  /* 0x0000000000227805 */ /* 0x000fe2000001ff00 */
[----:B---3--:R0:W3:Y:S01]  /*35c0*/  I2F.F64 R32, R4 ;  /* 0x0000000400207312 */ /* 0x0080e20000201c00 */
[----:B------:R-:W-:Y:S05]  /*35d0*/  BRA `(.L_x_6845) ;  /* 0x0000000c00907947 */ /* 0x000fea0003800000 */
.L_x_6846:
[----:B------:R-:W3:Y:S01]  /*35e0*/  LDG.E.U16 R4, desc[UR36][R4.64] ;  /* 0x0000002404047981 */ /* 0x000ee2000c1e1500 */
[----:B------:R-:W-:Y:S01]  /*35f0*/  CS2R R34, SRZ ;  /* 0x0000000000227805 */ /* 0x000fe2000001ff00 */
[----:B---3--:R0:W3:Y:S01]  /*3600*/  I2F.F64.S16 R32, R4 ;  /* 0x0000000400207312 */ /* 0x0080e20000101c00 */
[----:B------:R-:W-:Y:S05]  /*3610*/  BRA `(.L_x_6845) ;  /* 0x0000000c00807947 */ /* 0x000fea0003800000 */
.L_x_6841:
        /* <DEDUP_REMOVED lines=11> */
.L_x_6849:
[----:B------:R-:W3:Y:S01]  /*36d0*/  LDG.E.U16 R0, desc[UR36][R4.64] ;  /* 0x0000002404007981 */ /* 0x000ee2000c1e1500 */
[----:B------:R-:W-:Y:S01]  /*36e0*/  CS2R R34, SRZ ;  /* 0x0000000000227805 */ /* 0x000fe2000001ff00 */
[----:B---3--:R-:W-:-:S05]  /*36f0*/  HADD2.F32 R0, -RZ, R0.H0_H0 ;  /* 0x20000000ff007230 */ /* 0x008fca0000004100 */
[----:B------:R-:W-:-:S04]  /*3700*/  FMUL.FTZ R0, R0, 1 ;  /* 0x3f80000000007820 */ /* 0x000fc80000410000 */
[----:B------:R0:W3:Y:S01]  /*3710*/  F2F.F64.F32 R32, R0 ;  /* 0x0000000000207310 */ /* 0x0000e20000201800 */
[----:B------:R-:W-:Y:S05]  /*3720*/  BRA `(.L_x_6845) ;  /* 0x0000000c003c7947 */ /* 0x000fea0003800000 */
.L_x_6848:
        /* <DEDUP_REMOVED lines=12> */
.L_x_6851:
[----:B------:R-:W3:Y:S02]  /*37f0*/  LDG.E R0, desc[UR36][R4.64] ;  /* 0x0000002404007981 */ /* 0x000ee4000c1e1900 */
[--C-:B---3--:R-:W-:Y:S02]  /*3800*/  HADD2.F32 R3, -RZ, R0.reuse.H1_H1 ;  /* 0x30000000ff037230 */ /* 0x108fe40000004100 */
[----:B------:R-:W-:-:S03]  /*3810*/  HADD2.F32 R0, -RZ, R0.H0_H0 ;  /* 0x20000000ff007230 */ /* 0x000fc60000004100 */
[----:B------:R-:W-:Y:S02]  /*3820*/  FMUL.FTZ R3, R3, 1 ;  /* 0x3f80000003037820 */ /* 0x000fe40000410000 */
[----:B------:R-:W-:Y:S02]  /*3830*/  FMUL.FTZ R0, R0, 1 ;  /* 0x3f80000000007820 */ /* 0x000fe40000410000 */
[----:B------:R0:W3:Y:S08]  /*3840*/  F2F.F64.F32 R34, R3 ;  /* 0x0000000300227310 */ /* 0x0000f00000201800 */
[----:B------:R0:W4:Y:S01]  /*3850*/  F2F.F64.F32 R32, R0 ;  /* 0x0000000000207310 */ /* 0x0001220000201800 */
[----:B------:R-:W-:Y:S05]  /*3860*/  BRA `(.L_x_6845) ;  /* 0x0000000800ec7947 */ /* 0x000fea0003800000 */
.L_x_6850:
[----:B------:R0:W5:Y:S01]  /*3870*/  LDG.E.64 R32, desc[UR36][R4.64] ;  /* 0x0000002404207981 */ /* 0x000162000c1e1b00 */
[----:B------:R-:W-:Y:S01]  /*3880*/  CS2R R34, SRZ ;  /* 0x0000000000227805 */ /* 0x000fe2000001ff00 */
[----:B------:R-:W-:Y:S06]  /*3890*/  BRA `(.L_x_6845) ;  /* 0x0000000800e07947 */ /* 0x000fec0003800000 */
.L_x_6840:
        /* <DEDUP_REMOVED lines=14> */
.L_x_6854:
[----:B------:R0:W5:Y:S01]  /*3980*/  LDG.E.128 R32, desc[UR36][R4.64] ;  /* 0x0000002404207981 */ /* 0x000162000c1e1d00 */
[----:B------:R-:W-:Y:S05]  /*3990*/  BRA `(.L_x_6845) ;  /* 0x0000000800a07947 */ /* 0x000fea0003800000 */
.L_x_6853:
        /* <DEDUP_REMOVED lines=29> */
.L_x_6856:
        /* <DEDUP_REMOVED lines=16> */
.L_x_6855:
[----:B------:R-:W3:Y:S01]  /*3c70*/  LDG.E.U16 R0, desc[UR36][R4.64] ;  /* 0x0000002404007981 */ /* 0x000ee2000c1e1500 */
[----:B------:R-:W-:Y:S01]  /*3c80*/  CS2R R34, SRZ ;  /* 0x0000000000227805 */ /* 0x000fe2000001ff00 */
[----:B---3--:R-:W-:-:S04]  /*3c90*/  IMAD.U32 R0, R0, 0x10000, RZ ;  /* 0x0001000000007824 */ /* 0x008fc800078e00ff */
[----:B------:R-:W-:-:S04]  /*3ca0*/  FMUL.FTZ R0, R0, 1 ;  /* 0x3f80000000007820 */ /* 0x000fc80000410000 */
[----:B------:R0:W3:Y:S01]  /*3cb0*/  F2F.F64.F32 R32, R0 ;  /* 0x0000000000207310 */ /* 0x0000e20000201800 */
[----:B------:R-:W-:Y:S05]  /*3cc0*/  BRA `(.L_x_6845) ;  /* 0x0000000400d47947 */ /* 0x000fea0003800000 */
.L_x_6852:
        /* <DEDUP_REMOVED lines=12> */
.L_x_6859:
        /* <DEDUP_REMOVED lines=21> */
.L_x_6863:
[----:B------:R-:W-:Y:S05]  /*3ee0*/  BSYNC B1 ;  /* 0x0000000000017941 */ /* 0x000fea0003800000 */
.L_x_6862:
[----:B------:R-:W-:Y:S01]  /*3ef0*/  LEA R5, R0, 0x3b800000, 0x17 ;  /* 0x3b80000000057811 */ /* 0x000fe200078eb8ff */
[----:B------:R-:W-:-:S05]  /*3f00*/  IMAD.SHL.U32 R0, R3, 0x100000, RZ ;  /* 0x0010000003007824 */ /* 0x000fca00078e00ff */
[----:B------:R-:W-:-:S07]  /*3f10*/  LOP3.LUT R0, R5, R0, R6, 0xfe, !PT ;  /* 0x0000000005007212 */ /* 0x000fce00078efe06 */
.L_x_6861:
[----:B------:R-:W-:Y:S05]  /*3f20*/  BSYNC B0 ;  /* 0x0000000000007941 */ /* 0x000fea0003800000 */
.L_x_6860:
[----:B------:R-:W-:Y:S01]  /*3f30*/  FMUL.FTZ R0, R0, 1 ;  /* 0x3f80000000007820 */ /* 0x000fe20000410000 */
[----:B------:R-:W-:-:S03]  /*3f40*/  CS2R R34, SRZ ;  /* 0x0000000000227805 */ /* 0x000fc6000001ff00 */
[----:B------:R4:W0:Y:S01]  /*3f50*/  F2F.F64.F32 R32, R0 ;  /* 0x0000000000207310 */ /* 0x0008220000201800 */
[----:B------:R-:W-:Y:S05]  /*3f60*/  BRA `(.L_x_6845) ;  /* 0x00000004002c7947 */ /* 0x000fea0003800000 */
.L_x_6858:
        /* <DEDUP_REMOVED lines=21> */
.L_x_6867:
[----:B------:R-:W-:Y:S05]  /*40c0*/  BSYNC B1 ;  /* 0x0000000000017941 */ /* 0x000fea0003800000 */
.L_x_6866:
[----:B------:R-:W-:Y:S01]  /*40d0*/  LEA R5, R0, 0x37800000, 0x17 ;  /* 0x3780000000057811 */ /* 0x000fe200078eb8ff */
[----:B------:R-:W-:-:S05]  /*40e0*/  IMAD.SHL.U32 R0, R3, 0x200000, RZ ;  /* 0x0020000003007824 */ /* 0x000fca00078e00ff */
[----:B------:R-:W-:-:S07]  /*40f0*/  LOP3.LUT R0, R5, R0, R6, 0xfe, !PT ;  /* 0x0000000005007212 */ /* 0x000fce00078efe06 */
.L_x_6865:
[----:B------:R-:W-:Y:S05]  /*4100*/  BSYNC B0 ;  /* 0x0000000000007941 */ /* 0x000fea0003800000 */
.L_x_6864:
[----:B------:R-:W-:Y:S01]  /*4110*/  FMUL.FTZ R0, R0, 1 ;  /* 0x3f80000000007820 */ /* 0x000fe20000410000 */
[----:B------:R-:W-:-:S03]  /*4120*/  CS2R R34, SRZ ;  /* 0x0000000000227805 */ /* 0x000fc6000001ff00 */
[----:B------:R0:W3:Y:S01]  /*4130*/  F2F.F64.F32 R32, R0 ;  /* 0x0000000000207310 */ /* 0x0000e20000201800 */
[----:B------:R-:W-:Y:S05]  /*4140*/  BRA `(.L_x_6845) ;  /* 0x0000000000b47947 */ /* 0x000fea0003800000 */
.L_x_6857:
        /* <DEDUP_REMOVED lines=14> */
.L_x_6871:
[----:B------:R-:W-:Y:S05]  /*4230*/  BSYNC B0 ;  /* 0x0000000000007941 */ /* 0x000fea0003800000 */
.L_x_6870:
[----:B------:R-:W-:Y:S01]  /*4240*/  FMUL.FTZ R0, R0, 1 ;  /* 0x3f80000000007820 */ /* 0x000fe20000410000 */
[----:B------:R-:W-:-:S03]  /*4250*/  CS2R R34, SRZ ;  /* 0x0000000000227805 */ /* 0x000fc6000001ff00 */
[----:B------:R0:W3:Y:S01]  /*4260*/  F2F.F64.F32 R32, R0 ;  /* 0x0000000000207310 */ /* 0x0000e20000201800 */
[----:B------:R-:W-:Y:S05]  /*4270*/  BRA `(.L_x_6845) ;  /* 0x0000000000687947 */ /* 0x000fea0003800000 */
.L_x_6844:
        /* <DEDUP_REMOVED lines=15> */
[----:B012--5:R-:W-:Y:S05]  /*4370*/  CALL.ABS.NOINC R14 ;  /* 0x000000000e007343 */ /* 0x027fea0003c00000 */
.L_x_6872:
[----:B------:R-:W-:Y:S02]  /*4380*/  CS2R R32, SRZ ;  /* 0x0000000000207805 */ /* 0x000fe4000001ff00 */
[----:B------:R-:W-:Y:S01]  /*4390*/  CS2R R34, SRZ ;  /* 0x0000000000227805 */ /* 0x000fe2000001ff00 */
[----:B------:R-:W-:Y:S06]  /*43a0*/  BRA `(.L_x_6845) ;  /* 0x00000000001c7947 */ /* 0x000fec0003800000 */
.L_x_6869:
[----:B------:R-:W3:Y:S01]  /*43b0*/  LDG.E.64 R32, desc[UR36][R4.64] ;  /* 0x0000002404207981 */ /* 0x000ee2000c1e1b00 */
[----:B------:R-:W-:Y:S01]  /*43c0*/  CS2R R34, SRZ ;  /* 0x0000000000227805 */ /* 0x000fe2000001ff00 */
[----:B---3--:R-:W0:Y:S01]  /*43d0*/  I2F.F64.U64 R32, R32 ;  /* 0x0000002000207312 */ /* 0x008e220000301800 */
[----:B------:R-:W-:Y:S05]  /*43e0*/  BRA `(.L_x_6845) ;  /* 0x00000000000c7947 */ /* 0x000fea0003800000 */
.L_x_6868:
[----:B------:R-:W3:Y:S01]  /*43f0*/  LDG.E R4, desc[UR36][R4.64] ;  /* 0x0000002404047981 */ /* 0x000ee2000c1e1900 */
[----:B------:R-:W-:Y:S01]  /*4400*/  CS2R R34, SRZ ;  /* 0x0000000000227805 */ /* 0x000fe2000001ff00 */
[----:B---3--:R0:W3:Y:S06]  /*4410*/  I2F.F64.U32 R32, R4 ;  /* 0x0000000400207312 */ /* 0x0080ec0000201800 */
.L_x_6845:
[----:B------:R-:W-:-:S07]  /*4420*/  VIADD R23, R23, 0x80 ;  /* 0x0000008017177836 */ /* 0x000fce0000000000 */
.L_x_6806:
[----:B------:R-:W-:Y:S05]  /*4430*/  BSYNC B6 ;  /* 0x0000000000067941 */ /* 0x000fea0003800000 */
.L_x_6805:
[----:B------:R-:W-:Y:S01]  /*4440*/  ISETP.GE.AND P0, PT, R23, R48, PT ;  /* 0x000000301700720c */ /* 0x000fe20003f06270 */
[----:B------:R-:W-:Y:S01]  /*4450*/  BSSY B6, `(.L_x_6873) ;  /* 0x000021d000067945 */ /* 0x000fe20003800000 */
[----:B------:R-:W-:Y:S02]  /*4460*/  CS2R R18, SRZ ;  /* 0x0000000000127805 */ /* 0x000fe4000001ff00 */
[----:B------:R-:W-:Y:S02]  /*4470*/  CS2R R30, SRZ ;  /* 0x00000000001e7805 */ /* 0x000fe4000001ff00 */
[----:B------:R-:W-:Y:S02]  /*4480*/  CS2R R28, SRZ ;  /* 0x00000000001c7805 */ /* 0x000fe4000001ff00 */
[----:B------:R-:W-:Y:S02]  /*4490*/  CS2R R26, SRZ ;  /* 0x00000000001a7805 */ /* 0x000fe4000001ff00 */
[----:B------:R-:W-:-:S03]  /*44a0*/  CS2R R24, SRZ ;  /* 0x0000000000187805 */ /* 0x000fc6000001ff00 */
[----:B------:R-:W-:Y:S05]  /*44b0*/  @P0 BRA `(.L_x_6874) ;  /* 0x0000002000580947 */ /* 0x000fea0003800000 */
[----:B0--3--:R-:W0:Y:S01]  /*44c0*/  LDC.64 R4, c[0x0][0x220] ;  /* 0x00008800ff047b82 */ /* 0x009e220000000a00 */
[----:B----4-:R-:W-:Y:S01]  /*44d0*/  PRMT R0, R2, 0x9910, RZ ;  /* 0x0000991002007816 */ /* 0x010fe200000000ff */
        /* <DEDUP_REMOVED lines=19> */
.L_x_6878:
[----:B------:R-:W3:Y:S01]  /*4610*/  LDG.E.U8 R4, desc[UR36][R4.64] ;  /* 0x0000002404047981 */ /* 0x000ee2000c1e1100 */
[----:B------:R-:W-:Y:S01]  /*4620*/  CS2R R30, SRZ ;  /* 0x00000000001e7805 */ /* 0x000fe2000001ff00 */
[----:B---3--:R0:W3:Y:S01]  /*4630*/  I2F.F64.U16 R28, R4 ;  /* 0x00000004001c7312 */ /* 0x0080e20000101800 */
[----:B------:R-:W-:Y:S05]  /*4640*/  BRA `(.L_x_6880) ;  /* 0x0000000c00c87947 */ /* 0x000fea0003800000 */
.L_x_6877:
        /* <DEDUP_REMOVED lines=10> */
.L_x_6882:
[----:B------:R-:W3:Y:S01]  /*46f0*/  LDG.E R4, desc[UR36][R4.64] ;  /* 0x0000002404047981 */ /* 0x000ee2000c1e1900 */
[----:B------:R-:W-:Y:S01]  /*4700*/  CS2R R30, SRZ ;  /* 0x00000000001e7805 */ /* 0x000fe2000001ff00 */
[----:B---3--:R0:W3:Y:S01]  /*4710*/  I2F.F64 R28, R4 ;  /* 0x00000004001c7312 */ /* 0x0080e20000201c00 */
[----:B------:R-:W-:Y:S05]  /*4720*/  BRA `(.L_x_6880) ;  /* 0x0000000c00907947 */ /* 0x000fea0003800000 */
.L_x_6881:
[----:B------:R-:W3:Y:S01]  /*4730*/  LDG.E.U16 R4, desc[UR36][R4.64] ;  /* 0x0000002404047981 */ /* 0x000ee2000c1e1500 */
[----:B------:R-:W-:Y:S01]  /*4740*/  CS2R R30, SRZ ;  /* 0x00000000001e7805 */ /* 0x000fe2000001ff00 */
[----:B---3--:R0:W3:Y:S01]  /*4750*/  I2F.F64.S16 R28, R4 ;  /* 0x00000004001c7312 */ /* 0x0080e20000101c00 */
[----:B------:R-:W-:Y:S05]  /*4760*/  BRA `(.L_x_6880) ;  /* 0x0000000c00807947 */ /* 0x000fea0003800000 */
.L_x_6876:
        /* <DEDUP_REMOVED lines=11> */
.L_x_6884:
[----:B------:R-:W3:Y:S01]  /*4820*/  LDG.E.U16 R0, desc[UR36][R4.64] ;  /* 0x0000002404007981 */ /* 0x000ee2000c1e1500 */
[----:B------:R-:W-:Y:S01]  /*4830*/  CS2R R30, SRZ ;  /* 0x00000000001e7805 */ /* 0x000fe2000001ff00 */
[----:B---3--:R-:W-:-:S05]  /*4840*/  HADD2.F32 R0, -RZ, R0.H0_H0 ;  /* 0x20000000ff007230 */ /* 0x008fca0000004100 */
[----:B------:R-:W-:-:S04]  /*4850*/  FMUL.FTZ R0, R0, 1 ;  /* 0x3f80000000007820 */ /* 0x000fc80000410000 */
[----:B------:R0:W3:Y:S01]  /*4860*/  F2F.F64.F32 R28, R0 ;  /* 0x00000000001c7310 */ /* 0x0000e20000201800 */
[----:B------:R-:W-:Y:S05]  /*4870*/  BRA `(.L_x_6880) ;  /* 0x0000000c003c7947 */ /* 0x000fea0003800000 */
.L_x_6883:
        /* <DEDUP_REMOVED lines=12> */
.L_x_6886:
        /* <DEDUP_REMOVED lines=8> */
.L_x_6885:
[----:B------:R0:W5:Y:S01]  /*49c0*/  LDG.E.64 R28, desc[UR36][R4.64] ;  /* 0x00000024041c7981 */ /* 0x000162000c1e1b00 */
[----:B------:R-:W-:Y:S01]  /*49d0*/  CS2R R30, SRZ ;  /* 0x00000000001e7805 */ /* 0x000fe2000001ff00 */
[----:B------:R-:W-:Y:S06]  /*49e0*/  BRA `(.L_x_6880) ;  /* 0x0000000800e07947 */ /* 0x000fec0003800000 */
.L_x_6875:
        /* <DEDUP_REMOVED lines=14> */
.L_x_6889:
[----:B------:R0:W5:Y:S01]  /*4ad0*/  LDG.E.128 R28, desc[UR36][R4.64] ;  /* 0x00000024041c7981 */ /* 0x000162000c1e1d00 */
[----:B------:R-:W-:Y:S05]  /*4ae0*/  BRA `(.L_x_6880) ;  /* 0x0000000800a07947 */ /* 0x000fea0003800000 */
.L_x_6888:
        /* <DEDUP_REMOVED lines=29> */
.L_x_6891:
        /* <DEDUP_REMOVED lines=16> */
.L_x_6890:
[----:B------:R-:W3:Y:S01]  /*4dc0*/  LDG.E.U16 R0, desc[UR36][R4.64] ;  /* 0x0000002404007981 */ /* 0x000ee2000c1e1500 */
[----:B------:R-:W-:Y:S01]  /*4dd0*/  CS2R R30, SRZ ;  /* 0x00000000001e7805 */ /* 0x000fe2000001ff00 */
[----:B---3--:R-:W-:-:S04]  /*4de0*/  IMAD.U32 R0, R0, 0x10000, RZ ;  /* 0x0001000000007824 */ /* 0x008fc800078e00ff */
[----:B------:R-:W-:-:S04]  /*4df0*/  FMUL.FTZ R0, R0, 1 ;  /* 0x3f80000000007820 */ /* 0x000fc80000410000 */
[----:B------:R3:W4:Y:S01]  /*4e00*/  F2F.F64.F32 R28, R0 ;  /* 0x00000000001c7310 */ /* 0x0007220000201800 */
[----:B------:R-:W-:Y:S05]  /*4e10*/  BRA `(.L_x_6880) ;  /* 0x0000000400d47947 */ /* 0x000fea0003800000 */
.L_x_6887:
        /* <DEDUP_REMOVED lines=12> */
.L_x_6894:
        /* <DEDUP_REMOVED lines=21> */
.L_x_6898:
[----:B------:R-:W-:Y:S05]  /*5030*/  BSYNC B1 ;  /* 0x0000000000017941 */ /* 0x000fea0003800000 */
.L_x_6897:
[----:B------:R-:W-:Y:S01]  /*5040*/  LEA R5, R0, 0x3b800000, 0x17 ;  /* 0x3b80000000057811 */ /* 0x000fe200078eb8ff */
[----:B------:R-:W-:-:S05]  /*5050*/  IMAD.SHL.U32 R0, R3, 0x100000, RZ ;  /* 0x0010000003007824 */ /* 0x000fca00078e00ff */
[----:B------:R-:W-:-:S07]  /*5060*/  LOP3.LUT R0, R5, R0, R6, 0xfe, !PT ;  /* 0x0000000005007212 */ /* 0x000fce00078efe06 */
.L_x_6896:
[----:B------:R-:W-:Y:S05]  /*5070*/  BSYNC B0 ;  /* 0x0000000000007941 */ /* 0x000fea0003800000 */
.L_x_6895:
[----:B------:R-:W-:Y:S01]  /*5080*/  FMUL.FTZ R0, R0, 1 ;  /* 0x3f80000000007820 */ /* 0x000fe20000410000 */
[----:B------:R-:W-:-:S03]  /*5090*/  CS2R R30, SRZ ;  /* 0x00000000001e7805 */ /* 0x000fc6000001ff00 */
[----:B------:R0:W3:Y:S01]  /*50a0*/  F2F.F64.F32 R28, R0 ;  /* 0x00000000001c7310 */ /* 0x0000e20000201800 */
[----:B------:R-:W-:Y:S05]  /*50b0*/  BRA `(.L_x_6880) ;  /* 0x00000004002c7947 */ /* 0x000fea0003800000 */
.L_x_6893:
        /* <DEDUP_REMOVED lines=21> */
.L_x_6902:
[----:B------:R-:W-:Y:S05]  /*5210*/  BSYNC B1 ;  /* 0x0000000000017941 */ /* 0x000fea0003800000 */
.L_x_6901:
[----:B------:R-:W-:Y:S01]  /*5220*/  LEA R5, R0, 0x37800000, 0x17 ;  /* 0x3780000000057811 */ /* 0x000fe200078eb8ff */
[----:B------:R-:W-:-:S05]  /*5230*/  IMAD.SHL.U32 R0, R3, 0x200000, RZ ;  /* 0x0020000003007824 */ /* 0x000fca00078e00ff */
[----:B------:R-:W-:-:S07]  /*5240*/  LOP3.LUT R0, R5, R0, R6, 0xfe, !PT ;  /* 0x0000000005007212 */ /* 0x000fce00078efe06 */
.L_x_6900:
[----:B------:R-:W-:Y:S05]  /*5250*/  BSYNC B0 ;  /* 0x0000000000007941 */ /* 0x000fea0003800000 */
.L_x_6899:
[----:B------:R-:W-:Y:S01]  /*5260*/  FMUL.FTZ R0, R0, 1 ;  /* 0x3f80000000007820 */ /* 0x000fe20000410000 */
[----:B------:R-:W-:-:S03]  /*5270*/  CS2R R30, SRZ ;  /* 0x00000000001e7805 */ /* 0x000fc6000001ff00 */
[----:B------:R0:W3:Y:S01]  /*5280*/  F2F.F64.F32 R28, R0 ;  /* 0x00000000001c7310 */ /* 0x0000e20000201800 */
[----:B------:R-:W-:Y:S05]  /*5290*/  BRA `(.L_x_6880) ;  /* 0x0000000000b47947 */ /* 0x000fea0003800000 */
.L_x_6892:
        /* <DEDUP_REMOVED lines=14> */
.L_x_6906:
[----:B------:R-:W-:Y:S05]  /*5380*/  BSYNC B0 ;  /* 0x0000000000007941 */ /* 0x000fea0003800000 */
.L_x_6905:
[----:B------:R-:W-:Y:S01]  /*5390*/  FMUL.FTZ R0, R0, 1 ;  /* 0x3f80000000007820 */ /* 0x000fe20000410000 */
[----:B------:R-:W-:-:S03]  /*53a0*/  CS2R R30, SRZ ;  /* 0x00000000001e7805 */ /* 0x000fc6000001ff00 */
[----:B------:R0:W3:Y:S01]  /*53b0*/  F2F.F64.F32 R28, R0 ;  /* 0x00000000001c7310 */ /* 0x0000e20000201800 */
[----:B------:R-:W-:Y:S05]  /*53c0*/  BRA `(.L_x_6880) ;  /* 0x0000000000687947 */ /* 0x000fea0003800000 */
.L_x_6879:
        /* <DEDUP_REMOVED lines=16> */
.L_x_6907:
[----:B------:R-:W-:Y:S02]  /*54d0*/  CS2R R28, SRZ ;  /* 0x00000000001c7805 */ /* 0x000fe4000001ff00 */
[----:B------:R-:W-:Y:S01]  /*54e0*/  CS2R R30, SRZ ;  /* 0x00000000001e7805 */ /* 0x000fe2000001ff00 */
[----:B------:R-:W-:Y:S06]  /*54f0*/  BRA `(.L_x_6880) ;  /* 0x00000000001c7947 */ /* 0x000fec0003800000 */
.L_x_6904:
[----:B------:R-:W3:Y:S01]  /*5500*/  LDG.E.64 R28, desc[UR36][R4.64] ;  /* 0x00000024041c7981 */ /* 0x000ee2000c1e1b00 */
[----:B------:R-:W-:Y:S01]  /*5510*/  CS2R R30, SRZ ;  /* 0x00000000001e7805 */ /* 0x000fe2000001ff00 */
[----:B---3--:R-:W0:Y:S01]  /*5520*/  I2F.F64.U64 R28, R28 ;  /* 0x0000001c001c7312 */ /* 0x008e220000301800 */
[----:B------:R-:W-:Y:S05]  /*5530*/  BRA `(.L_x_6880) ;  /* 0x00000000000c7947 */ /* 0x000fea0003800000 */
.L_x_6903:
[----:B------:R-:W3:Y:S01]  /*5540*/  LDG.E R4, desc[UR36][R4.64] ;  /* 0x0000002404047981 */ /* 0x000ee2000c1e1900 */
[----:B------:R-:W-:Y:S01]  /*5550*/  CS2R R30, SRZ ;  /* 0x00000000001e7805 */ /* 0x000fe2000001ff00 */
[----:B---3--:R0:W3:Y:S06]  /*5560*/  I2F.F64.U32 R28, R4 ;  /* 0x00000004001c7312 */ /* 0x0080ec0000201800 */
.L_x_6880:
[----:B0-----:R-:W0:Y:S01]  /*5570*/  LDC.64 R4, c[0x0][0x228] ;  /* 0x00008a00ff047b82 */ /* 0x001e220000000a00 */
[----:B---3--:R-:W-:Y:S01]  /*5580*/  PRMT R0, R16, 0x9910, RZ ;  /* 0x0000991010007816 */ /* 0x008fe200000000ff */
        /* <DEDUP_REMOVED lines=18> */
.L_x_6911:
[----:B------:R-:W3:Y:S01]  /*56b0*/  LDG.E.U8 R4, desc[UR36][R4.64] ;  /* 0x0000002404047981 */ /* 0x000ee2000c1e1100 */
[----:B------:R-:W-:Y:S01]  /*56c0*/  CS2R R26, SRZ ;  /* 0x00000000001a7805 */ /* 0x000fe2000001ff00 */
[----:B---3--:R0:W3:Y:S01]  /*56d0*/  I2F.F64.U16 R24, R4 ;  /* 0x0000000400187312 */ /* 0x0080e20000101800 */
[----:B------:R-:W-:Y:S05]  /*56e0*/  BRA `(.L_x_6913) ;  /* 0x0000000c00c87947 */ /* 0x000fea0003800000 */
.L_x_6910:
        /* <DEDUP_REMOVED lines=10> */
.L_x_6915:
[----:B------:R-:W3:Y:S01]  /*5790*/  LDG.E R4, desc[UR36][R4.64] ;  /* 0x0000002404047981 */ /* 0x000ee2000c1e1900 */
[----:B------:R-:W-:Y:S01]  /*57a0*/  CS2R R26, SRZ ;  /* 0x00000000001a7805 */ /* 0x000fe2000001ff00 */
[----:B---3--:R0:W3:Y:S01]  /*57b0*/  I2F.F64 R24, R4 ;  /* 0x0000000400187312 */ /* 0x0080e20000201c00 */
[----:B------:R-:W-:Y:S05]  /*57c0*/  BRA `(.L_x_6913) ;  /* 0x0000000c00907947 */ /* 0x000fea0003800000 */
.L_x_6914:
[----:B------:R-:W3:Y:S01]  /*57d0*/  LDG.E.U16 R4, desc[UR36][R4.64] ;  /* 0x0000002404047981 */ /* 0x000ee2000c1e1500 */
[----:B------:R-:W-:Y:S01]  /*57e0*/  CS2R R26, SRZ ;  /* 0x00000000001a7805 */ /* 0x000fe2000001ff00 */
[----:B---3--:R0:W3:Y:S01]  /*57f0*/  I2F.F64.S16 R24, R4 ;  /* 0x0000000400187312 */ /* 0x0080e20000101c00 */
[----:B------:R-:W-:Y:S05]  /*5800*/  BRA `(.L_x_6913) ;  /* 0x0000000c00807947 */ /* 0x000fea0003800000 */
.L_x_6909:
        /* <DEDUP_REMOVED lines=11> */
.L_x_6917:
[----:B------:R-:W3:Y:S01]  /*58c0*/  LDG.E.U16 R0, desc[UR36][R4.64] ;  /* 0x0000002404007981 */ /* 0x000ee2000c1e1500 */
[----:B------:R-:W-:Y:S01]  /*58d0*/  CS2R R26, SRZ ;  /* 0x00000000001a7805 */ /* 0x000fe2000001ff00 */
[----:B---3--:R-:W-:-:S05]  /*58e0*/  HADD2.F32 R0, -RZ, R0.H0_H0 ;  /* 0x20000000ff007230 */ /* 0x008fca0000004100 */
[----:B------:R-:W-:-:S04]  /*58f0*/  FMUL.FTZ R0, R0, 1 ;  /* 0x3f80000000007820 */ /* 0x000fc80000410000 */
[----:B------:R0:W3:Y:S01]  /*5900*/  F2F.F64.F32 R24, R0 ;  /* 0x0000000000187310 */ /* 0x0000e20000201800 */
[----:B------:R-:W-:Y:S05]  /*5910*/  BRA `(.L_x_6913) ;  /* 0x0000000c003c7947 */ /* 0x000fea0003800000 */
.L_x_6916:
        /* <DEDUP_REMOVED lines=12> */
.L_x_6919:
        /* <DEDUP_REMOVED lines=8> */
.L_x_6918:
[----:B------:R0:W5:Y:S01]  /*5a60*/  LDG.E.64 R24, desc[UR36][R4.64] ;  /* 0x0000002404187981 */ /* 0x000162000c1e1b00 */
[----:B------:R-:W-:Y:S01]  /*5a70*/  CS2R R26, SRZ ;  /* 0x00000000001a7805 */ /* 0x000fe2000001ff00 */
[----:B------:R-:W-:Y:S06]  /*5a80*/  BRA `(.L_x_6913) ;  /* 0x0000000800e07947 */ /* 0x000fec0003800000 */
.L_x_6908:
        /* <DEDUP_REMOVED lines=14> */
.L_x_6922:
[----:B------:R0:W5:Y:S01]  /*5b70*/  LDG.E.128 R24, desc[UR36][R4.64] ;  /* 0x0000002404187981 */ /* 0x000162000c1e1d00 */
[----:B------:R-:W-:Y:S05]  /*5b80*/  BRA `(.L_x_6913) ;  /* 0x0000000800a07947 */ /* 0x000fea0003800000 */
.L_x_6921:
        /* <DEDUP_REMOVED lines=29> */
.L_x_6924:
        /* <DEDUP_REMOVED lines=16> */
.L_x_6923:
[----:B------:R-:W3:Y:S01]  /*5e60*/  LDG.E.U16 R0, desc[UR36][R4.64] ;  /* 0x0000002404007981 */ /* 0x000ee2000c1e1500 */
[----:B------:R-:W-:Y:S01]  /*5e70*/  CS2R R26, SRZ ;  /* 0x00000000001a7805 */ /* 0x000fe2000001ff00 */
[----:B---3--:R-:W-:-:S04]  /*5e80*/  IMAD.U32 R0, R0, 0x10000, RZ ;  /* 0x0001000000007824 */ /* 0x008fc800078e00ff */
[----:B------:R-:W-:-:S04]  /*5e90*/  FMUL.FTZ R0, R0, 1 ;  /* 0x3f80000000007820 */ /* 0x000fc80000410000 */
[----:B------:R0:W3:Y:S01]  /*5ea0*/  F2F.F64.F32 R24, R0 ;  /* 0x0000000000187310 */ /* 0x0000e20000201800 */
[----:B------:R-:W-:Y:S05]  /*5eb0*/  BRA `(.L_x_6913) ;  /* 0x0000000400d47947 */ /* 0x000fea0003800000 */
.L_x_6920:
        /* <DEDUP_REMOVED lines=12> */
.L_x_6927:
        /* <DEDUP_REMOVED lines=21> */
.L_x_6931:
[----:B------:R-:W-:Y:S05]  /*60d0*/  BSYNC B1 ;  /* 0x0000000000017941 */ /* 0x000fea0003800000 */
.L_x_6930:
[----:B------:R-:W-:Y:S01]  /*60e0*/  LEA R5, R0, 0x3b800000, 0x17 ;  /* 0x3b80000000057811 */ /* 0x000fe200078eb8ff */
[----:B------:R-:W-:-:S05]  /*60f0*/  IMAD.SHL.U32 R0, R3, 0x100000, RZ ;  /* 0x0010000003007824 */ /* 0x000fca00078e00ff */
[----:B------:R-:W-:-:S07]  /*6100*/  LOP3.LUT R0, R5, R0, R6, 0xfe, !PT ;  /* 0x0000000005007212 */ /* 0x000fce00078efe06 */
.L_x_6929:
[----:B------:R-:W-:Y:S05]  /*6110*/  BSYNC B0 ;  /* 0x0000000000007941 */ /* 0x000fea0003800000 */
.L_x_6928:
[----:B------:R-:W-:Y:S01]  /*6120*/  FMUL.FTZ R0, R0, 1 ;  /* 0x3f80000000007820 */ /* 0x000fe20000410000 */
[----:B------:R-:W-:-:S03]  /*6130*/  CS2R R26, SRZ ;  /* 0x00000000001a7805 */ /* 0x000fc6000001ff00 */
[----:B------:R0:W3:Y:S01]  /*6140*/  F2F.F64.F32 R24, R0 ;  /* 0x0000000000187310 */ /* 0x0000e20000201800 */
[----:B------:R-:W-:Y:S05]  /*6150*/  BRA `(.L_x_6913) ;  /* 0x00000004002c7947 */ /* 0x000fea0003800000 */
.L_x_6926:
        /* <DEDUP_REMOVED lines=21> */
.L_x_6935:
[----:B------:R-:W-:Y:S05]  /*62b0*/  BSYNC B1 ;  /* 0x0000000000017941 */ /* 0x000fea0003800000 */
.L_x_6934:
[----:B------:R-:W-:Y:S01]  /*62c0*/  LEA R5, R0, 0x37800000, 0x17 ;  /* 0x3780000000057811 */ /* 0x000fe200078eb8ff */
[----:B------:R-:W-:-:S05]  /*62d0*/  IMAD.SHL.U32 R0, R3, 0x200000, RZ ;  /* 0x0020000003007824 */ /* 0x000fca00078e00ff */
[----:B------:R-:W-:-:S07]  /*62e0*/  LOP3.LUT R0, R5, R0, R6, 0xfe, !PT ;  /* 0x0000000005007212 */ /* 0x000fce00078efe06 */
.L_x_6933:
[----:B------:R-:W-:Y:S05]  /*62f0*/  BSYNC B0 ;  /* 0x0000000000007941 */ /* 0x000fea0003800000 */
.L_x_6932:
[----:B------:R-:W-:Y:S01]  /*6300*/  FMUL.FTZ R0, R0, 1 ;  /* 0x3f80000000007820 */ /* 0x000fe20000410000 */
[----:B------:R-:W-:-:S03]  /*6310*/  CS2R R26, SRZ ;  /* 0x00000000001a7805 */ /* 0x000fc6000001ff00 */
[----:B------:R0:W3:Y:S01]  /*6320*/  F2F.F64.F32 R24, R0 ;  /* 0x0000000000187310 */ /* 0x0000e20000201800 */
[----:B------:R-:W-:Y:S05]  /*6330*/  BRA `(.L_x_6913) ;  /* 0x0000000000b47947 */ /* 0x000fea0003800000 */
.L_x_6925:
        /* <DEDUP_REMOVED lines=14> */
.L_x_6939:
[----:B------:R-:W-:Y:S05]  /*6420*/  BSYNC B0 ;  /* 0x0000000000007941 */ /* 0x000fea0003800000 */
.L_x_6938:
[----:B------:R-:W-:Y:S01]  /*6430*/  FMUL.FTZ R0, R0, 1 ;  /* 0x3f80000000007820 */ /* 0x000fe20000410000 */
[----:B------:R-:W-:-:S03]  /*6440*/  CS2R R26, SRZ ;  /* 0x00000000001a7805 */ /* 0x000fc6000001ff00 */
[----:B------:R0:W3:Y:S01]  /*6450*/  F2F.F64.F32 R24, R0 ;  /* 0x0000000000187310 */ /* 0x0000e20000201800 */
[----:B------:R-:W-:Y:S05]  /*6460*/  BRA `(.L_x_6913) ;  /* 0x0000000000687947 */ /* 0x000fea0003800000 */
.L_x_6912:
        /* <DEDUP_REMOVED lines=16> */
.L_x_6940:
[----:B------:R-:W-:Y:S02]  /*6570*/  CS2R R24, SRZ ;  /* 0x0000000000187805 */ /* 0x000fe4000001ff00 */
[----:B------:R-:W-:Y:S01]  /*6580*/  CS2R R26, SRZ ;  /* 0x00000000001a7805 */ /* 0x000fe2000001ff00 */
[----:B------:R-:W-:Y:S06]  /*6590*/  BRA `(.L_x_6913) ;  /* 0x00000000001c7947 */ /* 0x000fec0003800000 */
.L_x_6937:
[----:B------:R-:W3:Y:S01]  /*65a0*/  LDG.E.64 R24, desc[UR36][R4.64] ;  /* 0x0000002404187981 */ /* 0x000ee2000c1e1b00 */
[----:B------:R-:W-:Y:S01]  /*65b0*/  CS2R R26, SRZ ;  /* 0x00000000001a7805 */ /* 0x000fe2000001ff00 */
[----:B---3--:R-:W0:Y:S01]  /*65c0*/  I2F.F64.U64 R24, R24 ;  /* 0x0000001800187312 */ /* 0x008e220000301800 */
[----:B------:R-:W-:Y:S05]  /*65d0*/  BRA `(.L_x_6913) ;  /* 0x00000000000c7947 */ /* 0x000fea0003800000 */
.L_x_6936:
[----:B------:R-:W3:Y:S01]  /*65e0*/  LDG.E R4, desc[UR36][R4.64] ;  /* 0x0000002404047981 */ /* 0x000ee2000c1e1900 */
[----:B------:R-:W-:Y:S01]  /*65f0*/  CS2R R26, SRZ ;  /* 0x00000000001a7805 */ /* 0x000fe2000001ff00 */
[----:B---3--:R0:W3:Y:S06]  /*6600*/  I2F.F64.U32 R24, R4 ;  /* 0x0000000400187312 */ /* 0x0080ec0000201800 */
.L_x_6913:
[----:B------:R-:W-:-:S07]  /*6610*/  VIADD R23, R23, 0x80 ;  /* 0x0000008017177836 */ /* 0x000fce0000000000 */
.L_x_6874:
[----:B------:R-:W-:Y:S05]  /*6620*/  BSYNC B6 ;  /* 0x0000000000067941 */ /* 0x000fea0003800000 */
.L_x_6873:
[----:B------:R-:W-:Y:S01]  /*6630*/  ISETP.GE.AND P0, PT, R23, R48, PT ;  /* 0x000000301700720c */ /* 0x000fe20003f06270 */
[----:B------:R-:W-:Y:S01]  /*6640*/  BSSY B6, `(.L_x_6941) ;  /* 0x000021b000067945 */ /* 0x000fe20003800000 */
[----:B----4-:R-:W-:Y:S02]  /*6650*/  CS2R R16, SRZ ;  /* 0x0000000000107805 */ /* 0x010fe4000001ff00 */
        /* <DEDUP_REMOVED lines=22> */
[----:B---3--:R4:W0:Y:S01]  /*67c0*/  I2F.F64.S16 R16, R4 ;  /* 0x0000000400107312 */ /* 0x0088220000101c00 */
[----:B------:R-:W-:Y:S05]  /*67d0*/  BRA `(.L_x_6948) ;  /* 0x0000000c00d87947 */ /* 0x000fea0003800000 */
.L_x_6946:
[----:B------:R-:W3:Y:S01]  /*67e0*/  LDG.E.U8 R4, desc[UR36][R4.64] ;  /* 0x0000002404047981 */ /* 0x000ee2000c1e1100 */
[----:B------:R-:W-:Y:S01]  /*67f0*/  CS2R R18, SRZ ;  /* 0x0000000000127805 */ /* 0x000fe2000001ff00 */
[----:B---3--:R0:W3:Y:S01]  /*6800*/  I2F.F64.U16 R16, R4 ;  /* 0x0000000400107312 */ /* 0x0080e20000101800 */
[----:B------:R-:W-:Y:S05]  /*6810*/  BRA `(.L_x_6948) ;  /* 0x0000000c00c87947 */ /* 0x000fea0003800000 */
.L_x_6945:
        /* <DEDUP_REMOVED lines=10> */
.L_x_6950:
[----:B------:R-:W3:Y:S01]  /*68c0*/  LDG.E R4, desc[UR36][R4.64] ;  /* 0x0000002404047981 */ /* 0x000ee2000c1e1900 */
[----:B------:R-:W-:Y:S01]  /*68d0*/  CS2R R18, SRZ ;  /* 0x0000000000127805 */ /* 0x000fe2000001ff00 */
[----:B---3--:R0:W3:Y:S01]  /*68e0*/  I2F.F64 R16, R4 ;  /* 0x0000000400107312 */ /* 0x0080e20000201c00 */
[----:B------:R-:W-:Y:S05]  /*68f0*/  BRA `(.L_x_6948) ;  /* 0x0000000c00907947 */ /* 0x000fea0003800000 */
.L_x_6949:
[----:B------:R-:W3:Y:S01]  /*6900*/  LDG.E.U16 R4, desc[UR36][R4.64] ;  /* 0x0000002404047981 */ /* 0x000ee2000c1e1500 */
[----:B------:R-:W-:Y:S01]  /*6910*/  CS2R R18, SRZ ;  /* 0x0000000000127805 */ /* 0x000fe2000001ff00 */
[----:B---3--:R0:W3:Y:S01]  /*6920*/  I2F.F64.S16 R16, R4 ;  /* 0x0000000400107312 */ /* 0x0080e20000101c00 */
[----:B------:R-:W-:Y:S05]  /*6930*/  BRA `(.L_x_6948) ;  /* 0x0000000c00807947 */ /* 0x000fea0003800000 */
.L_x_6944:
        /* <DEDUP_REMOVED lines=11> */
.L_x_6952:
[----:B------:R-:W3:Y:S01]  /*69f0*/  LDG.E.U16 R0, desc[UR36][R4.64] ;  /* 0x0000002404007981 */ /* 0x000ee2000c1e1500 */
[----:B------:R-:W-:Y:S01]  /*6a00*/  CS2R R18, SRZ ;  /* 0x0000000000127805 */ /* 0x000fe2000001ff00 */
[----:B---3--:R-:W-:-:S05]  /*6a10*/  HADD2.F32 R0, -RZ, R0.H0_H0 ;  /* 0x20000000ff007230 */ /* 0x008fca0000004100 */
[----:B------:R-:W-:-:S04]  /*6a20*/  FMUL.FTZ R0, R0, 1 ;  /* 0x3f80000000007820 */ /* 0x000fc80000410000 */
[----:B------:R0:W3:Y:S01]  /*6a30*/  F2F.F64.F32 R16, R0 ;  /* 0x0000000000107310 */ /* 0x0000e20000201800 */
[----:B------:R-:W-:Y:S05]  /*6a40*/  BRA `(.L_x_6948) ;  /* 0x0000000c003c7947 */ /* 0x000fea0003800000 */
.L_x_6951:
        /* <DEDUP_REMOVED lines=12> */
.L_x_6954:
        /* <DEDUP_REMOVED lines=8> */
.L_x_6953:
[----:B------:R0:W5:Y:S01]  /*6b90*/  LDG.E.64 R16, desc[UR36][R4.64] ;  /* 0x0000002404107981 */ /* 0x000162000c1e1b00 */
[----:B------:R-:W-:Y:S01]  /*6ba0*/  CS2R R18, SRZ ;  /* 0x0000000000127805 */ /* 0x000fe2000001ff00 */
[----:B------:R-:W-:Y:S06]  /*6bb0*/  BRA `(.L_x_6948) ;  /* 0x0000000800e07947 */ /* 0x000fec0003800000 */
.L_x_6943:
        /* <DEDUP_REMOVED lines=14> */
.L_x_6957:
[----:B------:R0:W5:Y:S01]  /*6ca0*/  LDG.E.128 R16, desc[UR36][R4.64] ;  /* 0x0000002404107981 */ /* 0x000162000c1e1d00 */
[----:B------:R-:W-:Y:S05]  /*6cb0*/  BRA `(.L_x_6948) ;  /* 0x0000000800a07947 */ /* 0x000fea0003800000 */
.L_x_6956:
        /* <DEDUP_REMOVED lines=25> */
[----:B------:R-:W-:-:S05]  /*6e50*/  LOP3.LUT R3, R3, 0x80000000, R0, 0xf8, !PT ;  /* 0x8000000003037812 */ /* 0x000fca00078ef800 */
[----:B------:R-:W-:-:S04]  /*6e60*/  FMUL.FTZ R3, R3, 1 ;  /* 0x3f80000003037820 */ /* 0x000fc80000410000 */
[----:B------:R0:W3:Y:S01]  /*6e70*/  F2F.F64.F32 R16, R3 ;  /* 0x0000000300107310 */ /* 0x0000e20000201800 */
[----:B------:R-:W-:Y:S05]  /*6e80*/  BRA `(.L_x_6948) ;  /* 0x00000008002c7947 */ /* 0x000fea0003800000 */
.L_x_6959:
[----:B------:R-:W3:Y:S01]  /*6e90*/  LDG.E.U8 R3, desc[UR36][R4.64] ;  /* 0x0000002404037981 */ /* 0x000ee2000c1e1100 */
[----:B------:R-:W-:Y:S01]  /*6ea0*/  CS2R R18, SRZ ;  /* 0x0000000000127805 */ /* 0x000fe2000001ff00 */
[----:B---3--:R-:W-:-:S05]  /*6eb0*/  IMAD.SHL.U32 R0, R3, 0x2000000, RZ ;  /* 0x0200000003007824 */ /* 0x008fca00078e00ff */
        /* <DEDUP_REMOVED lines=13> */
.L_x_6958:
[----:B------:R-:W3:Y:S01]  /*6f90*/  LDG.E.U16 R0, desc[UR36][R4.64] ;  /* 0x0000002404007981 */ /* 0x000ee2000c1e1500 */
[----:B------:R-:W-:Y:S01]  /*6fa0*/  CS2R R18, SRZ ;  /* 0x0000000000127805 */ /* 0x000fe2000001ff00 */
[----:B---3--:R-:W-:-:S04]  /*6fb0*/  IMAD.U32 R0, R0, 0x10000, RZ ;  /* 0x0001000000007824 */ /* 0x008fc800078e00ff */
[----:B------:R-:W-:-:S04]  /*6fc0*/  FMUL.FTZ R0, R0, 1 ;  /* 0x3f80000000007820 */ /* 0x000fc80000410000 */
[----:B------:R0:W3:Y:S01]  /*6fd0*/  F2F.F64.F32 R16, R0 ;  /* 0x0000000000107310 */ /* 0x0000e20000201800 */
[----:B------:R-:W-:Y:S05]  /*6fe0*/  BRA `(.L_x_6948) ;  /* 0x0000000400d47947 */ /* 0x000fea0003800000 */
.L_x_6955:
        /* <DEDUP_REMOVED lines=12> */
.L_x_6962:
        /* <DEDUP_REMOVED lines=21> */
.L_x_6966:
[----:B------:R-:W-:Y:S05]  /*7200*/  BSYNC B1 ;  /* 0x0000000000017941 */ /* 0x000fea0003800000 */
.L_x_6965:
[----:B------:R-:W-:Y:S01]  /*7210*/  LEA R3, R0, 0x3b800000, 0x17 ;  /* 0x3b80000000037811 */ /* 0x000fe200078eb8ff */
[----:B------:R-:W-:-:S05]  /*7220*/  IMAD.SHL.U32 R0, R2, 0x100000, RZ ;  /* 0x0010000002007824 */ /* 0x000fca00078e00ff */
[----:B------:R-:W-:-:S07]  /*7230*/  LOP3.LUT R0, R3, R0, R4, 0xfe, !PT ;  /* 0x0000000003007212 */ /* 0x000fce00078efe04 */
.L_x_6964:
[----:B------:R-:W-:Y:S05]  /*7240*/  BSYNC B0 ;  /* 0x0000000000007941 */ /* 0x000fea0003800000 */
.L_x_6963:
[----:B------:R-:W-:Y:S01]  /*7250*/  FMUL.FTZ R0, R0, 1 ;  /* 0x3f80000000007820 */ /* 0x000fe20000410000 */
[----:B------:R-:W-:-:S03]  /*7260*/  CS2R R18, SRZ ;  /* 0x0000000000127805 */ /* 0x000fc6000001ff00 */
[----:B------:R0:W3:Y:S01]  /*7270*/  F2F.F64.F32 R16, R0 ;  /* 0x0000000000107310 */ /* 0x0000e20000201800 */
[----:B------:R-:W-:Y:S05]  /*7280*/  BRA `(.L_x_6948) ;  /* 0x00000004002c7947 */ /* 0x000fea0003800000 */
.L_x_6961:
        /* <DEDUP_REMOVED lines=21> */
.L_x_6970:
[----:B------:R-:W-:Y:S05]  /*73e0*/  BSYNC B1 ;  /* 0x0000000000017941 */ /* 0x000fea0003800000 */
.L_x_6969:
[----:B------:R-:W-:Y:S01]  /*73f0*/  LEA R3, R0, 0x37800000, 0x17 ;  /* 0x3780000000037811 */ /* 0x000fe200078eb8ff */
[----:B------:R-:W-:-:S05]  /*7400*/  IMAD.SHL.U32 R0, R2, 0x200000, RZ ;  /* 0x0020000002007824 */ /* 0x000fca00078e00ff */
[----:B------:R-:W-:-:S07]  /*7410*/  LOP3.LUT R0, R3, R0, R4, 0xfe, !PT ;  /* 0x0000000003007212 */ /* 0x000fce00078efe04 */
.L_x_6968:
[----:B------:R-:W-:Y:S05]  /*7420*/  BSYNC B0 ;  /* 0x0000000000007941 */ /* 0x000fea0003800000 */
.L_x_6967:
[----:B------:R-:W-:Y:S01]  /*7430*/  FMUL.FTZ R0, R0, 1 ;  /* 0x3f80000000007820 */ /* 0x000fe20000410000 */
[----:B------:R-:W-:-:S03]  /*7440*/  CS2R R18, SRZ ;  /* 0x0000000000127805 */ /* 0x000fc6000001ff00 */
[----:B------:R0:W3:Y:S01]  /*7450*/  F2F.F64.F32 R16, R0 ;  /* 0x0000000000107310 */ /* 0x0000e20000201800 */
[----:B------:R-:W-:Y:S05]  /*7460*/  BRA `(.L_x_6948) ;  /* 0x0000000000b47947 */ /* 0x000fea0003800000 */
.L_x_6960:
        /* <DEDUP_REMOVED lines=14> */
.L_x_6974:
[----:B------:R-:W-:Y:S05]  /*7550*/  BSYNC B0 ;  /* 0x0000000000007941 */ /* 0x000fea0003800000 */
.L_x_6973:
[----:B------:R-:W-:Y:S01]  /*7560*/  FMUL.FTZ R0, R0, 1 ;  /* 0x3f80000000007820 */ /* 0x000fe20000410000 */
[----:B------:R-:W-:-:S03]  /*7570*/  CS2R R18, SRZ ;  /* 0x0000000000127805 */ /* 0x000fc6000001ff00 */
[----:B------:R0:W3:Y:S01]  /*7580*/  F2F.F64.F32 R16, R0 ;  /* 0x0000000000107310 */ /* 0x0000e20000201800 */
[----:B------:R-:W-:Y:S05]  /*7590*/  BRA `(.L_x_6948) ;  /* 0x0000000000687947 */ /* 0x000fea0003800000 */
.L_x_6947:
        /* <DEDUP_REMOVED lines=16> */
.L_x_6975:
[----:B------:R-:W-:Y:S02]  /*76a0*/  CS2R R16, SRZ ;  /* 0x0000000000107805 */ /* 0x000fe4000001ff00 */
[----:B------:R-:W-:Y:S01]  /*76b0*/  CS2R R18, SRZ ;  /* 0x0000000000127805 */ /* 0x000fe2000001ff00 */
[----:B------:R-:W-:Y:S06]  /*76c0*/  BRA `(.L_x_6948) ;  /* 0x00000000001c7947 */ /* 0x000fec0003800000 */
.L_x_6972:
[----:B------:R-:W3:Y:S01]  /*76d0*/  LDG.E.64 R16, desc[UR36][R4.64] ;  /* 0x0000002404107981 */ /* 0x000ee2000c1e1b00 */
[----:B------:R-:W-:Y:S01]  /*76e0*/  CS2R R18, SRZ ;  /* 0x0000000000127805 */ /* 0x000fe2000001ff00 */
[----:B---3--:R-:W0:Y:S01]  /*76f0*/  I2F.F64.U64 R16, R16 ;  /* 0x0000001000107312 */ /* 0x008e220000301800 */
[----:B------:R-:W-:Y:S05]  /*7700*/  BRA `(.L_x_6948) ;  /* 0x00000000000c7947 */ /* 0x000fea0003800000 */
.L_x_6971:
[----:B------:R-:W3:Y:S01]  /*7710*/  LDG.E R4, desc[UR36][R4.64] ;  /* 0x0000002404047981 */ /* 0x000ee2000c1e1900 */
[----:B------:R-:W-:Y:S01]  /*7720*/  CS2R R18, SRZ ;  /* 0x0000000000127805 */ /* 0x000fe2000001ff00 */
[----:B---3--:R0:W3:Y:S06]  /*7730*/  I2F.F64.U32 R16, R4 ;  /* 0x0000000400107312 */ /* 0x0080ec0000201800 */
.L_x_6948:
[----:B0---4-:R-:W0:Y:S01]  /*7740*/  LDC.U8 R4, c[0x0][0x235] ;  /* 0x00008d40ff047b82 */ /* 0x011e220000000000 */
[----:B------:R-:W-:Y:S02]  /*7750*/  ULDC UR4, c[0x0][0x23c] ;  /* 0x00008f0000047ab9 */ /* 0x000fe40000000800 */
[----:B------:R-:W-:-:S05]  /*7760*/  IMAD R23, R23, UR4, RZ ;  /* 0x0000000417177c24 */ /* 0x000fca000f8e02ff */
[----:B------:R-:W4:Y:S01]  /*7770*/  LDC.64 R2, c[0x0][0x228] ;  /* 0x00008a00ff027b82 */ /* 0x000f220000000a00 */
[----:B0-----:R-:W-:-:S04]  /*7780*/  PRMT R0, R4, 0x9910, RZ ;  /* 0x0000991004007816 */ /* 0x001fc800000000ff */
[----:B------:R-:W-:Y:S02]  /*7790*/  ISETP.GT.AND P1, PT, R0, 0x9, PT ;  /* 0x000000090000780c */ /* 0x000fe40003f24270 */
[----:B----4-:R-:W-:-:S05]  /*77a0*/  IADD3 R2, P0, R23, R2, RZ ;  /* 0x0000000217027210 */ /* 0x010fca0007f1e0ff */
        /* <DEDUP_REMOVED lines=11> */
[----:B------:R-:W-:Y:S01]  /*7860*/  CS2R R10, SRZ ;  /* 0x00000000000a7805 */ /* 0x000fe2000001ff00 */
[----:B----4-:R0:W4:Y:S01]  /*7870*/  I2F.F64.S16 R8, R2 ;  /* 0x0000000200087312 */ /* 0x0101220000101c00 */
[----:B------:R-:W-:Y:S05]  /*7880*/  BRA `(.L_x_6942) ;  /* 0x0000000c00d87947 */ /* 0x000fea0003800000 */
.L_x_6979:
[----:B------:R-:W4:Y:S01]  /*7890*/  LDG.E.U8 R2, desc[UR36][R2.64] ;  /* 0x0000002402027981 */ /* 0x000f22000c1e1100 */
[----:B------:R-:W-:Y:S01]  /*78a0*/  CS2R R10, SRZ ;  /* 0x00000000000a7805 */ /* 0x000fe2000001ff00 */
[----:B----4-:R0:W4:Y:S01]  /*78b0*/  I2F.F64.U16 R8, R2 ;  /* 0x0000000200087312 */ /* 0x0101220000101800 */
[----:B------:R-:W-:Y:S05]  /*78c0*/  BRA `(.L_x_6942) ;  /* 0x0000000c00c87947 */ /* 0x000fea0003800000 */
.L_x_6978:
[----:B------:R-:W-:-:S13]  /*78d0*/  ISETP.NE.AND P0, PT, R0, 0x2, PT ;  /* 0x000000020000780c */ /* 0x000fda0003f05270 */
[----:B------:R-:W-:Y:S05]  /*78e0*/  @!P0 BRA `(.L_x_6981) ;  /* 0x0000000000308947 */ /* 0x000fea0003800000 */
[----:B------:R-:W-:-:S13]  /*78f0*/  ISETP.NE.AND P0, PT, R0, 0x3, PT ;  /* 0x000000030000780c */ /* 0x000fda0003f05270 */
[----:B------:R-:W-:Y:S05]  /*7900*/  @!P0 BRA `(.L_x_6982) ;  /* 0x0000000000188947 */ /* 0x000fea0003800000 */
[----:B------:R-:W-:-:S13]  /*7910*/  ISETP.NE.AND P0, PT, R0, 0x4, PT ;  /* 0x000000040000780c */ /* 0x000fda0003f05270 */
[----:B------:R-:W-:Y:S05]  /*7920*/  @P0 BRA `(.L_x_6980) ;  /* 0x0000000c00480947 */ /* 0x000fea0003800000 */
[----:B------:R-:W4:Y:S01]  /*7930*/  LDG.E.64 R8, desc[UR36][R2.64] ;  /* 0x0000002402087981 */ /* 0x000f22000c1e1b00 */
[----:B------:R-:W-:Y:S01]  /*7940*/  CS2R R10, SRZ ;  /* 0x00000000000a7805 */ /* 0x000fe2000001ff00 */
[----:B----4-:R-:W0:Y:S01]  /*7950*/  I2F.F64.S64 R8, R8 ;  /* 0x0000000800087312 */ /* 0x010e220000301c00 */
[----:B------:R-:W-:Y:S05]  /*7960*/  BRA `(.L_x_6942) ;  /* 0x0000000c00a07947 */ /* 0x000fea0003800000 */
.L_x_6982:
[----:B------:R-:W4:Y:S01]  /*7970*/  LDG.E R2, desc[UR36][R2.64] ;  /* 0x0000002402027981 */ /* 0x000f22000c1e1900 */
[----:B------:R-:W-:Y:S01]  /*7980*/  CS2R R10, SRZ ;  /* 0x00000000000a7805 */ /* 0x000fe2000001ff00 */
[----:B----4-:R0:W4:Y:S01]  /*7990*/  I2F.F64 R8, R2 ;  /* 0x0000000200087312 */ /* 0x0101220000201c00 */
[----:B------:R-:W-:Y:S05]  /*79a0*/  BRA `(.L_x_6942) ;  /* 0x0000000c00907947 */ /* 0x000fea0003800000 */
.L_x_6981:
[----:B------:R-:W4:Y:S01]  /*79b0*/  LDG.E.U16 R2, desc[UR36][R2.64] ;  /* 0x0000002402027981 */ /* 0x000f22000c1e1500 */
[----:B------:R-:W-:Y:S01]  /*79c0*/  CS2R R10, SRZ ;  /* 0x00000000000a7805 */ /* 0x000fe2000001ff00 */
[----:B----4-:R0:W4:Y:S01]  /*79d0*/  I2F.F64.S16 R8, R2 ;  /* 0x0000000200087312 */ /* 0x0101220000101c00 */
[----:B------:R-:W-:Y:S05]  /*79e0*/  BRA `(.L_x_6942) ;  /* 0x0000000c00807947 */ /* 0x000fea0003800000 */
.L_x_6977:
[----:B------:R-:W-:-:S13]  /*79f0*/  ISETP.GT.AND P0, PT, R0, 0x6, PT ;  /* 0x000000060000780c */ /* 0x000fda0003f04270 */
[----:B------:R-:W-:Y:S05]  /*7a00*/  @P0 BRA `(.L_x_6983) ;  /* 0x00000000003c0947 */ /* 0x000fea0003800000 */
[----:B------:R-:W-:-:S13]  /*7a10*/  ISETP.NE.AND P0, PT, R0, 0x5, PT ;  /* 0x000000050000780c */ /* 0x000fda0003f05270 */
[----:B------:R-:W-:Y:S05]  /*7a20*/  @!P0 BRA `(.L_x_6984) ;  /* 0x00000000001c8947 */ /* 0x000fea0003800000 */
[----:B------:R-:W-:-:S13]  /*7a30*/  ISETP.NE.AND P0, PT, R0, 0x6, PT ;  /* 0x000000060000780c */ /* 0x000fda0003f05270 */
[----:B------:R-:W-:Y:S05]  /*7a40*/  @P0 BRA `(.L_x_6980) ;  /* 0x0000000c00000947 */ /* 0x000fea0003800000 */
[----:B------:R-:W4:Y:S01]  /*7a50*/  LDG.E R8, desc[UR36][R2.64] ;  /* 0x0000002402087981 */ /* 0x000f22000c1e1900 */
[----:B------:R-:W-:Y:S01]  /*7a60*/  CS2R R10, SRZ ;  /* 0x00000000000a7805 */ /* 0x000fe2000001ff00 */
[----:B----4-:R-:W-:-:S06]  /*7a70*/  FMUL.FTZ R8, R8, 1 ;  /* 0x3f80000008087820 */ /* 0x010fcc0000410000 */
[----:B------:R-:W0:Y:S01]  /*7a80*/  F2F.F64.F32 R8, R8 ;  /* 0x0000000800087310 */ /* 0x000e220000201800 */
[----:B------:R-:W-:Y:S05]  /*7a90*/  BRA `(.L_x_6942) ;  /* 0x0000000c00547947 */ /* 0x000fea0003800000 */
.L_x_6984:
[----:B------:R-:W4:Y:S01]  /*7aa0*/  LDG.E.U16 R0, desc[UR36][R2.64] ;  /* 0x0000002402007981 */ /* 0x000f22000c1e1500 */
[----:B------:R-:W-:Y:S01]  /*7ab0*/  CS2R R10, SRZ ;  /* 0x00000000000a7805 */ /* 0x000fe2000001ff00 */
[----:B----4-:R-:W-:-:S05]  /*7ac0*/  HADD2.F32 R0, -RZ, R0.H0_H0 ;  /* 0x20000000ff007230 */ /* 0x010fca0000004100 */
[----:B------:R-:W-:-:S04]  /*7ad0*/  FMUL.FTZ R0, R0, 1 ;  /* 0x3f80000000007820 */ /* 0x000fc80000410000 */
[----:B------:R0:W4:Y:S01]  /*7ae0*/  F2F.F64.F32 R8, R0 ;  /* 0x0000000000087310 */ /* 0x0001220000201800 */
[----:B------:R-:W-:Y:S05]  /*7af0*/  BRA `(.L_x_6942) ;  /* 0x0000000c003c7947 */ /* 0x000fea0003800000 */
.L_x_6983:
        /* <DEDUP_REMOVED lines=8> */
[----:B------:R-:W-:-:S05]  /*7b80*/  FMUL.FTZ R8, R2, 1 ;  /* 0x3f80000002087820 */ /* 0x000fca0000410000 */
[----:B------:R-:W0:Y:S08]  /*7b90*/  F2F.F64.F32 R10, R10 ;  /* 0x0000000a000a7310 */ /* 0x000e300000201800 */
[----:B------:R-:W4:Y:S01]  /*7ba0*/  F2F.F64.F32 R8, R8 ;  /* 0x0000000800087310 */ /* 0x000f220000201800 */
[----:B------:R-:W-:Y:S05]  /*7bb0*/  BRA `(.L_x_6942) ;  /* 0x0000000c000c7947 */ /* 0x000fea0003800000 */
.L_x_6986:
[----:B------:R-:W4:Y:S02]  /*7bc0*/  LDG.E R0, desc[UR36][R2.64] ;  /* 0x0000002402007981 */ /* 0x000f24000c1e1900 */
[--C-:B----4-:R-:W-:Y:S02]  /*7bd0*/  HADD2.F32 R4, -RZ, R0.reuse.H1_H1 ;  /* 0x30000000ff047230 */ /* 0x110fe40000004100 */
[----:B------:R-:W-:-:S03]  /*7be0*/  HADD2.F32 R0, -RZ, R0.H0_H0 ;  /* 0x20000000ff007230 */ /* 0x000fc60000004100 */
[----:B------:R-:W-:Y:S02]  /*7bf0*/  FMUL.FTZ R4, R4, 1 ;  /* 0x3f80000004047820 */ /* 0x000fe40000410000 */
[----:B------:R-:W-:Y:S02]  /*7c00*/  FMUL.FTZ R0, R0, 1 ;  /* 0x3f80000000007820 */ /* 0x000fe40000410000 */
[----:B------:R0:W4:Y:S08]  /*7c10*/  F2F.F64.F32 R10, R4 ;  /* 0x00000004000a7310 */ /* 0x0001300000201800 */
[----:B------:R0:W0:Y:S01]  /*7c20*/  F2F.F64.F32 R8, R0 ;  /* 0x0000000000087310 */ /* 0x0000220000201800 */
[----:B------:R-:W-:Y:S05]  /*7c30*/  BRA `(.L_x_6942) ;  /* 0x0000000800ec7947 */ /* 0x000fea0003800000 */
.L_x_6985:
[----:B------:R0:W5:Y:S01]  /*7c40*/  LDG.E.64 R8, desc[UR36][R2.64] ;  /* 0x0000002402087981 */ /* 0x000162000c1e1b00 */
[----:B------:R-:W-:Y:S01]  /*7c50*/  CS2R R10, SRZ ;  /* 0x00000000000a7805 */ /* 0x000fe2000001ff00 */
[----:B------:R-:W-:Y:S06]  /*7c60*/  BRA `(.L_x_6942) ;  /* 0x0000000800e07947 */ /* 0x000fec0003800000 */
.L_x_6976:
        /* <DEDUP_REMOVED lines=10> */
[----:B------:R-:W-:Y:S01]  /*7d10*/  IMAD.MOV.U32 R8, RZ, RZ, RZ ;  /* 0x000000ffff087224 */ /* 0x000fe200078e00ff */
[----:B----4-:R-:W-:-:S04]  /*7d20*/  ISETP.NE.AND P0, PT, R2, RZ, PT ;  /* 0x000000ff0200720c */ /* 0x010fc80003f05270 */
[----:B------:R-:W-:Y:S01]  /*7d30*/  FSEL R9, RZ, 1.875, !P0 ;  /* 0x3ff00000ff097808 */ /* 0x000fe20004000000 */
[----:B------:R-:W-:Y:S08]  /*7d40*/  BRA `(.L_x_6942) ;  /* 0x0000000800a87947 */ /* 0x000ff00003800000 */
.L_x_6989:
[----:B------:R0:W5:Y:S01]  /*7d50*/  LDG.E.128 R8, desc[UR36][R2.64] ;  /* 0x0000002402087981 */ /* 0x000162000c1e1d00 */
[----:B------:R-:W-:Y:S05]  /*7d60*/  BRA `(.L_x_6942) ;  /* 0x0000000800a07947 */ /* 0x000fea0003800000 */
.L_x_6988:
[----:B------:R-:W-:-:S13]  /*7d70*/  ISETP.NE.AND P0, PT, R0, 0xf, PT ;  /* 0x0000000f0000780c */ /* 0x000fda0003f05270 */
[----:B------:R-:W-:Y:S05]  /*7d80*/  @!P0 BRA `(.L_x_6990) ;  /* 0x0000000000ac8947 */ /* 0x000fea0003800000 */
[----:B------:R-:W-:-:S13]  /*7d90*/  ISETP.NE.AND P0, PT, R0, 0x17, PT ;  /* 0x000000170000780c */ /* 0x000fda0003f05270 */
[----:B------:R-:W-:Y:S05]  /*7da0*/  @!P0 BRA `(.L_x_6991) ;  /* 0x0000000000648947 */ /* 0x000fea0003800000 */
[----:B------:R-:W-:-:S13]  /*7db0*/  ISETP.NE.AND P0, PT, R0, 0x18, PT ;  /* 0x000000180000780c */ /* 0x000fda0003f05270 */
[----:B------:R-:W-:Y:S05]  /*7dc0*/  @P0 BRA `(.L_x_6980) ;  /* 0x0000000800200947 */ /* 0x000fea0003800000 */
[----:B------:R-:W4:Y:S01]  /*7dd0*/  LDG.E.U8 R0, desc[UR36][R2.64] ;  /* 0x0000002402007981 */ /* 0x000f22000c1e1100 */
[----:B------:R-:W-:Y:S01]  /*7de0*/  IMAD.MOV.U32 R8, RZ, RZ, -0x800000 ;  /* 0xff800000ff087424 */ /* 0x000fe200078e00ff */
[----:B------:R-:W-:Y:S01]  /*7df0*/  CS2R R10, SRZ ;  /* 0x00000000000a7805 */ /* 0x000fe2000001ff00 */
[----:B----4-:R-:W-:-:S05]  /*7e00*/  IMAD.SHL.U32 R0, R0, 0x1000000, RZ ;  /* 0x0100000000007824 */ /* 0x010fca00078e00ff */
        /* <DEDUP_REMOVED lines=19> */
.L_x_6991:
[----:B------:R-:W4:Y:S01]  /*7f40*/  LDG.E.U8 R2, desc[UR36][R2.64] ;  /* 0x0000002402027981 */ /* 0x000f22000c1e1100 */
[----:B------:R-:W-:Y:S01]  /*7f50*/  CS2R R10, SRZ ;  /* 0x00000000000a7805 */ /* 0x000fe2000001ff00 */
[C---:B----4-:R-:W-:Y:S02]  /*7f60*/  IMAD.SHL.U32 R0, R2.reuse, 0x2000000, RZ ;  /* 0x0200000002007824 */ /* 0x050fe400078e00ff */
        /* <DEDUP_REMOVED lines=11> */
[----:B------:R0:W4:Y:S01]  /*8020*/  F2F.F64.F32 R8, R4 ;  /* 0x0000000400087310 */ /* 0x0001220000201800 */
[----:B------:R-:W-:Y:S05]  /*8030*/  BRA `(.L_x_6942) ;  /* 0x0000000400ec7947 */ /* 0x000fea0003800000 */
.L_x_6990:
[----:B------:R-:W4:Y:S01]  /*8040*/  LDG.E.U16 R0, desc[UR36][R2.64] ;  /* 0x0000002402007981 */ /* 0x000f22000c1e1500 */
[----:B------:R-:W-:Y:S01]  /*8050*/  CS2R R10, SRZ ;  /* 0x00000000000a7805 */ /* 0x000fe2000001ff00 */
[----:B----4-:R-:W-:-:S04]  /*8060*/  IMAD.U32 R0, R0, 0x10000, RZ ;  /* 0x0001000000007824 */ /* 0x010fc800078e00ff */
[----:B------:R-:W-:-:S04]  /*8070*/  FMUL.FTZ R0, R0, 1 ;  /* 0x3f80000000007820 */ /* 0x000fc80000410000 */
[----:B------:R0:W4:Y:S01]  /*8080*/  F2F.F64.F32 R8, R0 ;  /* 0x0000000000087310 */ /* 0x0001220000201800 */
[----:B------:R-:W-:Y:S05]  /*8090*/  BRA `(.L_x_6942) ;  /* 0x0000000400d47947 */ /* 0x000fea0003800000 */
.L_x_6987:
        /* <DEDUP_REMOVED lines=9> */
[----:B------:R-:W-:Y:S01]  /*8130*/  CS2R R10, SRZ ;  /* 0x00000000000a7805 */ /* 0x000fe2000001ff00 */
[----:B----4-:R0:W4:Y:S01]  /*8140*/  I2F.F64.U16 R8, R2 ;  /* 0x0000000200087312 */ /* 0x0101220000101800 */
[----:B------:R-:W-:Y:S05]  /*8150*/  BRA `(.L_x_6942) ;  /* 0x0000000400a47947 */ /* 0x000fea0003800000 */
.L_x_6994:
        /* <DEDUP_REMOVED lines=21> */
.L_x_6998:
[----:B------:R-:W-:Y:S05]  /*82b0*/  BSYNC B1 ;  /* 0x0000000000017941 */ /* 0x000fea0003800000 */
.L_x_6997:
[----:B------:R-:W-:Y:S01]  /*82c0*/  LEA R3, R0, 0x3b800000, 0x17 ;  /* 0x3b80000000037811 */ /* 0x000fe200078eb8ff */
[----:B------:R-:W-:-:S05]  /*82d0*/  IMAD.SHL.U32 R0, R2, 0x100000, RZ ;  /* 0x0010000002007824 */ /* 0x000fca00078e00ff */
[----:B------:R-:W-:-:S07]  /*82e0*/  LOP3.LUT R0, R3, R0, R4, 0xfe, !PT ;  /* 0x0000000003007212 */ /* 0x000fce00078efe04 */
.L_x_6996:
[----:B------:R-:W-:Y:S05]  /*82f0*/  BSYNC B0 ;  /* 0x0000000000007941 */ /* 0x000fea0003800000 */
.L_x_6995:
[----:B------:R-:W-:Y:S01]  /*8300*/  FMUL.FTZ R0, R0, 1 ;  /* 0x3f80000000007820 */ /* 0x000fe20000410000 */
[----:B------:R-:W-:-:S03]  /*8310*/  CS2R R10, SRZ ;  /* 0x00000000000a7805 */ /* 0x000fc6000001ff00 */
[----:B------:R0:W4:Y:S01]  /*8320*/  F2F.F64.F32 R8, R0 ;  /* 0x0000000000087310 */ /* 0x0001220000201800 */
[----:B------:R-:W-:Y:S05]  /*8330*/  BRA `(.L_x_6942) ;  /* 0x00000004002c7947 */ /* 0x000fea0003800000 */
.L_x_6993:
        /* <DEDUP_REMOVED lines=21> */
.L_x_7002:
[----:B------:R-:W-:Y:S05]  /*8490*/  BSYNC B1 ;  /* 0x0000000000017941 */ /* 0x000fea0003800000 */
.L_x_7001:
[----:B------:R-:W-:Y:S01]  /*84a0*/  LEA R3, R0, 0x37800000, 0x17 ;  /* 0x3780000000037811 */ /* 0x000fe200078eb8ff */
[----:B------:R-:W-:-:S05]  /*84b0*/  IMAD.SHL.U32 R0, R2, 0x200000, RZ ;  /* 0x0020000002007824 */ /* 0x000fca00078e00ff */
[----:B------:R-:W-:-:S07]  /*84c0*/  LOP3.LUT R0, R3, R0, R4, 0xfe, !PT ;  /* 0x0000000003007212 */ /* 0x000fce00078efe04 */
.L_x_7000:
[----:B------:R-:W-:Y:S05]  /*84d0*/  BSYNC B0 ;  /* 0x0000000000007941 */ /* 0x000fea0003800000 */
.L_x_6999:
[----:B------:R-:W-:Y:S01]  /*84e0*/  FMUL.FTZ R0, R0, 1 ;  /* 0x3f80000000007820 */ /* 0x000fe20000410000 */
[----:B------:R-:W-:-:S03]  /*84f0*/  CS2R R10, SRZ ;  /* 0x00000000000a7805 */ /* 0x000fc6000001ff00 */
[----:B------:R0:W4:Y:S01]  /*8500*/  F2F.F64.F32 R8, R0 ;  /* 0x0000000000087310 */ /* 0x0001220000201800 */
[----:B------:R-:W-:Y:S05]  /*8510*/  BRA `(.L_x_6942) ;  /* 0x0000000000b47947 */ /* 0x000fea0003800000 */
.L_x_6992:
        /* <DEDUP_REMOVED lines=14> */
.L_x_7006:
[----:B------:R-:W-:Y:S05]  /*8600*/  BSYNC B0 ;  /* 0x0000000000007941 */ /* 0x000fea0003800000 */
.L_x_7005:
[----:B------:R-:W-:Y:S01]  /*8610*/  FMUL.FTZ R0, R0, 1 ;  /* 0x3f80000000007820 */ /* 0x000fe20000410000 */
[----:B------:R-:W-:-:S03]  /*8620*/  CS2R R10, SRZ ;  /* 0x00000000000a7805 */ /* 0x000fc6000001ff00 */
[----:B------:R0:W4:Y:S01]  /*8630*/  F2F.F64.F32 R8, R0 ;  /* 0x0000000000087310 */ /* 0x0001220000201800 */
[----:B------:R-:W-:Y:S05]  /*8640*/  BRA `(.L_x_6942) ;  /* 0x0000000000687947 */ /* 0x000fea0003800000 */
.L_x_6980:
        /* <DEDUP_REMOVED lines=16> */
.L_x_7007:
[----:B------:R-:W-:Y:S02]  /*8750*/  CS2R R8, SRZ ;  /* 0x0000000000087805 */ /* 0x000fe4000001ff00 */
[----:B------:R-:W-:Y:S01]  /*8760*/  CS2R R10, SRZ ;  /* 0x00000000000a7805 */ /* 0x000fe2000001ff00 */
[----:B------:R-:W-:Y:S06]  /*8770*/  BRA `(.L_x_6942) ;  /* 0x00000000001c7947 */ /* 0x000fec0003800000 */
.L_x_7004:
[----:B------:R-:W4:Y:S01]  /*8780*/  LDG.E.64 R8, desc[UR36][R2.64] ;  /* 0x0000002402087981 */ /* 0x000f22000c1e1b00 */
[----:B------:R-:W-:Y:S01]  /*8790*/  CS2R R10, SRZ ;  /* 0x00000000000a7805 */ /* 0x000fe2000001ff00 */
[----:B----4-:R-:W0:Y:S01]  /*87a0*/  I2F.F64.U64 R8, R8 ;  /* 0x0000000800087312 */ /* 0x010e220000301800 */
[----:B------:R-:W-:Y:S05]  /*87b0*/  BRA `(.L_x_6942) ;  /* 0x00000000000c7947 */ /* 0x000fea0003800000 */
.L_x_7003:
[----:B------:R-:W4:Y:S01]  /*87c0*/  LDG.E R2, desc[UR36][R2.64] ;  /* 0x0000002402027981 */ /* 0x000f22000c1e1900 */
[----:B------:R-:W-:Y:S01]  /*87d0*/  CS2R R10, SRZ ;  /* 0x00000000000a7805 */ /* 0x000fe2000001ff00 */
[----:B----4-:R4:W0:Y:S06]  /*87e0*/  I2F.F64.U32 R8, R2 ;  /* 0x0000000200087312 */ /* 0x01082c0000201800 */
.L_x_6942:
[----:B------:R-:W-:Y:S05]  /*87f0*/  BSYNC B6 ;  /* 0x0000000000067941 */ /* 0x000fea0003800000 */
.L_x_6941:
[----:B------:R-:W1:Y:S01]  /*8800*/  S2R R23, SR_TID.X ;  /* 0x0000000000177919 */ /* 0x000e620000002100 */
[----:B0--3--:R-:W-:Y:S01]  /*8810*/  CS2R R4, SRZ ;  /* 0x0000000000047805 */ /* 0x009fe2000001ff00 */
[----:B------:R-:W-:Y:S01]  /*8820*/  BSSY B6, `(.L_x_7008) ;  /* 0x000014f000067945 */ /* 0x000fe20003800000 */
[C---:B-1----:R-:W-:Y:S01]  /*8830*/  ISETP.GE.AND P3, PT, R23.reuse, R48, PT ;  /* 0x000000301700720c */ /* 0x042fe20003f66270 */
[C---:B----4-:R-:W-:Y:S02]  /*8840*/  VIADD R2, R23.reuse, 0x80 ;  /* 0x0000008017027836 */ /* 0x050fe40000000000 */
[----:B------:R-:W-:-:S03]  /*8850*/  VIADD R3, R23, 0x100 ;  /* 0x0000010017037836 */ /* 0x000fc60000000000 */
[-C--:B------:R-:W-:Y:S02]  /*8860*/  ISETP.GE.AND P0, PT, R2, R48.reuse, PT ;  /* 0x000000300200720c */ /* 0x080fe40003f06270 */
[----:B------:R-:W-:Y:S01]  /*8870*/  ISETP.GE.AND P1, PT, R3, R48, PT ;  /* 0x000000300300720c */ /* 0x000fe20003f26270 */
[----:B------:R-:W-:-:S04]  /*8880*/  VIADD R3, R23, 0x180 ;  /* 0x0000018017037836 */ /* 0x000fc80000000000 */
[----:B-----5:R-:W-:Y:S01]  /*8890*/  @!P3 DMUL R6, R42, R46 ;  /* 0x0000002e2a06b228 */ /* 0x020fe20000000000 */
[----:B------:R-:W-:-:S05]  /*88a0*/  ISETP.GE.AND P2, PT, R3, R48, PT ;  /* 0x000000300300720c */ /* 0x000fca0003f46270 */
[----:B------:R-:W-:Y:S02]  /*88b0*/  @!P0 DMUL R12, R34, R38 ;  /* 0x00000026220c8228 */ /* 0x000fe40000000000 */
[C---:B--2---:R-:W-:Y:S02]  /*88c0*/  @!P3 DFMA R4, R40.reuse, R44, -R6 ;  /* 0x0000002c2804b22b */ /* 0x044fe40000000806 */
[----:B------:R-:W-:Y:S01]  /*88d0*/  @!P3 DMUL R40, R40, R46 ;  /* 0x0000002e2828b228 */ /* 0x000fe20000000000 */
[----:B------:R-:W-:Y:S01]  /*88e0*/  CS2R R6, SRZ ;  /* 0x0000000000067805 */ /* 0x000fe2000001ff00 */
[----:B------:R-:W-:-:S06]  /*88f0*/  @!P0 DMUL R38, R32, R38 ;  /* 0x0000002620268228 */ /* 0x000fcc0000000000 */
[----:B------:R-:W-:Y:S01]  /*8900*/  @!P3 DFMA R6, R42, R44, R40 ;  /* 0x0000002c2a06b22b */ /* 0x000fe20000000028 */
[----:B------:R-:W-:Y:S01]  /*8910*/  CS2R R40, SRZ ;  /* 0x0000000000287805 */ /* 0x000fe2000001ff00 */
[----:B------:R-:W-:Y:S01]  /*8920*/  @!P0 DFMA R40, R32, R36, -R12 ;  /* 0x000000242028822b */ /* 0x000fe2000000080c */
[----:B------:R-:W0:Y:S01]  /*8930*/  LDC.U8 R44, c[0x0][0x240] ;  /* 0x00009000ff2c7b82 */ /* 0x000e220000000000 */
[-C--:B------:R-:W-:Y:S01]  /*8940*/  @!P1 DMUL R12, R26, R30.reuse ;  /* 0x0000001e1a0c9228 */ /* 0x080fe20000000000 */
[----:B------:R-:W-:Y:S01]  /*8950*/  CS2R R32, SRZ ;  /* 0x0000000000207805 */ /* 0x000fe2000001ff00 */
[----:B------:R-:W-:Y:S01]  /*8960*/  @!P1 DMUL R30, R24, R30 ;  /* 0x0000001e181e9228 */ /* 0x000fe20000000000 */
[----:B------:R-:W-:Y:S01]  /*8970*/  CS2R R42, SRZ ;  /* 0x00000000002a7805 */ /* 0x000fe2000001ff00 */
[----:B------:R-:W-:Y:S01]  /*8980*/  @!P0 DFMA R42, R34, R36, R38 ;  /* 0x00000024222a822b */ /* 0x000fe20000000026 */
[----:B------:R-:W-:Y:S02]  /*8990*/  CS2R R34, SRZ ;  /* 0x0000000000227805 */ /* 0x000fe4000001ff00 */
[----:B------:R-:W-:Y:S01]  /*89a0*/  CS2R R36, SRZ ;  /* 0x0000000000247805 */ /* 0x000fe2000001ff00 */
[----:B------:R-:W-:Y:S01]  /*89b0*/  @!P1 DFMA R32, R24, R28, -R12 ;  /* 0x0000001c1820922b */ /* 0x000fe2000000080c */
[----:B------:R-:W-:Y:S01]  /*89c0*/  CS2R R38, SRZ ;  /* 0x0000000000267805 */ /* 0x000fe2000001ff00 */
[----:B------:R-:W-:-:S02]  /*89d0*/  @!P2 DMUL R12, R10, R18 ;  /* 0x000000120a0ca228 */ /* 0x000fc40000000000 */
[----:B------:R-:W-:Y:S02]  /*89e0*/  @!P2 DMUL R18, R8, R18 ;  /* 0x000000120812a228 */ /* 0x000fe40000000000 */
[----:B------:R-:W-:-:S04]  /*89f0*/  @!P1 DFMA R34, R26, R28, R30 ;  /* 0x0000001c1a22922b */ /* 0x000fc8000000001e */
[-C--:B------:R-:W-:Y:S02]  /*8a00*/  @!P2 DFMA R36, R8, R16.reuse, -R12 ;  /* 0x000000100824a22b */ /* 0x080fe4000000080c */
[----:B------:R-:W-:Y:S01]  /*8a10*/  @!P2 DFMA R38, R10, R16, R18 ;  /* 0x000000100a26a22b */ /* 0x000fe20000000012 */
[----:B------:R-:W-:Y:S10]  /*8a20*/  @P3 BRA `(.L_x_7009) ;  /* 0x0000001000b83947 */ /* 0x000ff40003800000 */
[----:B------:R-:W1:Y:S01]  /*8a30*/  LDC.64 R8, c[0x0][0x218] ;  /* 0x00008600ff087b82 */ /* 0x000e620000000a00 */
[----:B0-----:R-:W-:Y:S01]  /*8a40*/  PRMT R0, R44, 0x9910, RZ ;  /* 0x000099102c007816 */ /* 0x001fe200000000ff */
        /* <DEDUP_REMOVED lines=19> */
.L_x_7013:
[----:B------:R-:W0:Y:S01]  /*8b80*/  F2I.S64.F64.TRUNC R4, R4 ;  /* 0x0000000400047311 */ /* 0x000e22000030d900 */
[----:B------:R-:W-:Y:S02]  /*8b90*/  IMAD.MOV.U32 R23, RZ, RZ, R2 ;  /* 0x000000ffff177224 */ /* 0x000fe400078e0002 */
[----:B0-----:R-:W-:-:S05]  /*8ba0*/  IMAD.MOV.U32 R3, RZ, RZ, R4 ;  /* 0x000000ffff037224 */ /* 0x001fca00078e0004 */
[----:B------:R0:W-:Y:S01]  /*8bb0*/  STG.E.U8 desc[UR36][R8.64], R3 ;  /* 0x0000000308007986 */ /* 0x0001e2000c101124 */
[----:B------:R-:W-:Y:S05]  /*8bc0*/  BRA `(.L_x_7009) ;  /* 0x0000001000507947 */ /* 0x000fea0003800000 */
.L_x_7012:
        /* <DEDUP_REMOVED lines=10> */
.L_x_7016:
[----:B------:R-:W0:Y:S01]  /*8c70*/  F2I.F64.TRUNC R5, R4 ;  /* 0x0000000400057311 */ /* 0x000e22000030d100 */
[----:B------:R-:W-:Y:S01]  /*8c80*/  IMAD.MOV.U32 R23, RZ, RZ, R2 ;  /* 0x000000ffff177224 */ /* 0x000fe200078e0002 */
[----:B0-----:R0:W-:Y:S01]  /*8c90*/  STG.E desc[UR36][R8.64], R5 ;  /* 0x0000000508007986 */ /* 0x0011e2000c101924 */
[----:B------:R-:W-:Y:S05]  /*8ca0*/  BRA `(.L_x_7009) ;  /* 0x0000001000187947 */ /* 0x000fea0003800000 */
.L_x_7015:
[----:B------:R-:W0:Y:S01]  /*8cb0*/  F2I.F64.TRUNC R5, R4 ;  /* 0x0000000400057311 */ /* 0x000e22000030d100 */
[----:B------:R-:W-:Y:S01]  /*8cc0*/  IMAD.MOV.U32 R23, RZ, RZ, R2 ;  /* 0x000000ffff177224 */ /* 0x000fe200078e0002 */
[----:B0-----:R0:W-:Y:S01]  /*8cd0*/  STG.E.U16 desc[UR36][R8.64], R5 ;  /* 0x0000000508007986 */ /* 0x0011e2000c101524 */
[----:B------:R-:W-:Y:S05]  /*8ce0*/  BRA `(.L_x_7009) ;  /* 0x0000001000087947 */ /* 0x000fea0003800000 */
.L_x_7011:
        /* <DEDUP_REMOVED lines=14> */
.L_x_7018:
        /* <DEDUP_REMOVED lines=9> */
.L_x_7017:
        /* <DEDUP_REMOVED lines=17> */
.L_x_7020:
        /* <DEDUP_REMOVED lines=12> */
.L_x_7019:
[----:B------:R0:W-:Y:S01]  /*9030*/  STG.E.64 desc[UR36][R8.64], R4 ;  /* 0x0000000408007986 */ /* 0x0001e2000c101b24 */
[----:B------:R-:W-:Y:S01]  /*9040*/  IMAD.MOV.U32 R23, RZ, RZ, R2 ;  /* 0x000000ffff177224 */ /* 0x000fe200078e0002 */
[----:B------:R-:W-:Y:S06]  /*9050*/  BRA `(.L_x_7009) ;  /* 0x0000000c002c7947 */ /* 0x000fec0003800000 */
.L_x_7010:
        /* <DEDUP_REMOVED lines=14> */
.L_x_7023:
[----:B------:R0:W-:Y:S01]  /*9140*/  STG.E.128 desc[UR36][R8.64], R4 ;  /* 0x0000000408007986 */ /* 0x0001e2000c101d24 */
[----:B------:R-:W-:Y:S01]  /*9150*/  IMAD.MOV.U32 R23, RZ, RZ, R2 ;  /* 0x000000ffff177224 */ /* 0x000fe200078e0002 */
[----:B------:R-:W-:Y:S06]  /*9160*/  BRA `(.L_x_7009) ;  /* 0x0000000800e87947 */ /* 0x000fec0003800000 */
.L_x_7022:
        /* <DEDUP_REMOVED lines=25> */
.L_x_7027:
[----:B------:R-:W-:Y:S05]  /*9300*/  BSYNC B0 ;  /* 0x0000000000007941 */ /* 0x000fea0003800000 */
.L_x_7026:
[----:B------:R-:W-:Y:S01]  /*9310*/  LOP3.LUT R7, R0, R7, RZ, 0xfc, !PT ;  /* 0x0000000700077212 */ /* 0x000fe200078efcff */
[----:B------:R-:W-:-:S04]  /*9320*/  IMAD.MOV.U32 R23, RZ, RZ, R2 ;  /* 0x000000ffff177224 */ /* 0x000fc800078e0002 */
[----:B------:R0:W-:Y:S01]  /*9330*/  STG.E.U8 desc[UR36][R8.64], R7 ;  /* 0x0000000708007986 */ /* 0x0001e2000c101124 */
[----:B------:R-:W-:Y:S05]  /*9340*/  BRA `(.L_x_7009) ;  /* 0x0000000800707947 */ /* 0x000fea0003800000 */
.L_x_7025:
        /* <DEDUP_REMOVED lines=17> */
.L_x_7029:
[----:B------:R-:W-:Y:S01]  /*9460*/  IMAD.MOV.U32 R0, RZ, RZ, 0x7f ;  /* 0x0000007fff007424 */ /* 0x000fe200078e00ff */
[----:B------:R-:W-:-:S04]  /*9470*/  ISETP.GT.U32.AND P0, PT, R3, 0x7f800000, PT ;  /* 0x7f8000000300780c */ /* 0x000fc80003f04070 */
[----:B------:R-:W-:-:S09]  /*9480*/  SEL R0, R0, 0x7c, P0 ;  /* 0x0000007c00007807 */ /* 0x000fd20000000000 */
.L_x_7030:
[----:B------:R-:W-:Y:S05]  /*9490*/  BSYNC B0 ;  /* 0x0000000000007941 */ /* 0x000fea0003800000 */
.L_x_7028:
[----:B------:R-:W-:Y:S01]  /*94a0*/  LOP3.LUT R3, R7, 0x80000000, RZ, 0xc0, !PT ;  /* 0x8000000007037812 */ /* 0x000fe200078ec0ff */
[----:B------:R-:W-:-:S03]  /*94b0*/  IMAD.MOV.U32 R23, RZ, RZ, R2 ;  /* 0x000000ffff177224 */ /* 0x000fc600078e0002 */
[----:B------:R-:W-:-:S04]  /*94c0*/  SHF.R.U32.HI R3, RZ, 0x18, R3 ;  /* 0x00000018ff037819 */ /* 0x000fc80000011603 */
[----:B------:R-:W-:-:S05]  /*94d0*/  LOP3.LUT R3, R0, R3, RZ, 0xfc, !PT ;  /* 0x0000000300037212 */ /* 0x000fca00078efcff */
[----:B------:R0:W-:Y:S01]  /*94e0*/  STG.E.U8 desc[UR36][R8.64], R3 ;  /* 0x0000000308007986 */ /* 0x0001e2000c101124 */
[----:B------:R-:W-:Y:S05]  /*94f0*/  BRA `(.L_x_7009) ;  /* 0x0000000800047947 */ /* 0x000fea0003800000 */
.L_x_7024:
        /* <DEDUP_REMOVED lines=9> */
.L_x_7021:
        /* <DEDUP_REMOVED lines=12> */
.L_x_7033:
        /* <DEDUP_REMOVED lines=21> */
.L_x_7036:
[----:B------:R-:W-:-:S04]  /*97a0*/  LOP3.LUT R0, R7, 0x80000000, RZ, 0xc0, !PT ;  /* 0x8000000007007812 */ /* 0x000fc800078ec0ff */
[----:B------:R-:W-:-:S04]  /*97b0*/  SHF.R.U32.HI R0, RZ, 0x18, R0 ;  /* 0x00000018ff007819 */ /* 0x000fc80000011600 */
[----:B------:R-:W-:-:S07]  /*97c0*/  LOP3.LUT R0, R3, R0, RZ, 0xfc, !PT ;  /* 0x0000000003007212 */ /* 0x000fce00078efcff */
.L_x_7035:
[----:B------:R-:W-:Y:S05]  /*97d0*/  BSYNC B0 ;  /* 0x0000000000007941 */ /* 0x000fea0003800000 */
.L_x_7034:
[----:B------:R0:W-:Y:S01]  /*97e0*/  STG.E.U8 desc[UR36][R8.64], R0 ;  /* 0x0000000008007986 */ /* 0x0001e2000c101124 */
[----:B------:R-:W-:Y:S01]  /*97f0*/  IMAD.MOV.U32 R23, RZ, RZ, R2 ;  /* 0x000000ffff177224 */ /* 0x000fe200078e0002 */
[----:B------:R-:W-:Y:S06]  /*9800*/  BRA `(.L_x_7009) ;  /* 0x0000000400407947 */ /* 0x000fec0003800000 */
.L_x_7032:
        /* <DEDUP_REMOVED lines=21> */
.L_x_7039:
[----:B------:R-:W-:-:S04]  /*9960*/  LOP3.LUT R0, R7, 0x80000000, RZ, 0xc0, !PT ;  /* 0x8000000007007812 */ /* 0x000fc800078ec0ff */
[----:B------:R-:W-:-:S04]  /*9970*/  SHF.R.U32.HI R0, RZ, 0x18, R0 ;  /* 0x00000018ff007819 */ /* 0x000fc80000011600 */
[----:B------:R-:W-:-:S07]  /*9980*/  LOP3.LUT R0, R3, R0, RZ, 0xfc, !PT ;  /* 0x0000000003007212 */ /* 0x000fce00078efcff */
.L_x_7038:
[----:B------:R-:W-:Y:S05]  /*9990*/  BSYNC B0 ;  /* 0x0000000000007941 */ /* 0x000fea0003800000 */
.L_x_7037:
[----:B------:R0:W-:Y:S01]  /*99a0*/  STG.E.U8 desc[UR36][R8.64], R0 ;  /* 0x0000000008007986 */ /* 0x0001e2000c101124 */
[----:B------:R-:W-:Y:S01]  /*99b0*/  IMAD.MOV.U32 R23, RZ, RZ, R2 ;  /* 0x000000ffff177224 */ /* 0x000fe200078e0002 */
[----:B------:R-:W-:Y:S06]  /*99c0*/  BRA `(.L_x_7009) ;  /* 0x0000000000d07947 */ /* 0x000fec0003800000 */
.L_x_7031:
        /* <DEDUP_REMOVED lines=27> */
.L_x_7014:
        /* <DEDUP_REMOVED lines=16> */
.L_x_7042:
[----:B------:R-:W-:Y:S01]  /*9c80*/  IMAD.MOV.U32 R23, RZ, RZ, R2 ;  /* 0x000000ffff177224 */ /* 0x000fe200078e0002 */
[----:B------:R-:W-:Y:S06]  /*9c90*/  BRA `(.L_x_7009) ;  /* 0x00000000001c7947 */ /* 0x000fec0003800000 */
.L_x_7041:
[----:B------:R-:W0:Y:S01]  /*9ca0*/  F2I.U64.F64.TRUNC R4, R4 ;  /* 0x0000000400047311 */ /* 0x000e22000030d800 */
[----:B------:R-:W-:Y:S01]  /*9cb0*/  IMAD.MOV.U32 R23, RZ, RZ, R2 ;  /* 0x000000ffff177224 */ /* 0x000fe200078e0002 */
[----:B0-----:R0:W-:Y:S01]  /*9cc0*/  STG.E.64 desc[UR36][R8.64], R4 ;  /* 0x0000000408007986 */ /* 0x0011e2000c101b24 */
[----:B------:R-:W-:Y:S05]  /*9cd0*/  BRA `(.L_x_7009) ;  /* 0x00000000000c7947 */ /* 0x000fea0003800000 */
.L_x_7040:
[----:B------:R-:W0:Y:S01]  /*9ce0*/  F2I.U32.F64.TRUNC R5, R4 ;  /* 0x0000000400057311 */ /* 0x000e22000030d000 */
[----:B------:R-:W-:Y:S01]  /*9cf0*/  IMAD.MOV.U32 R23, RZ, RZ, R2 ;  /* 0x000000ffff177224 */ /* 0x000fe200078e0002 */
[----:B0-----:R0:W-:Y:S06]  /*9d00*/  STG.E desc[UR36][R8.64], R5 ;  /* 0x0000000508007986 */ /* 0x0011ec000c101924 */
.L_x_7009:
[----:B------:R-:W-:Y:S05]  /*9d10*/  BSYNC B6 ;  /* 0x0000000000067941 */ /* 0x000fea0003800000 */
.L_x_7008:
[----:B------:R-:W-:Y:S01]  /*9d20*/  ISETP.GE.AND P0, PT, R23, R48, PT ;  /* 0x000000301700720c */ /* 0x000fe20003f06270 */
[----:B------:R-:W-:-:S12]  /*9d30*/  BSSY B6, `(.L_x_7043) ;  /* 0x000023c000067945 */ /* 0x000fd80003800000 */
[----:B------:R-:W-:Y:S05]  /*9d40*/  @P0 BRA `(.L_x_7044) ;  /* 0x0000002000e80947 */ /* 0x000fea0003800000 */
[----:B0-2-4-:R-:W0:Y:S01]  /*9d50*/  LDC.64 R2, c[0x0][0x218] ;  /* 0x00008600ff027b82 */ /* 0x015e220000000a00 */
        /* <DEDUP_REMOVED lines=20> */
.L_x_7048:
[----:B------:R-:W0:Y:S02]  /*9ea0*/  F2I.S64.F64.TRUNC R40, R40 ;  /* 0x0000002800287311 */ /* 0x000e24000030d900 */
[----:B0-----:R-:W-:-:S05]  /*9eb0*/  IMAD.MOV.U32 R5, RZ, RZ, R40 ;  /* 0x000000ffff057224 */ /* 0x001fca00078e0028 */
[----:B------:R0:W-:Y:S01]  /*9ec0*/  STG.E.U8 desc[UR36][R2.64], R5 ;  /* 0x0000000502007986 */ /* 0x0001e2000c101124 */
[----:B------:R-:W-:Y:S05]  /*9ed0*/  BRA `(.L_x_7050) ;  /* 0x0000001000087947 */ /* 0x000fea0003800000 */
.L_x_7047:
        /* <DEDUP_REMOVED lines=9> */
.L_x_7052:
[----:B------:R-:W0:Y:S02]  /*9f70*/  F2I.F64.TRUNC R41, R40 ;  /* 0x0000002800297311 */ /* 0x000e24000030d100 */
[----:B0-----:R0:W-:Y:S01]  /*9f80*/  STG.E desc[UR36][R2.64], R41 ;  /* 0x0000002902007986 */ /* 0x0011e2000c101924 */
[----:B------:R-:W-:Y:S05]  /*9f90*/  BRA `(.L_x_7050) ;  /* 0x0000000c00d87947 */ /* 0x000fea0003800000 */
.L_x_7051:
[----:B------:R-:W0:Y:S02]  /*9fa0*/  F2I.F64.TRUNC R41, R40 ;  /* 0x0000002800297311 */ /* 0x000e24000030d100 */
[----:B0-----:R0:W-:Y:S01]  /*9fb0*/  STG.E.U16 desc[UR36][R2.64], R41 ;  /* 0x0000002902007986 */ /* 0x0011e2000c101524 */
[----:B------:R-:W-:Y:S05]  /*9fc0*/  BRA `(.L_x_7050) ;  /* 0x0000000c00cc7947 */ /* 0x000fea0003800000 */
.L_x_7046:
        /* <DEDUP_REMOVED lines=13> */
.L_x_7054:
        /* <DEDUP_REMOVED lines=8> */
.L_x_7053:
        /* <DEDUP_REMOVED lines=16> */
.L_x_7056:
        /* <DEDUP_REMOVED lines=11> */
.L_x_7055:
[----:B------:R0:W-:Y:S01]  /*a2d0*/  STG.E.64 desc[UR36][R2.64], R40 ;  /* 0x0000002802007986 */ /* 0x0001e2000c101b24 */
[----:B------:R-:W-:Y:S05]  /*a2e0*/  BRA `(.L_x_7050) ;  /* 0x0000000c00047947 */ /* 0x000fea0003800000 */
.L_x_7045:
        /* <DEDUP_REMOVED lines=13> */
.L_x_7059:
[----:B------:R0:W-:Y:S01]  /*a3c0*/  STG.E.128 desc[UR36][R2.64], R40 ;  /* 0x0000002802007986 */ /* 0x0001e2000c101d24 */
[----:B------:R-:W-:Y:S05]  /*a3d0*/  BRA `(.L_x_7050) ;  /* 0x0000000800c87947 */ /* 0x000fea0003800000 */
.L_x_7058:
        /* <DEDUP_REMOVED lines=25> */
.L_x_7063:
[----:B------:R-:W-:Y:S05]  /*a570*/  BSYNC B0 ;  /* 0x0000000000007941 */ /* 0x000fea0003800000 */
.L_x_7062:
[----:B------:R-:W-:-:S05]  /*a580*/  LOP3.LUT R5, R0, R5, RZ, 0xfc, !PT ;  /* 0x0000000500057212 */ /* 0x000fca00078efcff */
[----:B------:R0:W-:Y:S01]  /*a590*/  STG.E.U8 desc[UR36][R2.64], R5 ;  /* 0x0000000502007986 */ /* 0x0001e2000c101124 */
[----:B------:R-:W-:Y:S05]  /*a5a0*/  BRA `(.L_x_7050) ;  /* 0x0000000800547947 */ /* 0x000fea0003800000 */
.L_x_7061:
        /* <DEDUP_REMOVED lines=17> */
.L_x_7065:
[----:B------:R-:W-:Y:S01]  /*a6c0*/  IMAD.MOV.U32 R0, RZ, RZ, 0x7f ;  /* 0x0000007fff007424 */ /* 0x000fe200078e00ff */
[----:B------:R-:W-:-:S04]  /*a6d0*/  ISETP.GT.U32.AND P0, PT, R4, 0x7f800000, PT ;  /* 0x7f8000000400780c */ /* 0x000fc80003f04070 */
[----:B------:R-:W-:-:S09]  /*a6e0*/  SEL R0, R0, 0x7c, P0 ;  /* 0x0000007c00007807 */ /* 0x000fd20000000000 */
.L_x_7066:
[----:B------:R-:W-:Y:S05]  /*a6f0*/  BSYNC B0 ;  /* 0x0000000000007941 */ /* 0x000fea0003800000 */
.L_x_7064:
[----:B------:R-:W-:-:S04]  /*a700*/  LOP3.LUT R4, R5, 0x80000000, RZ, 0xc0, !PT ;  /* 0x8000000005047812 */ /* 0x000fc800078ec0ff */
[----:B------:R-:W-:-:S04]  /*a710*/  SHF.R.U32.HI R5, RZ, 0x18, R4 ;  /* 0x00000018ff057819 */ /* 0x000fc80000011604 */
[----:B------:R-:W-:-:S05]  /*a720*/  LOP3.LUT R5, R0, R5, RZ, 0xfc, !PT ;  /* 0x0000000500057212 */ /* 0x000fca00078efcff */
[----:B------:R0:W-:Y:S01]  /*a730*/  STG.E.U8 desc[UR36][R2.64], R5 ;  /* 0x0000000502007986 */ /* 0x0001e2000c101124 */
[----:B------:R-:W-:Y:S05]  /*a740*/  BRA `(.L_x_7050) ;  /* 0x0000000400ec7947 */ /* 0x000fea0003800000 */
.L_x_7060:
        /* <DEDUP_REMOVED lines=8> */
.L_x_7057:
        /* <DEDUP_REMOVED lines=11> */
.L_x_7069:
        /* <DEDUP_REMOVED lines=21> */
.L_x_7072:
[----:B------:R-:W-:-:S04]  /*a9d0*/  LOP3.LUT R0, R7, 0x80000000, RZ, 0xc0, !PT ;  /* 0x8000000007007812 */ /* 0x000fc800078ec0ff */
[----:B------:R-:W-:-:S04]  /*a9e0*/  SHF.R.U32.HI R5, RZ, 0x18, R0 ;  /* 0x00000018ff057819 */ /* 0x000fc80000011600 */
[----:B------:R-:W-:-:S04]  /*a9f0*/  LOP3.LUT R4, R4, R5, RZ, 0xfc, !PT ;  /* 0x0000000504047212 */ /* 0x000fc800078efcff */
[----:B------:R-:W-:-:S07]  /*aa00*/  PRMT R0, R4, 0x7610, R0 ;  /* 0x0000761004007816 */ /* 0x000fce0000000000 */
.L_x_7071:
[----:B------:R-:W-:Y:S05]  /*aa10*/  BSYNC B0 ;  /* 0x0000000000007941 */ /* 0x000fea0003800000 */
.L_x_7070:
[----:B------:R0:W-:Y:S01]  /*aa20*/  STG.E.U8 desc[UR36][R2.64], R0 ;  /* 0x0000000002007986 */ /* 0x0001e2000c101124 */
[----:B------:R-:W-:Y:S05]  /*aa30*/  BRA `(.L_x_7050) ;  /* 0x0000000400307947 */ /* 0x000fea0003800000 */
.L_x_7068:
        /* <DEDUP_REMOVED lines=21> */
.L_x_7075:
[----:B------:R-:W-:-:S04]  /*ab90*/  LOP3.LUT R0, R7, 0x80000000, RZ, 0xc0, !PT ;  /* 0x8000000007007812 */ /* 0x000fc800078ec0ff */
[----:B------:R-:W-:-:S04]  /*aba0*/  SHF.R.U32.HI R5, RZ, 0x18, R0 ;  /* 0x00000018ff057819 */ /* 0x000fc80000011600 */
[----:B------:R-:W-:-:S04]  /*abb0*/  LOP3.LUT R4, R4, R5, RZ, 0xfc, !PT ;  /* 0x0000000504047212 */ /* 0x000fc800078efcff */
[----:B------:R-:W-:-:S07]  /*abc0*/  PRMT R0, R4, 0x7610, R0 ;  /* 0x0000761004007816 */ /* 0x000fce0000000000 */
.L_x_7074:
[----:B------:R-:W-:Y:S05]  /*abd0*/  BSYNC B0 ;  /* 0x0000000000007941 */ /* 0x000fea0003800000 */
.L_x_7073:
[----:B------:R0:W-:Y:S01]  /*abe0*/  STG.E.U8 desc[UR36][R2.64], R0 ;  /* 0x0000000002007986 */ /* 0x0001e2000c101124 */
[----:B------:R-:W-:Y:S05]  /*abf0*/  BRA `(.L_x_7050) ;  /* 0x0000000000c07947 */ /* 0x000fea0003800000 */
.L_x_7067:
        /* <DEDUP_REMOVED lines=26> */
.L_x_7049:
[----:B------:R-:W-:Y:S01]  /*ada0*/  MOV R0, 0x0 ;  /* 0x0000000000007802 */ /* 0x000fe20000000f00 */
[----:B------:R-:W-:Y:S01]  /*adb0*/  ULDC.64 UR4, c[0x4][0x1a8] ;  /* 0x01006a0000047ab9 */ /* 0x000fe20000000a00 */
[----:B------:R-:W-:Y:S01]  /*adc0*/  ULDC.64 UR6, c[0x4][0x88] ;  /* 0x0100220000067ab9 */ /* 0x000fe20000000a00 */
[----:B------:R-:W-:Y:S01]  /*add0*/  IMAD.U32 R4, RZ, RZ, UR4 ;  /* 0x00000004ff047e24 */ /* 0x000fe2000f8e00ff */
[----:B------:R0:W1:Y:S01]  /*ade0*/  LDC.64 R2, c[0x4][R0] ;  /* 0x0100000000027b82 */ /* 0x0000620000000a00 */
[----:B------:R-:W-:Y:S01]  /*adf0*/  IMAD.U32 R5, RZ, RZ, UR5 ;  /* 0x00000005ff057e24 */ /* 0x000fe2000f8e00ff */
[----:B------:R-:W-:Y:S01]  /*ae00*/  ULDC.64 UR4, c[0x4][0x1b0] ;  /* 0x01006c0000047ab9 */ /* 0x000fe20000000a00 */
[----:B---3--:R-:W-:Y:S02]  /*ae10*/  IMAD.U32 R10, RZ, RZ, UR6 ;  /* 0x00000006ff0a7e24 */ /* 0x008fe4000f8e00ff */
        /* <DEDUP_REMOVED lines=8> */
.L_x_7078:
[----:B------:R-:W-:Y:S05]  /*aea0*/  BRA `(.L_x_7050) ;  /* 0x0000000000147947 */ /* 0x000fea0003800000 */
.L_x_7077:
[----:B------:R-:W0:Y:S02]  /*aeb0*/  F2I.U64.F64.TRUNC R40, R40 ;  /* 0x0000002800287311 */ /* 0x000e24000030d800 */
[----:B0-----:R0:W-:Y:S01]  /*aec0*/  STG.E.64 desc[UR36][R2.64], R40 ;  /* 0x0000002802007986 */ /* 0x0011e2000c101b24 */
[----:B------:R-:W-:Y:S05]  /*aed0*/  BRA `(.L_x_7050) ;  /* 0x0000000000087947 */ /* 0x000fea0003800000 */
.L_x_7076:
[----:B------:R-:W0:Y:S02]  /*aee0*/  F2I.U32.F64.TRUNC R41, R40 ;  /* 0x0000002800297311 */ /* 0x000e24000030d000 */
[----:B0-----:R0:W-:Y:S02]  /*aef0*/  STG.E desc[UR36][R2.64], R41 ;  /* 0x0000002902007986 */ /* 0x0011e4000c101924 */
.L_x_7050:
[----:B------:R-:W-:-:S05]  /*af00*/  VIADD R23, R23, 0x80 ;  /* 0x0000008017177836 */ /* 0x000fca0000000000 */
[----:B------:R-:W-:-:S13]  /*af10*/  ISETP.GE.AND P0, PT, R23, R48, PT ;  /* 0x000000301700720c */ /* 0x000fda0003f06270 */
[----:B------:R-:W-:Y:S05]  /*af20*/  @P0 BRA `(.L_x_7044) ;  /* 0x0000001000700947 */ /* 0x000fea0003800000 */
[----:B012-4-:R-:W0:Y:S01]  /*af30*/  LDC.64 R2, c[0x0][0x218] ;  /* 0x00008600ff027b82 */ /* 0x017e220000000a00 */
        /* <DEDUP_REMOVED lines=20> */
.L_x_7082:
[----:B------:R-:W0:Y:S02]  /*b080*/  F2I.S64.F64.TRUNC R32, R32 ;  /* 0x0000002000207311 */ /* 0x000e24000030d900 */
[----:B0-----:R-:W-:-:S05]  /*b090*/  IMAD.MOV.U32 R5, RZ, RZ, R32 ;  /* 0x000000ffff057224 */ /* 0x001fca00078e0020 */
[----:B------:R0:W-:Y:S01]  /*b0a0*/  STG.E.U8 desc[UR36][R2.64], R5 ;  /* 0x0000000502007986 */ /* 0x0001e2000c101124 */
[----:B------:R-:W-:Y:S05]  /*b0b0*/  BRA `(.L_x_7084) ;  /* 0x0000001000087947 */ /* 0x000fea0003800000 */
.L_x_7081:
        /* <DEDUP_REMOVED lines=9> */
.L_x_7086:
[----:B------:R-:W0:Y:S02]  /*b150*/  F2I.F64.TRUNC R33, R32 ;  /* 0x0000002000217311 */ /* 0x000e24000030d100 */
[----:B0-----:R0:W-:Y:S01]  /*b160*/  STG.E desc[UR36][R2.64], R33 ;  /* 0x0000002102007986 */ /* 0x0011e2000c101924 */
[----:B------:R-:W-:Y:S05]  /*b170*/  BRA `(.L_x_7084) ;  /* 0x0000000c00d87947 */ /* 0x000fea0003800000 */
.L_x_7085:
[----:B------:R-:W0:Y:S02]  /*b180*/  F2I.F64.TRUNC R33, R32 ;  /* 0x0000002000217311 */ /* 0x000e24000030d100 */
[----:B0-----:R0:W-:Y:S01]  /*b190*/  STG.E.U16 desc[UR36][R2.64], R33 ;  /* 0x0000002102007986 */ /* 0x0011e2000c101524 */
[----:B------:R-:W-:Y:S05]  /*b1a0*/  BRA `(.L_x_7084) ;  /* 0x0000000c00cc7947 */ /* 0x000fea0003800000 */
.L_x_7080:
        /* <DEDUP_REMOVED lines=13> */
.L_x_7088:
        /* <DEDUP_REMOVED lines=8> */
.L_x_7087:
        /* <DEDUP_REMOVED lines=16> */
.L_x_7090:
        /* <DEDUP_REMOVED lines=11> */
.L_x_7089:
[----:B------:R0:W-:Y:S01]  /*b4b0*/  STG.E.64 desc[UR36][R2.64], R32 ;  /* 0x0000002002007986 */ /* 0x0001e2000c101b24 */
[----:B------:R-:W-:Y:S05]  /*b4c0*/  BRA `(.L_x_7084) ;  /* 0x0000000c00047947 */ /* 0x000fea0003800000 */
.L_x_7079:
        /* <DEDUP_REMOVED lines=13> */
.L_x_7093:
[----:B------:R0:W-:Y:S01]  /*b5a0*/  STG.E.128 desc[UR36][R2.64], R32 ;  /* 0x0000002002007986 */ /* 0x0001e2000c101d24 */
[----:B------:R-:W-:Y:S05]  /*b5b0*/  BRA `(.L_x_7084) ;  /* 0x0000000800c87947 */ /* 0x000fea0003800000 */
.L_x_7092:
        /* <DEDUP_REMOVED lines=25> */
.L_x_7097:
[----:B------:R-:W-:Y:S05]  /*b750*/  BSYNC B0 ;  /* 0x0000000000007941 */ /* 0x000fea0003800000 */
.L_x_7096:
[----:B------:R-:W-:-:S05]  /*b760*/  LOP3.LUT R5, R0, R5, RZ, 0xfc, !PT ;  /* 0x0000000500057212 */ /* 0x000fca00078efcff */
[----:B------:R0:W-:Y:S01]  /*b770*/  STG.E.U8 desc[UR36][R2.64], R5 ;  /* 0x0000000502007986 */ /* 0x0001e2000c101124 */
[----:B------:R-:W-:Y:S05]  /*b780*/  BRA `(.L_x_7084) ;  /* 0x0000000800547947 */ /* 0x000fea0003800000 */
.L_x_7095:
        /* <DEDUP_REMOVED lines=17> */
.L_x_7099:
[----:B------:R-:W-:Y:S01]  /*b8a0*/  IMAD.MOV.U32 R0, RZ, RZ, 0x7f ;  /* 0x0000007fff007424 */ /* 0x000fe200078e00ff */
[----:B------:R-:W-:-:S04]  /*b8b0*/  ISETP.GT.U32.AND P0, PT, R4, 0x7f800000, PT ;  /* 0x7f8000000400780c */ /* 0x000fc80003f04070 */
[----:B------:R-:W-:-:S09]  /*b8c0*/  SEL R0, R0, 0x7c, P0 ;  /* 0x0000007c00007807 */ /* 0x000fd20000000000 */
.L_x_7100:
[----:B------:R-:W-:Y:S05]  /*b8d0*/  BSYNC B0 ;  /* 0x0000000000007941 */ /* 0x000fea0003800000 */
.L_x_7098:
[----:B------:R-:W-:-:S04]  /*b8e0*/  LOP3.LUT R4, R5, 0x80000000, RZ, 0xc0, !PT ;  /* 0x8000000005047812 */ /* 0x000fc800078ec0ff */
[----:B------:R-:W-:-:S04]  /*b8f0*/  SHF.R.U32.HI R5, RZ, 0x18, R4 ;  /* 0x00000018ff057819 */ /* 0x000fc80000011604 */
[----:B------:R-:W-:-:S05]  /*b900*/  LOP3.LUT R5, R0, R5, RZ, 0xfc, !PT ;  /* 0x0000000500057212 */ /* 0x000fca00078efcff */
[----:B------:R0:W-:Y:S01]  /*b910*/  STG.E.U8 desc[UR36][R2.64], R5 ;  /* 0x0000000502007986 */ /* 0x0001e2000c101124 */
[----:B------:R-:W-:Y:S05]  /*b920*/  BRA `(.L_x_7084) ;  /* 0x0000000400ec7947 */ /* 0x000fea0003800000 */
.L_x_7094:
        /* <DEDUP_REMOVED lines=8> */
.L_x_7091:
        /* <DEDUP_REMOVED lines=11> */
.L_x_7103:
        /* <DEDUP_REMOVED lines=21> */
.L_x_7106:
[----:B------:R-:W-:-:S04]  /*bbb0*/  LOP3.LUT R0, R7, 0x80000000, RZ, 0xc0, !PT ;  /* 0x8000000007007812 */ /* 0x000fc800078ec0ff */
[----:B------:R-:W-:-:S04]  /*bbc0*/  SHF.R.U32.HI R5, RZ, 0x18, R0 ;  /* 0x00000018ff057819 */ /* 0x000fc80000011600 */
[----:B------:R-:W-:-:S04]  /*bbd0*/  LOP3.LUT R4, R4, R5, RZ, 0xfc, !PT ;  /* 0x0000000504047212 */ /* 0x000fc800078efcff */
[----:B------:R-:W-:-:S07]  /*bbe0*/  PRMT R0, R4, 0x7610, R0 ;  /* 0x0000761004007816 */ /* 0x000fce0000000000 */
.L_x_7105:
[----:B------:R-:W-:Y:S05]  /*bbf0*/  BSYNC B0 ;  /* 0x0000000000007941 */ /* 0x000fea0003800000 */
.L_x_7104:
[----:B------:R0:W-:Y:S01]  /*bc00*/  STG.E.U8 desc[UR36][R2.64], R0 ;  /* 0x0000000002007986 */ /* 0x0001e2000c101124 */
[----:B------:R-:W-:Y:S05]  /*bc10*/  BRA `(.L_x_7084) ;  /* 0x0000000400307947 */ /* 0x000fea0003800000 */
.L_x_7102:
        /* <DEDUP_REMOVED lines=21> */
.L_x_7109:
[----:B------:R-:W-:-:S04]  /*bd70*/  LOP3.LUT R0, R7, 0x80000000, RZ, 0xc0, !PT ;  /* 0x8000000007007812 */ /* 0x000fc800078ec0ff */
[----:B------:R-:W-:-:S04]  /*bd80*/  SHF.R.U32.HI R5, RZ, 0x18, R0 ;  /* 0x00000018ff057819 */ /* 0x000fc80000011600 */
[----:B------:R-:W-:-:S04]  /*bd90*/  LOP3.LUT R4, R4, R5, RZ, 0xfc, !PT ;  /* 0x0000000504047212 */ /* 0x000fc800078efcff */
[----:B------:R-:W-:-:S07]  /*bda0*/  PRMT R0, R4, 0x7610, R0 ;  /* 0x0000761004007816 */ /* 0x000fce0000000000 */
.L_x_7108:
[----:B------:R-:W-:Y:S05]  /*bdb0*/  BSYNC B0 ;  /* 0x0000000000007941 */ /* 0x000fea0003800000 */
.L_x_7107:
[----:B------:R0:W-:Y:S01]  /*bdc0*/  STG.E.U8 desc[UR36][R2.64], R0 ;  /* 0x0000000002007986 */ /* 0x0001e2000c101124 */
[----:B------:R-:W-:Y:S05]  /*bdd0*/  BRA `(.L_x_7084) ;  /* 0x0000000000c07947 */ /* 0x000fea0003800000 */
.L_x_7101:
        /* <DEDUP_REMOVED lines=26> */
.L_x_7083:
        /* <DEDUP_REMOVED lines=16> */
.L_x_7112:
[----:B------:R-:W-:Y:S05]  /*c080*/  BRA `(.L_x_7084) ;  /* 0x0000000000147947 */ /* 0x000fea0003800000 */
.L_x_7111:
[----:B------:R-:W0:Y:S02]  /*c090*/  F2I.U64.F64.TRUNC R32, R32 ;  /* 0x0000002000207311 */ /* 0x000e24000030d800 */
[----:B0-----:R0:W-:Y:S01]  /*c0a0*/  STG.E.64 desc[UR36][R2.64], R32 ;  /* 0x0000002002007986 */ /* 0x0011e2000c101b24 */
[----:B------:R-:W-:Y:S05]  /*c0b0*/  BRA `(.L_x_7084) ;  /* 0x0000000000087947 */ /* 0x000fea0003800000 */
.L_x_7110:
[----:B------:R-:W0:Y:S02]  /*c0c0*/  F2I.U32.F64.TRUNC R33, R32 ;  /* 0x0000002000217311 */ /* 0x000e24000030d000 */
[----:B0-----:R0:W-:Y:S02]  /*c0d0*/  STG.E desc[UR36][R2.64], R33 ;  /* 0x0000002102007986 */ /* 0x0011e4000c101924 */
.L_x_7084:
[----:B------:R-:W-:-:S07]  /*c0e0*/  VIADD R23, R23, 0x80 ;  /* 0x0000008017177836 */ /* 0x000fce0000000000 */
.L_x_7044:
[----:B------:R-:W-:Y:S05]  /*c0f0*/  BSYNC B6 ;  /* 0x0000000000067941 */ /* 0x000fea0003800000 */
.L_x_7043:
[----:B------:R-:W-:-:S13]  /*c100*/  ISETP.GE.AND P0, PT, R23, R48, PT ;  /* 0x000000301700720c */ /* 0x000fda0003f06270 */
[----:B------:R-:W-:Y:S05]  /*c110*/  @P0 EXIT ;  /* 0x000000000000094d */ /* 0x000fea0003800000 */
[----:B012-4-:R-:W0:Y:S01]  /*c120*/  LDC.64 R2, c[0x0][0x218] ;  /* 0x00008600ff027b82 */ /* 0x017e220000000a00 */
        /* <DEDUP_REMOVED lines=19> */
.L_x_7116:
[----:B------:R-:W0:Y:S02]  /*c260*/  F2I.S64.F64.TRUNC R36, R36 ;  /* 0x0000002400247311 */ /* 0x000e24000030d900 */
[----:B0-----:R-:W-:-:S05]  /*c270*/  IMAD.MOV.U32 R5, RZ, RZ, R36 ;  /* 0x000000ffff057224 */ /* 0x001fca00078e0024 */
[----:B------:R-:W-:Y:S01]  /*c280*/  STG.E.U8 desc[UR36][R2.64], R5 ;  /* 0x0000000502007986 */ /* 0x000fe2000c101124 */
[----:B------:R-:W-:Y:S05]  /*c290*/  EXIT ;  /* 0x000000000000794d */ /* 0x000fea0003800000 */
.L_x_7115:
        /* <DEDUP_REMOVED lines=9> */
.L_x_7119:
[----:B------:R-:W0:Y:S02]  /*c330*/  F2I.F64.TRUNC R37, R36 ;  /* 0x0000002400257311 */ /* 0x000e24000030d100 */
[----:B0-----:R-:W-:Y:S01]  /*c340*/  STG.E desc[UR36][R2.64], R37 ;  /* 0x0000002502007986 */ /* 0x001fe2000c101924 */
[----:B------:R-:W-:Y:S05]  /*c350*/  EXIT ;  /* 0x000000000000794d */ /* 0x000fea0003800000 */
.L_x_7118:
[----:B------:R-:W0:Y:S02]  /*c360*/  F2I.F64.TRUNC R37, R36 ;  /* 0x0000002400257311 */ /* 0x000e24000030d100 */
[----:B0-----:R-:W-:Y:S01]  /*c370*/  STG.E.U16 desc[UR36][R2.64], R37 ;  /* 0x0000002502007986 */ /* 0x001fe2000c101524 */
[----:B------:R-:W-:Y:S05]  /*c380*/  EXIT ;  /* 0x000000000000794d */ /* 0x000fea0003800000 */
.L_x_7114:
        /* <DEDUP_REMOVED lines=13> */
.L_x_7121:
        /* <DEDUP_REMOVED lines=8> */
.L_x_7120:
        /* <DEDUP_REMOVED lines=16> */
.L_x_7123:
        /* <DEDUP_REMOVED lines=11> */
.L_x_7122:
[----:B------:R-:W-:Y:S01]  /*c690*/  STG.E.64 desc[UR36][R2.64], R36 ;  /* 0x0000002402007986 */ /* 0x000fe2000c101b24 */
[----:B------:R-:W-:Y:S05]  /*c6a0*/  EXIT ;  /* 0x000000000000794d */ /* 0x000fea0003800000 */
.L_x_7113:
        /* <DEDUP_REMOVED lines=13> */
.L_x_7126:
[----:B------:R-:W-:Y:S01]  /*c780*/  STG.E.128 desc[UR36][R2.64], R36 ;  /* 0x0000002402007986 */ /* 0x000fe2000c101d24 */
[----:B------:R-:W-:Y:S05]  /*c790*/  EXIT ;  /* 0x000000000000794d */ /* 0x000fea0003800000 */
.L_x_7125:
        /* <DEDUP_REMOVED lines=25> */
.L_x_7130:
[----:B------:R-:W-:Y:S05]  /*c930*/  BSYNC B0 ;  /* 0x0000000000007941 */ /* 0x000fea0003800000 */
.L_x_7129:
[----:B------:R-:W-:-:S05]  /*c940*/  LOP3.LUT R5, R0, R5, RZ, 0xfc, !PT ;  /* 0x0000000500057212 */ /* 0x000fca00078efcff */
[----:B------:R-:W-:Y:S01]  /*c950*/  STG.E.U8 desc[UR36][R2.64], R5 ;  /* 0x0000000502007986 */ /* 0x000fe2000c101124 */
[----:B------:R-:W-:Y:S05]  /*c960*/  EXIT ;  /* 0x000000000000794d */ /* 0x000fea0003800000 */
.L_x_7128:
        /* <DEDUP_REMOVED lines=17> */
.L_x_7132:
[----:B------:R-:W-:Y:S01]  /*ca80*/  IMAD.MOV.U32 R0, RZ, RZ, 0x7f ;  /* 0x0000007fff007424 */ /* 0x000fe200078e00ff */
[----:B------:R-:W-:-:S04]  /*ca90*/  ISETP.GT.U32.AND P0, PT, R4, 0x7f800000, PT ;  /* 0x7f8000000400780c */ /* 0x000fc80003f04070 */
[----:B------:R-:W-:-:S09]  /*caa0*/  SEL R0, R0, 0x7c, P0 ;  /* 0x0000007c00007807 */ /* 0x000fd20000000000 */
.L_x_7133:
[----:B------:R-:W-:Y:S05]  /*cab0*/  BSYNC B0 ;  /* 0x0000000000007941 */ /* 0x000fea0003800000 */
.L_x_7131:
[----:B------:R-:W-:-:S04]  /*cac0*/  LOP3.LUT R4, R5, 0x80000000, RZ, 0xc0, !PT ;  /* 0x8000000005047812 */ /* 0x000fc800078ec0ff */
[----:B------:R-:W-:-:S04]  /*cad0*/  SHF.R.U32.HI R5, RZ, 0x18, R4 ;  /* 0x00000018ff057819 */ /* 0x000fc80000011604 */
[----:B------:R-:W-:-:S05]  /*cae0*/  LOP3.LUT R5, R0, R5, RZ, 0xfc, !PT ;  /* 0x0000000500057212 */ /* 0x000fca00078efcff */
[----:B------:R-:W-:Y:S01]  /*caf0*/  STG.E.U8 desc[UR36][R2.64], R5 ;  /* 0x0000000502007986 */ /* 0x000fe2000c101124 */
[----:B------:R-:W-:Y:S05]  /*cb00*/  EXIT ;  /* 0x000000000000794d */ /* 0x000fea0003800000 */
.L_x_7127:
        /* <DEDUP_REMOVED lines=8> */
.L_x_7124:
        /* <DEDUP_REMOVED lines=11> */
.L_x_7136:
        /* <DEDUP_REMOVED lines=21> */
.L_x_7139:
[----:B------:R-:W-:-:S04]  /*cd90*/  LOP3.LUT R0, R7, 0x80000000, RZ, 0xc0, !PT ;  /* 0x8000000007007812 */ /* 0x000fc800078ec0ff */
[----:B------:R-:W-:-:S04]  /*cda0*/  SHF.R.U32.HI R5, RZ, 0x18, R0 ;  /* 0x00000018ff057819 */ /* 0x000fc80000011600 */
[----:B------:R-:W-:-:S04]  /*cdb0*/  LOP3.LUT R4, R4, R5, RZ, 0xfc, !PT ;  /* 0x0000000504047212 */ /* 0x000fc800078efcff */
[----:B------:R-:W-:-:S07]  /*cdc0*/  PRMT R0, R4, 0x7610, R0 ;  /* 0x0000761004007816 */ /* 0x000fce0000000000 */
.L_x_7138:
[----:B------:R-:W-:Y:S05]  /*cdd0*/  BSYNC B0 ;  /* 0x0000000000007941 */ /* 0x000fea0003800000 */
.L_x_7137:
[----:B------:R-:W-:Y:S01]  /*cde0*/  STG.E.U8 desc[UR36][R2.64], R0 ;  /* 0x0000000002007986 */ /* 0x000fe2000c101124 */
[----:B------:R-:W-:Y:S05]  /*cdf0*/  EXIT ;  /* 0x000000000000794d */ /* 0x000fea0003800000 */
.L_x_7135:
        /* <DEDUP_REMOVED lines=21> */
.L_x_7142:
[----:B------:R-:W-:-:S04]  /*cf50*/  LOP3.LUT R0, R7, 0x80000000, RZ, 0xc0, !PT ;  /* 0x8000000007007812 */ /* 0x000fc800078ec0ff */
[----:B------:R-:W-:-:S04]  /*cf60*/  SHF.R.U32.HI R5, RZ, 0x18, R0 ;  /* 0x00000018ff057819 */ /* 0x000fc80000011600 */
[----:B------:R-:W-:-:S04]  /*cf70*/  LOP3.LUT R4, R4, R5, RZ, 0xfc, !PT ;  /* 0x0000000504047212 */ /* 0x000fc800078efcff */
[----:B------:R-:W-:-:S07]  /*cf80*/  PRMT R0, R4, 0x7610, R0 ;  /* 0x0000761004007816 */ /* 0x000fce0000000000 */
.L_x_7141:
[----:B------:R-:W-:Y:S05]  /*cf90*/  BSYNC B0 ;  /* 0x0000000000007941 */ /* 0x000fea0003800000 */
.L_x_7140:
[----:B------:R-:W-:Y:S01]  /*cfa0*/  STG.E.U8 desc[UR36][R2.64], R0 ;  /* 0x0000000002007986 */ /* 0x000fe2000c101124 */
[----:B------:R-:W-:Y:S05]  /*cfb0*/  EXIT ;  /* 0x000000000000794d */ /* 0x000fea0003800000 */
.L_x_7134:
        /* <DEDUP_REMOVED lines=26> */
.L_x_7117:
        /* <DEDUP_REMOVED lines=16> */
.L_x_7145:
[----:B------:R-:W-:Y:S05]  /*d260*/  EXIT ;  /* 0x000000000000794d */ /* 0x000fea0003800000 */
.L_x_7144:
[----:B------:R-:W0:Y:S02]  /*d270*/  F2I.U64.F64.TRUNC R36, R36 ;  /* 0x0000002400247311 */ /* 0x000e24000030d800 */
[----:B0-----:R-:W-:Y:S01]  /*d280*/  STG.E.64 desc[UR36][R2.64], R36 ;  /* 0x0000002402007986 */ /* 0x001fe2000c101b24 */
[----:B------:R-:W-:Y:S05]  /*d290*/  EXIT ;  /* 0x000000000000794d */ /* 0x000fea0003800000 */
.L_x_7143:
[----:B------:R-:W0:Y:S02]  /*d2a0*/  F2I.U32.F64.TRUNC R37, R36 ;  /* 0x0000002400257311 */ /* 0x000e24000030d000 */
[----:B0-----:R-:W-:Y:S01]  /*d2b0*/  STG.E desc[UR36][R2.64], R37 ;  /* 0x0000002502007986 */ /* 0x001fe2000c101924 */
[----:B------:R-:W-:Y:S05]  /*d2c0*/  EXIT ;  /* 0x000000000000794d */ /* 0x000fea0003800000 */
.L_x_7146:
        /* <DEDUP_REMOVED lines=11> */
.L_x_17270:


//--------------------- .text._ZN2at6native18elementwise_kernelILi128ELi2EZNS0_22gpu_kernel_impl_nocastINS0_13BinaryFunctorIN3c107complexIdEES6_S6_NS0_15binary_internal10MulFunctorIS6_EEEEEEvRNS_18TensorIteratorBaseERKT_EUliE_EEviT1_ --------------------------
	.section	.text._ZN2at6native18elementwise_kernelILi128ELi2EZNS0_22gpu_kernel_impl_nocastINS0_13BinaryFunctorIN3c107complexIdEES6_S6_NS0_15binary_internal10MulFunctorIS6_EEEEEEvRNS_18TensorIteratorBaseERKT_EUliE_EEviT1_,"ax",@progbits
	.align	128
        .global         _ZN2at6native18elementwise_kernelILi128ELi2EZNS0_22gpu_kernel_impl_nocastINS0_13BinaryFunctorIN3c107complexIdEES6_S6_NS0_15binary_internal10MulFunctorIS6_EEEEEEvRNS_18TensorIteratorBaseERKT_EUliE_EEviT1_
        .type           _ZN2at6native18elementwise_kernelILi128ELi2EZNS0_22gpu_kernel_impl_nocastINS0_13BinaryFunctorIN3c107complexIdEES6_S6_NS0_15binary_internal10MulFunctorIS6_EEEEEEvRNS_18TensorIteratorBaseERKT_EUliE_EEviT1_,@function
        .size           _ZN2at6native18elementwise_kernelILi128ELi2EZNS0_22gpu_kernel_impl_nocastINS0_13BinaryFunctorIN3c107complexIdEES6_S6_NS0_15binary_internal10MulFunctorIS6_EEEEEEvRNS_18TensorIteratorBaseERKT_EUliE_EEviT1_,(.L_x_17271 - _ZN2at6native18elementwise_kernelILi128ELi2EZNS0_22gpu_kernel_impl_nocastINS0_13BinaryFunctorIN3c107complexIdEES6_S6_NS0_15binary_internal10MulFunctorIS6_EEEEEEvRNS_18TensorIteratorBaseERKT_EUliE_EEviT1_)
        .other          _ZN2at6native18elementwise_kernelILi128ELi2EZNS0_22gpu_kernel_impl_nocastINS0_13BinaryFunctorIN3c107complexIdEES6_S6_NS0_15binary_internal10MulFunctorIS6_EEEEEEvRNS_18TensorIteratorBaseERKT_EUliE_EEviT1_,@"STO_CUDA_ENTRY STV_DEFAULT"
_ZN2at6native18elementwise_kernelILi128ELi2EZNS0_22gpu_kernel_impl_nocastINS0_13BinaryFunctorIN3c107complexIdEES6_S6_NS0_15binary_internal10MulFunctorIS6_EEEEEEvRNS_18TensorIteratorBaseERKT_EUliE_EEviT1_:
.text._ZN2at6native18elementwise_kernelILi128ELi2EZNS0_22gpu_kernel_impl_nocastINS0_13BinaryFunctorIN3c107complexIdEES6_S6_NS0_15binary_internal10MulFunctorIS6_EEEEEEvRNS_18TensorIteratorBaseERKT_EUliE_EEviT1_:
        /* <DEDUP_REMOVED lines=363> */
.L_x_7149:
[----:B------:R-:W-:Y:S01]  /*16b0*/  ULDC.64 UR8, c[0x0][0x480] ;  /* 0x0001200000087ab9 */ /* 0x000fe20000000a00 */
[----:B------:R-:W-:Y:S01]  /*16c0*/  ULDC.64 UR10, c[0x0][0x488] ;  /* 0x00012200000a7ab9 */ /* 0x000fe20000000a00 */
[----:B------:R-:W-:Y:S02]  /*16d0*/  IADD3 R4, P0, R4, UR8, RZ ;  /* 0x0000000804047c10 */ /* 0x000fe4000ff1e0ff */
[----:B------:R-:W-:Y:S02]  /*16e0*/  IADD3 R14, P1, R2, UR10, RZ ;  /* 0x0000000a020e7c10 */ /* 0x000fe4000ff3e0ff */
[----:B------:R-:W-:Y:S01]  /*16f0*/  IADD3.X R5, RZ, UR9, RZ, P0, !PT ;  /* 0x00000009ff057c10 */ /* 0x000fe200087fe4ff */
[----:B------:R-:W-:Y:S01]  /*1700*/  ULDC.64 UR8, c[0x0][0x478] ;  /* 0x00011e0000087ab9 */ /* 0x000fe20000000a00 */
[----:B------:R-:W-:-:S04]  /*1710*/  IADD3.X R15, RZ, UR11, RZ, P1, !PT ;  /* 0x0000000bff0f7c10 */ /* 0x000fc80008ffe4ff */
[----:B------:R-:W2:Y:S04]  /*1720*/  LDG.E.128 R4, desc[UR4][R4.64] ;  /* 0x0000000404047981 */ /* 0x000ea8000c1e1d00 */
[----:B------:R-:W2:Y:S01]  /*1730*/  LDG.E.128 R8, desc[UR4][R14.64] ;  /* 0x000000040e087981 */ /* 0x000ea2000c1e1d00 */
[----:B------:R-:W-:-:S04]  /*1740*/  IADD3 R2, P0, R3, UR8, RZ ;  /* 0x0000000803027c10 */ /* 0x000fc8000ff1e0ff */
[----:B------:R-:W-:Y:S01]  /*1750*/  IADD3.X R3, RZ, UR9, RZ, P0, !PT ;  /* 0x00000009ff037c10 */ /* 0x000fe200087fe4ff */
[C---:B--2---:R-:W-:Y:S02]  /*1760*/  DMUL R12, R6.reuse, R10 ;  /* 0x0000000a060c7228 */ /* 0x044fe40000000000 */
[----:B------:R-:W-:-:S06]  /*1770*/  DMUL R6, R6, R8 ;  /* 0x0000000806067228 */ /* 0x000fcc0000000000 */
[C---:B------:R-:W-:Y:S02]  /*1780*/  DFMA R8, R4.reuse, R8, -R12 ;  /* 0x000000080408722b */ /* 0x040fe4000000080c */
[----:B------:R-:W-:Y:S01]  /*1790*/  DFMA R10, R4, R10, R6 ;  /* 0x0000000a040a722b */ /* 0x000fe20000000006 */
[----:B------:R-:W-:-:S06]  /*17a0*/  IADD3 R13, R0, 0x80, RZ ;  /* 0x00000080000d7810 */ /* 0x000fcc0007ffe0ff */
[----:B------:R0:W-:Y:S04]  /*17b0*/  STG.E.128 desc[UR4][R2.64], R8 ;  /* 0x0000000802007986 */ /* 0x0001e8000c101d04 */
.L_x_7148:
[----:B------:R-:W-:Y:S05]  /*17c0*/  BSYNC B0 ;  /* 0x0000000000007941 */ /* 0x000fea0003800000 */
.L_x_7147:
[----:B------:R-:W-:-:S13]  /*17d0*/  ISETP.GE.AND P0, PT, R13, UR6, PT ;  /* 0x000000060d007c0c */ /* 0x000fda000bf06270 */
[----:B------:R-:W-:Y:S05]  /*17e0*/  @P0 EXIT ;  /* 0x000000000000094d */ /* 0x000fea0003800000 */
[----:B0-----:R-:W0:Y:S01]  /*17f0*/  LDC R8, c[0x0][0x218] ;  /* 0x00008600ff087b82 */ /* 0x001e220000000800 */
[----:B------:R-:W-:Y:S02]  /*1800*/  MOV R0, RZ ;  /* 0x000000ff00007202 */ /* 0x000fe40000000f00 */
        /* <DEDUP_REMOVED lines=351> */
.L_x_7150:
        /* <DEDUP_REMOVED lines=14> */
[----:B------:R-:W-:-:S07]  /*2ee0*/  DFMA R10, R4, R10, R6 ;  /* 0x0000000a040a722b */ /* 0x000fce0000000006 */
[----:B------:R-:W-:Y:S01]  /*2ef0*/  STG.E.128 desc[UR4][R2.64], R8 ;  /* 0x0000000802007986 */ /* 0x000fe2000c101d04 */
[----:B------:R-:W-:Y:S05]  /*2f00*/  EXIT ;  /* 0x000000000000794d */ /* 0x000fea0003800000 */
.L_x_7151:
        /* <DEDUP_REMOVED lines=15> */
.L_x_17271:


//--------------------- .text._ZN2at6native27unrolled_elementwise_kernelINS0_13BinaryFunctorIN3c107complexIdEES5_S5_NS0_15binary_internal10MulFunctorIS5_EEEESt5arrayIPcLm3EELi4E23TrivialOffsetCalculatorILi2EjESD_ILi1EjENS0_6memory15LoadWithoutCastENSG_16StoreWithoutCastEEEviT_T0_T2_T3_T4_T5_ --------------------------
	.section	.text._ZN2at6native27unrolled_elementwise_kernelINS0_13BinaryFunctorIN3c107complexIdEES5_S5_NS0_15binary_internal10MulFunctorIS5_EEEESt5arrayIPcLm3EELi4E23TrivialOffsetCalculatorILi2EjESD_ILi1EjENS0_6memory15LoadWithoutCastENSG_16StoreWithoutCastEEEviT_T0_T2_T3_T4_T5_,"ax",@progbits
	.align	128
        .global         _ZN2at6native27unrolled_elementwise_kernelINS0_13BinaryFunctorIN3c107complexIdEES5_S5_NS0_15binary_internal10MulFunctorIS5_EEEESt5arrayIPcLm3EELi4E23TrivialOffsetCalculatorILi2EjESD_ILi1EjENS0_6memory15LoadWithoutCastENSG_16StoreWithoutCastEEEviT_T0_T2_T3_T4_T5_
        .type           _ZN2at6native27unrolled_elementwise_kernelINS0_13BinaryFunctorIN3c107complexIdEES5_S5_NS0_15binary_internal10MulFunctorIS5_EEEESt5arrayIPcLm3EELi4E23TrivialOffsetCalculatorILi2EjESD_ILi1EjENS0_6memory15LoadWithoutCastENSG_16StoreWithoutCastEEEviT_T0_T2_T3_T4_T5_,@function
        .size           _ZN2at6native27unrolled_elementwise_kernelINS0_13BinaryFunctorIN3c107complexIdEES5_S5_NS0_15binary_internal10MulFunctorIS5_EEEESt5arrayIPcLm3EELi4E23TrivialOffsetCalculatorILi2EjESD_ILi1EjENS0_6memory15LoadWithoutCastENSG_16StoreWithoutCastEEEviT_T0_T2_T3_T4_T5_,(.L_x_17272 - _ZN2at6native27unrolled_elementwise_kernelINS0_13BinaryFunctorIN3c107complexIdEES5_S5_NS0_15binary_internal10MulFunctorIS5_EEEESt5arrayIPcLm3EELi4E23TrivialOffsetCalculatorILi2EjESD_ILi1EjENS0_6memory15LoadWithoutCastENSG_16StoreWithoutCastEEEviT_T0_T2_T3_T4_T5_)
        .other          _ZN2at6native27unrolled_elementwise_kernelINS0_13BinaryFunctorIN3c107complexIdEES5_S5_NS0_15binary_internal10MulFunctorIS5_EEEESt5arrayIPcLm3EELi4E23TrivialOffsetCalculatorILi2EjESD_ILi1EjENS0_6memory15LoadWithoutCastENSG_16StoreWithoutCastEEEviT_T0_T2_T3_T4_T5_,@"STO_CUDA_ENTRY STV_DEFAULT"
_ZN2at6native27unrolled_elementwise_kernelINS0_13BinaryFunctorIN3c107complexIdEES5_S5_NS0_15binary_internal10MulFunctorIS5_EEEESt5arrayIPcLm3EELi4E23TrivialOffsetCalculatorILi2EjESD_ILi1EjENS0_6memory15LoadWithoutCastENSG_16StoreWithoutCastEEEviT_T0_T2_T3_T4_T5_:
.text._ZN2at6native27unrolled_elementwise_kernelINS0_13BinaryFunctorIN3c107complexIdEES5_S5_NS0_15binary_internal10MulFunctorIS5_EEEESt5arrayIPcLm3EELi4E23TrivialOffsetCalculatorILi2EjESD_ILi1EjENS0_6memory15LoadWithoutCastENSG_16StoreWithoutCastEEEviT_T0_T2_T3_T4_T5_:
[----:B------:R-:W-:Y:S01]  /*0000*/  LDC R1, c[0x0][0x28] ;  /* 0x00000a00ff017b82 */ /* 0x000fe20000000800 */
[----:B------:R-:W0:Y:S07]  /*0010*/  S2R R3, SR_CTAID.X ;  /* 0x0000000000037919 */ /* 0x000e2e0000002500 */
[----:B------:R-:W0:Y:S01]  /*0020*/  LDC R0, c[0x0][0x210] ;  /* 0x00008400ff007b82 */ /* 0x000e220000000800 */
[----:B------:R-:W-:Y:S02]  /*0030*/  CS2R R22, SRZ ;  /* 0x0000000000167805 */ /* 0x000fe4000001ff00 */
[----:B------:R-:W-:Y:S01]  /*0040*/  CS2R R20, SRZ ;  /* 0x0000000000147805 */ /* 0x000fe2000001ff00 */
[----:B------:R-:W1:Y:S01]  /*0050*/  S2R R24, SR_TID.X ;  /* 0x0000000000187919 */ /* 0x000e620000002100 */
[----:B------:R-:W-:Y:S01]  /*0060*/  CS2R R6, SRZ ;  /* 0x0000000000067805 */ /* 0x000fe2000001ff00 */
[----:B------:R-:W-:Y:S01]  /*0070*/  ULDC.64 UR4, c[0x0][0x208] ;  /* 0x0000820000047ab9 */ /* 0x000fe20000000a00 */
[----:B0-----:R-:W-:-:S05]  /*0080*/  IMAD R25, R3, -0x200, R0 ;  /* 0xfffffe0003197824 */ /* 0x001fca00078e0200 */
[----:B-1----:R-:W-:-:S13]  /*0090*/  ISETP.GE.AND P0, PT, R24, R25, PT ;  /* 0x000000191800720c */ /* 0x002fda0003f06270 */
[----:B------:R-:W-:Y:S01]  /*00a0*/  @!P0 IMAD R5, R3, 0x200, R24 ;  /* 0x0000020003058824 */ /* 0x000fe200078e0218 */
[----:B------:R-:W0:Y:S01]  /*00b0*/  @!P0 LDC.64 R8, c[0x0][0x220] ;  /* 0x00008800ff088b82 */ /* 0x000e220000000a00 */
[----:B------:R-:W-:-:S05]  /*00c0*/  @!P0 VIADD R24, R24, 0x80 ;  /* 0x0000008018188836 */ /* 0x000fca0000000000 */
[----:B------:R-:W-:Y:S02]  /*00d0*/  ISETP.GE.AND P1, PT, R24, R25, PT ;  /* 0x000000191800720c */ /* 0x000fe40003f26270 */
[----:B------:R-:W1:Y:S11]  /*00e0*/  @!P0 LDC.64 R10, c[0x0][0x228] ;  /* 0x00008a00ff0a8b82 */ /* 0x000e760000000a00 */
[----:B------:R-:W2:Y:S01]  /*00f0*/  @!P1 LDC.64 R26, c[0x0][0x220] ;  /* 0x00008800ff1a9b82 */ /* 0x000ea20000000a00 */
[----:B0-----:R-:W-:-:S07]  /*0100*/  @!P0 IMAD.WIDE.U32 R8, R5, 0x10, R8 ;  /* 0x0000001005088825 */ /* 0x001fce00078e0008 */
[----:B------:R-:W0:Y:S01]  /*0110*/  @!P1 LDC.64 R12, c[0x0][0x228] ;  /* 0x00008a00ff0c9b82 */ /* 0x000e220000000a00 */
[----:B------:R3:W4:Y:S01]  /*0120*/  @!P0 LDG.E.128 R20, desc[UR4][R8.64] ;  /* 0x0000000408148981 */ /* 0x000722000c1e1d00 */
[----:B-1----:R-:W-:Y:S01]  /*0130*/  @!P0 IMAD.WIDE.U32 R10, R5, 0x10, R10 ;  /* 0x00000010050a8825 */ /* 0x002fe200078e000a */
[----:B------:R-:W-:-:S06]  /*0140*/  CS2R R4, SRZ ;  /* 0x0000000000047805 */ /* 0x000fcc000001ff00 */
[----:B------:R-:W4:Y:S01]  /*0150*/  @!P0 LDG.E.128 R4, desc[UR4][R10.64] ;  /* 0x000000040a048981 */ /* 0x000f22000c1e1d00 */
[----:B------:R-:W-:Y:S01]  /*0160*/  @!P1 IMAD R29, R3, 0x200, R24 ;  /* 0x00000200031d9824 */ /* 0x000fe200078e0218 */
[----:B------:R-:W-:Y:S02]  /*0170*/  CS2R R14, SRZ ;  /* 0x00000000000e7805 */ /* 0x000fe4000001ff00 */
[----:B------:R-:W-:Y:S01]  /*0180*/  CS2R R18, SRZ ;  /* 0x0000000000127805 */ /* 0x000fe2000001ff00 */
[----:B--2---:R-:W-:Y:S01]  /*0190*/  @!P1 IMAD.WIDE.U32 R26, R29, 0x10, R26 ;  /* 0x000000101d1a9825 */ /* 0x004fe200078e001a */
[----:B------:R-:W-:-:S03]  /*01a0*/  CS2R R16, SRZ ;  /* 0x0000000000107805 */ /* 0x000fc6000001ff00 */
[----:B0-----:R-:W-:Y:S01]  /*01b0*/  @!P1 IMAD.WIDE.U32 R28, R29, 0x10, R12 ;  /* 0x000000101d1c9825 */ /* 0x001fe200078e000c */
[----:B------:R-:W-:-:S04]  /*01c0*/  CS2R R12, SRZ ;  /* 0x00000000000c7805 */ /* 0x000fc8000001ff00 */
[----:B------:R0:W2:Y:S04]  /*01d0*/  @!P1 LDG.E.128 R16, desc[UR4][R28.64] ;  /* 0x000000041c109981 */ /* 0x0000a8000c1e1d00 */
[----:B------:R1:W2:Y:S01]  /*01e0*/  @!P1 LDG.E.128 R12, desc[UR4][R26.64] ;  /* 0x000000041a0c9981 */ /* 0x0002a2000c1e1d00 */
[----:B------:R-:W1:Y:S01]  /*01f0*/  S2R R0, SR_TID.X ;  /* 0x0000000000007919 */ /* 0x000e620000002100 */
[----:B------:R-:W-:-:S05]  /*0200*/  @!P1 VIADD R24, R24, 0x80 ;  /* 0x0000008018189836 */ /* 0x000fca0000000000 */
[----:B------:R-:W-:Y:S02]  /*0210*/  ISETP.GE.AND P2, PT, R24, R25, PT ;  /* 0x000000191800720c */ /* 0x000fe40003f46270 */
[----:B---3--:R-:W-:-:S11]  /*0220*/  CS2R R8, SRZ ;  /* 0x0000000000087805 */ /* 0x008fd6000001ff00 */
[----:B0-----:R-:W0:Y:S08]  /*0230*/  @!P2 LDC.64 R28, c[0x0][0x220] ;  /* 0x00008800ff1cab82 */ /* 0x001e300000000a00 */
[----:B-1----:R-:W1:Y:S01]  /*0240*/  @!P2 LDC.64 R26, c[0x0][0x228] ;  /* 0x00008a00ff1aab82 */ /* 0x002e620000000a00 */
[----:B------:R-:W-:-:S05]  /*0250*/  VIADD R2, R0, 0x80 ;  /* 0x0000008000027836 */ /* 0x000fca0000000000 */
[----:B------:R-:W-:Y:S01]  /*0260*/  ISETP.GE.AND P1, PT, R2, R25, PT ;  /* 0x000000190200720c */ /* 0x000fe20003f26270 */
[----:B----4-:R-:W-:-:S08]  /*0270*/  @!P0 DMUL R10, R6, R22 ;  /* 0x00000016060a8228 */ /* 0x010fd00000000000 */
[C---:B------:R-:W-:Y:S02]  /*0280*/  @!P0 DFMA R8, R4.reuse, R20, -R10 ;  /* 0x000000140408822b */ /* 0x040fe4000000080a */
[----:B------:R-:W-:Y:S01]  /*0290*/  @!P0 DMUL R4, R4, R22 ;  /* 0x0000001604048228 */ /* 0x000fe20000000000 */
[----:B------:R-:W-:-:S07]  /*02a0*/  CS2R R10, SRZ ;  /* 0x00000000000a7805 */ /* 0x000fce000001ff00 */
[----:B------:R-:W-:Y:S02]  /*02b0*/  @!P0 DFMA R10, R6, R20, R4 ;  /* 0x00000014060a822b */ /* 0x000fe40000000004 */
[-C--:B--2---:R-:W-:Y:S02]  /*02c0*/  @!P1 DMUL R6, R18, R14.reuse ;  /* 0x0000000e12069228 */ /* 0x084fe40000000000 */
[----:B------:R-:W-:Y:S01]  /*02d0*/  @!P1 DMUL R14, R16, R14 ;  /* 0x0000000e100e9228 */ /* 0x000fe20000000000 */
[----:B------:R-:W-:-:S05]  /*02e0*/  CS2R R4, SRZ ;  /* 0x0000000000047805 */ /* 0x000fca000001ff00 */
[-C--:B------:R-:W-:Y:S01]  /*02f0*/  @!P1 DFMA R4, R16, R12.reuse, -R6 ;  /* 0x0000000c1004922b */ /* 0x080fe20000000806 */
[----:B------:R-:W-:Y:S01]  /*0300*/  @!P2 IMAD R17, R3, 0x200, R24 ;  /* 0x000002000311a824 */ /* 0x000fe200078e0218 */
[----:B------:R-:W-:Y:S01]  /*0310*/  CS2R R6, SRZ ;  /* 0x0000000000067805 */ /* 0x000fe2000001ff00 */
[----:B------:R-:W-:Y:S01]  /*0320*/  @!P1 DFMA R6, R18, R12, R14 ;  /* 0x0000000c1206922b */ /* 0x000fe2000000000e */
[----:B------:R-:W-:Y:S01]  /*0330*/  CS2R R22, SRZ ;  /* 0x0000000000167805 */ /* 0x000fe2000001ff00 */
[C---:B0-----:R-:W-:Y:S01]  /*0340*/  @!P2 IMAD.WIDE.U32 R28, R17.reuse, 0x10, R28 ;  /* 0x00000010111ca825 */ /* 0x041fe200078e001c */
[----:B------:R-:W-:Y:S02]  /*0350*/  CS2R R18, SRZ ;  /* 0x0000000000127805 */ /* 0x000fe4000001ff00 */
[----:B------:R-:W-:Y:S01]  /*0360*/  CS2R R20, SRZ ;  /* 0x0000000000147805 */ /* 0x000fe2000001ff00 */
[----:B-1----:R-:W-:Y:S01]  /*0370*/  @!P2 IMAD.WIDE.U32 R26, R17, 0x10, R26 ;  /* 0x00000010111aa825 */ /* 0x002fe200078e001a */
[----:B------:R-:W-:-:S04]  /*0380*/  CS2R R16, SRZ ;  /* 0x0000000000107805 */ /* 0x000fc8000001ff00 */
[----:B------:R0:W2:Y:S04]  /*0390*/  @!P2 LDG.E.128 R20, desc[UR4][R26.64] ;  /* 0x000000041a14a981 */ /* 0x0000a8000c1e1d00 */
[----:B------:R-:W2:Y:S01]  /*03a0*/  @!P2 LDG.E.128 R16, desc[UR4][R28.64] ;  /* 0x000000041c10a981 */ /* 0x000ea2000c1e1d00 */
[----:B------:R-:W-:-:S05]  /*03b0*/  VIADD R12, R0, 0x100 ;  /* 0x00000100000c7836 */ /* 0x000fca0000000000 */
[----:B------:R-:W-:Y:S01]  /*03c0*/  ISETP.GE.AND P1, PT, R12, R25, PT ;  /* 0x000000190c00720c */ /* 0x000fe20003f26270 */
[----:B------:R-:W-:-:S05]  /*03d0*/  @!P2 VIADD R24, R24, 0x80 ;  /* 0x000000801818a836 */ /* 0x000fca0000000000 */
[----:B------:R-:W-:Y:S02]  /*03e0*/  ISETP.GE.AND P2, PT, R24, R25, PT ;  /* 0x000000191800720c */ /* 0x000fe40003f46270 */
[----:B------:R-:W-:-:S11]  /*03f0*/  CS2R R12, SRZ ;  /* 0x00000000000c7805 */ /* 0x000fd6000001ff00 */
[C---:B0-----:R-:W-:Y:S02]  /*0400*/  @!P2 IMAD R27, R3.reuse, 0x200, R24 ;  /* 0x00000200031ba824 */ /* 0x041fe400078e0218 */
[----:B------:R-:W-:Y:S01]  /*0410*/  @!P0 IMAD R24, R3, 0x200, R0 ;  /* 0x0000020003188824 */ /* 0x000fe200078e0200 */
[----:B------:R-:W-:Y:S01]  /*0420*/  BSSY B0, `(.L_x_7152) ;  /* 0x0000022000007945 */ /* 0x000fe20003800000 */
[----:B--2---:R-:W-:-:S08]  /*0430*/  @!P1 DMUL R14, R22, R18 ;  /* 0x00000012160e9228 */ /* 0x004fd00000000000 */
[C---:B------:R-:W-:Y:S02]  /*0440*/  @!P1 DFMA R12, R20.reuse, R16, -R14 ;  /* 0x00000010140c922b */ /* 0x040fe4000000080e */
[----:B------:R-:W-:Y:S01]  /*0450*/  @!P1 DMUL R20, R20, R18 ;  /* 0x0000001214149228 */ /* 0x000fe20000000000 */
[----:B------:R-:W0:Y:S01]  /*0460*/  @!P2 LDC.64 R18, c[0x0][0x220] ;  /* 0x00008800ff12ab82 */ /* 0x000e220000000a00 */
[----:B------:R-:W-:-:S06]  /*0470*/  CS2R R14, SRZ ;  /* 0x00000000000e7805 */ /* 0x000fcc000001ff00 */
[----:B------:R-:W-:Y:S01]  /*0480*/  @!P1 DFMA R14, R22, R16, R20 ;  /* 0x00000010160e922b */ /* 0x000fe20000000014 */
[----:B------:R-:W1:Y:S01]  /*0490*/  @!P2 LDC.64 R16, c[0x0][0x228] ;  /* 0x00008a00ff10ab82 */ /* 0x000e620000000a00 */
[----:B------:R-:W-:Y:S02]  /*04a0*/  CS2R R22, SRZ ;  /* 0x0000000000167805 */ /* 0x000fe4000001ff00 */
[----:B------:R-:W-:Y:S01]  /*04b0*/  CS2R R20, SRZ ;  /* 0x0000000000147805 */ /* 0x000fe2000001ff00 */
[----:B0-----:R-:W-:-:S05]  /*04c0*/  @!P2 IMAD.WIDE.U32 R28, R27, 0x10, R18 ;  /* 0x000000101b1ca825 */ /* 0x001fca00078e0012 */
[----:B------:R1:W5:Y:S02]  /*04d0*/  @!P2 LDG.E.128 R20, desc[UR4][R28.64] ;  /* 0x000000041c14a981 */ /* 0x000364000c1e1d00 */
[----:B-1----:R-:W-:Y:S02]  /*04e0*/  @!P2 IMAD.WIDE.U32 R28, R27, 0x10, R16 ;  /* 0x000000101b1ca825 */ /* 0x002fe400078e0010 */
[----:B------:R-:W0:Y:S01]  /*04f0*/  @!P0 LDC.64 R26, c[0x0][0x218] ;  /* 0x00008600ff1a8b82 */ /* 0x000e220000000a00 */
[----:B------:R-:W-:Y:S02]  /*0500*/  CS2R R18, SRZ ;  /* 0x0000000000127805 */ /* 0x000fe4000001ff00 */
[----:B------:R-:W-:-:S06]  /*0510*/  CS2R R16, SRZ ;  /* 0x0000000000107805 */ /* 0x000fcc000001ff00 */
[----:B------:R1:W5:Y:S01]  /*0520*/  @!P2 LDG.E.128 R16, desc[UR4][R28.64] ;  /* 0x000000041c10a981 */ /* 0x000362000c1e1d00 */
[----:B0-----:R-:W-:-:S04]  /*0530*/  @!P0 IMAD.WIDE.U32 R26, R24, 0x10, R26 ;  /* 0x00000010181a8825 */ /* 0x001fc800078e001a */
[----:B------:R-:W-:Y:S02]  /*0540*/  VIADD R24, R0, 0x180 ;  /* 0x0000018000187836 */ /* 0x000fe40000000000 */
[----:B------:R-:W-:-:S05]  /*0550*/  @!P0 IMAD.MOV.U32 R0, RZ, RZ, R2 ;  /* 0x000000ffff008224 */ /* 0x000fca00078e0002 */
[-C--:B------:R-:W-:Y:S01]  /*0560*/  ISETP.GE.AND P1, PT, R0, R25.reuse, PT ;  /* 0x000000190000720c */ /* 0x080fe20003f26270 */
[----:B------:R1:W-:Y:S01]  /*0570*/  @!P0 STG.E.128 desc[UR4][R26.64], R8 ;  /* 0x000000081a008986 */ /* 0x0003e2000c101d04 */
[----:B------:R-:W-:-:S11]  /*0580*/  ISETP.GE.AND P0, PT, R24, R25, PT ;  /* 0x000000191800720c */ /* 0x000fd60003f06270 */
[----:B------:R-:W-:Y:S05]  /*0590*/  @P1 BRA `(.L_x_7153) ;  /* 0x0000000000281947 */ /* 0x000fea0003800000 */
[----:B-1----:R-:W0:Y:S01]  /*05a0*/  LDC.64 R8, c[0x0][0x218] ;  /* 0x00008600ff087b82 */ /* 0x002e220000000a00 */
[----:B------:R-:W-:Y:S02]  /*05b0*/  IMAD R11, R3, 0x200, R0 ;  /* 0x00000200030b7824 */ /* 0x000fe400078e0200 */
[----:B------:R-:W-:-:S05]  /*05c0*/  VIADD R0, R0, 0x80 ;  /* 0x0000008000007836 */ /* 0x000fca0000000000 */
[----:B------:R-:W-:-:S13]  /*05d0*/  ISETP.GE.AND P1, PT, R0, R25, PT ;  /* 0x000000190000720c */ /* 0x000fda0003f26270 */
[----:B------:R-:W-:Y:S02]  /*05e0*/  @!P1 IMAD R27, R3, 0x200, R0 ;  /* 0x00000200031b9824 */ /* 0x000fe400078e0200 */
[----:B------:R-:W-:Y:S02]  /*05f0*/  @!P1 VIADD R0, R0, 0x80 ;  /* 0x0000008000009836 */ /* 0x000fe40000000000 */
[----:B0-----:R-:W-:-:S04]  /*0600*/  IMAD.WIDE.U32 R10, R11, 0x10, R8 ;  /* 0x000000100b0a7825 */ /* 0x001fc800078e0008 */
[----:B------:R-:W-:Y:S01]  /*0610*/  @!P1 IMAD.WIDE.U32 R8, R27, 0x10, R8 ;  /* 0x000000101b089825 */ /* 0x000fe200078e0008 */
[----:B------:R0:W-:Y:S04]  /*0620*/  STG.E.128 desc[UR4][R10.64], R4 ;  /* 0x000000040a007986 */ /* 0x0001e8000c101d04 */
[----:B------:R0:W-:Y:S02]  /*0630*/  @!P1 STG.E.128 desc[UR4][R8.64], R12 ;  /* 0x0000000c08009986 */ /* 0x0001e4000c101d04 */
.L_x_7153:
[----:B------:R-:W-:Y:S05]  /*0640*/  BSYNC B0 ;  /* 0x0000000000007941 */ /* 0x000fea0003800000 */
.L_x_7152:
[----:B------:R-:W-:-:S13]  /*0650*/  ISETP.GE.AND P1, PT, R0, R25, PT ;  /* 0x000000190000720c */ /* 0x000fda0003f26270 */
[----:B------:R-:W-:Y:S05]  /*0660*/  @P1 EXIT ;  /* 0x000000000000194d */ /* 0x000fea0003800000 */
[----:B01----:R-:W0:Y:S01]  /*0670*/  LDC.64 R10, c[0x0][0x218] ;  /* 0x00008600ff0a7b82 */ /* 0x003e220000000a00 */
[-C--:B-----5:R-:W-:Y:S01]  /*0680*/  @!P0 DMUL R8, R18, R22.reuse ;  /* 0x0000001612088228 */ /* 0x0a0fe20000000000 */
[----:B------:R-:W-:Y:S01]  /*0690*/  IMAD R3, R3, 0x200, R0 ;  /* 0x0000020003037824 */ /* 0x000fe200078e0200 */
[----:B------:R-:W-:Y:S01]  /*06a0*/  @!P0 DMUL R22, R16, R22 ;  /* 0x0000001610168228 */ /* 0x000fe20000000000 */
[----:B------:R-:W-:Y:S02]  /*06b0*/  CS2R R4, SRZ ;  /* 0x0000000000047805 */ /* 0x000fe4000001ff00 */
[----:B------:R-:W-:-:S03]  /*06c0*/  CS2R R6, SRZ ;  /* 0x0000000000067805 */ /* 0x000fc6000001ff00 */
[-C--:B------:R-:W-:Y:S02]  /*06d0*/  @!P0 DFMA R4, R16, R20.reuse, -R8 ;  /* 0x000000141004822b */ /* 0x080fe40000000808 */
[----:B------:R-:W-:Y:S01]  /*06e0*/  @!P0 DFMA R6, R18, R20, R22 ;  /* 0x000000141206822b */ /* 0x000fe20000000016 */
[----:B0-----:R-:W-:-:S06]  /*06f0*/  IMAD.WIDE.U32 R2, R3, 0x10, R10 ;  /* 0x0000001003027825 */ /* 0x001fcc00078e000a */
[----:B------:R-:W-:Y:S01]  /*0700*/  STG.E.128 desc[UR4][R2.64], R4 ;  /* 0x0000000402007986 */ /* 0x000fe2000c101d04 */
[----:B------:R-:W-:Y:S05]  /*0710*/  EXIT ;  /* 0x000000000000794d */ /* 0x000fea0003800000 */
.L_x_7154:
        /* <DEDUP_REMOVED lines=14> */
.L_x_17272:


//--------------------- .text._ZN2at6native29vectorized_elementwise_kernelILi2ENS0_13BinaryFunctorIN3c107complexIdEES5_S5_NS0_15binary_internal10MulFunctorIS5_EEEESt5arrayIPcLm3EEEEviT0_T1_ --------------------------
	.section	.text._ZN2at6native29vectorized_elementwise_kernelILi2ENS0_13BinaryFunctorIN3c107complexIdEES5_S5_NS0_15binary_internal10MulFunctorIS5_EEEESt5arrayIPcLm3EEEEviT0_T1_,"ax",@progbits
	.align	128
        .global         _ZN2at6native29vectorized_elementwise_kernelILi2ENS0_13BinaryFunctorIN3c107complexIdEES5_S5_NS0_15binary_internal10MulFunctorIS5_EEEESt5arrayIPcLm3EEEEviT0_T1_
        .type           _ZN2at6native29vectorized_elementwise_kernelILi2ENS0_13BinaryFunctorIN3c107complexIdEES5_S5_NS0_15binary_internal10MulFunctorIS5_EEEESt5arrayIPcLm3EEEEviT0_T1_,@function
        .size           _ZN2at6native29vectorized_elementwise_kernelILi2ENS0_13BinaryFunctorIN3c107complexIdEES5_S5_NS0_15binary_internal10MulFunctorIS5_EEEESt5arrayIPcLm3EEEEviT0_T1_,(.L_x_17273 - _ZN2at6native29vectorized_elementwise_kernelILi2ENS0_13BinaryFunctorIN3c107complexIdEES5_S5_NS0_15binary_internal10MulFunctorIS5_EEEESt5arrayIPcLm3EEEEviT0_T1_)
        .other          _ZN2at6native29vectorized_elementwise_kernelILi2ENS0_13BinaryFunctorIN3c107complexIdEES5_S5_NS0_15binary_internal10MulFunctorIS5_EEEESt5arrayIPcLm3EEEEviT0_T1_,@"STO_CUDA_ENTRY STV_DEFAULT"
_ZN2at6native29vectorized_elementwise_kernelILi2ENS0_13BinaryFunctorIN3c107complexIdEES5_S5_NS0_15binary_internal10MulFunctorIS5_EEEESt5arrayIPcLm3EEEEviT0_T1_:
.text._ZN2at6native29vectorized_elementwise_kernelILi2ENS0_13BinaryFunctorIN3c107complexIdEES5_S5_NS0_15binary_internal10MulFunctorIS5_EEEESt5arrayIPcLm3EEEEviT0_T1_:
        /* <DEDUP_REMOVED lines=26> */
[----:B--2---:R-:W-:-:S02]  /*01a0*/  DMUL R40, R26, R30 ;  /* 0x0000001e1a287228 */ /* 0x004fc40000000000 */
[----:B------:R-:W-:Y:S02]  /*01b0*/  DMUL R26, R26, R28 ;  /* 0x0000001c1a1a7228 */ /* 0x000fe40000000000 */
[C---:B---3--:R-:W-:Y:S02]  /*01c0*/  DMUL R42, R34.reuse, R38 ;  /* 0x00000026222a7228 */ /* 0x048fe40000000000 */
[----:B------:R-:W-:Y:S02]  /*01d0*/  DMUL R44, R34, R36 ;  /* 0x00000024222c7228 */ /* 0x000fe40000000000 */
[----:B----4-:R-:W-:Y:S02]  /*01e0*/  DMUL R34, R14, R58 ;  /* 0x0000003a0e227228 */ /* 0x010fe40000000000 */
[C---:B------:R-:W-:Y:S02]  /*01f0*/  DFMA R28, R24.reuse, R28, -R40 ;  /* 0x0000001c181c722b */ /* 0x040fe40000000828 */
[----:B------:R-:W-:-:S02]  /*0200*/  DFMA R30, R24, R30, R26 ;  /* 0x0000001e181e722b */ /* 0x000fc4000000001a */
[----:B------:R-:W-:Y:S02]  /*0210*/  DMUL R14, R14, R56 ;  /* 0x000000380e0e7228 */ /* 0x000fe40000000000 */
[C---:B------:R-:W-:Y:S02]  /*0220*/  DFMA R24, R32.reuse, R36, -R42 ;  /* 0x000000242018722b */ /* 0x040fe4000000082a */
[----:B------:R-:W-:Y:S01]  /*0230*/  DFMA R26, R32, R38, R44 ;  /* 0x00000026201a722b */ /* 0x000fe2000000002c */
[----:B------:R-:W2:Y:S01]  /*0240*/  LDG.E.128 R40, desc[UR4][R48.64+0x3000] ;  /* 0x0030000430287981 */ /* 0x000ea2000c1e1d00 */
[----:B------:R-:W-:-:S03]  /*0250*/  DFMA R56, R12, R56, -R34 ;  /* 0x000000380c38722b */ /* 0x000fc60000000822 */
[----:B------:R-:W3:Y:S04]  /*0260*/  LDG.E.128 R32, desc[UR4][R48.64+0x2010] ;  /* 0x0020100430207981 */ /* 0x000ee8000c1e1d00 */
[----:B------:R-:W3:Y:S04]  /*0270*/  LDG.E.128 R36, desc[UR4][R60.64+0x2010] ;  /* 0x002010043c247981 */ /* 0x000ee8000c1e1d00 */
[----:B------:R-:W2:Y:S04]  /*0280*/  LDG.E.128 R44, desc[UR4][R60.64+0x3000] ;  /* 0x003000043c2c7981 */ /* 0x000ea8000c1e1d00 */
[----:B------:R-:W4:Y:S01]  /*0290*/  LDG.E.128 R48, desc[UR4][R48.64+0x3010] ;  /* 0x0030100430307981 */ /* 0x000f22000c1e1d00 */
[----:B------:R-:W-:-:S02]  /*02a0*/  DFMA R58, R12, R58, R14 ;  /* 0x0000003a0c3a722b */ /* 0x000fc4000000000e */
[C---:B-----5:R-:W-:Y:S02]  /*02b0*/  DMUL R14, R6.reuse, R22 ;  /* 0x00000016060e7228 */ /* 0x060fe40000000000 */
[-C--:B------:R-:W-:Y:S01]  /*02c0*/  DMUL R12, R6, R20.reuse ;  /* 0x00000014060c7228 */ /* 0x080fe20000000000 */
[----:B------:R-:W0:Y:S05]  /*02d0*/  LDC.64 R6, c[0x0][0x218] ;  /* 0x00008600ff067b82 */ /* 0x000e2a0000000a00 */
[C---:B------:R-:W-:Y:S02]  /*02e0*/  DFMA R20, R4.reuse, R20, -R14 ;  /* 0x000000140414722b */ /* 0x040fe4000000080e */
[----:B------:R-:W-:-:S02]  /*02f0*/  DFMA R22, R4, R22, R12 ;  /* 0x000000160416722b */ /* 0x000fc4000000000c */
[C---:B------:R-:W-:Y:S02]  /*0300*/  DMUL R4, R10.reuse, R18 ;  /* 0x000000120a047228 */ /* 0x040fe40000000000 */
[----:B------:R-:W-:-:S06]  /*0310*/  DMUL R10, R10, R16 ;  /* 0x000000100a0a7228 */ /* 0x000fcc0000000000 */
[C---:B------:R-:W-:Y:S02]  /*0320*/  DFMA R16, R8.reuse, R16, -R4 ;  /* 0x000000100810722b */ /* 0x040fe40000000804 */
[----:B------:R-:W-:Y:S01]  /*0330*/  DFMA R18, R8, R18, R10 ;  /* 0x000000120812722b */ /* 0x000fe2000000000a */
[----:B0-----:R-:W-:Y:S01]  /*0340*/  IMAD.WIDE.U32 R6, R2, 0x10, R6 ;  /* 0x0000001002067825 */ /* 0x001fe200078e0006 */
[C---:B---3--:R-:W-:Y:S02]  /*0350*/  DMUL R8, R34.reuse, R38 ;  /* 0x0000002622087228 */ /* 0x048fe40000000000 */
[----:B------:R-:W-:Y:S02]  /*0360*/  DMUL R34, R34, R36 ;  /* 0x0000002422227228 */ /* 0x000fe40000000000 */
[C---:B--2---:R-:W-:Y:S02]  /*0370*/  DMUL R4, R42.reuse, R46 ;  /* 0x0000002e2a047228 */ /* 0x044fe40000000000 */
[----:B------:R-:W-:-:S02]  /*0380*/  DMUL R42, R42, R44 ;  /* 0x0000002c2a2a7228 */ /* 0x000fc40000000000 */
[C---:B----4-:R-:W-:Y:S02]  /*0390*/  DMUL R2, R50.reuse, R54 ;  /* 0x0000003632027228 */ /* 0x050fe40000000000 */
[----:B------:R-:W-:Y:S02]  /*03a0*/  DMUL R50, R50, R52 ;  /* 0x0000003432327228 */ /* 0x000fe40000000000 */
[C---:B------:R-:W-:Y:S01]  /*03b0*/  DFMA R36, R32.reuse, R36, -R8 ;  /* 0x000000242024722b */ /* 0x040fe20000000808 */
[----:B------:R-:W-:Y:S01]  /*03c0*/  IMAD.WIDE R8, R0, 0x20, R6 ;  /* 0x0000002000087825 */ /* 0x000fe200078e0206 */
[----:B------:R-:W-:Y:S02]  /*03d0*/  DFMA R38, R32, R38, R34 ;  /* 0x000000262026722b */ /* 0x000fe40000000022 */
[C---:B------:R-:W-:Y:S02]  /*03e0*/  DFMA R4, R40.reuse, R44, -R4 ;  /* 0x0000002c2804722b */ /* 0x040fe40000000804 */
[----:B------:R-:W-:-:S02]  /*03f0*/  DFMA R6, R40, R46, R42 ;  /* 0x0000002e2806722b */ /* 0x000fc4000000002a */
[C---:B------:R-:W-:Y:S02]  /*0400*/  DFMA R52, R48.reuse, R52, -R2 ;  /* 0x000000343034722b */ /* 0x040fe40000000802 */
[----:B------:R-:W-:Y:S01]  /*0410*/  DFMA R54, R48, R54, R50 ;  /* 0x000000363036722b */ /* 0x000fe20000000032 */
        /* <DEDUP_REMOVED lines=9> */
.L_x_7155:
[----:B------:R-:W0:Y:S01]  /*04b0*/  S2R R3, SR_TID.X ;  /* 0x0000000000037919 */ /* 0x000e220000002100 */
[----:B------:R-:W-:Y:S02]  /*04c0*/  CS2R R30, SRZ ;  /* 0x00000000001e7805 */ /* 0x000fe4000001ff00 */
[----:B------:R-:W-:Y:S02]  /*04d0*/  CS2R R28, SRZ ;  /* 0x00000000001c7805 */ /* 0x000fe4000001ff00 */
[----:B0-----:R-:W-:Y:S01]  /*04e0*/  ISETP.GE.AND P0, PT, R3, R0, PT ;  /* 0x000000000300720c */ /* 0x001fe20003f06270 */
[----:B------:R-:W-:-:S12]  /*04f0*/  IMAD.MOV.U32 R45, RZ, RZ, R3 ;  /* 0x000000ffff2d7224 */ /* 0x000fd800078e0003 */
[----:B------:R-:W-:Y:S01]  /*0500*/  @!P0 IMAD.IADD R33, R2, 0x1, R45 ;  /* 0x0000000102218824 */ /* 0x000fe200078e022d */
[----:B------:R-:W0:Y:S01]  /*0510*/  @!P0 LDC.64 R4, c[0x0][0x220] ;  /* 0x00008800ff048b82 */ /* 0x000e220000000a00 */
[----:B------:R-:W-:-:S05]  /*0520*/  @!P0 VIADD R45, R45, 0x80 ;  /* 0x000000802d2d8836 */ /* 0x000fca0000000000 */
[C---:B------:R-:W-:Y:S02]  /*0530*/  ISETP.GE.AND P1, PT, R45.reuse, R0, PT ;  /* 0x000000002d00720c */ /* 0x040fe40003f26270 */
[----:B------:R-:W1:Y:S11]  /*0540*/  @!P0 LDC.64 R6, c[0x0][0x228] ;  /* 0x00008a00ff068b82 */ /* 0x000e760000000a00 */
[----:B------:R-:W-:Y:S01]  /*0550*/  @!P1 IMAD.IADD R15, R2, 0x1, R45 ;  /* 0x00000001020f9824 */ /* 0x000fe200078e022d */
[----:B------:R-:W2:Y:S01]  /*0560*/  @!P1 LDC.64 R8, c[0x0][0x220] ;  /* 0x00008800ff089b82 */ /* 0x000ea20000000a00 */
[----:B------:R-:W-:-:S05]  /*0570*/  @!P1 VIADD R45, R45, 0x80 ;  /* 0x000000802d2d9836 */ /* 0x000fca0000000000 */
[----:B------:R-:W-:Y:S02]  /*0580*/  ISETP.GE.AND P2, PT, R45, R0, PT ;  /* 0x000000002d00720c */ /* 0x000fe40003f46270 */
[----:B------:R-:W3:Y:S11]  /*0590*/  @!P1 LDC.64 R10, c[0x0][0x228] ;  /* 0x00008a00ff0a9b82 */ /* 0x000ef60000000a00 */
[----:B------:R-:W4:Y:S01]  /*05a0*/  @!P2 LDC.64 R16, c[0x0][0x220] ;  /* 0x00008800ff10ab82 */ /* 0x000f220000000a00 */
[----:B------:R-:W-:-:S02]  /*05b0*/  @!P2 IMAD.IADD R21, R2, 0x1, R45 ;  /* 0x000000010215a824 */ /* 0x000fc400078e022d */
[----:B--2---:R-:W-:Y:S01]  /*05c0*/  @!P1 IMAD.WIDE.U32 R12, R15, 0x10, R8 ;  /* 0x000000100f0c9825 */ /* 0x004fe200078e0008 */
[----:B------:R-:W-:-:S04]  /*05d0*/  CS2R R8, SRZ ;  /* 0x0000000000087805 */ /* 0x000fc8000001ff00 */
[----:B------:R-:W2:Y:S01]  /*05e0*/  @!P2 LDC.64 R18, c[0x0][0x228] ;  /* 0x00008a00ff12ab82 */ /* 0x000ea20000000a00 */
[----:B------:R5:W2:Y:S01]  /*05f0*/  @!P1 LDG.E.128 R28, desc[UR4][R12.64] ;  /* 0x000000040c1c9981 */ /* 0x000aa2000c1e1d00 */
[----:B---3--:R-:W-:Y:S01]  /*0600*/  @!P1 IMAD.WIDE.U32 R14, R15, 0x10, R10 ;  /* 0x000000100f0e9825 */ /* 0x008fe200078e000a */
[----:B------:R-:W-:-:S06]  /*0610*/  CS2R R10, SRZ ;  /* 0x00000000000a7805 */ /* 0x000fcc000001ff00 */
[----:B------:R3:W3:Y:S01]  /*0620*/  @!P1 LDG.E.128 R8, desc[UR4][R14.64] ;  /* 0x000000040e089981 */ /* 0x0006e2000c1e1d00 */
[----:B------:R-:W-:Y:S01]  /*0630*/  @!P2 VIADD R45, R45, 0x80 ;  /* 0x000000802d2da836 */ /* 0x000fe20000000000 */
[----:B------:R-:W-:Y:S02]  /*0640*/  CS2R R26, SRZ ;  /* 0x00000000001a7805 */ /* 0x000fe4000001ff00 */
[----:B------:R-:W-:Y:S01]  /*0650*/  CS2R R24, SRZ ;  /* 0x0000000000187805 */ /* 0x000fe2000001ff00 */
[----:B----4-:R-:W-:Y:S01]  /*0660*/  @!P2 IMAD.WIDE.U32 R16, R21, 0x10, R16 ;  /* 0x000000101510a825 */ /* 0x010fe200078e0010 */
[----:B------:R-:W-:Y:S02]  /*0670*/  CS2R R22, SRZ ;  /* 0x0000000000167805 */ /* 0x000fe4000001ff00 */
[----:B------:R-:W-:Y:S02]  /*0680*/  ISETP.GE.AND P1, PT, R45, R0, PT ;  /* 0x000000002d00720c */ /* 0x000fe40003f26270 */
[----:B-----5:R-:W-:Y:S01]  /*0690*/  CS2R R12, SRZ ;  /* 0x00000000000c7805 */ /* 0x020fe2000001ff00 */
[----:B0-----:R-:W-:Y:S01]  /*06a0*/  @!P0 IMAD.WIDE.U32 R4, R33, 0x10, R4 ;  /* 0x0000001021048825 */ /* 0x001fe200078e0004 */
[----:B------:R-:W-:-:S03]  /*06b0*/  CS2R R34, SRZ ;  /* 0x0000000000227805 */ /* 0x000fc6000001ff00 */
[----:B--2---:R-:W-:Y:S01]  /*06c0*/  @!P2 IMAD.WIDE.U32 R18, R21, 0x10, R18 ;  /* 0x000000101512a825 */ /* 0x004fe200078e0012 */
[----:B------:R-:W-:Y:S02]  /*06d0*/  CS2R R20, SRZ ;  /* 0x0000000000147805 */ /* 0x000fe4000001ff00 */
[----:B---3--:R-:W-:Y:S01]  /*06e0*/  CS2R R14, SRZ ;  /* 0x00000000000e7805 */ /* 0x008fe2000001ff00 */
[----:B------:R0:W2:Y:S01]  /*06f0*/  @!P2 LDG.E.128 R24, desc[UR4][R16.64] ;  /* 0x000000041018a981 */ /* 0x0000a2000c1e1d00 */
[----:B-1----:R-:W-:Y:S01]  /*0700*/  @!P0 IMAD.WIDE.U32 R6, R33, 0x10, R6 ;  /* 0x0000001021068825 */ /* 0x002fe200078e0006 */
[----:B------:R-:W-:Y:S02]  /*0710*/  CS2R R32, SRZ ;  /* 0x0000000000207805 */ /* 0x000fe4000001ff00 */
[----:B------:R1:W2:Y:S04]  /*0720*/  @!P2 LDG.E.128 R20, desc[UR4][R18.64] ;  /* 0x000000041214a981 */ /* 0x0002a8000c1e1d00 */
[----:B------:R3:W4:Y:S01]  /*0730*/  @!P0 LDG.E.128 R12, desc[UR4][R4.64] ;  /* 0x00000004040c8981 */ /* 0x000722000c1e1d00 */
[----:B0-----:R-:W0:Y:S03]  /*0740*/  @!P1 LDC.64 R16, c[0x0][0x220] ;  /* 0x00008800ff109b82 */ /* 0x001e260000000a00 */
[----:B------:R-:W4:Y:S05]  /*0750*/  @!P0 LDG.E.128 R32, desc[UR4][R6.64] ;  /* 0x0000000406208981 */ /* 0x000f2a000c1e1d00 */
[----:B-1----:R-:W1:Y:S01]  /*0760*/  @!P1 LDC.64 R18, c[0x0][0x228] ;  /* 0x00008a00ff129b82 */ /* 0x002e620000000a00 */
[----:B------:R-:W-:Y:S01]  /*0770*/  @!P1 IMAD.IADD R39, R2, 0x1, R45 ;  /* 0x0000000102279824 */ /* 0x000fe200078e022d */
[----:B------:R-:W-:-:S02]  /*0780*/  CS2R R42, SRZ ;  /* 0x00000000002a7805 */ /* 0x000fc4000001ff00 */
[----:B------:R-:W-:Y:S01]  /*0790*/  CS2R R40, SRZ ;  /* 0x0000000000287805 */ /* 0x000fe2000001ff00 */
[----:B0-----:R-:W-:Y:S01]  /*07a0*/  @!P1 IMAD.WIDE.U32 R36, R39, 0x10, R16 ;  /* 0x0000001027249825 */ /* 0x001fe200078e0010 */
[----:B------:R-:W-:-:S04]  /*07b0*/  CS2R R16, SRZ ;  /* 0x0000000000107805 */ /* 0x000fc8000001ff00 */
[----:B------:R-:W5:Y:S01]  /*07c0*/  @!P1 LDG.E.128 R40, desc[UR4][R36.64] ;  /* 0x0000000424289981 */ /* 0x000f62000c1e1d00 */
[----:B-1----:R-:W-:Y:S01]  /*07d0*/  @!P1 IMAD.WIDE.U32 R38, R39, 0x10, R18 ;  /* 0x0000001027269825 */ /* 0x002fe200078e0012 */
[----:B------:R-:W-:-:S06]  /*07e0*/  CS2R R18, SRZ ;  /* 0x0000000000127805 */ /* 0x000fcc000001ff00 */
[----:B------:R0:W5:Y:S01]  /*07f0*/  @!P1 LDG.E.128 R16, desc[UR4][R38.64] ;  /* 0x0000000426109981 */ /* 0x000162000c1e1d00 */
[----:B------:R-:W-:-:S05]  /*0800*/  @!P1 VIADD R45, R45, 0x80 ;  /* 0x000000802d2d9836 */ /* 0x000fca0000000000 */
[----:B------:R-:W-:Y:S01]  /*0810*/  ISETP.GE.AND P1, PT, R45, R0, PT ;  /* 0x000000002d00720c */ /* 0x000fe20003f26270 */
[----:B------:R-:W-:-:S05]  /*0820*/  VIADD R57, R3, 0x80 ;  /* 0x0000008003397836 */ /* 0x000fca0000000000 */
[----:B------:R-:W-:-:S07]  /*0830*/  ISETP.GE.AND P3, PT, R57, R0, PT ;  /* 0x000000003900720c */ /* 0x000fce0003f66270 */
[----:B------:R-:W-:Y:S01]  /*0840*/  @!P1 IMAD.IADD R49, R2, 0x1, R45 ;  /* 0x0000000102319824 */ /* 0x000fe200078e022d */
[----:B------:R-:W1:Y:S01]  /*0850*/  @!P1 LDC.64 R46, c[0x0][0x220] ;  /* 0x00008800ff2e9b82 */ /* 0x000e620000000a00 */
[----:B------:R-:W-:-:S05]  /*0860*/  @!P1 VIADD R45, R45, 0x80 ;  /* 0x000000802d2d9836 */ /* 0x000fca0000000000 */
[-C--:B------:R-:W-:Y:S01]  /*0870*/  ISETP.GE.AND P2, PT, R45, R0.reuse, PT ;  /* 0x000000002d00720c */ /* 0x080fe20003f46270 */
[----:B---3--:R-:W-:Y:S01]  /*0880*/  VIADD R5, R3, 0x100 ;  /* 0x0000010003057836 */ /* 0x008fe20000000000 */
[----:B0-----:R-:W0:Y:S04]  /*0890*/  @!P1 LDC.64 R38, c[0x0][0x228] ;  /* 0x00008a00ff269b82 */ /* 0x001e280000000a00 */
[----:B------:R-:W-:Y:S02]  /*08a0*/  ISETP.GE.AND P4, PT, R5, R0, PT ;  /* 0x000000000500720c */ /* 0x000fe40003f86270 */
[----:B------:R-:W-:Y:S02]  /*08b0*/  CS2R R4, SRZ ;  /* 0x0000000000047805 */ /* 0x000fe4000001ff00 */
[----:B------:R-:W-:-:S03]  /*08c0*/  CS2R R6, SRZ ;  /* 0x0000000000067805 */ /* 0x000fc6000001ff00 */
[----:B------:R-:W3:Y:S08]  /*08d0*/  @!P2 LDC.64 R54, c[0x0][0x220] ;  /* 0x00008800ff36ab82 */ /* 0x000ef00000000a00 */
[----:B------:R-:W3:Y:S01]  /*08e0*/  @!P2 LDC.64 R58, c[0x0][0x228] ;  /* 0x00008a00ff3aab82 */ /* 0x000ee20000000a00 */
[----:B-1----:R-:W-:-:S04]  /*08f0*/  @!P1 IMAD.WIDE.U32 R46, R49, 0x10, R46 ;  /* 0x00000010312e9825 */ /* 0x002fc800078e002e */
[----:B0-----:R-:W-:Y:S01]  /*0900*/  @!P1 IMAD.WIDE.U32 R38, R49, 0x10, R38 ;  /* 0x0000001031269825 */ /* 0x001fe200078e0026 */
[-C--:B------:R-:W-:Y:S02]  /*0910*/  @!P3 DMUL R36, R10, R30.reuse ;  /* 0x0000001e0a24b228 */ /* 0x080fe40000000000 */
[----:B------:R-:W-:-:S06]  /*0920*/  @!P3 DMUL R50, R8, R30 ;  /* 0x0000001e0832b228 */ /* 0x000fcc0000000000 */
[-C--:B------:R-:W-:Y:S01]  /*0930*/  @!P3 DFMA R4, R8, R28.reuse, -R36 ;  /* 0x0000001c0804b22b */ /* 0x080fe20000000824 */
[----:B------:R-:W-:Y:S02]  /*0940*/  @!P2 IMAD.IADD R37, R2, 0x1, R45 ;  /* 0x000000010225a824 */ /* 0x000fe400078e022d */
[----:B------:R-:W-:Y:S01]  /*0950*/  @!P2 VIADD R45, R45, 0x80 ;  /* 0x000000802d2da836 */ /* 0x000fe20000000000 */
[----:B------:R-:W-:-:S04]  /*0960*/  @!P3 DFMA R6, R10, R28, R50 ;  /* 0x0000001c0a06b22b */ /* 0x000fc80000000032 */
[----:B------:R-:W-:Y:S01]  /*0970*/  ISETP.GE.AND P3, PT, R45, R0, PT ;  /* 0x000000002d00720c */ /* 0x000fe20003f66270 */
[-C--:B--2---:R-:W-:Y:S02]  /*0980*/  @!P4 DMUL R30, R22, R26.reuse ;  /* 0x0000001a161ec228 */ /* 0x084fe40000000000 */
[----:B------:R-:W-:Y:S01]  /*0990*/  @!P4 DMUL R28, R20, R26 ;  /* 0x0000001a141cc228 */ /* 0x000fe20000000000 */
[----:B------:R-:W-:Y:S01]  /*09a0*/  CS2R R8, SRZ ;  /* 0x0000000000087805 */ /* 0x000fe2000001ff00 */
[----:B----4-:R-:W-:Y:S01]  /*09b0*/  @!P0 DMUL R26, R34, R14 ;  /* 0x0000000e221a8228 */ /* 0x010fe20000000000 */
[----:B------:R-:W-:-:S03]  /*09c0*/  CS2R R10, SRZ ;  /* 0x00000000000a7805 */ /* 0x000fc6000001ff00 */
[----:B------:R-:W-:-:S04]  /*09d0*/  @!P4 DFMA R8, R20, R24, -R30 ;  /* 0x000000181408c22b */ /* 0x000fc8000000081e */
[----:B------:R-:W-:Y:S01]  /*09e0*/  @!P3 IMAD.IADD R60, R2, 0x1, R45 ;  /* 0x00000001023cb824 */ /* 0x000fe200078e022d */
[----:B------:R-:W-:Y:S01]  /*09f0*/  CS2R R20, SRZ ;  /* 0x0000000000147805 */ /* 0x000fe2000001ff00 */
[----:B------:R-:W-:Y:S01]  /*0a00*/  @!P4 DFMA R10, R22, R24, R28 ;  /* 0x00000018160ac22b */ /* 0x000fe2000000001c */
[----:B------:R-:W-:Y:S01]  /*0a10*/  @!P3 VIADD R45, R45, 0x80 ;  /* 0x000000802d2db836 */ /* 0x000fe20000000000 */
[----:B------:R-:W-:Y:S01]  /*0a20*/  CS2R R24, SRZ ;  /* 0x0000000000187805 */ /* 0x000fe2000001ff00 */
[----:B------:R-:W-:Y:S01]  /*0a30*/  @!P0 DFMA R20, R32, R12, -R26 ;  /* 0x0000000c2014822b */ /* 0x000fe2000000081a */
[----:B------:R-:W-:Y:S02]  /*0a40*/  CS2R R30, SRZ ;  /* 0x00000000001e7805 */ /* 0x000fe4000001ff00 */
[----:B------:R-:W-:Y:S02]  /*0a50*/  CS2R R26, SRZ ;  /* 0x00000000001a7805 */ /* 0x000fe4000001ff00 */
[----:B------:R-:W-:-:S02]  /*0a60*/  CS2R R28, SRZ ;  /* 0x00000000001c7805 */ /* 0x000fc4000001ff00 */
[----:B------:R-:W-:Y:S01]  /*0a70*/  ISETP.GE.AND P4, PT, R45, R0, PT ;  /* 0x000000002d00720c */ /* 0x000fe20003f86270 */
[----:B------:R-:W-:Y:S01]  /*0a80*/  @!P0 DMUL R14, R32, R14 ;  /* 0x0000000e200e8228 */ /* 0x000fe20000000000 */
[----:B------:R-:W0:Y:S01]  /*0a90*/  @!P3 LDC.64 R52, c[0x0][0x220] ;  /* 0x00008800ff34bb82 */ /* 0x000e220000000a00 */
[----:B------:R-:W2:Y:S04]  /*0aa0*/  @!P1 LDG.E.128 R24, desc[UR4][R46.64] ;  /* 0x000000042e189981 */ /* 0x000ea8000c1e1d00 */
[----:B------:R1:W2:Y:S01]  /*0ab0*/  @!P1 LDG.E.128 R28, desc[UR4][R38.64] ;  /* 0x00000004261c9981 */ /* 0x0002a2000c1e1d00 */
[----:B------:R-:W-:Y:S01]  /*0ac0*/  VIADD R33, R3, 0x180 ;  /* 0x0000018003217836 */ /* 0x000fe20000000000 */
[----:B------:R-:W-:Y:S01]  /*0ad0*/  CS2R R22, SRZ ;  /* 0x0000000000167805 */ /* 0x000fe2000001ff00 */
[----:B------:R-:W-:Y:S01]  /*0ae0*/  @!P0 DFMA R22, R34, R12, R14 ;  /* 0x0000000c2216822b */ /* 0x000fe2000000000e */
[----:B---3--:R-:W-:Y:S01]  /*0af0*/  @!P2 IMAD.WIDE.U32 R54, R37, 0x10, R54 ;  /* 0x000000102536a825 */ /* 0x008fe200078e0036 */
[----:B------:R-:W-:-:S02]  /*0b00*/  CS2R R34, SRZ ;  /* 0x0000000000227805 */ /* 0x000fc4000001ff00 */
[----:B------:R-:W-:Y:S02]  /*0b10*/  ISETP.GE.AND P5, PT, R33, R0, PT ;  /* 0x000000002100720c */ /* 0x000fe40003fa6270 */
[----:B------:R-:W-:Y:S01]  /*0b20*/  CS2R R32, SRZ ;  /* 0x0000000000207805 */ /* 0x000fe2000001ff00 */
[----:B------:R-:W-:Y:S01]  /*0b30*/  @!P2 IMAD.WIDE.U32 R58, R37, 0x10, R58 ;  /* 0x00000010253aa825 */ /* 0x000fe200078e003a */
[----:B------:R-:W-:Y:S02]  /*0b40*/  CS2R R36, SRZ ;  /* 0x0000000000247805 */ /* 0x000fe4000001ff00 */
[----:B-1----:R-:W-:Y:S01]  /*0b50*/  CS2R R38, SRZ ;  /* 0x0000000000267805 */ /* 0x002fe2000001ff00 */
[----:B------:R-:W1:Y:S01]  /*0b60*/  @!P3 LDC.64 R46, c[0x0][0x228] ;  /* 0x00008a00ff2ebb82 */ /* 0x000e620000000a00 */
[----:B------:R5:W3:Y:S04]  /*0b70*/  @!P2 LDG.E.128 R32, desc[UR4][R54.64] ;  /* 0x000000043620a981 */ /* 0x000ae8000c1e1d00 */
[----:B------:R4:W3:Y:S03]  /*0b80*/  @!P2 LDG.E.128 R36, desc[UR4][R58.64] ;  /* 0x000000043a24a981 */ /* 0x0008e6000c1e1d00 */
[----:B------:R-:W4:Y:S08]  /*0b90*/  @!P4 LDC.64 R50, c[0x0][0x220] ;  /* 0x00008800ff32cb82 */ /* 0x000f300000000a00 */
[----:B------:R-:W4:Y:S01]  /*0ba0*/  @!P4 LDC.64 R48, c[0x0][0x228] ;  /* 0x00008a00ff30cb82 */ /* 0x000f220000000a00 */
[----:B-----5:R-:W-:-:S02]  /*0bb0*/  @!P5 DMUL R54, R18, R42 ;  /* 0x0000002a1236d228 */ /* 0x020fc40000000000 */
[----:B------:R-:W-:Y:S01]  /*0bc0*/  @!P5 DMUL R42, R16, R42 ;  /* 0x0000002a102ad228 */ /* 0x000fe20000000000 */
[----:B------:R-:W-:Y:S02]  /*0bd0*/  CS2R R12, SRZ ;  /* 0x00000000000c7805 */ /* 0x000fe4000001ff00 */
[----:B------:R-:W-:-:S03]  /*0be0*/  CS2R R14, SRZ ;  /* 0x00000000000e7805 */ /* 0x000fc6000001ff00 */
[-C--:B------:R-:W-:Y:S01]  /*0bf0*/  @!P5 DFMA R12, R16, R40.reuse, -R54 ;  /* 0x00000028100cd22b */ /* 0x080fe20000000836 */
[----:B0-----:R-:W-:Y:S01]  /*0c00*/  @!P3 IMAD.WIDE.U32 R16, R60, 0x10, R52 ;  /* 0x000000103c10b825 */ /* 0x001fe200078e0034 */
[----:B------:R-:W-:-:S03]  /*0c10*/  @!P5 DFMA R14, R18, R40, R42 ;  /* 0x00000028120ed22b */ /* 0x000fc6000000002a */
[----:B------:R-:W-:Y:S01]  /*0c20*/  @!P4 IMAD.IADD R53, R2, 0x1, R45 ;  /* 0x000000010235c824 */ /* 0x000fe200078e022d */
[----:B------:R-:W-:Y:S01]  /*0c30*/  CS2R R42, SRZ ;  /* 0x00000000002a7805 */ /* 0x000fe2000001ff00 */
[----:B-1----:R-:W-:Y:S01]  /*0c40*/  @!P3 IMAD.WIDE.U32 R60, R60, 0x10, R46 ;  /* 0x000000103c3cb825 */ /* 0x002fe200078e002e */
[----:B------:R-:W-:Y:S02]  /*0c50*/  CS2R R40, SRZ ;  /* 0x0000000000287805 */ /* 0x000fe4000001ff00 */
[----:B------:R-:W-:Y:S02]  /*0c60*/  CS2R R46, SRZ ;  /* 0x00000000002e7805 */ /* 0x000fe4000001ff00 */
[----:B------:R-:W-:Y:S01]  /*0c70*/  CS2R R44, SRZ ;  /* 0x00000000002c7805 */ /* 0x000fe2000001ff00 */
[C---:B----4-:R-:W-:Y:S01]  /*0c80*/  @!P4 IMAD.WIDE.U32 R18, R53.reuse, 0x10, R50 ;  /* 0x000000103512c825 */ /* 0x050fe200078e0032 */
[----:B------:R-:W-:Y:S02]  /*0c90*/  CS2R R50, SRZ ;  /* 0x0000000000327805 */ /* 0x000fe4000001ff00 */
[----:B------:R-:W-:Y:S01]  /*0ca0*/  CS2R R54, SRZ ;  /* 0x0000000000367805 */ /* 0x000fe2000001ff00 */
[----:B------:R0:W4:Y:S01]  /*0cb0*/  @!P3 LDG.E.128 R40, desc[UR4][R16.64] ;  /* 0x000000041028b981 */ /* 0x000122000c1e1d00 */
[----:B------:R-:W-:Y:S01]  /*0cc0*/  @!P4 IMAD.WIDE.U32 R58, R53, 0x10, R48 ;  /* 0x00000010353ac825 */ /* 0x000fe200078e0030 */
[----:B------:R-:W-:-:S02]  /*0cd0*/  CS2R R48, SRZ ;  /* 0x0000000000307805 */ /* 0x000fc4000001ff00 */
[----:B------:R-:W-:Y:S01]  /*0ce0*/  CS2R R52, SRZ ;  /* 0x0000000000347805 */ /* 0x000fe2000001ff00 */
[----:B------:R-:W4:Y:S04]  /*0cf0*/  @!P3 LDG.E.128 R44, desc[UR4][R60.64] ;  /* 0x000000043c2cb981 */ /* 0x000f28000c1e1d00 */
[----:B------:R-:W5:Y:S04]  /*0d00*/  @!P4 LDG.E.128 R48, desc[UR4][R18.64] ;  /* 0x000000041230c981 */ /* 0x000f68000c1e1d00 */
[----:B------:R1:W5:Y:S01]  /*0d10*/  @!P4 LDG.E.128 R52, desc[UR4][R58.64] ;  /* 0x000000043a34c981 */ /* 0x000362000c1e1d00 */
[----:B------:R-:W-:-:S05]  /*0d20*/  VIADD R56, R3, 0x200 ;  /* 0x0000020003387836 */ /* 0x000fca0000000000 */
[----:B------:R-:W-:Y:S01]  /*0d30*/  ISETP.GE.AND P1, PT, R56, R0, PT ;  /* 0x000000003800720c */ /* 0x000fe20003f26270 */
[----:B------:R-:W-:Y:S01]  /*0d40*/  VIADD R56, R3, 0x280 ;  /* 0x0000028003387836 */ /* 0x000fe20000000000 */
[----:B0-----:R-:W-:-:S04]  /*0d50*/  CS2R R16, SRZ ;  /* 0x0000000000107805 */ /* 0x001fc8000001ff00 */
[----:B------:R-:W-:Y:S01]  /*0d60*/  ISETP.GE.AND P2, PT, R56, R0, PT ;  /* 0x000000003800720c */ /* 0x000fe20003f46270 */
[----:B-1----:R-:W-:Y:S01]  /*0d70*/  @!P0 IMAD.IADD R59, R2, 0x1, R3 ;  /* 0x00000001023b8824 */ /* 0x002fe200078e0203 */
[----:B------:R-:W-:Y:S04]  /*0d80*/  BSSY B0, `(.L_x_7156) ;  /* 0x000004c000007945 */ /* 0x000fe80003800000 */
[----:B------:R-:W-:Y:S01]  /*0d90*/  BSSY B1, `(.L_x_7157) ;  /* 0x0000044000017945 */ /* 0x000fe20003800000 */
[-C--:B--2---:R-:W-:Y:S02]  /*0da0*/  @!P1 DMUL R18, R30, R26.reuse ;  /* 0x0000001a1e129228 */ /* 0x084fe40000000000 */
[----:B------:R-:W-:-:S06]  /*0db0*/  @!P1 DMUL R26, R28, R26 ;  /* 0x0000001a1c1a9228 */ /* 0x000fcc0000000000 */
[-C--:B------:R-:W-:Y:S01]  /*0dc0*/  @!P1 DFMA R16, R28, R24.reuse, -R18 ;  /* 0x000000181c10922b */ /* 0x080fe20000000812 */
[----:B------:R-:W0:Y:S01]  /*0dd0*/  @!P0 LDC.64 R28, c[0x0][0x218] ;  /* 0x00008600ff1c8b82 */ /* 0x000e220000000a00 */
[----:B------:R-:W-:Y:S01]  /*0de0*/  CS2R R18, SRZ ;  /* 0x0000000000127805 */ /* 0x000fe2000001ff00 */
[----:B------:R-:W-:Y:S02]  /*0df0*/  @!P1 DFMA R18, R30, R24, R26 ;  /* 0x000000181e12922b */ /* 0x000fe4000000001a */
[----:B---3--:R-:W-:Y:S01]  /*0e00*/  @!P2 DMUL R26, R38, R34 ;  /* 0x00000022261aa228 */ /* 0x008fe20000000000 */
[----:B------:R-:W-:Y:S01]  /*0e10*/  CS2R R24, SRZ ;  /* 0x0000000000187805 */ /* 0x000fe2000001ff00 */
[----:B------:R-:W-:-:S06]  /*0e20*/  VIADD R31, R3, 0x300 ;  /* 0x00000300031f7836 */ /* 0x000fcc0000000000 */
[C---:B------:R-:W-:Y:S01]  /*0e30*/  @!P2 DFMA R24, R36.reuse, R32, -R26 ;  /* 0x000000202418a22b */ /* 0x040fe2000000081a */
[----:B------:R-:W-:Y:S01]  /*0e40*/  VIADD R27, R3, 0x380 ;  /* 0x00000380031b7836 */ /* 0x000fe20000000000 */
[----:B------:R-:W-:Y:S01]  /*0e50*/  ISETP.GE.AND P1, PT, R31, R0, PT ;  /* 0x000000001f00720c */ /* 0x000fe20003f26270 */
[----:B------:R-:W-:-:S03]  /*0e60*/  @!P2 DMUL R34, R36, R34 ;  /* 0x000000222422a228 */ /* 0x000fc60000000000 */
[----:B------:R-:W-:Y:S01]  /*0e70*/  ISETP.GE.AND P3, PT, R27, R0, PT ;  /* 0x000000001b00720c */ /* 0x000fe20003f66270 */
[----:B------:R-:W-:Y:S02]  /*0e80*/  @!P0 IMAD.MOV.U32 R3, RZ, RZ, R57 ;  /* 0x000000ffff038224 */ /* 0x000fe400078e0039 */
[----:B0-----:R-:W-:Y:S01]  /*0e90*/  @!P0 IMAD.WIDE.U32 R58, R59, 0x10, R28 ;  /* 0x000000103b3a8825 */ /* 0x001fe200078e001c */
[----:B------:R-:W-:Y:S01]  /*0ea0*/  CS2R R26, SRZ ;  /* 0x00000000001a7805 */ /* 0x000fe2000001ff00 */
[----:B------:R-:W-:-:S03]  /*0eb0*/  @!P2 DFMA R26, R38, R32, R34 ;  /* 0x00000020261aa22b */ /* 0x000fc60000000022 */
[----:B------:R0:W-:Y:S01]  /*0ec0*/  @!P0 STG.E.128 desc[UR4][R58.64], R20 ;  /* 0x000000143a008986 */ /* 0x0001e2000c101d04 */
[----:B------:R-:W-:Y:S02]  /*0ed0*/  ISETP.GE.AND P0, PT, R3, R0, PT ;  /* 0x000000000300720c */ /* 0x000fe40003f06270 */
[----:B------:R-:W-:Y:S02]  /*0ee0*/  CS2R R28, SRZ ;  /* 0x00000000001c7805 */ /* 0x000fe4000001ff00 */
[----:B------:R-:W-:Y:S02]  /*0ef0*/  CS2R R30, SRZ ;  /* 0x00000000001e7805 */ /* 0x000fe4000001ff00 */
[----:B------:R-:W-:Y:S01]  /*0f00*/  CS2R R32, SRZ ;  /* 0x0000000000207805 */ /* 0x000fe2000001ff00 */
[-C--:B----4-:R-:W-:Y:S02]  /*0f10*/  @!P1 DMUL R34, R46, R42.reuse ;  /* 0x0000002a2e229228 */ /* 0x090fe40000000000 */
[----:B------:R-:W-:-:S02]  /*0f20*/  @!P1 DMUL R42, R44, R42 ;  /* 0x0000002a2c2a9228 */ /* 0x000fc40000000000 */
[-C--:B-----5:R-:W-:Y:S02]  /*0f30*/  @!P3 DMUL R36, R54, R50.reuse ;  /* 0x000000323624b228 */ /* 0x0a0fe40000000000 */
[----:B------:R-:W-:Y:S02]  /*0f40*/  @!P3 DMUL R50, R52, R50 ;  /* 0x000000323432b228 */ /* 0x000fe40000000000 */
[-C--:B------:R-:W-:Y:S01]  /*0f50*/  @!P1 DFMA R28, R44, R40.reuse, -R34 ;  /* 0x000000282c1c922b */ /* 0x080fe20000000822 */
[----:B------:R-:W-:Y:S01]  /*0f60*/  CS2R R34, SRZ ;  /* 0x0000000000227805 */ /* 0x000fe2000001ff00 */
[----:B------:R-:W-:Y:S02]  /*0f70*/  @!P1 DFMA R30, R46, R40, R42 ;  /* 0x000000282e1e922b */ /* 0x000fe4000000002a */
[-C--:B------:R-:W-:Y:S02]  /*0f80*/  @!P3 DFMA R32, R52, R48.reuse, -R36 ;  /* 0x000000303420b22b */ /* 0x080fe40000000824 */
[----:B------:R-:W-:Y:S01]  /*0f90*/  @!P3 DFMA R34, R54, R48, R50 ;  /* 0x000000303622b22b */ /* 0x000fe20000000032 */
[----:B0-----:R-:W-:Y:S10]  /*0fa0*/  @P0 BRA `(.L_x_7158) ;  /* 0x0000000000300947 */ /* 0x001ff40003800000 */
        /* <DEDUP_REMOVED lines=12> */
.L_x_7158:
[----:B------:R-:W-:-:S13]  /*1070*/  ISETP.GE.AND P0, PT, R3, R0, PT ;  /* 0x000000000300720c */ /* 0x000fda0003f06270 */
[----:B------:R-:W-:Y:S05]  /*1080*/  @P0 BRA `(.L_x_7160) ;  /* 0x0000000000300947 */ /* 0x000fea0003800000 */
[----:B0-----:R-:W0:Y:S01]  /*1090*/  LDC.64 R4, c[0x0][0x218] ;  /* 0x00008600ff047b82 */ /* 0x001e220000000a00 */
[----:B------:R-:W-:Y:S02]  /*10a0*/  IMAD.IADD R7, R2, 0x1, R3 ;  /* 0x0000000102077824 */ /* 0x000fe400078e0203 */
[----:B------:R-:W-:Y:S02]  /*10b0*/  VIADD R3, R3, 0x80 ;  /* 0x0000008003037836 */ /* 0x000fe40000000000 */
[----:B0-----:R-:W-:-:S05]  /*10c0*/  IMAD.WIDE.U32 R4, R7, 0x10, R4 ;  /* 0x0000001007047825 */ /* 0x001fca00078e0004 */
[----:B------:R1:W-:Y:S02]  /*10d0*/  STG.E.128 desc[UR4][R4.64], R12 ;  /* 0x0000000c04007986 */ /* 0x0003e4000c101d04 */
.L_x_7159:
[----:B------:R-:W-:-:S13]  /*10e0*/  ISETP.GE.AND P0, PT, R3, R0, PT ;  /* 0x000000000300720c */ /* 0x000fda0003f06270 */
[----:B------:R-:W-:Y:S05]  /*10f0*/  @P0 BRA `(.L_x_7161) ;  /* 0x0000000000340947 */ /* 0x000fea0003800000 */
[----:B01----:R-:W0:Y:S01]  /*1100*/  LDC.64 R4, c[0x0][0x218] ;  /* 0x00008600ff047b82 */ /* 0x003e220000000a00 */
[----:B------:R-:W-:Y:S02]  /*1110*/  IMAD.IADD R7, R2, 0x1, R3 ;  /* 0x0000000102077824 */ /* 0x000fe400078e0203 */
[----:B------:R-:W-:Y:S02]  /*1120*/  VIADD R3, R3, 0x80 ;  /* 0x0000008003037836 */ /* 0x000fe40000000000 */
[----:B0-----:R-:W-:-:S05]  /*1130*/  IMAD.WIDE.U32 R4, R7, 0x10, R4 ;  /* 0x0000001007047825 */ /* 0x001fca00078e0004 */
[----:B------:R1:W-:Y:S02]  /*1140*/  STG.E.128 desc[UR4][R4.64], R16 ;  /* 0x0000001004007986 */ /* 0x0003e4000c101d04 */
.L_x_7160:
        /* <DEDUP_REMOVED lines=8> */
.L_x_7161:
[----:B------:R-:W-:Y:S05]  /*11d0*/  BSYNC B1 ;  /* 0x0000000000017941 */ /* 0x000fea0003800000 */
.L_x_7157:
[----:B------:R-:W-:-:S13]  /*11e0*/  ISETP.GE.AND P0, PT, R3, R0, PT ;  /* 0x000000000300720c */ /* 0x000fda0003f06270 */
[----:B012---:R-:W0:Y:S01]  /*11f0*/  @!P0 LDC.64 R4, c[0x0][0x218] ;  /* 0x00008600ff048b82 */ /* 0x007e220000000a00 */
[----:B------:R-:W-:Y:S02]  /*1200*/  @!P0 IMAD.IADD R7, R2, 0x1, R3 ;  /* 0x0000000102078824 */ /* 0x000fe400078e0203 */
[----:B------:R-:W-:Y:S02]  /*1210*/  @!P0 VIADD R3, R3, 0x80 ;  /* 0x0000008003038836 */ /* 0x000fe40000000000 */
[----:B0-----:R-:W-:-:S05]  /*1220*/  @!P0 IMAD.WIDE.U32 R4, R7, 0x10, R4 ;  /* 0x0000001007048825 */ /* 0x001fca00078e0004 */
[----:B------:R2:W-:Y:S02]  /*1230*/  @!P0 STG.E.128 desc[UR4][R4.64], R28 ;  /* 0x0000001c04008986 */ /* 0x0005e4000c101d04 */
.L_x_7162:
[----:B------:R-:W-:Y:S05]  /*1240*/  BSYNC B0 ;  /* 0x0000000000007941 */ /* 0x000fea0003800000 */
.L_x_7156:
[----:B------:R-:W-:Y:S05]  /*1250*/  WARPSYNC.ALL ;  /* 0x0000000000007948 */ /* 0x000fea0003800000 */
[----:B------:R-:W-:-:S13]  /*1260*/  ISETP.GE.AND P0, PT, R3, R0, PT ;  /* 0x000000000300720c */ /* 0x000fda0003f06270 */
[----:B------:R-:W-:Y:S05]  /*1270*/  @P0 EXIT ;  /* 0x000000000000094d */ /* 0x000fea0003800000 */
[----:B012---:R-:W0:Y:S01]  /*1280*/  LDC.64 R4, c[0x0][0x218] ;  /* 0x00008600ff047b82 */ /* 0x007e220000000a00 */
[----:B------:R-:W-:-:S04]  /*1290*/  IMAD.IADD R3, R2, 0x1, R3 ;  /* 0x0000000102037824 */ /* 0x000fc800078e0203 */
[----:B0-----:R-:W-:-:S05]  /*12a0*/  IMAD.WIDE.U32 R2, R3, 0x10, R4 ;  /* 0x0000001003027825 */ /* 0x001fca00078e0004 */
[----:B------:R-:W-:Y:S01]  /*12b0*/  STG.E.128 desc[UR4][R2.64], R32 ;  /* 0x0000002002007986 */ /* 0x000fe2000c101d04 */
[----:B------:R-:W-:Y:S05]  /*12c0*/  EXIT ;  /* 0x000000000000794d */ /* 0x000fea0003800000 */
.L_x_7163:
        /* <DEDUP_REMOVED lines=11> */
.L_x_17273:


//--------------------- .text._ZN2at6native29vectorized_elementwise_kernelILi4ENS0_13BinaryFunctorIN3c107complexIdEES5_S5_NS0_15binary_internal10MulFunctorIS5_EEEESt5arrayIPcLm3EEEEviT0_T1_ --------------------------
	.section	.text._ZN2at6native29vectorized_elementwise_kernelILi4ENS0_13BinaryFunctorIN3c107complexIdEES5_S5_NS0_15binary_internal10MulFunctorIS5_EEEESt5arrayIPcLm3EEEEviT0_T1_,"ax",@progbits
	.align	128
        .global         _ZN2at6native29vectorized_elementwise_kernelILi4ENS0_13BinaryFunctorIN3c107complexIdEES5_S5_NS0_15binary_internal10MulFunctorIS5_EEEESt5arrayIPcLm3EEEEviT0_T1_
        .type           _ZN2at6native29vectorized_elementwise_kernelILi4ENS0_13BinaryFunctorIN3c107complexIdEES5_S5_NS0_15binary_internal10MulFunctorIS5_EEEESt5arrayIPcLm3EEEEviT0_T1_,@function
        .size           _ZN2at6native29vectorized_elementwise_kernelILi4ENS0_13BinaryFunctorIN3c107complexIdEES5_S5_NS0_15binary_internal10MulFunctorIS5_EEEESt5arrayIPcLm3EEEEviT0_T1_,(.L_x_17274 - _ZN2at6native29vectorized_elementwise_kernelILi4ENS0_13BinaryFunctorIN3c107complexIdEES5_S5_NS0_15binary_internal10MulFunctorIS5_EEEESt5arrayIPcLm3EEEEviT0_T1_)
        .other          _ZN2at6native29vectorized_elementwise_kernelILi4ENS0_13BinaryFunctorIN3c107complexIdEES5_S5_NS0_15binary_internal10MulFunctorIS5_EEEESt5arrayIPcLm3EEEEviT0_T1_,@"STO_CUDA_ENTRY STV_DEFAULT"
_ZN2at6native29vectorized_elementwise_kernelILi4ENS0_13BinaryFunctorIN3c107complexIdEES5_S5_NS0_15binary_internal10MulFunctorIS5_EEEESt5arrayIPcLm3EEEEviT0_T1_:
.text._ZN2at6native29vectorized_elementwise_kernelILi4ENS0_13BinaryFunctorIN3c107complexIdEES5_S5_NS0_15binary_internal10MulFunctorIS5_EEEESt5arrayIPcLm3EEEEviT0_T1_:
        /* <DEDUP_REMOVED lines=75> */
.L_x_7164:
        /* <DEDUP_REMOVED lines=188> */
.L_x_7167:
[----:B------:R-:W-:-:S13]  /*1070*/  ISETP.GE.AND P0, PT, R3, R0, PT ;  /* 0x000000000300720c */ /* 0x000fda0003f06270 */
[----:B------:R-:W-:Y:S05]  /*1080*/  @P0 BRA `(.L_x_7169) ;  /* 0x0000000000300947 */ /* 0x000fea0003800000 */
[----:B0-----:R-:W0:Y:S01]  /*1090*/  LDC.64 R4, c[0x0][0x218] ;  /* 0x00008600ff047b82 */ /* 0x001e220000000a00 */
[----:B------:R-:W-:Y:S02]  /*10a0*/  IMAD.IADD R7, R2, 0x1, R3 ;  /* 0x0000000102077824 */ /* 0x000fe400078e0203 */
[----:B------:R-:W-:Y:S02]  /*10b0*/  VIADD R3, R3, 0x80 ;  /* 0x0000008003037836 */ /* 0x000fe40000000000 */
[----:B0-----:R-:W-:-:S05]  /*10c0*/  IMAD.WIDE.U32 R4, R7, 0x10, R4 ;  /* 0x0000001007047825 */ /* 0x001fca00078e0004 */
[----:B------:R1:W-:Y:S02]  /*10d0*/  STG.E.128 desc[UR4][R4.64], R12 ;  /* 0x0000000c04007986 */ /* 0x0003e4000c101d04 */
.L_x_7168:
[----:B------:R-:W-:-:S13]  /*10e0*/  ISETP.GE.AND P0, PT, R3, R0, PT ;  /* 0x000000000300720c */ /* 0x000fda0003f06270 */
[----:B------:R-:W-:Y:S05]  /*10f0*/  @P0 BRA `(.L_x_7170) ;  /* 0x0000000000340947 */ /* 0x000fea0003800000 */
[----:B01----:R-:W0:Y:S01]  /*1100*/  LDC.64 R4, c[0x0][0x218] ;  /* 0x00008600ff047b82 */ /* 0x003e220000000a00 */
[----:B------:R-:W-:Y:S02]  /*1110*/  IMAD.IADD R7, R2, 0x1, R3 ;  /* 0x0000000102077824 */ /* 0x000fe400078e0203 */
[----:B------:R-:W-:Y:S02]  /*1120*/  VIADD R3, R3, 0x80 ;  /* 0x0000008003037836 */ /* 0x000fe40000000000 */
[----:B0-----:R-:W-:-:S05]  /*1130*/  IMAD.WIDE.U32 R4, R7, 0x10, R4 ;  /* 0x0000001007047825 */ /* 0x001fca00078e0004 */
[----:B------:R1:W-:Y:S02]  /*1140*/  STG.E.128 desc[UR4][R4.64], R16 ;  /* 0x0000001004007986 */ /* 0x0003e4000c101d04 */
.L_x_7169:
        /* <DEDUP_REMOVED lines=8> */
.L_x_7170:
[----:B------:R-:W-:Y:S05]  /*11d0*/  BSYNC B1 ;  /* 0x0000000000017941 */ /* 0x000fea0003800000 */
.L_x_7166:
[----:B------:R-:W-:-:S13]  /*11e0*/  ISETP.GE.AND P0, PT, R3, R0, PT ;  /* 0x000000000300720c */ /* 0x000fda0003f06270 */
[----:B012---:R-:W0:Y:S01]  /*11f0*/  @!P0 LDC.64 R4, c[0x0][0x218] ;  /* 0x00008600ff048b82 */ /* 0x007e220000000a00 */
[----:B------:R-:W-:Y:S02]  /*1200*/  @!P0 IMAD.IADD R7, R2, 0x1, R3 ;  /* 0x0000000102078824 */ /* 0x000fe400078e0203 */
[----:B------:R-:W-:Y:S02]  /*1210*/  @!P0 VIADD R3, R3, 0x80 ;  /* 0x0000008003038836 */ /* 0x000fe40000000000 */
[----:B0-----:R-:W-:-:S05]  /*1220*/  @!P0 IMAD.WIDE.U32 R4, R7, 0x10, R4 ;  /* 0x0000001007048825 */ /* 0x001fca00078e0004 */
[----:B------:R2:W-:Y:S02]  /*1230*/  @!P0 STG.E.128 desc[UR4][R4.64], R28 ;  /* 0x0000001c04008986 */ /* 0x0005e4000c101d04 */
.L_x_7171:
[----:B------:R-:W-:Y:S05]  /*1240*/  BSYNC B0 ;  /* 0x0000000000007941 */ /* 0x000fea0003800000 */
.L_x_7165:
        /* <DEDUP_REMOVED lines=8> */
.L_x_7172:
        /* <DEDUP_REMOVED lines=11> */
.L_x_17274:


//--------------------- .text._ZN2at6native29vectorized_elementwise_kernelILi8ENS0_13BinaryFunctorIN3c107complexIdEES5_S5_NS0_15binary_internal10MulFunctorIS5_EEEESt5arrayIPcLm3EEEEviT0_T1_ --------------------------
	.section	.text._ZN2at6native29vectorized_elementwise_kernelILi8ENS0_13BinaryFunctorIN3c107complexIdEES5_S5_NS0_15binary_internal10MulFunctorIS5_EEEESt5arrayIPcLm3EEEEviT0_T1_,"ax",@progbits
	.align	128
        .global         _ZN2at6native29vectorized_elementwise_kernelILi8ENS0_13BinaryFunctorIN3c107complexIdEES5_S5_NS0_15binary_internal10MulFunctorIS5_EEEESt5arrayIPcLm3EEEEviT0_T1_
        .type           _ZN2at6native29vectorized_elementwise_kernelILi8ENS0_13BinaryFunctorIN3c107complexIdEES5_S5_NS0_15binary_internal10MulFunctorIS5_EEEESt5arrayIPcLm3EEEEviT0_T1_,@function
        .size           _ZN2at6native29vectorized_elementwise_kernelILi8ENS0_13BinaryFunctorIN3c107complexIdEES5_S5_NS0_15binary_internal10MulFunctorIS5_EEEESt5arrayIPcLm3EEEEviT0_T1_,(.L_x_17275 - _ZN2at6native29vectorized_elementwise_kernelILi8ENS0_13BinaryFunctorIN3c107complexIdEES5_S5_NS0_15binary_internal10MulFunctorIS5_EEEESt5arrayIPcLm3EEEEviT0_T1_)
        .other          _ZN2at6native29vectorized_elementwise_kernelILi8ENS0_13BinaryFunctorIN3c107complexIdEES5_S5_NS0_15binary_internal10MulFunctorIS5_EEEESt5arrayIPcLm3EEEEviT0_T1_,@"STO_CUDA_ENTRY STV_DEFAULT"
_ZN2at6native29vectorized_elementwise_kernelILi8ENS0_13BinaryFunctorIN3c107complexIdEES5_S5_NS0_15binary_internal10MulFunctorIS5_EEEESt5arrayIPcLm3EEEEviT0_T1_:
.text._ZN2at6native29vectorized_elementwise_kernelILi8ENS0_13BinaryFunctorIN3c107complexIdEES5_S5_NS0_15binary_internal10MulFunctorIS5_EEEESt5arrayIPcLm3EEEEviT0_T1_:
        /* <DEDUP_REMOVED lines=31> */
[C---:B------:R-:W-:Y:S02]  /*01f0*/  DFMA R8, R12.reuse, R8, -R36 ;  /* 0x000000080c08722b */ /* 0x040fe40000000824 */
[----:B------:R-:W-:Y:S01]  /*0200*/  DFMA R10, R12, R10, R14 ;  /* 0x0000000a0c0a722b */ /* 0x000fe2000000000e */
[----:B------:R-:W2:Y:S01]  /*0210*/  LDG.E.128 R36, desc[UR4][R62.64+0x60] ;  /* 0x000060043e247981 */ /* 0x000ea2000c1e1d00 */
[----:B------:R-:W-:-:S02]  /*0220*/  DFMA R12, R20, R24, -R40 ;  /* 0x00000018140c722b */ /* 0x000fc40000000828 */
[----:B------:R-:W-:Y:S01]  /*0230*/  DFMA R14, R20, R26, R22 ;  /* 0x0000001a140e722b */ /* 0x000fe20000000016 */
[----:B------:R-:W3:Y:S01]  /*0240*/  LDG.E.128 R40, desc[UR4][R62.64+0x70] ;  /* 0x000070043e287981 */ /* 0x000ee2000c1e1d00 */
[C---:B----4-:R-:W-:Y:S02]  /*0250*/  DMUL R20, R58.reuse, R18 ;  /* 0x000000123a147228 */ /* 0x050fe40000000000 */
[-C--:B------:R-:W-:Y:S01]  /*0260*/  DMUL R58, R58, R16.reuse ;  /* 0x000000103a3a7228 */ /* 0x080fe20000000000 */
[----:B------:R-:W4:Y:S05]  /*0270*/  LDG.E.128 R24, desc[UR4][R60.64] ;  /* 0x000000043c187981 */ /* 0x000f2a000c1e1d00 */
[----:B------:R-:W-:-:S02]  /*0280*/  DFMA R16, R56, R16, -R20 ;  /* 0x000000103810722b */ /* 0x000fc40000000814 */
[----:B------:R-:W4:Y:S01]  /*0290*/  LDG.E.128 R20, desc[UR4][R62.64] ;  /* 0x000000043e147981 */ /* 0x000f22000c1e1d00 */
[----:B------:R-:W-:Y:S02]  /*02a0*/  DFMA R18, R56, R18, R58 ;  /* 0x000000123812722b */ /* 0x000fe4000000003a */
[C---:B-----5:R-:W-:Y:S02]  /*02b0*/  DMUL R56, R34.reuse, R6 ;  /* 0x0000000622387228 */ /* 0x060fe40000000000 */
[----:B------:R-:W-:-:S06]  /*02c0*/  DMUL R34, R34, R4 ;  /* 0x0000000422227228 */ /* 0x000fcc0000000000 */
[----:B------:R-:W-:Y:S02]  /*02d0*/  DFMA R4, R32, R4, -R56 ;  /* 0x000000042004722b */ /* 0x000fe40000000838 */
[C---:B------:R-:W-:Y:S02]  /*02e0*/  DMUL R56, R30.reuse, R54 ;  /* 0x000000361e387228 */ /* 0x040fe40000000000 */
[----:B------:R-:W-:-:S06]  /*02f0*/  DMUL R30, R30, R52 ;  /* 0x000000341e1e7228 */ /* 0x000fcc0000000000 */
[----:B------:R-:W-:Y:S02]  /*0300*/  DFMA R52, R28, R52, -R56 ;  /* 0x000000341c34722b */ /* 0x000fe40000000838 */
[----:B------:R-:W0:Y:S01]  /*0310*/  LDC.64 R56, c[0x0][0x218] ;  /* 0x00008600ff387b82 */ /* 0x000e220000000a00 */
[----:B------:R-:W-:Y:S02]  /*0320*/  DFMA R6, R32, R6, R34 ;  /* 0x000000062006722b */ /* 0x000fe40000000022 */
[----:B------:R-:W-:Y:S01]  /*0330*/  DFMA R54, R28, R54, R30 ;  /* 0x000000361c36722b */ /* 0x000fe2000000001e */
[----:B0-----:R-:W-:-:S04]  /*0340*/  IMAD.WIDE.U32 R56, R2, 0x10, R56 ;  /* 0x0000001002387825 */ /* 0x001fc800078e0038 */
[----:B------:R-:W-:-:S05]  /*0350*/  IMAD.WIDE R56, R0, 0x80, R56 ;  /* 0x0000008000387825 */ /* 0x000fca00078e0238 */
[----:B------:R-:W-:Y:S04]  /*0360*/  STG.E.128 desc[UR4][R56.64+0x10], R16 ;  /* 0x0000101038007986 */ /* 0x000fe8000c101d04 */
[----:B------:R-:W-:Y:S04]  /*0370*/  STG.E.128 desc[UR4][R56.64+0x20], R12 ;  /* 0x0000200c38007986 */ /* 0x000fe8000c101d04 */
[----:B------:R-:W-:Y:S04]  /*0380*/  STG.E.128 desc[UR4][R56.64+0x30], R8 ;  /* 0x0000300838007986 */ /* 0x000fe8000c101d04 */
[----:B------:R-:W-:Y:S04]  /*0390*/  STG.E.128 desc[UR4][R56.64+0x40], R52 ;  /* 0x0000403438007986 */ /* 0x000fe8000c101d04 */
[----:B------:R-:W-:Y:S01]  /*03a0*/  STG.E.128 desc[UR4][R56.64+0x50], R4 ;  /* 0x0000500438007986 */ /* 0x000fe2000c101d04 */
[----:B--2---:R-:W-:-:S02]  /*03b0*/  DMUL R58, R38, R50 ;  /* 0x00000032263a7228 */ /* 0x004fc40000000000 */
[----:B------:R-:W-:-:S06]  /*03c0*/  DMUL R38, R38, R48 ;  /* 0x0000003026267228 */ /* 0x000fcc0000000000 */
[----:B------:R-:W-:Y:S02]  /*03d0*/  DFMA R48, R36, R48, -R58 ;  /* 0x000000302430722b */ /* 0x000fe4000000083a */
[C---:B---3--:R-:W-:Y:S02]  /*03e0*/  DMUL R58, R42.reuse, R46 ;  /* 0x0000002e2a3a7228 */ /* 0x048fe40000000000 */
[----:B------:R-:W-:Y:S02]  /*03f0*/  DMUL R42, R42, R44 ;  /* 0x0000002c2a2a7228 */ /* 0x000fe40000000000 */
[C---:B----4-:R-:W-:Y:S02]  /*0400*/  DMUL R2, R22.reuse, R26 ;  /* 0x0000001a16027228 */ /* 0x050fe40000000000 */
[----:B------:R-:W-:Y:S02]  /*0410*/  DMUL R22, R22, R24 ;  /* 0x0000001816167228 */ /* 0x000fe40000000000 */
[----:B------:R-:W-:-:S02]  /*0420*/  DFMA R44, R40, R44, -R58 ;  /* 0x0000002c282c722b */ /* 0x000fc4000000083a */
[----:B------:R-:W-:Y:S02]  /*0430*/  DFMA R46, R40, R46, R42 ;  /* 0x0000002e282e722b */ /* 0x000fe4000000002a */
[----:B------:R-:W-:Y:S02]  /*0440*/  DFMA R50, R36, R50, R38 ;  /* 0x000000322432722b */ /* 0x000fe40000000026 */
[C---:B------:R-:W-:Y:S02]  /*0450*/  DFMA R24, R20.reuse, R24, -R2 ;  /* 0x000000181418722b */ /* 0x040fe40000000802 */
[----:B------:R-:W-:Y:S01]  /*0460*/  DFMA R26, R20, R26, R22 ;  /* 0x0000001a141a722b */ /* 0x000fe20000000016 */
[----:B------:R-:W-:Y:S04]  /*0470*/  STG.E.128 desc[UR4][R56.64+0x70], R44 ;  /* 0x0000702c38007986 */ /* 0x000fe8000c101d04 */
[----:B------:R-:W-:Y:S04]  /*0480*/  STG.E.128 desc[UR4][R56.64+0x60], R48 ;  /* 0x0000603038007986 */ /* 0x000fe8000c101d04 */
[----:B------:R-:W-:Y:S01]  /*0490*/  STG.E.128 desc[UR4][R56.64], R24 ;  /* 0x0000001838007986 */ /* 0x000fe2000c101d04 */
[----:B------:R-:W-:Y:S05]  /*04a0*/  EXIT ;  /* 0x000000000000794d */ /* 0x000fea0003800000 */
.L_x_7173:
        /* <DEDUP_REMOVED lines=8> */
[----:B------:R-:W-:Y:S02]  /*0530*/  ISETP.GE.AND P1, PT, R44, R0, PT ;  /* 0x000000002c00720c */ /* 0x000fe40003f26270 */
        /* <DEDUP_REMOVED lines=11> */
[----:B------:R-:W-:Y:S01]  /*05f0*/  @!P2 VIADD R44, R44, 0x80 ;  /* 0x000000802c2ca836 */ /* 0x000fe20000000000 */
[----:B------:R5:W2:Y:S01]  /*0600*/  @!P1 LDG.E.128 R28, desc[UR4][R12.64] ;  /* 0x000000040c1c9981 */ /* 0x000aa2000c1e1d00 */
[----:B---3--:R-:W-:Y:S01]  /*0610*/  @!P1 IMAD.WIDE.U32 R14, R15, 0x10, R10 ;  /* 0x000000100f0e9825 */ /* 0x008fe200078e000a */
[----:B------:R-:W-:-:S06]  /*0620*/  CS2R R10, SRZ ;  /* 0x00000000000a7805 */ /* 0x000fcc000001ff00 */
[----:B------:R3:W3:Y:S01]  /*0630*/  @!P1 LDG.E.128 R8, desc[UR4][R14.64] ;  /* 0x000000040e089981 */ /* 0x0006e2000c1e1d00 */
[----:B------:R-:W-:Y:S02]  /*0640*/  ISETP.GE.AND P1, PT, R44, R0, PT ;  /* 0x000000002c00720c */ /* 0x000fe40003f26270 */
[----:B------:R-:W-:Y:S02]  /*0650*/  CS2R R26, SRZ ;  /* 0x00000000001a7805 */ /* 0x000fe4000001ff00 */
[----:B------:R-:W-:Y:S01]  /*0660*/  CS2R R24, SRZ ;  /* 0x0000000000187805 */ /* 0x000fe2000001ff00 */
[----:B----4-:R-:W-:Y:S01]  /*0670*/  @!P2 IMAD.WIDE.U32 R16, R21, 0x10, R16 ;  /* 0x000000101510a825 */ /* 0x010fe200078e0010 */
[----:B------:R-:W-:Y:S02]  /*0680*/  CS2R R22, SRZ ;  /* 0x0000000000167805 */ /* 0x000fe4000001ff00 */
[----:B-----5:R-:W-:Y:S02]  /*0690*/  CS2R R12, SRZ ;  /* 0x00000000000c7805 */ /* 0x020fe4000001ff00 */
[----:B------:R-:W-:Y:S01]  /*06a0*/  CS2R R34, SRZ ;  /* 0x0000000000227805 */ /* 0x000fe2000001ff00 */
[----:B0-----:R-:W-:Y:S01]  /*06b0*/  @!P0 IMAD.WIDE.U32 R4, R33, 0x10, R4 ;  /* 0x0000001021048825 */ /* 0x001fe200078e0004 */
[----:B------:R0:W4:Y:S03]  /*06c0*/  @!P2 LDG.E.128 R24, desc[UR4][R16.64] ;  /* 0x000000041018a981 */ /* 0x000126000c1e1d00 */
[----:B--2---:R-:W-:Y:S01]  /*06d0*/  @!P2 IMAD.WIDE.U32 R18, R21, 0x10, R18 ;  /* 0x000000101512a825 */ /* 0x004fe200078e0012 */
[----:B------:R-:W-:-:S02]  /*06e0*/  CS2R R20, SRZ ;  /* 0x0000000000147805 */ /* 0x000fc4000001ff00 */
[----:B---3--:R-:W-:Y:S01]  /*06f0*/  CS2R R14, SRZ ;  /* 0x00000000000e7805 */ /* 0x008fe2000001ff00 */
[----:B-1----:R-:W-:Y:S01]  /*0700*/  @!P0 IMAD.WIDE.U32 R6, R33, 0x10, R6 ;  /* 0x0000001021068825 */ /* 0x002fe200078e0006 */
[----:B------:R-:W-:Y:S02]  /*0710*/  CS2R R32, SRZ ;  /* 0x0000000000207805 */ /* 0x000fe4000001ff00 */
[----:B------:R1:W4:Y:S01]  /*0720*/  @!P2 LDG.E.128 R20, desc[UR4][R18.64] ;  /* 0x000000041214a981 */ /* 0x000322000c1e1d00 */
[----:B0-----:R-:W0:Y:S03]  /*0730*/  @!P1 LDC.64 R16, c[0x0][0x220] ;  /* 0x00008800ff109b82 */ /* 0x001e260000000a00 */
[----:B------:R2:W3:Y:S04]  /*0740*/  @!P0 LDG.E.128 R12, desc[UR4][R4.64] ;  /* 0x00000004040c8981 */ /* 0x0004e8000c1e1d00 */
[----:B------:R5:W3:Y:S01]  /*0750*/  @!P0 LDG.E.128 R32, desc[UR4][R6.64] ;  /* 0x0000000406208981 */ /* 0x000ae2000c1e1d00 */
[----:B-1----:R-:W1:Y:S01]  /*0760*/  @!P1 LDC.64 R18, c[0x0][0x228] ;  /* 0x00008a00ff129b82 */ /* 0x002e620000000a00 */
[----:B------:R-:W-:Y:S01]  /*0770*/  @!P1 IMAD.IADD R39, R2, 0x1, R44 ;  /* 0x0000000102279824 */ /* 0x000fe200078e022c */
[----:B------:R-:W-:-:S02]  /*0780*/  CS2R R42, SRZ ;  /* 0x00000000002a7805 */ /* 0x000fc4000001ff00 */
[----:B------:R-:W-:Y:S01]  /*0790*/  CS2R R40, SRZ ;  /* 0x0000000000287805 */ /* 0x000fe2000001ff00 */
[----:B0-----:R-:W-:Y:S01]  /*07a0*/  @!P1 IMAD.WIDE.U32 R36, R39, 0x10, R16 ;  /* 0x0000001027249825 */ /* 0x001fe200078e0010 */
[----:B------:R-:W-:-:S04]  /*07b0*/  CS2R R16, SRZ ;  /* 0x0000000000107805 */ /* 0x000fc8000001ff00 */
[----:B------:R0:W3:Y:S01]  /*07c0*/  @!P1 LDG.E.128 R40, desc[UR4][R36.64] ;  /* 0x0000000424289981 */ /* 0x0000e2000c1e1d00 */
[----:B-1----:R-:W-:Y:S01]  /*07d0*/  @!P1 IMAD.WIDE.U32 R38, R39, 0x10, R18 ;  /* 0x0000001027269825 */ /* 0x002fe200078e0012 */
[----:B------:R-:W-:-:S06]  /*07e0*/  CS2R R18, SRZ ;  /* 0x0000000000127805 */ /* 0x000fcc000001ff00 */
[----:B------:R1:W3:Y:S01]  /*07f0*/  @!P1 LDG.E.128 R16, desc[UR4][R38.64] ;  /* 0x0000000426109981 */ /* 0x0002e2000c1e1d00 */
[----:B------:R-:W-:-:S05]  /*0800*/  @!P1 VIADD R44, R44, 0x80 ;  /* 0x000000802c2c9836 */ /* 0x000fca0000000000 */
[----:B------:R-:W-:Y:S01]  /*0810*/  ISETP.GE.AND P1, PT, R44, R0, PT ;  /* 0x000000002c00720c */ /* 0x000fe20003f26270 */
[----:B------:R-:W-:-:S05]  /*0820*/  VIADD R56, R3, 0x80 ;  /* 0x0000008003387836 */ /* 0x000fca0000000000 */
[----:B------:R-:W-:-:S07]  /*0830*/  ISETP.GE.AND P3, PT, R56, R0, PT ;  /* 0x000000003800720c */ /* 0x000fce0003f66270 */
[----:B------:R-:W-:Y:S01]  /*0840*/  @!P1 IMAD.IADD R51, R2, 0x1, R44 ;  /* 0x0000000102339824 */ /* 0x000fe200078e022c */
[----:B------:R-:W0:Y:S01]  /*0850*/  @!P1 LDC.64 R48, c[0x0][0x220] ;  /* 0x00008800ff309b82 */ /* 0x000e220000000a00 */
[----:B------:R-:W-:-:S05]  /*0860*/  @!P1 VIADD R44, R44, 0x80 ;  /* 0x000000802c2c9836 */ /* 0x000fca0000000000 */
[-C--:B------:R-:W-:Y:S01]  /*0870*/  ISETP.GE.AND P2, PT, R44, R0.reuse, PT ;  /* 0x000000002c00720c */ /* 0x080fe20003f46270 */
[----:B--2---:R-:W-:Y:S01]  /*0880*/  VIADD R5, R3, 0x100 ;  /* 0x0000010003057836 */ /* 0x004fe20000000000 */
[----:B------:R-:W2:Y:S04]  /*0890*/  @!P1 LDC.64 R46, c[0x0][0x228] ;  /* 0x00008a00ff2e9b82 */ /* 0x000ea80000000a00 */
[----:B------:R-:W-:Y:S02]  /*08a0*/  ISETP.GE.AND P4, PT, R5, R0, PT ;  /* 0x000000000500720c */ /* 0x000fe40003f86270 */
[----:B------:R-:W-:Y:S02]  /*08b0*/  CS2R R4, SRZ ;  /* 0x0000000000047805 */ /* 0x000fe4000001ff00 */
[----:B-----5:R-:W-:-:S03]  /*08c0*/  CS2R R6, SRZ ;  /* 0x0000000000067805 */ /* 0x020fc6000001ff00 */
[----:B------:R-:W-:Y:S02]  /*08d0*/  @!P2 IMAD.IADD R45, R2, 0x1, R44 ;  /* 0x00000001022da824 */ /* 0x000fe400078e022c */
[----:B------:R-:W-:Y:S02]  /*08e0*/  @!P2 VIADD R44, R44, 0x80 ;  /* 0x000000802c2ca836 */ /* 0x000fe40000000000 */
[----:B0-----:R-:W-:-:S04]  /*08f0*/  @!P1 IMAD.WIDE.U32 R48, R51, 0x10, R48 ;  /* 0x0000001033309825 */ /* 0x001fc800078e0030 */
[----:B--2---:R-:W-:Y:S01]  /*0900*/  @!P1 IMAD.WIDE.U32 R58, R51, 0x10, R46 ;  /* 0x00000010333a9825 */ /* 0x004fe200078e002e */
[-C--:B------:R-:W-:Y:S02]  /*0910*/  @!P3 DMUL R36, R10, R30.reuse ;  /* 0x0000001e0a24b228 */ /* 0x080fe40000000000 */
[----:B-1----:R-:W-:-:S06]  /*0920*/  @!P3 DMUL R38, R8, R30 ;  /* 0x0000001e0826b228 */ /* 0x002fcc0000000000 */
[-C--:B------:R-:W-:Y:S02]  /*0930*/  @!P3 DFMA R4, R8, R28.reuse, -R36 ;  /* 0x0000001c0804b22b */ /* 0x080fe40000000824 */
[----:B------:R-:W-:Y:S01]  /*0940*/  @!P3 DFMA R6, R10, R28, R38 ;  /* 0x0000001c0a06b22b */ /* 0x000fe20000000026 */
[----:B------:R-:W-:Y:S01]  /*0950*/  ISETP.GE.AND P3, PT, R44, R0, PT ;  /* 0x000000002c00720c */ /* 0x000fe20003f66270 */
[----:B------:R-:W0:Y:S01]  /*0960*/  @!P2 LDC.64 R38, c[0x0][0x220] ;  /* 0x00008800ff26ab82 */ /* 0x000e220000000a00 */
[----:B----4-:R-:W-:-:S07]  /*0970*/  @!P4 DMUL R30, R22, R26 ;  /* 0x0000001a161ec228 */ /* 0x010fce0000000000 */
[----:B------:R-:W1:Y:S01]  /*0980*/  @!P2 LDC.64 R36, c[0x0][0x228] ;  /* 0x00008a00ff24ab82 */ /* 0x000e620000000a00 */
[----:B------:R-:W-:Y:S01]  /*0990*/  @!P4 DMUL R28, R20, R26 ;  /* 0x0000001a141cc228 */ /* 0x000fe20000000000 */
[----:B------:R-:W-:Y:S01]  /*09a0*/  CS2R R8, SRZ ;  /* 0x0000000000087805 */ /* 0x000fe2000001ff00 */
[----:B---3--:R-:W-:Y:S01]  /*09b0*/  @!P0 DMUL R26, R34, R14 ;  /* 0x0000000e221a8228 */ /* 0x008fe20000000000 */
[----:B------:R-:W-:Y:S01]  /*09c0*/  CS2R R10, SRZ ;  /* 0x00000000000a7805 */ /* 0x000fe2000001ff00 */
[-C--:B------:R-:W-:Y:S01]  /*09d0*/  @!P4 DFMA R8, R20, R24.reuse, -R30 ;  /* 0x000000181408c22b */ /* 0x080fe2000000081e */
[----:B------:R-:W-:Y:S01]  /*09e0*/  @!P3 IMAD.IADD R54, R2, 0x1, R44 ;  /* 0x000000010236b824 */ /* 0x000fe200078e022c */
[----:B------:R-:W-:Y:S02]  /*09f0*/  CS2R R20, SRZ ;  /* 0x0000000000147805 */ /* 0x000fe4000001ff00 */
[----:B------:R-:W-:Y:S01]  /*0a00*/  @!P4 DFMA R10, R22, R24, R28 ;  /* 0x00000018160ac22b */ /* 0x000fe2000000001c */
[----:B------:R-:W-:Y:S01]  /*0a10*/  @!P3 VIADD R44, R44, 0x80 ;  /* 0x000000802c2cb836 */ /* 0x000fe20000000000 */
[----:B------:R-:W-:Y:S01]  /*0a20*/  CS2R R24, SRZ ;  /* 0x0000000000187805 */ /* 0x000fe2000001ff00 */
[----:B------:R-:W-:Y:S01]  /*0a30*/  @!P0 DFMA R20, R32, R12, -R26 ;  /* 0x0000000c2014822b */ /* 0x000fe2000000081a */
[----:B------:R-:W-:-:S02]  /*0a40*/  CS2R R30, SRZ ;  /* 0x00000000001e7805 */ /* 0x000fc4000001ff00 */
[----:B------:R-:W-:Y:S02]  /*0a50*/  CS2R R26, SRZ ;  /* 0x00000000001a7805 */ /* 0x000fe4000001ff00 */
[----:B------:R-:W-:Y:S02]  /*0a60*/  CS2R R28, SRZ ;  /* 0x00000000001c7805 */ /* 0x000fe4000001ff00 */
[-C--:B------:R-:W-:Y:S01]  /*0a70*/  ISETP.GE.AND P4, PT, R44, R0.reuse, PT ;  /* 0x000000002c00720c */ /* 0x080fe20003f86270 */
[----:B------:R-:W-:Y:S01]  /*0a80*/  @!P0 DMUL R14, R32, R14 ;  /* 0x0000000e200e8228 */ /* 0x000fe20000000000 */
[----:B------:R-:W2:Y:S01]  /*0a90*/  @!P3 LDC.64 R52, c[0x0][0x220] ;  /* 0x00008800ff34bb82 */ /* 0x000ea20000000a00 */
[----:B------:R-:W-:Y:S01]  /*0aa0*/  VIADD R33, R3, 0x180 ;  /* 0x0000018003217836 */ /* 0x000fe20000000000 */
[----:B------:R3:W4:Y:S04]  /*0ab0*/  @!P1 LDG.E.128 R24, desc[UR4][R48.64] ;  /* 0x0000000430189981 */ /* 0x000728000c1e1d00 */
[----:B------:R5:W4:Y:S01]  /*0ac0*/  @!P1 LDG.E.128 R28, desc[UR4][R58.64] ;  /* 0x000000043a1c9981 */ /* 0x000b22000c1e1d00 */
[----:B------:R-:W-:Y:S01]  /*0ad0*/  ISETP.GE.AND P5, PT, R33, R0, PT ;  /* 0x000000002100720c */ /* 0x000fe20003fa6270 */
[----:B------:R-:W2:Y:S01]  /*0ae0*/  @!P3 LDC.64 R46, c[0x0][0x228] ;  /* 0x00008a00ff2ebb82 */ /* 0x000ea20000000a00 */
[----:B------:R-:W-:Y:S01]  /*0af0*/  CS2R R22, SRZ ;  /* 0x0000000000167805 */ /* 0x000fe2000001ff00 */
[----:B------:R-:W-:Y:S01]  /*0b00*/  @!P0 DFMA R22, R34, R12, R14 ;  /* 0x0000000c2216822b */ /* 0x000fe2000000000e */
[----:B------:R-:W-:Y:S01]  /*0b10*/  CS2R R32, SRZ ;  /* 0x0000000000207805 */ /* 0x000fe2000001ff00 */
[----:B0-----:R-:W-:Y:S01]  /*0b20*/  @!P2 IMAD.WIDE.U32 R14, R45, 0x10, R38 ;  /* 0x000000102d0ea825 */ /* 0x001fe200078e0026 */
[----:B------:R-:W-:-:S02]  /*0b30*/  CS2R R34, SRZ ;  /* 0x0000000000227805 */ /* 0x000fc4000001ff00 */
[----:B------:R-:W-:Y:S01]  /*0b40*/  CS2R R38, SRZ ;  /* 0x0000000000267805 */ /* 0x000fe2000001ff00 */
[----:B-1----:R-:W-:Y:S01]  /*0b50*/  @!P2 IMAD.WIDE.U32 R12, R45, 0x10, R36 ;  /* 0x000000102d0ca825 */ /* 0x002fe200078e0024 */
[----:B------:R-:W-:Y:S01]  /*0b60*/  CS2R R36, SRZ ;  /* 0x0000000000247805 */ /* 0x000fe2000001ff00 */
[----:B------:R-:W0:Y:S01]  /*0b70*/  @!P4 LDC.64 R50, c[0x0][0x220] ;  /* 0x00008800ff32cb82 */ /* 0x000e220000000a00 */
[----:B------:R1:W4:Y:S07]  /*0b80*/  @!P2 LDG.E.128 R32, desc[UR4][R14.64] ;  /* 0x000000040e20a981 */ /* 0x00032e000c1e1d00 */
[----:B---3--:R-:W3:Y:S01]  /*0b90*/  @!P4 LDC.64 R48, c[0x0][0x228] ;  /* 0x00008a00ff30cb82 */ /* 0x008ee20000000a00 */
[----:B------:R2:W4:Y:S01]  /*0ba0*/  @!P2 LDG.E.128 R36, desc[UR4][R12.64] ;  /* 0x000000040c24a981 */ /* 0x000522000c1e1d00 */
[----:B-----5:R-:W-:-:S02]  /*0bb0*/  @!P5 DMUL R58, R18, R42 ;  /* 0x0000002a123ad228 */ /* 0x020fc40000000000 */
[----:B------:R-:W-:Y:S01]  /*0bc0*/  @!P5 DMUL R42, R16, R42 ;  /* 0x0000002a102ad228 */ /* 0x000fe20000000000 */
[----:B-1----:R-:W-:Y:S01]  /*0bd0*/  CS2R R14, SRZ ;  /* 0x00000000000e7805 */ /* 0x002fe2000001ff00 */
[----:B--2---:R-:W-:-:S04]  /*0be0*/  @!P3 IMAD.WIDE.U32 R52, R54, 0x10, R52 ;  /* 0x000000103634b825 */ /* 0x004fc800078e0034 */
[----:B------:R-:W-:Y:S01]  /*0bf0*/  @!P3 IMAD.WIDE.U32 R54, R54, 0x10, R46 ;  /* 0x000000103636b825 */ /* 0x000fe200078e002e */
[----:B------:R-:W-:Y:S01]  /*0c00*/  CS2R R12, SRZ ;  /* 0x00000000000c7805 */ /* 0x000fe2000001ff00 */
[-C--:B------:R-:W-:Y:S01]  /*0c10*/  @!P5 DFMA R14, R18, R40.reuse, R42 ;  /* 0x00000028120ed22b */ /* 0x080fe2000000002a */
[----:B------:R-:W-:Y:S01]  /*0c20*/  CS2R R46, SRZ ;  /* 0x00000000002e7805 */ /* 0x000fe2000001ff00 */
[----:B------:R-:W-:Y:S01]  /*0c30*/  @!P5 DFMA R12, R16, R40, -R58 ;  /* 0x00000028100cd22b */ /* 0x000fe2000000083a */
[----:B------:R-:W-:Y:S01]  /*0c40*/  @!P4 IMAD.IADD R19, R2, 0x1, R44 ;  /* 0x000000010213c824 */ /* 0x000fe200078e022c */
[----:B------:R-:W-:Y:S02]  /*0c50*/  CS2R R42, SRZ ;  /* 0x00000000002a7805 */ /* 0x000fe4000001ff00 */
[----:B------:R-:W-:Y:S02]  /*0c60*/  CS2R R40, SRZ ;  /* 0x0000000000287805 */ /* 0x000fe4000001ff00 */
[----:B------:R-:W-:Y:S01]  /*0c70*/  CS2R R44, SRZ ;  /* 0x00000000002c7805 */ /* 0x000fe2000001ff00 */
[----:B0-----:R-:W-:Y:S01]  /*0c80*/  @!P4 IMAD.WIDE.U32 R16, R19, 0x10, R50 ;  /* 0x000000101310c825 */ /* 0x001fe200078e0032 */
[----:B------:R-:W-:-:S02]  /*0c90*/  CS2R R50, SRZ ;  /* 0x0000000000327805 */ /* 0x000fc4000001ff00 */
[----:B------:R0:W2:Y:S01]  /*0ca0*/  @!P3 LDG.E.128 R40, desc[UR4][R52.64] ;  /* 0x000000043428b981 */ /* 0x0000a2000c1e1d00 */
[----:B---3--:R-:W-:Y:S01]  /*0cb0*/  @!P4 IMAD.WIDE.U32 R18, R19, 0x10, R48 ;  /* 0x000000101312c825 */ /* 0x008fe200078e0030 */
[----:B------:R-:W-:Y:S02]  /*0cc0*/  CS2R R48, SRZ ;  /* 0x0000000000307805 */ /* 0x000fe4000001ff00 */
[----:B------:R1:W2:Y:S04]  /*0cd0*/  @!P3 LDG.E.128 R44, desc[UR4][R54.64] ;  /* 0x00000004362cb981 */ /* 0x0002a8000c1e1d00 */
[----:B------:R3:W5:Y:S01]  /*0ce0*/  @!P4 LDG.E.128 R48, desc[UR4][R16.64] ;  /* 0x000000041030c981 */ /* 0x000762000c1e1d00 */
[----:B0-----:R-:W-:Y:S02]  /*0cf0*/  CS2R R52, SRZ ;  /* 0x0000000000347805 */ /* 0x001fe4000001ff00 */
[----:B-1----:R-:W-:-:S06]  /*0d00*/  CS2R R54, SRZ ;  /* 0x0000000000367805 */ /* 0x002fcc000001ff00 */
[----:B------:R0:W5:Y:S01]  /*0d10*/  @!P4 LDG.E.128 R52, desc[UR4][R18.64] ;  /* 0x000000041234c981 */ /* 0x000162000c1e1d00 */
[----:B------:R-:W-:-:S05]  /*0d20*/  VIADD R57, R3, 0x200 ;  /* 0x0000020003397836 */ /* 0x000fca0000000000 */
[----:B------:R-:W-:Y:S01]  /*0d30*/  ISETP.GE.AND P1, PT, R57, R0, PT ;  /* 0x000000003900720c */ /* 0x000fe20003f26270 */
[----:B------:R-:W-:Y:S01]  /*0d40*/  VIADD R57, R3, 0x280 ;  /* 0x0000028003397836 */ /* 0x000fe20000000000 */
[----:B---3--:R-:W-:-:S04]  /*0d50*/  CS2R R16, SRZ ;  /* 0x0000000000107805 */ /* 0x008fc8000001ff00 */
[----:B------:R-:W-:Y:S02]  /*0d60*/  ISETP.GE.AND P2, PT, R57, R0, PT ;  /* 0x000000003900720c */ /* 0x000fe40003f46270 */
[----:B0-----:R-:W-:Y:S01]  /*0d70*/  CS2R R18, SRZ ;  /* 0x0000000000127805 */ /* 0x001fe2000001ff00 */
[----:B------:R-:W-:Y:S04]  /*0d80*/  BSSY B0, `(.L_x_7174) ;  /* 0x000004c000007945 */ /* 0x000fe80003800000 */
[----:B------:R-:W-:Y:S01]  /*0d90*/  BSSY B1, `(.L_x_7175) ;  /* 0x0000044000017945 */ /* 0x000fe20003800000 */
[-C--:B----4-:R-:W-:Y:S02]  /*0da0*/  @!P1 DMUL R58, R30, R26.reuse ;  /* 0x0000001a1e3a9228 */ /* 0x090fe40000000000 */
[----:B------:R-:W-:-:S06]  /*0db0*/  @!P1 DMUL R26, R28, R26 ;  /* 0x0000001a1c1a9228 */ /* 0x000fcc0000000000 */
[-C--:B------:R-:W-:Y:S01]  /*0dc0*/  @!P1 DFMA R16, R28, R24.reuse, -R58 ;  /* 0x000000181c10922b */ /* 0x080fe2000000083a */
[----:B------:R-:W0:Y:S01]  /*0dd0*/  @!P0 LDC.64 R28, c[0x0][0x218] ;  /* 0x00008600ff1c8b82 */ /* 0x000e220000000a00 */
[----:B------:R-:W-:Y:S01]  /*0de0*/  @!P1 DFMA R18, R30, R24, R26 ;  /* 0x000000181e12922b */ /* 0x000fe2000000001a */
[----:B------:R-:W-:Y:S01]  /*0df0*/  CS2R R24, SRZ ;  /* 0x0000000000187805 */ /* 0x000fe2000001ff00 */
[----:B------:R-:W-:Y:S01]  /*0e00*/  @!P2 DMUL R26, R38, R34 ;  /* 0x00000022261aa228 */ /* 0x000fe20000000000 */
[----:B------:R-:W-:Y:S02]  /*0e10*/  VIADD R31, R3, 0x300 ;  /* 0x00000300031f7836 */ /* 0x000fe40000000000 */
[----:B------:R-:W-:-:S05]  /*0e20*/  @!P0 IMAD.IADD R59, R2, 0x1, R3 ;  /* 0x00000001023b8824 */ /* 0x000fca00078e0203 */
[C---:B------:R-:W-:Y:S01]  /*0e30*/  @!P2 DFMA R24, R36.reuse, R32, -R26 ;  /* 0x000000202418a22b */ /* 0x040fe2000000081a */
[----:B------:R-:W-:Y:S01]  /*0e40*/  VIADD R27, R3, 0x380 ;  /* 0x00000380031b7836 */ /* 0x000fe20000000000 */
[----:B------:R-:W-:Y:S01]  /*0e50*/  ISETP.GE.AND P1, PT, R31, R0, PT ;  /* 0x000000001f00720c */ /* 0x000fe20003f26270 */
[----:B------:R-:W-:-:S03]  /*0e60*/  @!P2 DMUL R34, R36, R34 ;  /* 0x000000222422a228 */ /* 0x000fc60000000000 */
[----:B------:R-:W-:Y:S01]  /*0e70*/  ISETP.GE.AND P3, PT, R27, R0, PT ;  /* 0x000000001b00720c */ /* 0x000fe20003f66270 */
[----:B0-----:R-:W-:-:S04]  /*0e80*/  @!P0 IMAD.WIDE.U32 R58, R59, 0x10, R28 ;  /* 0x000000103b3a8825 */ /* 0x001fc800078e001c */
[----:B------:R-:W-:Y:S01]  /*0e90*/  @!P0 IMAD.MOV.U32 R3, RZ, RZ, R56 ;  /* 0x000000ffff038224 */ /* 0x000fe200078e0038 */
[----:B------:R0:W-:Y:S01]  /*0ea0*/  @!P0 STG.E.128 desc[UR4][R58.64], R20 ;  /* 0x000000143a008986 */ /* 0x0001e2000c101d04 */
[----:B------:R-:W-:Y:S01]  /*0eb0*/  CS2R R26, SRZ ;  /* 0x00000000001a7805 */ /* 0x000fe2000001ff00 */
[----:B------:R-:W-:Y:S02]  /*0ec0*/  @!P2 DFMA R26, R38, R32, R34 ;  /* 0x00000020261aa22b */ /* 0x000fe40000000022 */
[----:B------:R-:W-:Y:S01]  /*0ed0*/  ISETP.GE.AND P0, PT, R3, R0, PT ;  /* 0x000000000300720c */ /* 0x000fe20003f06270 */
[-C--:B--2---:R-:W-:Y:S02]  /*0ee0*/  @!P1 DMUL R34, R46, R42.reuse ;  /* 0x0000002a2e229228 */ /* 0x084fe40000000000 */
[----:B------:R-:W-:Y:S01]  /*0ef0*/  @!P1 DMUL R42, R44, R42 ;  /* 0x0000002a2c2a9228 */ /* 0x000fe20000000000 */
[----:B------:R-:W-:Y:S02]  /*0f00*/  CS2R R28, SRZ ;  /* 0x00000000001c7805 */ /* 0x000fe4000001ff00 */
[----:B------:R-:W-:-:S02]  /*0f10*/  CS2R R30, SRZ ;  /* 0x00000000001e7805 */ /* 0x000fc4000001ff00 */
[----:B------:R-:W-:Y:S01]  /*0f20*/  CS2R R32, SRZ ;  /* 0x0000000000207805 */ /* 0x000fe2000001ff00 */
[----:B------:R-:W-:Y:S02]  /*0f30*/  @!P1 DFMA R28, R44, R40, -R34 ;  /* 0x000000282c1c922b */ /* 0x000fe40000000822 */
[-C--:B-----5:R-:W-:Y:S02]  /*0f40*/  @!P3 DMUL R36, R54, R50.reuse ;  /* 0x000000323624b228 */ /* 0x0a0fe40000000000 */
[----:B------:R-:W-:Y:S01]  /*0f50*/  @!P3 DMUL R50, R52, R50 ;  /* 0x000000323432b228 */ /* 0x000fe20000000000 */
[----:B------:R-:W-:Y:S01]  /*0f60*/  CS2R R34, SRZ ;  /* 0x0000000000227805 */ /* 0x000fe2000001ff00 */
[----:B------:R-:W-:-:S04]  /*0f70*/  @!P1 DFMA R30, R46, R40, R42 ;  /* 0x000000282e1e922b */ /* 0x000fc8000000002a */
        /* <DEDUP_REMOVED lines=15> */
.L_x_7176:
[----:B------:R-:W-:-:S13]  /*1070*/  ISETP.GE.AND P0, PT, R3, R0, PT ;  /* 0x000000000300720c */ /* 0x000fda0003f06270 */
[----:B------:R-:W-:Y:S05]  /*1080*/  @P0 BRA `(.L_x_7178) ;  /* 0x0000000000300947 */ /* 0x000fea0003800000 */
[----:B0-----:R-:W0:Y:S01]  /*1090*/  LDC.64 R4, c[0x0][0x218] ;  /* 0x00008600ff047b82 */ /* 0x001e220000000a00 */
[----:B------:R-:W-:Y:S02]  /*10a0*/  IMAD.IADD R7, R2, 0x1, R3 ;  /* 0x0000000102077824 */ /* 0x000fe400078e0203 */
[----:B------:R-:W-:Y:S02]  /*10b0*/  VIADD R3, R3, 0x80 ;  /* 0x0000008003037836 */ /* 0x000fe40000000000 */
[----:B0-----:R-:W-:-:S05]  /*10c0*/  IMAD.WIDE.U32 R4, R7, 0x10, R4 ;  /* 0x0000001007047825 */ /* 0x001fca00078e0004 */
[----:B------:R1:W-:Y:S02]  /*10d0*/  STG.E.128 desc[UR4][R4.64], R12 ;  /* 0x0000000c04007986 */ /* 0x0003e4000c101d04 */
.L_x_7177:
[----:B------:R-:W-:-:S13]  /*10e0*/  ISETP.GE.AND P0, PT, R3, R0, PT ;  /* 0x000000000300720c */ /* 0x000fda0003f06270 */
[----:B------:R-:W-:Y:S05]  /*10f0*/  @P0 BRA `(.L_x_7179) ;  /* 0x0000000000340947 */ /* 0x000fea0003800000 */
[----:B01----:R-:W0:Y:S01]  /*1100*/  LDC.64 R4, c[0x0][0x218] ;  /* 0x00008600ff047b82 */ /* 0x003e220000000a00 */
[----:B------:R-:W-:Y:S02]  /*1110*/  IMAD.IADD R7, R2, 0x1, R3 ;  /* 0x0000000102077824 */ /* 0x000fe400078e0203 */
[----:B------:R-:W-:Y:S02]  /*1120*/  VIADD R3, R3, 0x80 ;  /* 0x0000008003037836 */ /* 0x000fe40000000000 */
[----:B0-----:R-:W-:-:S05]  /*1130*/  IMAD.WIDE.U32 R4, R7, 0x10, R4 ;  /* 0x0000001007047825 */ /* 0x001fca00078e0004 */
[----:B------:R1:W-:Y:S02]  /*1140*/  STG.E.128 desc[UR4][R4.64], R16 ;  /* 0x0000001004007986 */ /* 0x0003e4000c101d04 */
.L_x_7178:
        /* <DEDUP_REMOVED lines=8> */
.L_x_7179:
[----:B------:R-:W-:Y:S05]  /*11d0*/  BSYNC B1 ;  /* 0x0000000000017941 */ /* 0x000fea0003800000 */
.L_x_7175:
[----:B------:R-:W-:-:S13]  /*11e0*/  ISETP.GE.AND P0, PT, R3, R0, PT ;  /* 0x000000000300720c */ /* 0x000fda0003f06270 */
[----:B012---:R-:W0:Y:S01]  /*11f0*/  @!P0 LDC.64 R4, c[0x0][0x218] ;  /* 0x00008600ff048b82 */ /* 0x007e220000000a00 */
[----:B------:R-:W-:Y:S02]  /*1200*/  @!P0 IMAD.IADD R7, R2, 0x1, R3 ;  /* 0x0000000102078824 */ /* 0x000fe400078e0203 */
[----:B------:R-:W-:Y:S02]  /*1210*/  @!P0 VIADD R3, R3, 0x80 ;  /* 0x0000008003038836 */ /* 0x000fe40000000000 */
[----:B0-----:R-:W-:-:S05]  /*1220*/  @!P0 IMAD.WIDE.U32 R4, R7, 0x10, R4 ;  /* 0x0000001007048825 */ /* 0x001fca00078e0004 */
[----:B------:R2:W-:Y:S02]  /*1230*/  @!P0 STG.E.128 desc[UR4][R4.64], R28 ;  /* 0x0000001c04008986 */ /* 0x0005e4000c101d04 */
.L_x_7180:
[----:B------:R-:W-:Y:S05]  /*1240*/  BSYNC B0 ;  /* 0x0000000000007941 */ /* 0x000fea0003800000 */
.L_x_7174:
        /* <DEDUP_REMOVED lines=8> */
.L_x_7181:
        /* <DEDUP_REMOVED lines=11> */
.L_x_17275:


//--------------------- .text._ZN2at6native18elementwise_kernelILi128ELi4EZNS0_15gpu_kernel_implINS0_13AUnaryFunctorIfffNS0_15binary_internal10MulFunctorIfEEEEEEvRNS_18TensorIteratorBaseERKT_EUliE_EEviT1_ --------------------------
	.section	.text._ZN2at6native18elementwise_kernelILi128ELi4EZNS0_15gpu_kernel_implINS0_13AUnaryFunctorIfffNS0_15binary_internal10MulFunctorIfEEEEEEvRNS_18TensorIteratorBaseERKT_EUliE_EEviT1_,"ax",@progbits
	.align	128
        .global         _ZN2at6native18elementwise_kernelILi128ELi4EZNS0_15gpu_kernel_implINS0_13AUnaryFunctorIfffNS0_15binary_internal10MulFunctorIfEEEEEEvRNS_18TensorIteratorBaseERKT_EUliE_EEviT1_
        .type           _ZN2at6native18elementwise_kernelILi128ELi4EZNS0_15gpu_kernel_implINS0_13AUnaryFunctorIfffNS0_15binary_internal10MulFunctorIfEEEEEEvRNS_18TensorIteratorBaseERKT_EUliE_EEviT1_,@function
        .size           _ZN2at6native18elementwise_kernelILi128ELi4EZNS0_15gpu_kernel_implINS0_13AUnaryFunctorIfffNS0_15binary_internal10MulFunctorIfEEEEEEvRNS_18TensorIteratorBaseERKT_EUliE_EEviT1_,(.L_x_17276 - _ZN2at6native18elementwise_kernelILi128ELi4EZNS0_15gpu_kernel_implINS0_13AUnaryFunctorIfffNS0_15binary_internal10MulFunctorIfEEEEEEvRNS_18TensorIteratorBaseERKT_EUliE_EEviT1_)
        .other          _ZN2at6native18elementwise_kernelILi128ELi4EZNS0_15gpu_kernel_implINS0_13AUnaryFunctorIfffNS0_15binary_internal10MulFunctorIfEEEEEEvRNS_18TensorIteratorBaseERKT_EUliE_EEviT1_,@"STO_CUDA_ENTRY STV_DEFAULT"
_ZN2at6native18elementwise_kernelILi128ELi4EZNS0_15gpu_kernel_implINS0_13AUnaryFunctorIfffNS0_15binary_internal10MulFunctorIfEEEEEEvRNS_18TensorIteratorBaseERKT_EUliE_EEviT1_:
.text._ZN2at6native18elementwise_kernelILi128ELi4EZNS0_15gpu_kernel_implINS0_13AUnaryFunctorIfffNS0_15binary_internal10MulFunctorIfEEEEEEvRNS_18TensorIteratorBaseERKT_EUliE_EEviT1_:
        /* <DEDUP_REMOVED lines=314> */
.L_x_7184:
        /* <DEDUP_REMOVED lines=20> */
[----:B--2---:R-:W0:Y:S01]  /*14e0*/  I2F.S16 R0, R0 ;  /* 0x0000000000007306 */ /* 0x004e220000101400 */
[----:B------:R-:W-:Y:S05]  /*14f0*/  BRA `(.L_x_7191) ;  /* 0x0000000c00387947 */ /* 0x000fea0003800000 */
.L_x_7189:
[----:B------:R-:W2:Y:S02]  /*1500*/  LDG.E.U8 R0, desc[UR36][R2.64] ;  /* 0x0000002402007981 */ /* 0x000ea4000c1e1100 */
[----:B--2---:R-:W-:Y:S01]  /*1510*/  I2FP.F32.U32 R0, R0 ;  /* 0x0000000000007245 */ /* 0x004fe20000201000 */
[----:B------:R-:W-:Y:S06]  /*1520*/  BRA `(.L_x_7191) ;  /* 0x0000000c002c7947 */ /* 0x000fec0003800000 */
.L_x_7188:
[----:B------:R-:W-:-:S13]  /*1530*/  ISETP.NE.AND P0, PT, R4, 0x2, PT ;  /* 0x000000020400780c */ /* 0x000fda0003f05270 */
[----:B------:R-:W-:Y:S05]  /*1540*/  @!P0 BRA `(.L_x_7192) ;  /* 0x0000000000288947 */ /* 0x000fea0003800000 */
[----:B------:R-:W-:-:S13]  /*1550*/  ISETP.NE.AND P0, PT, R4, 0x3, PT ;  /* 0x000000030400780c */ /* 0x000fda0003f05270 */
[----:B------:R-:W-:Y:S05]  /*1560*/  @!P0 BRA `(.L_x_7193) ;  /* 0x0000000000148947 */ /* 0x000fea0003800000 */
[----:B------:R-:W-:-:S13]  /*1570*/  ISETP.NE.AND P0, PT, R4, 0x4, PT ;  /* 0x000000040400780c */ /* 0x000fda0003f05270 */
[----:B------:R-:W-:Y:S05]  /*1580*/  @P0 BRA `(.L_x_7190) ;  /* 0x0000000800b80947 */ /* 0x000fea0003800000 */
[----:B------:R-:W2:Y:S02]  /*1590*/  LDG.E.64 R2, desc[UR36][R2.64] ;  /* 0x0000002402027981 */ /* 0x000ea4000c1e1b00 */
[----:B--2---:R4:W0:Y:S01]  /*15a0*/  I2F.S64 R0, R2 ;  /* 0x0000000200007312 */ /* 0x0048220000301400 */
[----:B------:R-:W-:Y:S05]  /*15b0*/  BRA `(.L_x_7191) ;  /* 0x0000000c00087947 */ /* 0x000fea0003800000 */
.L_x_7193:
[----:B------:R-:W2:Y:S02]  /*15c0*/  LDG.E R0, desc[UR36][R2.64] ;  /* 0x0000002402007981 */ /* 0x000ea4000c1e1900 */
[----:B--2---:R-:W-:Y:S01]  /*15d0*/  I2FP.F32.S32 R0, R0 ;  /* 0x0000000000007245 */ /* 0x004fe20000201400 */
[----:B------:R-:W-:Y:S06]  /*15e0*/  BRA `(.L_x_7191) ;  /* 0x0000000800fc7947 */ /* 0x000fec0003800000 */
.L_x_7192:
[----:B------:R-:W2:Y:S02]  /*15f0*/  LDG.E.U16 R0, desc[UR36][R2.64] ;  /* 0x0000002402007981 */ /* 0x000ea4000c1e1500 */
[----:B--2---:R-:W0:Y:S01]  /*1600*/  I2F.S16 R0, R0 ;  /* 0x0000000000007306 */ /* 0x004e220000101400 */
[----:B------:R-:W-:Y:S05]  /*1610*/  BRA `(.L_x_7191) ;  /* 0x0000000800f07947 */ /* 0x000fea0003800000 */
.L_x_7187:
[----:B------:R-:W-:-:S13]  /*1620*/  ISETP.GT.AND P0, PT, R4, 0x6, PT ;  /* 0x000000060400780c */ /* 0x000fda0003f04270 */
[----:B------:R-:W-:Y:S05]  /*1630*/  @P0 BRA `(.L_x_7194) ;  /* 0x0000000000240947 */ /* 0x000fea0003800000 */
[----:B------:R-:W-:-:S13]  /*1640*/  ISETP.NE.AND P0, PT, R4, 0x5, PT ;  /* 0x000000050400780c */ /* 0x000fda0003f05270 */
[----:B------:R-:W-:Y:S05]  /*1650*/  @!P0 BRA `(.L_x_7195) ;  /* 0x0000000000108947 */ /* 0x000fea0003800000 */
[----:B------:R-:W-:-:S13]  /*1660*/  ISETP.NE.AND P0, PT, R4, 0x6, PT ;  /* 0x000000060400780c */ /* 0x000fda0003f05270 */
[----:B------:R-:W-:Y:S05]  /*1670*/  @P0 BRA `(.L_x_7190) ;  /* 0x00000008007c0947 */ /* 0x000fea0003800000 */
[----:B------:R2:W5:Y:S01]  /*1680*/  LDG.E R0, desc[UR36][R2.64] ;  /* 0x0000002402007981 */ /* 0x000562000c1e1900 */
[----:B------:R-:W-:Y:S05]  /*1690*/  BRA `(.L_x_7191) ;  /* 0x0000000800d07947 */ /* 0x000fea0003800000 */
.L_x_7195:
[----:B------:R-:W2:Y:S02]  /*16a0*/  LDG.E.U16 R0, desc[UR36][R2.64] ;  /* 0x0000002402007981 */ /* 0x000ea4000c1e1500 */
[----:B--2---:R-:W-:Y:S01]  /*16b0*/  HADD2.F32 R0, -RZ, R0.H0_H0 ;  /* 0x20000000ff007230 */ /* 0x004fe20000004100 */
[----:B------:R-:W-:Y:S06]  /*16c0*/  BRA `(.L_x_7191) ;  /* 0x0000000800c47947 */ /* 0x000fec0003800000 */
.L_x_7194:
[----:B------:R-:W-:-:S13]  /*16d0*/  ISETP.NE.AND P0, PT, R4, 0x7, PT ;  /* 0x000000070400780c */ /* 0x000fda0003f05270 */
[----:B------:R-:W-:Y:S05]  /*16e0*/  @!P0 BRA `(.L_x_7196) ;  /* 0x0000000000248947 */ /* 0x000fea0003800000 */
[----:B------:R-:W-:-:S13]  /*16f0*/  ISETP.NE.AND P0, PT, R4, 0x8, PT ;  /* 0x000000080400780c */ /* 0x000fda0003f05270 */
[----:B------:R-:W-:Y:S05]  /*1700*/  @!P0 BRA `(.L_x_7197) ;  /* 0x0000000000108947 */ /* 0x000fea0003800000 */
[----:B------:R-:W-:-:S13]  /*1710*/  ISETP.NE.AND P0, PT, R4, 0x9, PT ;  /* 0x000000090400780c */ /* 0x000fda0003f05270 */
[----:B------:R-:W-:Y:S05]  /*1720*/  @P0 BRA `(.L_x_7190) ;  /* 0x0000000800500947 */ /* 0x000fea0003800000 */
[----:B------:R3:W5:Y:S01]  /*1730*/  LDG.E R0, desc[UR36][R2.64] ;  /* 0x0000002402007981 */ /* 0x000762000c1e1900 */
[----:B------:R-:W-:Y:S05]  /*1740*/  BRA `(.L_x_7191) ;  /* 0x0000000800a47947 */ /* 0x000fea0003800000 */
.L_x_7197:
[----:B------:R-:W2:Y:S02]  /*1750*/  LDG.E.U16 R0, desc[UR36][R2.64] ;  /* 0x0000002402007981 */ /* 0x000ea4000c1e1500 */
[----:B--2---:R-:W-:Y:S01]  /*1760*/  HADD2.F32 R0, -RZ, R0.H0_H0 ;  /* 0x20000000ff007230 */ /* 0x004fe20000004100 */
[----:B------:R-:W-:Y:S06]  /*1770*/  BRA `(.L_x_7191) ;  /* 0x0000000800987947 */ /* 0x000fec0003800000 */
.L_x_7196:
[----:B------:R-:W2:Y:S01]  /*1780*/  LDG.E.64 R2, desc[UR36][R2.64] ;  /* 0x0000002402027981 */ /* 0x000ea2000c1e1b00 */
[----:B------:R-:W-:Y:S01]  /*1790*/  UMOV UR4, 0xf0000000 ;  /* 0xf000000000047882 */ /* 0x000fe20000000000 */
[----:B------:R-:W-:Y:S01]  /*17a0*/  UMOV UR5, 0x380fffff ;  /* 0x380fffff00057882 */ /* 0x000fe20000000000 */
[----:B--2---:R-:W0:Y:S01]  /*17b0*/  F2F.F32.F64 R0, R2 ;  /* 0x0000000200007310 */ /* 0x004e220000301000 */
[----:B------:R-:W-:-:S14]  /*17c0*/  DSETP.GEU.AND P0, PT, |R2|, UR4, PT ;  /* 0x0000000402007e2a */ /* 0x000fdc000bf0e200 */
[----:B0-----:R-:W-:Y:S01]  /*17d0*/  @!P0 FMUL R0, R0, 1.175494350822287508e-38 ;  /* 0x0080000000008820 */ /* 0x001fe20000400000 */
[----:B------:R-:W-:Y:S06]  /*17e0*/  BRA `(.L_x_7191) ;  /* 0x00000008007c7947 */ /* 0x000fec0003800000 */
.L_x_7186:
        /* <DEDUP_REMOVED lines=10> */
[----:B------:R-:W-:Y:S01]  /*1890*/  FSEL R0, RZ, 1, !P0 ;  /* 0x3f800000ff007808 */ /* 0x000fe20004000000 */
[----:B------:R-:W-:Y:S08]  /*18a0*/  BRA `(.L_x_7191) ;  /* 0x00000008004c7947 */ /* 0x000ff00003800000 */
.L_x_7200:
[----:B------:R-:W2:Y:S01]  /*18b0*/  LDG.E.64 R2, desc[UR36][R2.64] ;  /* 0x0000002402027981 */ /* 0x000ea2000c1e1b00 */
[----:B------:R-:W-:Y:S01]  /*18c0*/  UMOV UR4, 0xf0000000 ;  /* 0xf000000000047882 */ /* 0x000fe20000000000 */
[----:B------:R-:W-:Y:S01]  /*18d0*/  UMOV UR5, 0x380fffff ;  /* 0x380fffff00057882 */ /* 0x000fe20000000000 */
[----:B--2---:R-:W0:Y:S01]  /*18e0*/  F2F.F32.F64 R0, R2 ;  /* 0x0000000200007310 */ /* 0x004e220000301000 */
[----:B------:R-:W-:-:S14]  /*18f0*/  DSETP.GEU.AND P0, PT, |R2|, UR4, PT ;  /* 0x0000000402007e2a */ /* 0x000fdc000bf0e200 */
[----:B0-----:R-:W-:Y:S01]  /*1900*/  @!P0 FMUL R0, R0, 1.175494350822287508e-38 ;  /* 0x0080000000008820 */ /* 0x001fe20000400000 */
[----:B------:R-:W-:Y:S06]  /*1910*/  BRA `(.L_x_7191) ;  /* 0x0000000800307947 */ /* 0x000fec0003800000 */
.L_x_7199:
        /* <DEDUP_REMOVED lines=24> */
[----:B------:R-:W-:Y:S01]  /*1aa0*/  LOP3.LUT R0, R5, 0x80000000, R0, 0xf8, !PT ;  /* 0x8000000005007812 */ /* 0x000fe200078ef800 */
[----:B------:R-:W-:Y:S06]  /*1ab0*/  BRA `(.L_x_7191) ;  /* 0x0000000400c87947 */ /* 0x000fec0003800000 */
.L_x_7202:
        /* <DEDUP_REMOVED lines=13> */
.L_x_7201:
[----:B------:R-:W2:Y:S02]  /*1b90*/  LDG.E.U16 R0, desc[UR36][R2.64] ;  /* 0x0000002402007981 */ /* 0x000ea4000c1e1500 */
[----:B--2---:R-:W-:Y:S01]  /*1ba0*/  IMAD.U32 R0, R0, 0x10000, RZ ;  /* 0x0001000000007824 */ /* 0x004fe200078e00ff */
[----:B------:R-:W-:Y:S06]  /*1bb0*/  BRA `(.L_x_7191) ;  /* 0x0000000400887947 */ /* 0x000fec0003800000 */
.L_x_7198:
        /* <DEDUP_REMOVED lines=9> */
[----:B--2---:R-:W-:Y:S01]  /*1c50*/  I2FP.F32.U32 R0, R0 ;  /* 0x0000000000007245 */ /* 0x004fe20000201000 */
[----:B------:R-:W-:Y:S06]  /*1c60*/  BRA `(.L_x_7191) ;  /* 0x00000004005c7947 */ /* 0x000fec0003800000 */
.L_x_7205:
[----:B------:R-:W2:Y:S01]  /*1c70*/  LDG.E.U8 R2, desc[UR36][R2.64] ;  /* 0x0000002402027981 */ /* 0x000ea2000c1e1100 */
        /* <DEDUP_REMOVED lines=19> */
.L_x_7207:
[----:B------:R-:W-:Y:S05]  /*1db0*/  BSYNC B0 ;  /* 0x0000000000007941 */ /* 0x000fea0003800000 */
.L_x_7206:
[----:B------:R-:W-:Y:S01]  /*1dc0*/  LEA R3, R0, 0x3b800000, 0x17 ;  /* 0x3b80000000037811 */ /* 0x000fe200078eb8ff */
[----:B------:R-:W-:-:S05]  /*1dd0*/  IMAD.SHL.U32 R0, R2, 0x100000, RZ ;  /* 0x0010000002007824 */ /* 0x000fca00078e00ff */
[----:B------:R-:W-:Y:S01]  /*1de0*/  LOP3.LUT R0, R3, R0, R4, 0xfe, !PT ;  /* 0x0000000003007212 */ /* 0x000fe200078efe04 */
[----:B------:R-:W-:Y:S06]  /*1df0*/  BRA `(.L_x_7191) ;  /* 0x0000000000f87947 */ /* 0x000fec0003800000 */
.L_x_7204:
        /* <DEDUP_REMOVED lines=20> */
.L_x_7209:
[----:B------:R-:W-:Y:S05]  /*1f40*/  BSYNC B0 ;  /* 0x0000000000007941 */ /* 0x000fea0003800000 */
.L_x_7208:
[----:B------:R-:W-:Y:S01]  /*1f50*/  LEA R3, R0, 0x37800000, 0x17 ;  /* 0x3780000000037811 */ /* 0x000fe200078eb8ff */
[----:B------:R-:W-:-:S05]  /*1f60*/  IMAD.SHL.U32 R0, R2, 0x200000, RZ ;  /* 0x0020000002007824 */ /* 0x000fca00078e00ff */
[----:B------:R-:W-:Y:S01]  /*1f70*/  LOP3.LUT R0, R3, R0, R4, 0xfe, !PT ;  /* 0x0000000003007212 */ /* 0x000fe200078efe04 */
[----:B------:R-:W-:Y:S06]  /*1f80*/  BRA `(.L_x_7191) ;  /* 0x0000000000947947 */ /* 0x000fec0003800000 */
.L_x_7203:
[----:B------:R-:W-:-:S13]  /*1f90*/  ISETP.NE.AND P0, PT, R4, 0x1c, PT ;  /* 0x0000001c0400780c */ /* 0x000fda0003f05270 */
[----:B------:R-:W-:Y:S05]  /*1fa0*/  @!P0 BRA `(.L_x_7210) ;  /* 0x0000000000848947 */ /* 0x000fea0003800000 */
[----:B------:R-:W-:-:S13]  /*1fb0*/  ISETP.NE.AND P0, PT, R4, 0x1d, PT ;  /* 0x0000001d0400780c */ /* 0x000fda0003f05270 */
[----:B------:R-:W-:Y:S05]  /*1fc0*/  @!P0 BRA `(.L_x_7211) ;  /* 0x0000000000708947 */ /* 0x000fea0003800000 */
[----:B------:R-:W-:-:S13]  /*1fd0*/  ISETP.NE.AND P0, PT, R4, 0x2c, PT ;  /* 0x0000002c0400780c */ /* 0x000fda0003f05270 */
[----:B------:R-:W-:Y:S05]  /*1fe0*/  @P0 BRA `(.L_x_7190) ;  /* 0x0000000000200947 */ /* 0x000fea0003800000 */
[----:B------:R-:W2:Y:S01]  /*1ff0*/  LDG.E.U8 R2, desc[UR36][R2.64] ;  /* 0x0000002402027981 */ /* 0x000ea2000c1e1100 */
[----:B------:R-:W-:Y:S01]  /*2000*/  IMAD.MOV.U32 R0, RZ, RZ, 0x400000 ;  /* 0x00400000ff007424 */ /* 0x000fe200078e00ff */
[----:B--2---:R-:W-:-:S13]  /*2010*/  ISETP.NE.AND P0, PT, R2, RZ, PT ;  /* 0x000000ff0200720c */ /* 0x004fda0003f05270 */
[----:B------:R-:W-:Y:S05]  /*2020*/  @!P0 BRA `(.L_x_7191) ;  /* 0x00000000006c8947 */ /* 0x000fea0003800000 */
[----:B------:R-:W-:-:S13]  /*2030*/  ISETP.NE.AND P0, PT, R2, 0xff, PT ;  /* 0x000000ff0200780c */ /* 0x000fda0003f05270 */
[----:B------:R-:W-:Y:S02]  /*2040*/  @!P0 IMAD.MOV.U32 R0, RZ, RZ, 0x7f800001 ;  /* 0x7f800001ff008424 */ /* 0x000fe400078e00ff */
[----:B------:R-:W-:Y:S01]  /*2050*/  @P0 IMAD.SHL.U32 R0, R2, 0x800000, RZ ;  /* 0x0080000002000824 */ /* 0x000fe200078e00ff */
[----:B------:R-:W-:Y:S06]  /*2060*/  BRA `(.L_x_7191) ;  /* 0x00000000005c7947 */ /* 0x000fec0003800000 */
.L_x_7190:
        /* <DEDUP_REMOVED lines=16> */
.L_x_7212:
[----:B------:R-:W-:Y:S01]  /*2170*/  IMAD.MOV.U32 R0, RZ, RZ, RZ ;  /* 0x000000ffff007224 */ /* 0x000fe200078e00ff */
[----:B------:R-:W-:Y:S06]  /*2180*/  BRA `(.L_x_7191) ;  /* 0x0000000000147947 */ /* 0x000fec0003800000 */
.L_x_7211:
[----:B------:R-:W2:Y:S02]  /*2190*/  LDG.E.64 R2, desc[UR36][R2.64] ;  /* 0x0000002402027981 */ /* 0x000ea4000c1e1b00 */
[----:B--2---:R0:W1:Y:S01]  /*21a0*/  I2F.U64 R0, R2 ;  /* 0x0000000200007312 */ /* 0x0040620000301000 */
[----:B------:R-:W-:Y:S05]  /*21b0*/  BRA `(.L_x_7191) ;  /* 0x0000000000087947 */ /* 0x000fea0003800000 */
.L_x_7210:
[----:B------:R-:W2:Y:S02]  /*21c0*/  LDG.E R0, desc[UR36][R2.64] ;  /* 0x0000002402007981 */ /* 0x000ea4000c1e1900 */
[----:B--2---:R-:W-:-:S07]  /*21d0*/  I2FP.F32.U32 R0, R0 ;  /* 0x0000000000007245 */ /* 0x004fce0000201000 */
.L_x_7191:
[----:B------:R-:W-:Y:S05]  /*21e0*/  BSYNC B6 ;  /* 0x0000000000067941 */ /* 0x000fea0003800000 */
.L_x_7185:
[----:B------:R-:W0:Y:S01]  /*21f0*/  LDC.U8 R4, c[0x0][0x428] ;  /* 0x00010a00ff047b82 */ /* 0x000e220000000000 */
[----:B------:R-:W-:Y:S02]  /*2200*/  ULDC UR4, c[0x0][0x424] ;  /* 0x0001090000047ab9 */ /* 0x000fe40000000800 */
[----:B012345:R-:W-:Y:S01]  /*2210*/  FMUL.FTZ R2, R0, UR4 ;  /* 0x0000000400027c20 */ /* 0x03ffe20008410000 */
        /* <DEDUP_REMOVED lines=14> */
.L_x_7216:
[----:B------:R-:W0:Y:S02]  /*2300*/  F2I.S64.TRUNC R2, R2 ;  /* 0x0000000200027311 */ /* 0x000e24000020d900 */
[----:B0-----:R-:W-:-:S05]  /*2310*/  IMAD.MOV.U32 R5, RZ, RZ, R2 ;  /* 0x000000ffff057224 */ /* 0x001fca00078e0002 */
[----:B------:R0:W-:Y:S01]  /*2320*/  STG.E.U8 desc[UR36][R16.64], R5 ;  /* 0x0000000510007986 */ /* 0x0001e2000c101124 */
[----:B------:R-:W-:Y:S05]  /*2330*/  BRA `(.L_x_7218) ;  /* 0x0000000c00407947 */ /* 0x000fea0003800000 */
.L_x_7215:
        /* <DEDUP_REMOVED lines=9> */
.L_x_7220:
[----:B------:R-:W0:Y:S02]  /*23d0*/  F2I.FTZ.TRUNC.NTZ R3, R2 ;  /* 0x0000000200037305 */ /* 0x000e24000021f100 */
[----:B0-----:R0:W-:Y:S01]  /*23e0*/  STG.E desc[UR36][R16.64], R3 ;  /* 0x0000000310007986 */ /* 0x0011e2000c101924 */
[----:B------:R-:W-:Y:S05]  /*23f0*/  BRA `(.L_x_7218) ;  /* 0x0000000c00107947 */ /* 0x000fea0003800000 */
.L_x_7219:
[----:B------:R-:W0:Y:S02]  /*2400*/  F2I.FTZ.TRUNC.NTZ R3, R2 ;  /* 0x0000000200037305 */ /* 0x000e24000021f100 */
[----:B0-----:R0:W-:Y:S01]  /*2410*/  STG.E.U16 desc[UR36][R16.64], R3 ;  /* 0x0000000310007986 */ /* 0x0011e2000c101524 */
[----:B------:R-:W-:Y:S05]  /*2420*/  BRA `(.L_x_7218) ;  /* 0x0000000c00047947 */ /* 0x000fea0003800000 */
.L_x_7214:
        /* <DEDUP_REMOVED lines=8> */
.L_x_7222:
[----:B------:R-:W-:-:S05]  /*24b0*/  F2FP.F16.F32.PACK_AB R2, RZ, R2 ;  /* 0x00000002ff02723e */ /* 0x000fca00000000ff */
[----:B------:R0:W-:Y:S01]  /*24c0*/  STG.E.U16 desc[UR36][R16.64], R2 ;  /* 0x0000000210007986 */ /* 0x0001e2000c101524 */
[----:B------:R-:W-:Y:S05]  /*24d0*/  BRA `(.L_x_7218) ;  /* 0x0000000800d87947 */ /* 0x000fea0003800000 */
.L_x_7221:
        /* <DEDUP_REMOVED lines=9> */
.L_x_7224:
[----:B------:R-:W-:-:S04]  /*2570*/  F2FP.F16.F32.PACK_AB R3, RZ, R2 ;  /* 0x00000002ff03723e */ /* 0x000fc800000000ff */
[----:B------:R-:W-:-:S05]  /*2580*/  PRMT R3, R3, 0x5410, RZ ;  /* 0x0000541003037816 */ /* 0x000fca00000000ff */
[----:B------:R0:W-:Y:S01]  /*2590*/  STG.E desc[UR36][R16.64], R3 ;  /* 0x0000000310007986 */ /* 0x0001e2000c101924 */
[----:B------:R-:W-:Y:S05]  /*25a0*/  BRA `(.L_x_7218) ;  /* 0x0000000800a47947 */ /* 0x000fea0003800000 */
.L_x_7223:
[----:B------:R-:W-:-:S06]  /*25b0*/  FMUL.FTZ R2, R2, 1 ;  /* 0x3f80000002027820 */ /* 0x000fcc0000410000 */
[----:B------:R-:W0:Y:S02]  /*25c0*/  F2F.F64.F32 R2, R2 ;  /* 0x0000000200027310 */ /* 0x000e240000201800 */
[----:B0-----:R0:W-:Y:S01]  /*25d0*/  STG.E.64 desc[UR36][R16.64], R2 ;  /* 0x0000000210007986 */ /* 0x0011e2000c101b24 */
[----:B------:R-:W-:Y:S05]  /*25e0*/  BRA `(.L_x_7218) ;  /* 0x0000000800947947 */ /* 0x000fea0003800000 */
.L_x_7213:
        /* <DEDUP_REMOVED lines=8> */
[----:B------:R-:W-:-:S04]  /*2670*/  FSETP.NEU.FTZ.AND P0, PT, R2, RZ, PT ;  /* 0x000000ff0200720b */ /* 0x000fc80003f1d000 */
[----:B------:R-:W-:-:S05]  /*2680*/  SEL R3, RZ, 0x1, !P0 ;  /* 0x00000001ff037807 */ /* 0x000fca0004000000 */
[----:B------:R0:W-:Y:S01]  /*2690*/  STG.E.U8 desc[UR36][R16.64], R3 ;  /* 0x0000000310007986 */ /* 0x0001e2000c101124 */
[----:B------:R-:W-:Y:S05]  /*26a0*/  BRA `(.L_x_7218) ;  /* 0x0000000800647947 */ /* 0x000fea0003800000 */
.L_x_7227:
[----:B------:R-:W-:Y:S01]  /*26b0*/  FMUL.FTZ R4, R2, 1 ;  /* 0x3f80000002047820 */ /* 0x000fe20000410000 */
[----:B------:R-:W-:-:S05]  /*26c0*/  CS2R R6, SRZ ;  /* 0x0000000000067805 */ /* 0x000fca000001ff00 */
[----:B------:R-:W0:Y:S02]  /*26d0*/  F2F.F64.F32 R4, R4 ;  /* 0x0000000400047310 */ /* 0x000e240000201800 */
[----:B0-----:R0:W-:Y:S01]  /*26e0*/  STG.E.128 desc[UR36][R16.64], R4 ;  /* 0x0000000410007986 */ /* 0x0011e2000c101d24 */
[----:B------:R-:W-:Y:S05]  /*26f0*/  BRA `(.L_x_7218) ;  /* 0x0000000800507947 */ /* 0x000fea0003800000 */
.L_x_7226:
        /* <DEDUP_REMOVED lines=20> */
.L_x_7231:
[----:B------:R-:W-:Y:S05]  /*2840*/  BSYNC B0 ;  /* 0x0000000000007941 */ /* 0x000fea0003800000 */
.L_x_7230:
[----:B------:R-:W-:-:S05]  /*2850*/  LOP3.LUT R5, R0, R5, RZ, 0xfc, !PT ;  /* 0x0000000500057212 */ /* 0x000fca00078efcff */
[----:B------:R0:W-:Y:S01]  /*2860*/  STG.E.U8 desc[UR36][R16.64], R5 ;  /* 0x0000000510007986 */ /* 0x0001e2000c101124 */
[----:B------:R-:W-:Y:S05]  /*2870*/  BRA `(.L_x_7218) ;  /* 0x0000000400f07947 */ /* 0x000fea0003800000 */
.L_x_7229:
        /* <DEDUP_REMOVED lines=12> */
.L_x_7233:
[----:B------:R-:W-:Y:S01]  /*2940*/  IMAD.MOV.U32 R0, RZ, RZ, 0x7f ;  /* 0x0000007fff007424 */ /* 0x000fe200078e00ff */
[----:B------:R-:W-:-:S04]  /*2950*/  ISETP.GT.U32.AND P0, PT, R4, 0x7f800000, PT ;  /* 0x7f8000000400780c */ /* 0x000fc80003f04070 */
[----:B------:R-:W-:-:S09]  /*2960*/  SEL R0, R0, 0x7c, P0 ;  /* 0x0000007c00007807 */ /* 0x000fd20000000000 */
.L_x_7234:
[----:B------:R-:W-:Y:S05]  /*2970*/  BSYNC B0 ;  /* 0x0000000000007941 */ /* 0x000fea0003800000 */
.L_x_7232:
[----:B------:R-:W-:-:S04]  /*2980*/  LOP3.LUT R2, R2, 0x80000000, RZ, 0xc0, !PT ;  /* 0x8000000002027812 */ /* 0x000fc800078ec0ff */
[----:B------:R-:W-:-:S04]  /*2990*/  SHF.R.U32.HI R3, RZ, 0x18, R2 ;  /* 0x00000018ff037819 */ /* 0x000fc80000011602 */
[----:B------:R-:W-:-:S05]  /*29a0*/  LOP3.LUT R3, R0, R3, RZ, 0xfc, !PT ;  /* 0x0000000300037212 */ /* 0x000fca00078efcff */
[----:B------:R0:W-:Y:S01]  /*29b0*/  STG.E.U8 desc[UR36][R16.64], R3 ;  /* 0x0000000310007986 */ /* 0x0001e2000c101124 */
[----:B------:R-:W-:Y:S05]  /*29c0*/  BRA `(.L_x_7218) ;  /* 0x00000004009c7947 */ /* 0x000fea0003800000 */
.L_x_7228:
[----:B------:R-:W-:-:S05]  /*29d0*/  F2FP.BF16.F32.PACK_AB R2, RZ, R2 ;  /* 0x00000002ff02723e */ /* 0x000fca00000010ff */
[----:B------:R0:W-:Y:S01]  /*29e0*/  STG.E.U16 desc[UR36][R16.64], R2 ;  /* 0x0000000210007986 */ /* 0x0001e2000c101524 */
[----:B------:R-:W-:Y:S05]  /*29f0*/  BRA `(.L_x_7218) ;  /* 0x0000000400907947 */ /* 0x000fea0003800000 */
.L_x_7225:
        /* <DEDUP_REMOVED lines=11> */
.L_x_7237:
        /* <DEDUP_REMOVED lines=16> */
.L_x_7240:
[----:B------:R-:W-:-:S04]  /*2bb0*/  LOP3.LUT R2, R2, 0x80000000, RZ, 0xc0, !PT ;  /* 0x8000000002027812 */ /* 0x000fc800078ec0ff */
[----:B------:R-:W-:-:S04]  /*2bc0*/  SHF.R.U32.HI R3, RZ, 0x18, R2 ;  /* 0x00000018ff037819 */ /* 0x000fc80000011602 */
[----:B------:R-:W-:-:S04]  /*2bd0*/  LOP3.LUT R0, R0, R3, RZ, 0xfc, !PT ;  /* 0x0000000300007212 */ /* 0x000fc800078efcff */
[----:B------:R-:W-:-:S07]  /*2be0*/  PRMT R8, R0, 0x7610, R8 ;  /* 0x0000761000087816 */ /* 0x000fce0000000008 */
.L_x_7239:
[----:B------:R-:W-:Y:S05]  /*2bf0*/  BSYNC B0 ;  /* 0x0000000000007941 */ /* 0x000fea0003800000 */
.L_x_7238:
[----:B------:R0:W-:Y:S01]  /*2c00*/  STG.E.U8 desc[UR36][R16.64], R8 ;  /* 0x0000000810007986 */ /* 0x0001e2000c101124 */
[----:B------:R-:W-:Y:S05]  /*2c10*/  BRA `(.L_x_7218) ;  /* 0x0000000400087947 */ /* 0x000fea0003800000 */
.L_x_7236:
        /* <DEDUP_REMOVED lines=16> */
.L_x_7243:
[----:B------:R-:W-:-:S04]  /*2d20*/  LOP3.LUT R2, R2, 0x80000000, RZ, 0xc0, !PT ;  /* 0x8000000002027812 */ /* 0x000fc800078ec0ff */
[----:B------:R-:W-:-:S04]  /*2d30*/  SHF.R.U32.HI R3, RZ, 0x18, R2 ;  /* 0x00000018ff037819 */ /* 0x000fc80000011602 */
[----:B------:R-:W-:-:S04]  /*2d40*/  LOP3.LUT R0, R0, R3, RZ, 0xfc, !PT ;  /* 0x0000000300007212 */ /* 0x000fc800078efcff */
[----:B------:R-:W-:-:S07]  /*2d50*/  PRMT R8, R0, 0x7610, R8 ;  /* 0x0000761000087816 */ /* 0x000fce0000000008 */
.L_x_7242:
[----:B------:R-:W-:Y:S05]  /*2d60*/  BSYNC B0 ;  /* 0x0000000000007941 */ /* 0x000fea0003800000 */
.L_x_7241:
[----:B------:R3:W-:Y:S01]  /*2d70*/  STG.E.U8 desc[UR36][R16.64], R8 ;  /* 0x0000000810007986 */ /* 0x0007e2000c101124 */
[----:B------:R-:W-:Y:S05]  /*2d80*/  BRA `(.L_x_7218) ;  /* 0x0000000000ac7947 */ /* 0x000fea0003800000 */
.L_x_7235:
        /* <DEDUP_REMOVED lines=21> */
.L_x_7217:
        /* <DEDUP_REMOVED lines=16> */
.L_x_7246:
[----:B------:R-:W-:Y:S05]  /*2fe0*/  BRA `(.L_x_7218) ;  /* 0x0000000000147947 */ /* 0x000fea0003800000 */
.L_x_7245:
[----:B------:R-:W0:Y:S02]  /*2ff0*/  F2I.U64.TRUNC R2, R2 ;  /* 0x0000000200027311 */ /* 0x000e24000020d800 */
[----:B0-----:R2:W-:Y:S01]  /*3000*/  STG.E.64 desc[UR36][R16.64], R2 ;  /* 0x0000000210007986 */ /* 0x0015e2000c101b24 */
[----:B------:R-:W-:Y:S05]  /*3010*/  BRA `(.L_x_7218) ;  /* 0x0000000000087947 */ /* 0x000fea0003800000 */
.L_x_7244:
[----:B------:R-:W0:Y:S02]  /*3020*/  F2I.FTZ.U32.TRUNC.NTZ R3, R2 ;  /* 0x0000000200037305 */ /* 0x000e24000021f000 */
[----:B0-----:R0:W-:Y:S02]  /*3030*/  STG.E desc[UR36][R16.64], R3 ;  /* 0x0000000310007986 */ /* 0x0011e4000c101924 */
.L_x_7218:
[----:B------:R-:W-:-:S04]  /*3040*/  IMAD R18, R23, 0x200, R18 ;  /* 0x0000020017127824 */ /* 0x000fc800078e0212 */
[----:B------:R-:W-:-:S07]  /*3050*/  VIADD R19, R18, 0x80 ;  /* 0x0000008012137836 */ /* 0x000fce0000000000 */
.L_x_7183:
[----:B------:R-:W-:Y:S05]  /*3060*/  BSYNC B7 ;  /* 0x0000000000077941 */ /* 0x000fea0003800000 */
.L_x_7182:
        /* <DEDUP_REMOVED lines=307> */
.L_x_7249:
        /* <DEDUP_REMOVED lines=22> */
.L_x_7254:
[----:B------:R-:W2:Y:S02]  /*4500*/  LDG.E.U8 R0, desc[UR36][R2.64] ;  /* 0x0000002402007981 */ /* 0x000ea4000c1e1100 */
[----:B--2---:R-:W-:Y:S01]  /*4510*/  I2FP.F32.U32 R0, R0 ;  /* 0x0000000000007245 */ /* 0x004fe20000201000 */
[----:B------:R-:W-:Y:S06]  /*4520*/  BRA `(.L_x_7256) ;  /* 0x0000000c002c7947 */ /* 0x000fec0003800000 */
.L_x_7253:
[----:B------:R-:W-:-:S13]  /*4530*/  ISETP.NE.AND P0, PT, R4, 0x2, PT ;  /* 0x000000020400780c */ /* 0x000fda0003f05270 */
[----:B------:R-:W-:Y:S05]  /*4540*/  @!P0 BRA `(.L_x_7257) ;  /* 0x0000000000288947 */ /* 0x000fea0003800000 */
[----:B------:R-:W-:-:S13]  /*4550*/  ISETP.NE.AND P0, PT, R4, 0x3, PT ;  /* 0x000000030400780c */ /* 0x000fda0003f05270 */
[----:B------:R-:W-:Y:S05]  /*4560*/  @!P0 BRA `(.L_x_7258) ;  /* 0x0000000000148947 */ /* 0x000fea0003800000 */
[----:B------:R-:W-:-:S13]  /*4570*/  ISETP.NE.AND P0, PT, R4, 0x4, PT ;  /* 0x000000040400780c */ /* 0x000fda0003f05270 */
[----:B------:R-:W-:Y:S05]  /*4580*/  @P0 BRA `(.L_x_7255) ;  /* 0x0000000800b80947 */ /* 0x000fea0003800000 */
[----:B------:R-:W2:Y:S02]  /*4590*/  LDG.E.64 R2, desc[UR36][R2.64] ;  /* 0x0000002402027981 */ /* 0x000ea4000c1e1b00 */
[----:B--2---:R2:W3:Y:S01]  /*45a0*/  I2F.S64 R0, R2 ;  /* 0x0000000200007312 */ /* 0x0044e20000301400 */
[----:B------:R-:W-:Y:S05]  /*45b0*/  BRA `(.L_x_7256) ;  /* 0x0000000c00087947 */ /* 0x000fea0003800000 */
.L_x_7258:
[----:B------:R-:W2:Y:S02]  /*45c0*/  LDG.E R0, desc[UR36][R2.64] ;  /* 0x0000002402007981 */ /* 0x000ea4000c1e1900 */
[----:B--2---:R-:W-:Y:S01]  /*45d0*/  I2FP.F32.S32 R0, R0 ;  /* 0x0000000000007245 */ /* 0x004fe20000201400 */
[----:B------:R-:W-:Y:S06]  /*45e0*/  BRA `(.L_x_7256) ;  /* 0x0000000800fc7947 */ /* 0x000fec0003800000 */
.L_x_7257:
[----:B------:R-:W2:Y:S02]  /*45f0*/  LDG.E.U16 R0, desc[UR36][R2.64] ;  /* 0x0000002402007981 */ /* 0x000ea4000c1e1500 */
[----:B--2---:R-:W1:Y:S01]  /*4600*/  I2F.S16 R0, R0 ;  /* 0x0000000000007306 */ /* 0x004e620000101400 */
[----:B------:R-:W-:Y:S05]  /*4610*/  BRA `(.L_x_7256) ;  /* 0x0000000800f07947 */ /* 0x000fea0003800000 */
.L_x_7252:
        /* <DEDUP_REMOVED lines=8> */
.L_x_7260:
[----:B------:R-:W2:Y:S02]  /*46a0*/  LDG.E.U16 R0, desc[UR36][R2.64] ;  /* 0x0000002402007981 */ /* 0x000ea4000c1e1500 */
[----:B--2---:R-:W-:Y:S01]  /*46b0*/  HADD2.F32 R0, -RZ, R0.H0_H0 ;  /* 0x20000000ff007230 */ /* 0x004fe20000004100 */
[----:B------:R-:W-:Y:S06]  /*46c0*/  BRA `(.L_x_7256) ;  /* 0x0000000800c47947 */ /* 0x000fec0003800000 */
.L_x_7259:
        /* <DEDUP_REMOVED lines=8> */
.L_x_7262:
[----:B------:R-:W2:Y:S02]  /*4750*/  LDG.E.U16 R0, desc[UR36][R2.64] ;  /* 0x0000002402007981 */ /* 0x000ea4000c1e1500 */
[----:B--2---:R-:W-:Y:S01]  /*4760*/  HADD2.F32 R0, -RZ, R0.H0_H0 ;  /* 0x20000000ff007230 */ /* 0x004fe20000004100 */
[----:B------:R-:W-:Y:S06]  /*4770*/  BRA `(.L_x_7256) ;  /* 0x0000000800987947 */ /* 0x000fec0003800000 */
.L_x_7261:
[----:B------:R-:W2:Y:S01]  /*4780*/  LDG.E.64 R2, desc[UR36][R2.64] ;  /* 0x0000002402027981 */ /* 0x000ea2000c1e1b00 */
[----:B------:R-:W-:Y:S01]  /*4790*/  UMOV UR4, 0xf0000000 ;  /* 0xf000000000047882 */ /* 0x000fe20000000000 */
[----:B------:R-:W-:Y:S01]  /*47a0*/  UMOV UR5, 0x380fffff ;  /* 0x380fffff00057882 */ /* 0x000fe20000000000 */
[----:B--2---:R-:W0:Y:S01]  /*47b0*/  F2F.F32.F64 R0, R2 ;  /* 0x0000000200007310 */ /* 0x004e220000301000 */
[----:B------:R-:W-:-:S14]  /*47c0*/  DSETP.GEU.AND P0, PT, |R2|, UR4, PT ;  /* 0x0000000402007e2a */ /* 0x000fdc000bf0e200 */
[----:B0-----:R-:W-:Y:S01]  /*47d0*/  @!P0 FMUL R0, R0, 1.175494350822287508e-38 ;  /* 0x0080000000008820 */ /* 0x001fe20000400000 */
[----:B------:R-:W-:Y:S06]  /*47e0*/  BRA `(.L_x_7256) ;  /* 0x00000008007c7947 */ /* 0x000fec0003800000 */
.L_x_7251:
        /* <DEDUP_REMOVED lines=12> */
.L_x_7265:
[----:B------:R-:W2:Y:S01]  /*48b0*/  LDG.E.64 R2, desc[UR36][R2.64] ;  /* 0x0000002402027981 */ /* 0x000ea2000c1e1b00 */
[----:B------:R-:W-:Y:S01]  /*48c0*/  UMOV UR4, 0xf0000000 ;  /* 0xf000000000047882 */ /* 0x000fe20000000000 */
[----:B------:R-:W-:Y:S01]  /*48d0*/  UMOV UR5, 0x380fffff ;  /* 0x380fffff00057882 */ /* 0x000fe20000000000 */
[----:B--2---:R-:W0:Y:S01]  /*48e0*/  F2F.F32.F64 R0, R2 ;  /* 0x0000000200007310 */ /* 0x004e220000301000 */
[----:B------:R-:W-:-:S14]  /*48f0*/  DSETP.GEU.AND P0, PT, |R2|, UR4, PT ;  /* 0x0000000402007e2a */ /* 0x000fdc000bf0e200 */
[----:B0-----:R-:W-:Y:S01]  /*4900*/  @!P0 FMUL R0, R0, 1.175494350822287508e-38 ;  /* 0x0080000000008820 */ /* 0x001fe20000400000 */
[----:B------:R-:W-:Y:S06]  /*4910*/  BRA `(.L_x_7256) ;  /* 0x0000000800307947 */ /* 0x000fec0003800000 */
.L_x_7264:
        /* <DEDUP_REMOVED lines=26> */
.L_x_7267:
        /* <DEDUP_REMOVED lines=13> */
.L_x_7266:
[----:B------:R-:W2:Y:S02]  /*4b90*/  LDG.E.U16 R0, desc[UR36][R2.64] ;  /* 0x0000002402007981 */ /* 0x000ea4000c1e1500 */
[----:B--2---:R-:W-:Y:S01]  /*4ba0*/  IMAD.U32 R0, R0, 0x10000, RZ ;  /* 0x0001000000007824 */ /* 0x004fe200078e00ff */
[----:B------:R-:W-:Y:S06]  /*4bb0*/  BRA `(.L_x_7256) ;  /* 0x0000000400887947 */ /* 0x000fec0003800000 */
.L_x_7263:
        /* <DEDUP_REMOVED lines=11> */
.L_x_7270:
        /* <DEDUP_REMOVED lines=20> */
.L_x_7272:
[----:B------:R-:W-:Y:S05]  /*4db0*/  BSYNC B0 ;  /* 0x0000000000007941 */ /* 0x000fea0003800000 */
.L_x_7271:
[----:B------:R-:W-:Y:S01]  /*4dc0*/  LEA R3, R0, 0x3b800000, 0x17 ;  /* 0x3b80000000037811 */ /* 0x000fe200078eb8ff */
[----:B------:R-:W-:-:S05]  /*4dd0*/  IMAD.SHL.U32 R0, R2, 0x100000, RZ ;  /* 0x0010000002007824 */ /* 0x000fca00078e00ff */
[----:B------:R-:W-:Y:S01]  /*4de0*/  LOP3.LUT R0, R3, R0, R4, 0xfe, !PT ;  /* 0x0000000003007212 */ /* 0x000fe200078efe04 */
[----:B------:R-:W-:Y:S06]  /*4df0*/  BRA `(.L_x_7256) ;  /* 0x0000000000f87947 */ /* 0x000fec0003800000 */
.L_x_7269:
        /* <DEDUP_REMOVED lines=20> */
.L_x_7274:
[----:B------:R-:W-:Y:S05]  /*4f40*/  BSYNC B0 ;  /* 0x0000000000007941 */ /* 0x000fea0003800000 */
.L_x_7273:
[----:B------:R-:W-:Y:S01]  /*4f50*/  LEA R3, R0, 0x37800000, 0x17 ;  /* 0x3780000000037811 */ /* 0x000fe200078eb8ff */
[----:B------:R-:W-:-:S05]  /*4f60*/  IMAD.SHL.U32 R0, R2, 0x200000, RZ ;  /* 0x0020000002007824 */ /* 0x000fca00078e00ff */
[----:B------:R-:W-:Y:S01]  /*4f70*/  LOP3.LUT R0, R3, R0, R4, 0xfe, !PT ;  /* 0x0000000003007212 */ /* 0x000fe200078efe04 */
[----:B------:R-:W-:Y:S06]  /*4f80*/  BRA `(.L_x_7256) ;  /* 0x0000000000947947 */ /* 0x000fec0003800000 */
.L_x_7268:
        /* <DEDUP_REMOVED lines=14> */
.L_x_7255:
        /* <DEDUP_REMOVED lines=16> */
.L_x_7277:
[----:B------:R-:W-:Y:S01]  /*5170*/  IMAD.MOV.U32 R0, RZ, RZ, RZ ;  /* 0x000000ffff007224 */ /* 0x000fe200078e00ff */
[----:B------:R-:W-:Y:S06]  /*5180*/  BRA `(.L_x_7256) ;  /* 0x0000000000147947 */ /* 0x000fec0003800000 */
.L_x_7276:
[----:B------:R-:W2:Y:S02]  /*5190*/  LDG.E.64 R2, desc[UR36][R2.64] ;  /* 0x0000002402027981 */ /* 0x000ea4000c1e1b00 */
[----:B--2---:R0:W1:Y:S01]  /*51a0*/  I2F.U64 R0, R2 ;  /* 0x0000000200007312 */ /* 0x0040620000301000 */
[----:B------:R-:W-:Y:S05]  /*51b0*/  BRA `(.L_x_7256) ;  /* 0x0000000000087947 */ /* 0x000fea0003800000 */
.L_x_7275:
[----:B------:R-:W2:Y:S02]  /*51c0*/  LDG.E R0, desc[UR36][R2.64] ;  /* 0x0000002402007981 */ /* 0x000ea4000c1e1900 */
[----:B--2---:R-:W-:-:S07]  /*51d0*/  I2FP.F32.U32 R0, R0 ;  /* 0x0000000000007245 */ /* 0x004fce0000201000 */
.L_x_7256:
[----:B------:R-:W-:Y:S05]  /*51e0*/  BSYNC B6 ;  /* 0x0000000000067941 */ /* 0x000fea0003800000 */
.L_x_7250:
        /* <DEDUP_REMOVED lines=17> */
.L_x_7281:
[----:B------:R-:W0:Y:S02]  /*5300*/  F2I.S64.TRUNC R2, R2 ;  /* 0x0000000200027311 */ /* 0x000e24000020d900 */
[----:B0-----:R-:W-:-:S05]  /*5310*/  IMAD.MOV.U32 R5, RZ, RZ, R2 ;  /* 0x000000ffff057224 */ /* 0x001fca00078e0002 */
[----:B------:R4:W-:Y:S01]  /*5320*/  STG.E.U8 desc[UR36][R16.64], R5 ;  /* 0x0000000510007986 */ /* 0x0009e2000c101124 */
[----:B------:R-:W-:Y:S05]  /*5330*/  BRA `(.L_x_7283) ;  /* 0x0000000c00407947 */ /* 0x000fea0003800000 */
.L_x_7280:
        /* <DEDUP_REMOVED lines=9> */
.L_x_7285:
[----:B------:R-:W0:Y:S02]  /*53d0*/  F2I.FTZ.TRUNC.NTZ R3, R2 ;  /* 0x0000000200037305 */ /* 0x000e24000021f100 */
[----:B0-----:R2:W-:Y:S01]  /*53e0*/  STG.E desc[UR36][R16.64], R3 ;  /* 0x0000000310007986 */ /* 0x0015e2000c101924 */
[----:B------:R-:W-:Y:S05]  /*53f0*/  BRA `(.L_x_7283) ;  /* 0x0000000c00107947 */ /* 0x000fea0003800000 */
.L_x_7284:
[----:B------:R-:W0:Y:S02]  /*5400*/  F2I.FTZ.TRUNC.NTZ R3, R2 ;  /* 0x0000000200037305 */ /* 0x000e24000021f100 */
[----:B0-----:R0:W-:Y:S01]  /*5410*/  STG.E.U16 desc[UR36][R16.64], R3 ;  /* 0x0000000310007986 */ /* 0x0011e2000c101524 */
[----:B------:R-:W-:Y:S05]  /*5420*/  BRA `(.L_x_7283) ;  /* 0x0000000c00047947 */ /* 0x000fea0003800000 */
.L_x_7279:
        /* <DEDUP_REMOVED lines=8> */
.L_x_7287:
[----:B------:R-:W-:-:S05]  /*54b0*/  F2FP.F16.F32.PACK_AB R2, RZ, R2 ;  /* 0x00000002ff02723e */ /* 0x000fca00000000ff */
[----:B------:R0:W-:Y:S01]  /*54c0*/  STG.E.U16 desc[UR36][R16.64], R2 ;  /* 0x0000000210007986 */ /* 0x0001e2000c101524 */
[----:B------:R-:W-:Y:S05]  /*54d0*/  BRA `(.L_x_7283) ;  /* 0x0000000800d87947 */ /* 0x000fea0003800000 */
.L_x_7286:
        /* <DEDUP_REMOVED lines=9> */
.L_x_7289:
[----:B------:R-:W-:-:S04]  /*5570*/  F2FP.F16.F32.PACK_AB R3, RZ, R2 ;  /* 0x00000002ff03723e */ /* 0x000fc800000000ff */
[----:B------:R-:W-:-:S05]  /*5580*/  PRMT R3, R3, 0x5410, RZ ;  /* 0x0000541003037816 */ /* 0x000fca00000000ff */
[----:B------:R0:W-:Y:S01]  /*5590*/  STG.E desc[UR36][R16.64], R3 ;  /* 0x0000000310007986 */ /* 0x0001e2000c101924 */
[----:B------:R-:W-:Y:S05]  /*55a0*/  BRA `(.L_x_7283) ;  /* 0x0000000800a47947 */ /* 0x000fea0003800000 */
.L_x_7288:
[----:B------:R-:W-:-:S06]  /*55b0*/  FMUL.FTZ R2, R2, 1 ;  /* 0x3f80000002027820 */ /* 0x000fcc0000410000 */
[----:B------:R-:W0:Y:S02]  /*55c0*/  F2F.F64.F32 R2, R2 ;  /* 0x0000000200027310 */ /* 0x000e240000201800 */
[----:B0-----:R0:W-:Y:S01]  /*55d0*/  STG.E.64 desc[UR36][R16.64], R2 ;  /* 0x0000000210007986 */ /* 0x0011e2000c101b24 */
[----:B------:R-:W-:Y:S05]  /*55e0*/  BRA `(.L_x_7283) ;  /* 0x0000000800947947 */ /* 0x000fea0003800000 */
.L_x_7278:
        /* <DEDUP_REMOVED lines=12> */
.L_x_7292:
[----:B------:R-:W-:Y:S01]  /*56b0*/  FMUL.FTZ R4, R2, 1 ;  /* 0x3f80000002047820 */ /* 0x000fe20000410000 */
[----:B------:R-:W-:-:S05]  /*56c0*/  CS2R R6, SRZ ;  /* 0x0000000000067805 */ /* 0x000fca000001ff00 */
[----:B------:R-:W0:Y:S02]  /*56d0*/  F2F.F64.F32 R4, R4 ;  /* 0x0000000400047310 */ /* 0x000e240000201800 */
[----:B0-----:R0:W-:Y:S01]  /*56e0*/  STG.E.128 desc[UR36][R16.64], R4 ;  /* 0x0000000410007986 */ /* 0x0011e2000c101d24 */
[----:B------:R-:W-:Y:S05]  /*56f0*/  BRA `(.L_x_7283) ;  /* 0x0000000800507947 */ /* 0x000fea0003800000 */
.L_x_7291:
        /* <DEDUP_REMOVED lines=20> */
.L_x_7296:
[----:B------:R-:W-:Y:S05]  /*5840*/  BSYNC B0 ;  /* 0x0000000000007941 */ /* 0x000fea0003800000 */
.L_x_7295:
[----:B------:R-:W-:-:S05]  /*5850*/  LOP3.LUT R5, R0, R5, RZ, 0xfc, !PT ;  /* 0x0000000500057212 */ /* 0x000fca00078efcff */
[----:B------:R0:W-:Y:S01]  /*5860*/  STG.E.U8 desc[UR36][R16.64], R5 ;  /* 0x0000000510007986 */ /* 0x0001e2000c101124 */
[----:B------:R-:W-:Y:S05]  /*5870*/  BRA `(.L_x_7283) ;  /* 0x0000000400f07947 */ /* 0x000fea0003800000 */
.L_x_7294:
        /* <DEDUP_REMOVED lines=12> */
.L_x_7298:
[----:B------:R-:W-:Y:S01]  /*5940*/  IMAD.MOV.U32 R0, RZ, RZ, 0x7f ;  /* 0x0000007fff007424 */ /* 0x000fe200078e00ff */
[----:B------:R-:W-:-:S04]  /*5950*/  ISETP.GT.U32.AND P0, PT, R4, 0x7f800000, PT ;  /* 0x7f8000000400780c */ /* 0x000fc80003f04070 */
[----:B------:R-:W-:-:S09]  /*5960*/  SEL R0, R0, 0x7c, P0 ;  /* 0x0000007c00007807 */ /* 0x000fd20000000000 */
.L_x_7299:
[----:B------:R-:W-:Y:S05]  /*5970*/  BSYNC B0 ;  /* 0x0000000000007941 */ /* 0x000fea0003800000 */
.L_x_7297:
[----:B------:R-:W-:-:S04]  /*5980*/  LOP3.LUT R2, R2, 0x80000000, RZ, 0xc0, !PT ;  /* 0x8000000002027812 */ /* 0x000fc800078ec0ff */
[----:B------:R-:W-:-:S04]  /*5990*/  SHF.R.U32.HI R3, RZ, 0x18, R2 ;  /* 0x00000018ff037819 */ /* 0x000fc80000011602 */
[----:B------:R-:W-:-:S05]  /*59a0*/  LOP3.LUT R3, R0, R3, RZ, 0xfc, !PT ;  /* 0x0000000300037212 */ /* 0x000fca00078efcff */
[----:B------:R0:W-:Y:S01]  /*59b0*/  STG.E.U8 desc[UR36][R16.64], R3 ;  /* 0x0000000310007986 */ /* 0x0001e2000c101124 */
[----:B------:R-:W-:Y:S05]  /*59c0*/  BRA `(.L_x_7283) ;  /* 0x00000004009c7947 */ /* 0x000fea0003800000 */
.L_x_7293:
[----:B------:R-:W-:-:S05]  /*59d0*/  F2FP.BF16.F32.PACK_AB R2, RZ, R2 ;  /* 0x00000002ff02723e */ /* 0x000fca00000010ff */
[----:B------:R0:W-:Y:S01]  /*59e0*/  STG.E.U16 desc[UR36][R16.64], R2 ;  /* 0x0000000210007986 */ /* 0x0001e2000c101524 */
[----:B------:R-:W-:Y:S05]  /*59f0*/  BRA `(.L_x_7283) ;  /* 0x0000000400907947 */ /* 0x000fea0003800000 */
.L_x_7290:
        /* <DEDUP_REMOVED lines=11> */
.L_x_7302:
        /* <DEDUP_REMOVED lines=16> */
.L_x_7305:
[----:B------:R-:W-:-:S04]  /*5bb0*/  LOP3.LUT R2, R2, 0x80000000, RZ, 0xc0, !PT ;  /* 0x8000000002027812 */ /* 0x000fc800078ec0ff */
[----:B------:R-:W-:-:S04]  /*5bc0*/  SHF.R.U32.HI R3, RZ, 0x18, R2 ;  /* 0x00000018ff037819 */ /* 0x000fc80000011602 */
[----:B------:R-:W-:-:S04]  /*5bd0*/  LOP3.LUT R0, R0, R3, RZ, 0xfc, !PT ;  /* 0x0000000300007212 */ /* 0x000fc800078efcff */
[----:B------:R-:W-:-:S07]  /*5be0*/  PRMT R8, R0, 0x7610, R8 ;  /* 0x0000761000087816 */ /* 0x000fce0000000008 */
.L_x_7304:
[----:B------:R-:W-:Y:S05]  /*5bf0*/  BSYNC B0 ;  /* 0x0000000000007941 */ /* 0x000fea0003800000 */
.L_x_7303:
[----:B------:R0:W-:Y:S01]  /*5c00*/  STG.E.U8 desc[UR36][R16.64], R8 ;  /* 0x0000000810007986 */ /* 0x0001e2000c101124 */
[----:B------:R-:W-:Y:S05]  /*5c10*/  BRA `(.L_x_7283) ;  /* 0x0000000400087947 */ /* 0x000fea0003800000 */
.L_x_7301:
        /* <DEDUP_REMOVED lines=16> */
.L_x_7308:
[----:B------:R-:W-:-:S04]  /*5d20*/  LOP3.LUT R2, R2, 0x80000000, RZ, 0xc0, !PT ;  /* 0x8000000002027812 */ /* 0x000fc800078ec0ff */
[----:B------:R-:W-:-:S04]  /*5d30*/  SHF.R.U32.HI R3, RZ, 0x18, R2 ;  /* 0x00000018ff037819 */ /* 0x000fc80000011602 */
[----:B------:R-:W-:-:S04]  /*5d40*/  LOP3.LUT R0, R0, R3, RZ, 0xfc, !PT ;  /* 0x0000000300007212 */ /* 0x000fc800078efcff */
[----:B------:R-:W-:-:S07]  /*5d50*/  PRMT R8, R0, 0x7610, R8 ;  /* 0x0000761000087816 */ /* 0x000fce0000000008 */
.L_x_7307:
[----:B------:R-:W-:Y:S05]  /*5d60*/  BSYNC B0 ;  /* 0x0000000000007941 */ /* 0x000fea0003800000 */
.L_x_7306:
[----:B------:R0:W-:Y:S01]  /*5d70*/  STG.E.U8 desc[UR36][R16.64], R8 ;  /* 0x0000000810007986 */ /* 0x0001e2000c101124 */
[----:B------:R-:W-:Y:S05]  /*5d80*/  BRA `(.L_x_7283) ;  /* 0x0000000000ac7947 */ /* 0x000fea0003800000 */
.L_x_7300:
        /* <DEDUP_REMOVED lines=21> */
.L_x_7282:
        /* <DEDUP_REMOVED lines=16> */
.L_x_7311:
[----:B------:R-:W-:Y:S05]  /*5fe0*/  BRA `(.L_x_7283) ;  /* 0x0000000000147947 */ /* 0x000fea0003800000 */
.L_x_7310:
[----:B------:R-:W0:Y:S02]  /*5ff0*/  F2I.U64.TRUNC R2, R2 ;  /* 0x0000000200027311 */ /* 0x000e24000020d800 */
[----:B0-----:R0:W-:Y:S01]  /*6000*/  STG.E.64 desc[UR36][R16.64], R2 ;  /* 0x0000000210007986 */ /* 0x0011e2000c101b24 */
[----:B------:R-:W-:Y:S05]  /*6010*/  BRA `(.L_x_7283) ;  /* 0x0000000000087947 */ /* 0x000fea0003800000 */
.L_x_7309:
[----:B------:R-:W0:Y:S02]  /*6020*/  F2I.FTZ.U32.TRUNC.NTZ R3, R2 ;  /* 0x0000000200037305 */ /* 0x000e24000021f000 */
[----:B0-----:R0:W-:Y:S02]  /*6030*/  STG.E desc[UR36][R16.64], R3 ;  /* 0x0000000310007986 */ /* 0x0011e4000c101924 */
.L_x_7283:
[----:B------:R-:W-:-:S07]  /*6040*/  VIADD R19, R19, 0x80 ;  /* 0x0000008013137836 */ /* 0x000fce0000000000 */
.L_x_7248:
[----:B------:R-:W-:Y:S05]  /*6050*/  BSYNC B7 ;  /* 0x0000000000077941 */ /* 0x000fea0003800000 */
.L_x_7247:
        /* <DEDUP_REMOVED lines=307> */
.L_x_7314:
        /* <DEDUP_REMOVED lines=20> */
[----:B--2---:R-:W3:Y:S01]  /*74d0*/  I2F.S16 R0, R0 ;  /* 0x0000000000007306 */ /* 0x004ee20000101400 */
[----:B------:R-:W-:Y:S05]  /*74e0*/  BRA `(.L_x_7321) ;  /* 0x0000000c00387947 */ /* 0x000fea0003800000 */
.L_x_7319:
[----:B------:R-:W2:Y:S02]  /*74f0*/  LDG.E.U8 R0, desc[UR36][R2.64] ;  /* 0x0000002402007981 */ /* 0x000ea4000c1e1100 */
[----:B--2---:R-:W-:Y:S01]  /*7500*/  I2FP.F32.U32 R0, R0 ;  /* 0x0000000000007245 */ /* 0x004fe20000201000 */
[----:B------:R-:W-:Y:S06]  /*7510*/  BRA `(.L_x_7321) ;  /* 0x0000000c002c7947 */ /* 0x000fec0003800000 */
.L_x_7318:
[----:B------:R-:W-:-:S13]  /*7520*/  ISETP.NE.AND P0, PT, R4, 0x2, PT ;  /* 0x000000020400780c */ /* 0x000fda0003f05270 */
[----:B------:R-:W-:Y:S05]  /*7530*/  @!P0 BRA `(.L_x_7322) ;  /* 0x0000000000288947 */ /* 0x000fea0003800000 */
[----:B------:R-:W-:-:S13]  /*7540*/  ISETP.NE.AND P0, PT, R4, 0x3, PT ;  /* 0x000000030400780c */ /* 0x000fda0003f05270 */
[----:B------:R-:W-:Y:S05]  /*7550*/  @!P0 BRA `(.L_x_7323) ;  /* 0x0000000000148947 */ /* 0x000fea0003800000 */
[----:B------:R-:W-:-:S13]  /*7560*/  ISETP.NE.AND P0, PT, R4, 0x4, PT ;  /* 0x000000040400780c */ /* 0x000fda0003f05270 */
[----:B------:R-:W-:Y:S05]  /*7570*/  @P0 BRA `(.L_x_7320) ;  /* 0x0000000800b80947 */ /* 0x000fea0003800000 */
[----:B------:R-:W2:Y:S02]  /*7580*/  LDG.E.64 R2, desc[UR36][R2.64] ;  /* 0x0000002402027981 */ /* 0x000ea4000c1e1b00 */
[----:B--2---:R1:W2:Y:S01]  /*7590*/  I2F.S64 R0, R2 ;  /* 0x0000000200007312 */ /* 0x0042a20000301400 */
[----:B------:R-:W-:Y:S05]  /*75a0*/  BRA `(.L_x_7321) ;  /* 0x0000000c00087947 */ /* 0x000fea0003800000 */
.L_x_7323:
[----:B------:R-:W2:Y:S02]  /*75b0*/  LDG.E R0, desc[UR36][R2.64] ;  /* 0x0000002402007981 */ /* 0x000ea4000c1e1900 */
[----:B--2---:R-:W-:Y:S01]  /*75c0*/  I2FP.F32.S32 R0, R0 ;  /* 0x0000000000007245 */ /* 0x004fe20000201400 */
[----:B------:R-:W-:Y:S06]  /*75d0*/  BRA `(.L_x_7321) ;  /* 0x0000000800fc7947 */ /* 0x000fec0003800000 */
.L_x_7322:
[----:B------:R-:W2:Y:S02]  /*75e0*/  LDG.E.U16 R0, desc[UR36][R2.64] ;  /* 0x0000002402007981 */ /* 0x000ea4000c1e1500 */
[----:B--2---:R-:W0:Y:S01]  /*75f0*/  I2F.S16 R0, R0 ;  /* 0x0000000000007306 */ /* 0x004e220000101400 */
[----:B------:R-:W-:Y:S05]  /*7600*/  BRA `(.L_x_7321) ;  /* 0x0000000800f07947 */ /* 0x000fea0003800000 */
.L_x_7317:
        /* <DEDUP_REMOVED lines=8> */
.L_x_7325:
[----:B------:R-:W2:Y:S02]  /*7690*/  LDG.E.U16 R0, desc[UR36][R2.64] ;  /* 0x0000002402007981 */ /* 0x000ea4000c1e1500 */
[----:B--2---:R-:W-:Y:S01]  /*76a0*/  HADD2.F32 R0, -RZ, R0.H0_H0 ;  /* 0x20000000ff007230 */ /* 0x004fe20000004100 */
[----:B------:R-:W-:Y:S06]  /*76b0*/  BRA `(.L_x_7321) ;  /* 0x0000000800c47947 */ /* 0x000fec0003800000 */
.L_x_7324:
        /* <DEDUP_REMOVED lines=8> */
.L_x_7327:
[----:B------:R-:W2:Y:S02]  /*7740*/  LDG.E.U16 R0, desc[UR36][R2.64] ;  /* 0x0000002402007981 */ /* 0x000ea4000c1e1500 */
[----:B--2---:R-:W-:Y:S01]  /*7750*/  HADD2.F32 R0, -RZ, R0.H0_H0 ;  /* 0x20000000ff007230 */ /* 0x004fe20000004100 */
[----:B------:R-:W-:Y:S06]  /*7760*/  BRA `(.L_x_7321) ;  /* 0x0000000800987947 */ /* 0x000fec0003800000 */
.L_x_7326:
[----:B------:R-:W2:Y:S01]  /*7770*/  LDG.E.64 R2, desc[UR36][R2.64] ;  /* 0x0000002402027981 */ /* 0x000ea2000c1e1b00 */
[----:B------:R-:W-:Y:S01]  /*7780*/  UMOV UR4, 0xf0000000 ;  /* 0xf000000000047882 */ /* 0x000fe20000000000 */
[----:B------:R-:W-:Y:S01]  /*7790*/  UMOV UR5, 0x380fffff ;  /* 0x380fffff00057882 */ /* 0x000fe20000000000 */
[----:B--2---:R-:W0:Y:S01]  /*77a0*/  F2F.F32.F64 R0, R2 ;  /* 0x0000000200007310 */ /* 0x004e220000301000 */
[----:B------:R-:W-:-:S14]  /*77b0*/  DSETP.GEU.AND P0, PT, |R2|, UR4, PT ;  /* 0x0000000402007e2a */ /* 0x000fdc000bf0e200 */
[----:B0-----:R-:W-:Y:S01]  /*77c0*/  @!P0 FMUL R0, R0, 1.175494350822287508e-38 ;  /* 0x0080000000008820 */ /* 0x001fe20000400000 */
[----:B------:R-:W-:Y:S06]  /*77d0*/  BRA `(.L_x_7321) ;  /* 0x00000008007c7947 */ /* 0x000fec0003800000 */
.L_x_7316:
        /* <DEDUP_REMOVED lines=12> */
.L_x_7330:
[----:B------:R-:W2:Y:S01]  /*78a0*/  LDG.E.64 R2, desc[UR36][R2.64] ;  /* 0x0000002402027981 */ /* 0x000ea2000c1e1b00 */
[----:B------:R-:W-:Y:S01]  /*78b0*/  UMOV UR4, 0xf0000000 ;  /* 0xf000000000047882 */ /* 0x000fe20000000000 */
[----:B------:R-:W-:Y:S01]  /*78c0*/  UMOV UR5, 0x380fffff ;  /* 0x380fffff00057882 */ /* 0x000fe20000000000 */
[----:B--2---:R-:W0:Y:S01]  /*78d0*/  F2F.F32.F64 R0, R2 ;  /* 0x0000000200007310 */ /* 0x004e220000301000 */
[----:B------:R-:W-:-:S14]  /*78e0*/  DSETP.GEU.AND P0, PT, |R2|, UR4, PT ;  /* 0x0000000402007e2a */ /* 0x000fdc000bf0e200 */
[----:B0-----:R-:W-:Y:S01]  /*78f0*/  @!P0 FMUL R0, R0, 1.175494350822287508e-38 ;  /* 0x0080000000008820 */ /* 0x001fe20000400000 */
[----:B------:R-:W-:Y:S06]  /*7900*/  BRA `(.L_x_7321) ;  /* 0x0000000800307947 */ /* 0x000fec0003800000 */
.L_x_7329:
        /* <DEDUP_REMOVED lines=26> */
.L_x_7332:
        /* <DEDUP_REMOVED lines=13> */
.L_x_7331:
[----:B------:R-:W2:Y:S02]  /*7b80*/  LDG.E.U16 R0, desc[UR36][R2.64] ;  /* 0x0000002402007981 */ /* 0x000ea4000c1e1500 */
[----:B--2---:R-:W-:Y:S01]  /*7b90*/  IMAD.U32 R0, R0, 0x10000, RZ ;  /* 0x0001000000007824 */ /* 0x004fe200078e00ff */
[----:B------:R-:W-:Y:S06]  /*7ba0*/  BRA `(.L_x_7321) ;  /* 0x0000000400887947 */ /* 0x000fec0003800000 */
.L_x_7328:
        /* <DEDUP_REMOVED lines=11> */
.L_x_7335:
        /* <DEDUP_REMOVED lines=20> */
.L_x_7337:
[----:B------:R-:W-:Y:S05]  /*7da0*/  BSYNC B0 ;  /* 0x0000000000007941 */ /* 0x000fea0003800000 */
.L_x_7336:
[----:B------:R-:W-:Y:S01]  /*7db0*/  LEA R3, R0, 0x3b800000, 0x17 ;  /* 0x3b80000000037811 */ /* 0x000fe200078eb8ff */
[----:B------:R-:W-:-:S05]  /*7dc0*/  IMAD.SHL.U32 R0, R2, 0x100000, RZ ;  /* 0x0010000002007824 */ /* 0x000fca00078e00ff */
[----:B------:R-:W-:Y:S01]  /*7dd0*/  LOP3.LUT R0, R3, R0, R4, 0xfe, !PT ;  /* 0x0000000003007212 */ /* 0x000fe200078efe04 */
[----:B------:R-:W-:Y:S06]  /*7de0*/  BRA `(.L_x_7321) ;  /* 0x0000000000f87947 */ /* 0x000fec0003800000 */
.L_x_7334:
        /* <DEDUP_REMOVED lines=20> */
.L_x_7339:
[----:B------:R-:W-:Y:S05]  /*7f30*/  BSYNC B0 ;  /* 0x0000000000007941 */ /* 0x000fea0003800000 */
.L_x_7338:
[----:B------:R-:W-:Y:S01]  /*7f40*/  LEA R3, R0, 0x37800000, 0x17 ;  /* 0x3780000000037811 */ /* 0x000fe200078eb8ff */
[----:B------:R-:W-:-:S05]  /*7f50*/  IMAD.SHL.U32 R0, R2, 0x200000, RZ ;  /* 0x0020000002007824 */ /* 0x000fca00078e00ff */
[----:B------:R-:W-:Y:S01]  /*7f60*/  LOP3.LUT R0, R3, R0, R4, 0xfe, !PT ;  /* 0x0000000003007212 */ /* 0x000fe200078efe04 */
[----:B------:R-:W-:Y:S06]  /*7f70*/  BRA `(.L_x_7321) ;  /* 0x0000000000947947 */ /* 0x000fec0003800000 */
.L_x_7333:
        /* <DEDUP_REMOVED lines=14> */
.L_x_7320:
        /* <DEDUP_REMOVED lines=16> */
.L_x_7342:
[----:B------:R-:W-:Y:S01]  /*8160*/  IMAD.MOV.U32 R0, RZ, RZ, RZ ;  /* 0x000000ffff007224 */ /* 0x000fe200078e00ff */
[----:B------:R-:W-:Y:S06]  /*8170*/  BRA `(.L_x_7321) ;  /* 0x0000000000147947 */ /* 0x000fec0003800000 */
.L_x_7341:
[----:B------:R-:W2:Y:S02]  /*8180*/  LDG.E.64 R2, desc[UR36][R2.64] ;  /* 0x0000002402027981 */ /* 0x000ea4000c1e1b00 */
[----:B--2---:R0:W1:Y:S01]  /*8190*/  I2F.U64 R0, R2 ;  /* 0x0000000200007312 */ /* 0x0040620000301000 */
[----:B------:R-:W-:Y:S05]  /*81a0*/  BRA `(.L_x_7321) ;  /* 0x0000000000087947 */ /* 0x000fea0003800000 */
.L_x_7340:
[----:B------:R-:W2:Y:S02]  /*81b0*/  LDG.E R0, desc[UR36][R2.64] ;  /* 0x0000002402007981 */ /* 0x000ea4000c1e1900 */
[----:B--2---:R-:W-:-:S07]  /*81c0*/  I2FP.F32.U32 R0, R0 ;  /* 0x0000000000007245 */ /* 0x004fce0000201000 */
.L_x_7321:
[----:B------:R-:W-:Y:S05]  /*81d0*/  BSYNC B6 ;  /* 0x0000000000067941 */ /* 0x000fea0003800000 */
.L_x_7315:
        /* <DEDUP_REMOVED lines=17> */
.L_x_7346:
[----:B------:R-:W0:Y:S02]  /*82f0*/  F2I.S64.TRUNC R2, R2 ;  /* 0x0000000200027311 */ /* 0x000e24000020d900 */
[----:B0-----:R-:W-:-:S05]  /*8300*/  IMAD.MOV.U32 R5, RZ, RZ, R2 ;  /* 0x000000ffff057224 */ /* 0x001fca00078e0002 */
[----:B------:R0:W-:Y:S01]  /*8310*/  STG.E.U8 desc[UR36][R16.64], R5 ;  /* 0x0000000510007986 */ /* 0x0001e2000c101124 */
[----:B------:R-:W-:Y:S05]  /*8320*/  BRA `(.L_x_7348) ;  /* 0x0000000c00407947 */ /* 0x000fea0003800000 */
.L_x_7345:
        /* <DEDUP_REMOVED lines=9> */
.L_x_7350:
[----:B------:R-:W0:Y:S02]  /*83c0*/  F2I.FTZ.TRUNC.NTZ R3, R2 ;  /* 0x0000000200037305 */ /* 0x000e24000021f100 */
[----:B0-----:R0:W-:Y:S01]  /*83d0*/  STG.E desc[UR36][R16.64], R3 ;  /* 0x0000000310007986 */ /* 0x0011e2000c101924 */
[----:B------:R-:W-:Y:S05]  /*83e0*/  BRA `(.L_x_7348) ;  /* 0x0000000c00107947 */ /* 0x000fea0003800000 */
.L_x_7349:
[----:B------:R-:W0:Y:S02]  /*83f0*/  F2I.FTZ.TRUNC.NTZ R3, R2 ;  /* 0x0000000200037305 */ /* 0x000e24000021f100 */
[----:B0-----:R0:W-:Y:S01]  /*8400*/  STG.E.U16 desc[UR36][R16.64], R3 ;  /* 0x0000000310007986 */ /* 0x0011e2000c101524 */
[----:B------:R-:W-:Y:S05]  /*8410*/  BRA `(.L_x_7348) ;  /* 0x0000000c00047947 */ /* 0x000fea0003800000 */
.L_x_7344:
        /* <DEDUP_REMOVED lines=8> */
.L_x_7352:
[----:B------:R-:W-:-:S05]  /*84a0*/  F2FP.F16.F32.PACK_AB R2, RZ, R2 ;  /* 0x00000002ff02723e */ /* 0x000fca00000000ff */
[----:B------:R0:W-:Y:S01]  /*84b0*/  STG.E.U16 desc[UR36][R16.64], R2 ;  /* 0x0000000210007986 */ /* 0x0001e2000c101524 */
[----:B------:R-:W-:Y:S05]  /*84c0*/  BRA `(.L_x_7348) ;  /* 0x0000000800d87947 */ /* 0x000fea0003800000 */
.L_x_7351:
        /* <DEDUP_REMOVED lines=9> */
.L_x_7354:
[----:B------:R-:W-:-:S04]  /*8560*/  F2FP.F16.F32.PACK_AB R3, RZ, R2 ;  /* 0x00000002ff03723e */ /* 0x000fc800000000ff */
[----:B------:R-:W-:-:S05]  /*8570*/  PRMT R3, R3, 0x5410, RZ ;  /* 0x0000541003037816 */ /* 0x000fca00000000ff */
[----:B------:R0:W-:Y:S01]  /*8580*/  STG.E desc[UR36][R16.64], R3 ;  /* 0x0000000310007986 */ /* 0x0001e2000c101924 */
[----:B------:R-:W-:Y:S05]  /*8590*/  BRA `(.L_x_7348) ;  /* 0x0000000800a47947 */ /* 0x000fea0003800000 */
.L_x_7353:
[----:B------:R-:W-:-:S06]  /*85a0*/  FMUL.FTZ R2, R2, 1 ;  /* 0x3f80000002027820 */ /* 0x000fcc0000410000 */
[----:B------:R-:W0:Y:S02]  /*85b0*/  F2F.F64.F32 R2, R2 ;  /* 0x0000000200027310 */ /* 0x000e240000201800 */
[----:B0-----:R0:W-:Y:S01]  /*85c0*/  STG.E.64 desc[UR36][R16.64], R2 ;  /* 0x0000000210007986 */ /* 0x0011e2000c101b24 */
[----:B------:R-:W-:Y:S05]  /*85d0*/  BRA `(.L_x_7348) ;  /* 0x0000000800947947 */ /* 0x000fea0003800000 */
.L_x_7343:
        /* <DEDUP_REMOVED lines=12> */
.L_x_7357:
[----:B------:R-:W-:Y:S01]  /*86a0*/  FMUL.FTZ R4, R2, 1 ;  /* 0x3f80000002047820 */ /* 0x000fe20000410000 */
[----:B------:R-:W-:-:S05]  /*86b0*/  CS2R R6, SRZ ;  /* 0x0000000000067805 */ /* 0x000fca000001ff00 */
[----:B------:R-:W0:Y:S02]  /*86c0*/  F2F.F64.F32 R4, R4 ;  /* 0x0000000400047310 */ /* 0x000e240000201800 */
[----:B0-----:R0:W-:Y:S01]  /*86d0*/  STG.E.128 desc[UR36][R16.64], R4 ;  /* 0x0000000410007986 */ /* 0x0011e2000c101d24 */
[----:B------:R-:W-:Y:S05]  /*86e0*/  BRA `(.L_x_7348) ;  /* 0x0000000800507947 */ /* 0x000fea0003800000 */
.L_x_7356:
        /* <DEDUP_REMOVED lines=20> */
.L_x_7361:
[----:B------:R-:W-:Y:S05]  /*8830*/  BSYNC B0 ;  /* 0x0000000000007941 */ /* 0x000fea0003800000 */
.L_x_7360:
[----:B------:R-:W-:-:S05]  /*8840*/  LOP3.LUT R5, R0, R5, RZ, 0xfc, !PT ;  /* 0x0000000500057212 */ /* 0x000fca00078efcff */
[----:B------:R0:W-:Y:S01]  /*8850*/  STG.E.U8 desc[UR36][R16.64], R5 ;  /* 0x0000000510007986 */ /* 0x0001e2000c101124 */
[----:B------:R-:W-:Y:S05]  /*8860*/  BRA `(.L_x_7348) ;  /* 0x0000000400f07947 */ /* 0x000fea0003800000 */
.L_x_7359:
        /* <DEDUP_REMOVED lines=12> */
.L_x_7363:
[----:B------:R-:W-:Y:S01]  /*8930*/  IMAD.MOV.U32 R0, RZ, RZ, 0x7f ;  /* 0x0000007fff007424 */ /* 0x000fe200078e00ff */
[----:B------:R-:W-:-:S04]  /*8940*/  ISETP.GT.U32.AND P0, PT, R4, 0x7f800000, PT ;  /* 0x7f8000000400780c */ /* 0x000fc80003f04070 */
[----:B------:R-:W-:-:S09]  /*8950*/  SEL R0, R0, 0x7c, P0 ;  /* 0x0000007c00007807 */ /* 0x000fd20000000000 */
.L_x_7364:
[----:B------:R-:W-:Y:S05]  /*8960*/  BSYNC B0 ;  /* 0x0000000000007941 */ /* 0x000fea0003800000 */
.L_x_7362:
[----:B------:R-:W-:-:S04]  /*8970*/  LOP3.LUT R2, R2, 0x80000000, RZ, 0xc0, !PT ;  /* 0x8000000002027812 */ /* 0x000fc800078ec0ff */
[----:B------:R-:W-:-:S04]  /*8980*/  SHF.R.U32.HI R3, RZ, 0x18, R2 ;  /* 0x00000018ff037819 */ /* 0x000fc80000011602 */
[----:B------:R-:W-:-:S05]  /*8990*/  LOP3.LUT R3, R0, R3, RZ, 0xfc, !PT ;  /* 0x0000000300037212 */ /* 0x000fca00078efcff */
[----:B------:R0:W-:Y:S01]  /*89a0*/  STG.E.U8 desc[UR36][R16.64], R3 ;  /* 0x0000000310007986 */ /* 0x0001e2000c101124 */
[----:B------:R-:W-:Y:S05]  /*89b0*/  BRA `(.L_x_7348) ;  /* 0x00000004009c7947 */ /* 0x000fea0003800000 */
.L_x_7358:
[----:B------:R-:W-:-:S05]  /*89c0*/  F2FP.BF16.F32.PACK_AB R2, RZ, R2 ;  /* 0x00000002ff02723e */ /* 0x000fca00000010ff */
[----:B------:R0:W-:Y:S01]  /*89d0*/  STG.E.U16 desc[UR36][R16.64], R2 ;  /* 0x0000000210007986 */ /* 0x0001e2000c101524 */
[----:B------:R-:W-:Y:S05]  /*89e0*/  BRA `(.L_x_7348) ;  /* 0x0000000400907947 */ /* 0x000fea0003800000 */
.L_x_7355:
        /* <DEDUP_REMOVED lines=11> */
.L_x_7367:
        /* <DEDUP_REMOVED lines=16> */
.L_x_7370:
[----:B------:R-:W-:-:S04]  /*8ba0*/  LOP3.LUT R2, R2, 0x80000000, RZ, 0xc0, !PT ;  /* 0x8000000002027812 */ /* 0x000fc800078ec0ff */
[----:B------:R-:W-:-:S04]  /*8bb0*/  SHF.R.U32.HI R3, RZ, 0x18, R2 ;  /* 0x00000018ff037819 */ /* 0x000fc80000011602 */
[----:B------:R-:W-:-:S04]  /*8bc0*/  LOP3.LUT R0, R0, R3, RZ, 0xfc, !PT ;  /* 0x0000000300007212 */ /* 0x000fc800078efcff */
[----:B------:R-:W-:-:S07]  /*8bd0*/  PRMT R8, R0, 0x7610, R8 ;  /* 0x0000761000087816 */ /* 0x000fce0000000008 */
.L_x_7369:
[----:B------:R-:W-:Y:S05]  /*8be0*/  BSYNC B0 ;  /* 0x0000000000007941 */ /* 0x000fea0003800000 */
.L_x_7368:
[----:B------:R3:W-:Y:S01]  /*8bf0*/  STG.E.U8 desc[UR36][R16.64], R8 ;  /* 0x0000000810007986 */ /* 0x0007e2000c101124 */
[----:B------:R-:W-:Y:S05]  /*8c00*/  BRA `(.L_x_7348) ;  /* 0x0000000400087947 */ /* 0x000fea0003800000 */
.L_x_7366:
        /* <DEDUP_REMOVED lines=16> */
.L_x_7373:
[----:B------:R-:W-:-:S04]  /*8d10*/  LOP3.LUT R2, R2, 0x80000000, RZ, 0xc0, !PT ;  /* 0x8000000002027812 */ /* 0x000fc800078ec0ff */
[----:B------:R-:W-:-:S04]  /*8d20*/  SHF.R.U32.HI R3, RZ, 0x18, R2 ;  /* 0x00000018ff037819 */ /* 0x000fc80000011602 */
[----:B------:R-:W-:-:S04]  /*8d30*/  LOP3.LUT R0, R0, R3, RZ, 0xfc, !PT ;  /* 0x0000000300007212 */ /* 0x000fc800078efcff */
[----:B------:R-:W-:-:S07]  /*8d40*/  PRMT R8, R0, 0x7610, R8 ;  /* 0x0000761000087816 */ /* 0x000fce0000000008 */
.L_x_7372:
[----:B------:R-:W-:Y:S05]  /*8d50*/  BSYNC B0 ;  /* 0x0000000000007941 */ /* 0x000fea0003800000 */
.L_x_7371:
[----:B------:R0:W-:Y:S01]  /*8d60*/  STG.E.U8 desc[UR36][R16.64], R8 ;  /* 0x0000000810007986 */ /* 0x0001e2000c101124 */
[----:B------:R-:W-:Y:S05]  /*8d70*/  BRA `(.L_x_7348) ;  /* 0x0000000000ac7947 */ /* 0x000fea0003800000 */
.L_x_7365:
        /* <DEDUP_REMOVED lines=21> */
.L_x_7347:
        /* <DEDUP_REMOVED lines=16> */
.L_x_7376:
[----:B------:R-:W-:Y:S05]  /*8fd0*/  BRA `(.L_x_7348) ;  /* 0x0000000000147947 */ /* 0x000fea0003800000 */
.L_x_7375:
[----:B------:R-:W0:Y:S02]  /*8fe0*/  F2I.U64.TRUNC R2, R2 ;  /* 0x0000000200027311 */ /* 0x000e24000020d800 */
[----:B0-----:R2:W-:Y:S01]  /*8ff0*/  STG.E.64 desc[UR36][R16.64], R2 ;  /* 0x0000000210007986 */ /* 0x0015e2000c101b24 */
[----:B------:R-:W-:Y:S05]  /*9000*/  BRA `(.L_x_7348) ;  /* 0x0000000000087947 */ /* 0x000fea0003800000 */
.L_x_7374:
[----:B------:R-:W0:Y:S02]  /*9010*/  F2I.FTZ.U32.TRUNC.NTZ R3, R2 ;  /* 0x0000000200037305 */ /* 0x000e24000021f000 */
[----:B0-----:R0:W-:Y:S02]  /*9020*/  STG.E desc[UR36][R16.64], R3 ;  /* 0x0000000310007986 */ /* 0x0011e4000c101924 */
.L_x_7348:
[----:B------:R-:W-:-:S07]  /*9030*/  VIADD R19, R19, 0x80 ;  /* 0x0000008013137836 */ /* 0x000fce0000000000 */
.L_x_7313:
[----:B------:R-:W-:Y:S05]  /*9040*/  BSYNC B7 ;  /* 0x0000000000077941 */ /* 0x000fea0003800000 */
.L_x_7312:
        /* <DEDUP_REMOVED lines=306> */
.L_x_7377:
        /* <DEDUP_REMOVED lines=20> */
[----:B--2---:R-:W2:Y:S01]  /*a4b0*/  I2F.S16 R0, R0 ;  /* 0x0000000000007306 */ /* 0x004ea20000101400 */
[----:B------:R-:W-:Y:S05]  /*a4c0*/  BRA `(.L_x_7384) ;  /* 0x0000000c00387947 */ /* 0x000fea0003800000 */
.L_x_7382:
[----:B------:R-:W2:Y:S02]  /*a4d0*/  LDG.E.U8 R0, desc[UR36][R2.64] ;  /* 0x0000002402007981 */ /* 0x000ea4000c1e1100 */
[----:B--2---:R-:W-:Y:S01]  /*a4e0*/  I2FP.F32.U32 R0, R0 ;  /* 0x0000000000007245 */ /* 0x004fe20000201000 */
[----:B------:R-:W-:Y:S06]  /*a4f0*/  BRA `(.L_x_7384) ;  /* 0x0000000c002c7947 */ /* 0x000fec0003800000 */
.L_x_7381:
[----:B------:R-:W-:-:S13]  /*a500*/  ISETP.NE.AND P0, PT, R4, 0x2, PT ;  /* 0x000000020400780c */ /* 0x000fda0003f05270 */
[----:B------:R-:W-:Y:S05]  /*a510*/  @!P0 BRA `(.L_x_7385) ;  /* 0x0000000000288947 */ /* 0x000fea0003800000 */
[----:B------:R-:W-:-:S13]  /*a520*/  ISETP.NE.AND P0, PT, R4, 0x3, PT ;  /* 0x000000030400780c */ /* 0x000fda0003f05270 */
[----:B------:R-:W-:Y:S05]  /*a530*/  @!P0 BRA `(.L_x_7386) ;  /* 0x0000000000148947 */ /* 0x000fea0003800000 */
[----:B------:R-:W-:-:S13]  /*a540*/  ISETP.NE.AND P0, PT, R4, 0x4, PT ;  /* 0x000000040400780c */ /* 0x000fda0003f05270 */
[----:B------:R-:W-:Y:S05]  /*a550*/  @P0 BRA `(.L_x_7383) ;  /* 0x0000000800b80947 */ /* 0x000fea0003800000 */
[----:B------:R-:W2:Y:S02]  /*a560*/  LDG.E.64 R2, desc[UR36][R2.64] ;  /* 0x0000002402027981 */ /* 0x000ea4000c1e1b00 */
[----:B--2---:R3:W4:Y:S01]  /*a570*/  I2F.S64 R0, R2 ;  /* 0x0000000200007312 */ /* 0x0047220000301400 */
[----:B------:R-:W-:Y:S05]  /*a580*/  BRA `(.L_x_7384) ;  /* 0x0000000c00087947 */ /* 0x000fea0003800000 */
.L_x_7386:
[----:B------:R-:W2:Y:S02]  /*a590*/  LDG.E R0, desc[UR36][R2.64] ;  /* 0x0000002402007981 */ /* 0x000ea4000c1e1900 */
[----:B--2---:R-:W-:Y:S01]  /*a5a0*/  I2FP.F32.S32 R0, R0 ;  /* 0x0000000000007245 */ /* 0x004fe20000201400 */
[----:B------:R-:W-:Y:S06]  /*a5b0*/  BRA `(.L_x_7384) ;  /* 0x0000000800fc7947 */ /* 0x000fec0003800000 */
.L_x_7385:
[----:B------:R-:W2:Y:S02]  /*a5c0*/  LDG.E.U16 R0, desc[UR36][R2.64] ;  /* 0x0000002402007981 */ /* 0x000ea4000c1e1500 */
[----:B--2---:R-:W0:Y:S01]  /*a5d0*/  I2F.S16 R0, R0 ;  /* 0x0000000000007306 */ /* 0x004e220000101400 */
[----:B------:R-:W-:Y:S05]  /*a5e0*/  BRA `(.L_x_7384) ;  /* 0x0000000800f07947 */ /* 0x000fea0003800000 */
.L_x_7380:
        /* <DEDUP_REMOVED lines=8> */
.L_x_7388:
[----:B------:R-:W2:Y:S02]  /*a670*/  LDG.E.U16 R0, desc[UR36][R2.64] ;  /* 0x0000002402007981 */ /* 0x000ea4000c1e1500 */
[----:B--2---:R-:W-:Y:S01]  /*a680*/  HADD2.F32 R0, -RZ, R0.H0_H0 ;  /* 0x20000000ff007230 */ /* 0x004fe20000004100 */
[----:B------:R-:W-:Y:S06]  /*a690*/  BRA `(.L_x_7384) ;  /* 0x0000000800c47947 */ /* 0x000fec0003800000 */
.L_x_7387:
        /* <DEDUP_REMOVED lines=8> */
.L_x_7390:
[----:B------:R-:W2:Y:S02]  /*a720*/  LDG.E.U16 R0, desc[UR36][R2.64] ;  /* 0x0000002402007981 */ /* 0x000ea4000c1e1500 */
[----:B--2---:R-:W-:Y:S01]  /*a730*/  HADD2.F32 R0, -RZ, R0.H0_H0 ;  /* 0x20000000ff007230 */ /* 0x004fe20000004100 */
[----:B------:R-:W-:Y:S06]  /*a740*/  BRA `(.L_x_7384) ;  /* 0x0000000800987947 */ /* 0x000fec0003800000 */
.L_x_7389:
[----:B------:R-:W2:Y:S01]  /*a750*/  LDG.E.64 R2, desc[UR36][R2.64] ;  /* 0x0000002402027981 */ /* 0x000ea2000c1e1b00 */
[----:B------:R-:W-:Y:S01]  /*a760*/  UMOV UR4, 0xf0000000 ;  /* 0xf000000000047882 */ /* 0x000fe20000000000 */
[----:B------:R-:W-:Y:S01]  /*a770*/  UMOV UR5, 0x380fffff ;  /* 0x380fffff00057882 */ /* 0x000fe20000000000 */
[----:B--2---:R-:W0:Y:S01]  /*a780*/  F2F.F32.F64 R0, R2 ;  /* 0x0000000200007310 */ /* 0x004e220000301000 */
[----:B------:R-:W-:-:S14]  /*a790*/  DSETP.GEU.AND P0, PT, |R2|, UR4, PT ;  /* 0x0000000402007e2a */ /* 0x000fdc000bf0e200 */
[----:B0-----:R-:W-:Y:S01]  /*a7a0*/  @!P0 FMUL R0, R0, 1.175494350822287508e-38 ;  /* 0x0080000000008820 */ /* 0x001fe20000400000 */
[----:B------:R-:W-:Y:S06]  /*a7b0*/  BRA `(.L_x_7384) ;  /* 0x00000008007c7947 */ /* 0x000fec0003800000 */
.L_x_7379:
        /* <DEDUP_REMOVED lines=12> */
.L_x_7393:
[----:B------:R-:W2:Y:S01]  /*a880*/  LDG.E.64 R2, desc[UR36][R2.64] ;  /* 0x0000002402027981 */ /* 0x000ea2000c1e1b00 */
[----:B------:R-:W-:Y:S01]  /*a890*/  UMOV UR4, 0xf0000000 ;  /* 0xf000000000047882 */ /* 0x000fe20000000000 */
[----:B------:R-:W-:Y:S01]  /*a8a0*/  UMOV UR5, 0x380fffff ;  /* 0x380fffff00057882 */ /* 0x000fe20000000000 */
[----:B--2---:R-:W0:Y:S01]  /*a8b0*/  F2F.F32.F64 R0, R2 ;  /* 0x0000000200007310 */ /* 0x004e220000301000 */
[----:B------:R-:W-:-:S14]  /*a8c0*/  DSETP.GEU.AND P0, PT, |R2|, UR4, PT ;  /* 0x0000000402007e2a */ /* 0x000fdc000bf0e200 */
[----:B0-----:R-:W-:Y:S01]  /*a8d0*/  @!P0 FMUL R0, R0, 1.175494350822287508e-38 ;  /* 0x0080000000008820 */ /* 0x001fe20000400000 */
[----:B------:R-:W-:Y:S06]  /*a8e0*/  BRA `(.L_x_7384) ;  /* 0x0000000800307947 */ /* 0x000fec0003800000 */
.L_x_7392:
        /* <DEDUP_REMOVED lines=26> */
.L_x_7395:
        /* <DEDUP_REMOVED lines=13> */
.L_x_7394:
[----:B------:R-:W2:Y:S02]  /*ab60*/  LDG.E.U16 R0, desc[UR36][R2.64] ;  /* 0x0000002402007981 */ /* 0x000ea4000c1e1500 */
[----:B--2---:R-:W-:Y:S01]  /*ab70*/  IMAD.U32 R0, R0, 0x10000, RZ ;  /* 0x0001000000007824 */ /* 0x004fe200078e00ff */
[----:B------:R-:W-:Y:S06]  /*ab80*/  BRA `(.L_x_7384) ;  /* 0x0000000400887947 */ /* 0x000fec0003800000 */
.L_x_7391:
        /* <DEDUP_REMOVED lines=11> */
.L_x_7398:
        /* <DEDUP_REMOVED lines=20> */
.L_x_7400:
[----:B------:R-:W-:Y:S05]  /*ad80*/  BSYNC B0 ;  /* 0x0000000000007941 */ /* 0x000fea0003800000 */
.L_x_7399:
[----:B------:R-:W-:Y:S01]  /*ad90*/  LEA R3, R0, 0x3b800000, 0x17 ;  /* 0x3b80000000037811 */ /* 0x000fe200078eb8ff */
[----:B------:R-:W-:-:S05]  /*ada0*/  IMAD.SHL.U32 R0, R2, 0x100000, RZ ;  /* 0x0010000002007824 */ /* 0x000fca00078e00ff */
[----:B------:R-:W-:Y:S01]  /*adb0*/  LOP3.LUT R0, R3, R0, R4, 0xfe, !PT ;  /* 0x0000000003007212 */ /* 0x000fe200078efe04 */
[----:B------:R-:W-:Y:S06]  /*adc0*/  BRA `(.L_x_7384) ;  /* 0x0000000000f87947 */ /* 0x000fec0003800000 */
.L_x_7397:
        /* <DEDUP_REMOVED lines=20> */
.L_x_7402:
[----:B------:R-:W-:Y:S05]  /*af10*/  BSYNC B0 ;  /* 0x0000000000007941 */ /* 0x000fea0003800000 */
.L_x_7401:
[----:B------:R-:W-:Y:S01]  /*af20*/  LEA R3, R0, 0x37800000, 0x17 ;  /* 0x3780000000037811 */ /* 0x000fe200078eb8ff */
[----:B------:R-:W-:-:S05]  /*af30*/  IMAD.SHL.U32 R0, R2, 0x200000, RZ ;  /* 0x0020000002007824 */ /* 0x000fca00078e00ff */
[----:B------:R-:W-:Y:S01]  /*af40*/  LOP3.LUT R0, R3, R0, R4, 0xfe, !PT ;  /* 0x0000000003007212 */ /* 0x000fe200078efe04 */
[----:B------:R-:W-:Y:S06]  /*af50*/  BRA `(.L_x_7384) ;  /* 0x0000000000947947 */ /* 0x000fec0003800000 */
.L_x_7396:
        /* <DEDUP_REMOVED lines=14> */
.L_x_7383:
        /* <DEDUP_REMOVED lines=16> */
.L_x_7405:
[----:B------:R-:W-:Y:S01]  /*b140*/  IMAD.MOV.U32 R0, RZ, RZ, RZ ;  /* 0x000000ffff007224 */ /* 0x000fe200078e00ff */
[----:B------:R-:W-:Y:S06]  /*b150*/  BRA `(.L_x_7384) ;  /* 0x0000000000147947 */ /* 0x000fec0003800000 */
.L_x_7404:
[----:B------:R-:W2:Y:S02]  /*b160*/  LDG.E.64 R2, desc[UR36][R2.64] ;  /* 0x0000002402027981 */ /* 0x000ea4000c1e1b00 */
[----:B--2---:R0:W1:Y:S01]  /*b170*/  I2F.U64 R0, R2 ;  /* 0x0000000200007312 */ /* 0x0040620000301000 */
[----:B------:R-:W-:Y:S05]  /*b180*/  BRA `(.L_x_7384) ;  /* 0x0000000000087947 */ /* 0x000fea0003800000 */
.L_x_7403:
[----:B------:R-:W2:Y:S02]  /*b190*/  LDG.E R0, desc[UR36][R2.64] ;  /* 0x0000002402007981 */ /* 0x000ea4000c1e1900 */
[----:B--2---:R-:W-:-:S07]  /*b1a0*/  I2FP.F32.U32 R0, R0 ;  /* 0x0000000000007245 */ /* 0x004fce0000201000 */
.L_x_7384:
[----:B------:R-:W-:Y:S05]  /*b1b0*/  BSYNC B6 ;  /* 0x0000000000067941 */ /* 0x000fea0003800000 */
.L_x_7378:
        /* <DEDUP_REMOVED lines=17> */
.L_x_7409:
[----:B------:R-:W0:Y:S02]  /*b2d0*/  F2I.S64.TRUNC R2, R2 ;  /* 0x0000000200027311 */ /* 0x000e24000020d900 */
[----:B0-----:R-:W-:-:S05]  /*b2e0*/  IMAD.MOV.U32 R5, RZ, RZ, R2 ;  /* 0x000000ffff057224 */ /* 0x001fca00078e0002 */
[----:B------:R-:W-:Y:S01]  /*b2f0*/  STG.E.U8 desc[UR36][R16.64], R5 ;  /* 0x0000000510007986 */ /* 0x000fe2000c101124 */
[----:B------:R-:W-:Y:S05]  /*b300*/  EXIT ;  /* 0x000000000000794d */ /* 0x000fea0003800000 */
.L_x_7408:
        /* <DEDUP_REMOVED lines=9> */
.L_x_7412:
[----:B------:R-:W0:Y:S02]  /*b3a0*/  F2I.FTZ.TRUNC.NTZ R3, R2 ;  /* 0x0000000200037305 */ /* 0x000e24000021f100 */
[----:B0-----:R-:W-:Y:S01]  /*b3b0*/  STG.E desc[UR36][R16.64], R3 ;  /* 0x0000000310007986 */ /* 0x001fe2000c101924 */
[----:B------:R-:W-:Y:S05]  /*b3c0*/  EXIT ;  /* 0x000000000000794d */ /* 0x000fea0003800000 */
.L_x_7411:
[----:B------:R-:W0:Y:S02]  /*b3d0*/  F2I.FTZ.TRUNC.NTZ R3, R2 ;  /* 0x0000000200037305 */ /* 0x000e24000021f100 */
[----:B0-----:R-:W-:Y:S01]  /*b3e0*/  STG.E.U16 desc[UR36][R16.64], R3 ;  /* 0x0000000310007986 */ /* 0x001fe2000c101524 */
[----:B------:R-:W-:Y:S05]  /*b3f0*/  EXIT ;  /* 0x000000000000794d */ /* 0x000fea0003800000 */
.L_x_7407:
        /* <DEDUP_REMOVED lines=8> */
.L_x_7414:
[----:B------:R-:W-:-:S05]  /*b480*/  F2FP.F16.F32.PACK_AB R2, RZ, R2 ;  /* 0x00000002ff02723e */ /* 0x000fca00000000ff */
[----:B------:R-:W-:Y:S01]  /*b490*/  STG.E.U16 desc[UR36][R16.64], R2 ;  /* 0x0000000210007986 */ /* 0x000fe2000c101524 */
[----:B------:R-:W-:Y:S05]  /*b4a0*/  EXIT ;  /* 0x000000000000794d */ /* 0x000fea0003800000 */
.L_x_7413:
        /* <DEDUP_REMOVED lines=9> */
.L_x_7416:
[----:B------:R-:W-:-:S04]  /*b540*/  F2FP.F16.F32.PACK_AB R3, RZ, R2 ;  /* 0x00000002ff03723e */ /* 0x000fc800000000ff */
[----:B------:R-:W-:-:S05]  /*b550*/  PRMT R3, R3, 0x5410, RZ ;  /* 0x0000541003037816 */ /* 0x000fca00000000ff */
[----:B------:R-:W-:Y:S01]  /*b560*/  STG.E desc[UR36][R16.64], R3 ;  /* 0x0000000310007986 */ /* 0x000fe2000c101924 */
[----:B------:R-:W-:Y:S05]  /*b570*/  EXIT ;  /* 0x000000000000794d */ /* 0x000fea0003800000 */
.L_x_7415:
[----:B------:R-:W-:-:S06]  /*b580*/  FMUL.FTZ R2, R2, 1 ;  /* 0x3f80000002027820 */ /* 0x000fcc0000410000 */
[----:B------:R-:W0:Y:S02]  /*b590*/  F2F.F64.F32 R2, R2 ;  /* 0x0000000200027310 */ /* 0x000e240000201800 */
[----:B0-----:R-:W-:Y:S01]  /*b5a0*/  STG.E.64 desc[UR36][R16.64], R2 ;  /* 0x0000000210007986 */ /* 0x001fe2000c101b24 */
[----:B------:R-:W-:Y:S05]  /*b5b0*/  EXIT ;  /* 0x000000000000794d */ /* 0x000fea0003800000 */
.L_x_7406:
        /* <DEDUP_REMOVED lines=10> */
[----:B------:R-:W-:Y:S01]  /*b660*/  STG.E.U8 desc[UR36][R16.64], R3 ;  /* 0x0000000310007986 */ /* 0x000fe2000c101124 */
[----:B------:R-:W-:Y:S05]  /*b670*/  EXIT ;  /* 0x000000000000794d */ /* 0x000fea0003800000 */
.L_x_7419:
[----:B------:R-:W-:Y:S01]  /*b680*/  FMUL.FTZ R4, R2, 1 ;  /* 0x3f80000002047820 */ /* 0x000fe20000410000 */
[----:B------:R-:W-:-:S05]  /*b690*/  CS2R R6, SRZ ;  /* 0x0000000000067805 */ /* 0x000fca000001ff00 */
[----:B------:R-:W0:Y:S02]  /*b6a0*/  F2F.F64.F32 R4, R4 ;  /* 0x0000000400047310 */ /* 0x000e240000201800 */
[----:B0-----:R-:W-:Y:S01]  /*b6b0*/  STG.E.128 desc[UR36][R16.64], R4 ;  /* 0x0000000410007986 */ /* 0x001fe2000c101d24 */
[----:B------:R-:W-:Y:S05]  /*b6c0*/  EXIT ;  /* 0x000000000000794d */ /* 0x000fea0003800000 */
.L_x_7418:
        /* <DEDUP_REMOVED lines=20> */
.L_x_7423:
[----:B------:R-:W-:Y:S05]  /*b810*/  BSYNC B0 ;  /* 0x0000000000007941 */ /* 0x000fea0003800000 */
.L_x_7422:
[----:B------:R-:W-:-:S05]  /*b820*/  LOP3.LUT R5, R0, R5, RZ, 0xfc, !PT ;  /* 0x0000000500057212 */ /* 0x000fca00078efcff */
[----:B------:R-:W-:Y:S01]  /*b830*/  STG.E.U8 desc[UR36][R16.64], R5 ;  /* 0x0000000510007986 */ /* 0x000fe2000c101124 */
[----:B------:R-:W-:Y:S05]  /*b840*/  EXIT ;  /* 0x000000000000794d */ /* 0x000fea0003800000 */
.L_x_7421:
        /* <DEDUP_REMOVED lines=12> */
.L_x_7425:
[----:B------:R-:W-:Y:S01]  /*b910*/  IMAD.MOV.U32 R0, RZ, RZ, 0x7f ;  /* 0x0000007fff007424 */ /* 0x000fe200078e00ff */
[----:B------:R-:W-:-:S04]  /*b920*/  ISETP.GT.U32.AND P0, PT, R4, 0x7f800000, PT ;  /* 0x7f8000000400780c */ /* 0x000fc80003f04070 */
[----:B------:R-:W-:-:S09]  /*b930*/  SEL R0, R0, 0x7c, P0 ;  /* 0x0000007c00007807 */ /* 0x000fd20000000000 */
.L_x_7426:
[----:B------:R-:W-:Y:S05]  /*b940*/  BSYNC B0 ;  /* 0x0000000000007941 */ /* 0x000fea0003800000 */
.L_x_7424:
[----:B------:R-:W-:-:S04]  /*b950*/  LOP3.LUT R2, R2, 0x80000000, RZ, 0xc0, !PT ;  /* 0x8000000002027812 */ /* 0x000fc800078ec0ff */
[----:B------:R-:W-:-:S04]  /*b960*/  SHF.R.U32.HI R3, RZ, 0x18, R2 ;  /* 0x00000018ff037819 */ /* 0x000fc80000011602 */
[----:B------:R-:W-:-:S05]  /*b970*/  LOP3.LUT R3, R0, R3, RZ, 0xfc, !PT ;  /* 0x0000000300037212 */ /* 0x000fca00078efcff */
[----:B------:R-:W-:Y:S01]  /*b980*/  STG.E.U8 desc[UR36][R16.64], R3 ;  /* 0x0000000310007986 */ /* 0x000fe2000c101124 */
[----:B------:R-:W-:Y:S05]  /*b990*/  EXIT ;  /* 0x000000000000794d */ /* 0x000fea0003800000 */
.L_x_7420:
[----:B------:R-:W-:-:S05]  /*b9a0*/  F2FP.BF16.F32.PACK_AB R2, RZ, R2 ;  /* 0x00000002ff02723e */ /* 0x000fca00000010ff */
[----:B------:R-:W-:Y:S01]  /*b9b0*/  STG.E.U16 desc[UR36][R16.64], R2 ;  /* 0x0000000210007986 */ /* 0x000fe2000c101524 */
[----:B------:R-:W-:Y:S05]  /*b9c0*/  EXIT ;  /* 0x000000000000794d */ /* 0x000fea0003800000 */
.L_x_7417:
        /* <DEDUP_REMOVED lines=11> */
.L_x_7429:
        /* <DEDUP_REMOVED lines=16> */
.L_x_7432:
[----:B------:R-:W-:-:S04]  /*bb80*/  LOP3.LUT R2, R2, 0x80000000, RZ, 0xc0, !PT ;  /* 0x8000000002027812 */ /* 0x000fc800078ec0ff */
[----:B------:R-:W-:-:S04]  /*bb90*/  SHF.R.U32.HI R3, RZ, 0x18, R2 ;  /* 0x00000018ff037819 */ /* 0x000fc80000011602 */
[----:B------:R-:W-:-:S04]  /*bba0*/  LOP3.LUT R0, R0, R3, RZ, 0xfc, !PT ;  /* 0x0000000300007212 */ /* 0x000fc800078efcff */
[----:B------:R-:W-:-:S07]  /*bbb0*/  PRMT R8, R0, 0x7610, R8 ;  /* 0x0000761000087816 */ /* 0x000fce0000000008 */
.L_x_7431:
[----:B------:R-:W-:Y:S05]  /*bbc0*/  BSYNC B0 ;  /* 0x0000000000007941 */ /* 0x000fea0003800000 */
.L_x_7430:
[----:B------:R-:W-:Y:S01]  /*bbd0*/  STG.E.U8 desc[UR36][R16.64], R8 ;  /* 0x0000000810007986 */ /* 0x000fe2000c101124 */
[----:B------:R-:W-:Y:S05]  /*bbe0*/  EXIT ;  /* 0x000000000000794d */ /* 0x000fea0003800000 */
.L_x_7428:
        /* <DEDUP_REMOVED lines=16> */
.L_x_7435:
[----:B------:R-:W-:-:S04]  /*bcf0*/  LOP3.LUT R2, R2, 0x80000000, RZ, 0xc0, !PT ;  /* 0x8000000002027812 */ /* 0x000fc800078ec0ff */
[----:B------:R-:W-:-:S04]  /*bd00*/  SHF.R.U32.HI R3, RZ, 0x18, R2 ;  /* 0x00000018ff037819 */ /* 0x000fc80000011602 */
[----:B------:R-:W-:-:S04]  /*bd10*/  LOP3.LUT R0, R0, R3, RZ, 0xfc, !PT ;  /* 0x0000000300007212 */ /* 0x000fc800078efcff */
[----:B------:R-:W-:-:S07]  /*bd20*/  PRMT R8, R0, 0x7610, R8 ;  /* 0x0000761000087816 */ /* 0x000fce0000000008 */
.L_x_7434:
[----:B------:R-:W-:Y:S05]  /*bd30*/  BSYNC B0 ;  /* 0x0000000000007941 */ /* 0x000fea0003800000 */
.L_x_7433:
[----:B------:R-:W-:Y:S01]  /*bd40*/  STG.E.U8 desc[UR36][R16.64], R8 ;  /* 0x0000000810007986 */ /* 0x000fe2000c101124 */
[----:B------:R-:W-:Y:S05]  /*bd50*/  EXIT ;  /* 0x000000000000794d */ /* 0x000fea0003800000 */
.L_x_7427:
        /* <DEDUP_REMOVED lines=21> */
.L_x_7410:
        /* <DEDUP_REMOVED lines=16> */
.L_x_7438:
[----:B------:R-:W-:Y:S05]  /*bfb0*/  EXIT ;  /* 0x000000000000794d */ /* 0x000fea0003800000 */
.L_x_7437:
[----:B------:R-:W0:Y:S02]  /*bfc0*/  F2I.U64.TRUNC R2, R2 ;  /* 0x0000000200027311 */ /* 0x000e24000020d800 */
[----:B0-----:R-:W-:Y:S01]  /*bfd0*/  STG.E.64 desc[UR36][R16.64], R2 ;  /* 0x0000000210007986 */ /* 0x001fe2000c101b24 */
[----:B------:R-:W-:Y:S05]  /*bfe0*/  EXIT ;  /* 0x000000000000794d */ /* 0x000fea0003800000 */
.L_x_7436:
[----:B------:R-:W0:Y:S02]  /*bff0*/  F2I.FTZ.U32.TRUNC.NTZ R3, R2 ;  /* 0x0000000200037305 */ /* 0x000e24000021f000 */
[----:B0-----:R-:W-:Y:S01]  /*c000*/  STG.E desc[UR36][R16.64], R3 ;  /* 0x0000000310007986 */ /* 0x001fe2000c101924 */
[----:B------:R-:W-:Y:S05]  /*c010*/  EXIT ;  /* 0x000000000000794d */ /* 0x000fea0003800000 */
.L_x_7439:
        /* <DEDUP_REMOVED lines=14> */
.L_x_17276:


//--------------------- .text._ZN2at6native27unrolled_elementwise_kernelINS0_13AUnaryFunctorIfffNS0_15binary_internal10MulFunctorIfEEEESt5arrayIPcLm2EELi4E23TrivialOffsetCalculatorILi1EjESB_NS0_6memory12LoadWithCastILi1EEENSC_13StoreWithCastILi1EEEEEviT_T0_T2_T3_T4_T5_ --------------------------
	.section	.text._ZN2at6native27unrolled_elementwise_kernelINS0_13AUnaryFunctorIfffNS0_15binary_internal10MulFunctorIfEEEESt5arrayIPcLm2EELi4E23TrivialOffsetCalculatorILi1EjESB_NS0_6memory12LoadWithCastILi1EEENSC_13StoreWithCastILi1EEEEEviT_T0_T2_T3_T4_T5_,"ax",@progbits
	.align	128
        .global         _ZN2at6native27unrolled_elementwise_kernelINS0_13AUnaryFunctorIfffNS0_15binary_internal10MulFunctorIfEEEESt5arrayIPcLm2EELi4E23TrivialOffsetCalculatorILi1EjESB_NS0_6memory12LoadWithCastILi1EEENSC_13StoreWithCastILi1EEEEEviT_T0_T2_T3_T4_T5_
        .type           _ZN2at6native27unrolled_elementwise_kernelINS0_13AUnaryFunctorIfffNS0_15binary_internal10MulFunctorIfEEEESt5arrayIPcLm2EELi4E23TrivialOffsetCalculatorILi1EjESB_NS0_6memory12LoadWithCastILi1EEENSC_13StoreWithCastILi1EEEEEviT_T0_T2_T3_T4_T5_,@function
        .size           _ZN2at6native27unrolled_elementwise_kernelINS0_13AUnaryFunctorIfffNS0_15binary_internal10MulFunctorIfEEEESt5arrayIPcLm2EELi4E23TrivialOffsetCalculatorILi1EjESB_NS0_6memory12LoadWithCastILi1EEENSC_13StoreWithCastILi1EEEEEviT_T0_T2_T3_T4_T5_,(.L_x_17277 - _ZN2at6native27unrolled_elementwise_kernelINS0_13AUnaryFunctorIfffNS0_15binary_internal10MulFunctorIfEEEESt5arrayIPcLm2EELi4E23TrivialOffsetCalculatorILi1EjESB_NS0_6memory12LoadWithCastILi1EEENSC_13StoreWithCastILi1EEEEEviT_T0_T2_T3_T4_T5_)
        .other          _ZN2at6native27unrolled_elementwise_kernelINS0_13AUnaryFunctorIfffNS0_15binary_internal10MulFunctorIfEEEESt5arrayIPcLm2EELi4E23TrivialOffsetCalculatorILi1EjESB_NS0_6memory12LoadWithCastILi1EEENSC_13StoreWithCastILi1EEEEEviT_T0_T2_T3_T4_T5_,@"STO_CUDA_ENTRY STV_DEFAULT"
_ZN2at6native27unrolled_elementwise_kernelINS0_13AUnaryFunctorIfffNS0_15binary_internal10MulFunctorIfEEEESt5arrayIPcLm2EELi4E23TrivialOffsetCalculatorILi1EjESB_NS0_6memory12LoadWithCastILi1EEENSC_13StoreWithCastILi1EEEEEviT_T0_T2_T3_T4_T5_:
.text._ZN2at6native27unrolled_elementwise_kernelINS0_13AUnaryFunctorIfffNS0_15binary_internal10MulFunctorIfEEEESt5arrayIPcLm2EELi4E23TrivialOffsetCalculatorILi1EjESB_NS0_6memory12LoadWithCastILi1EEENSC_13StoreWithCastILi1EEEEEviT_T0_T2_T3_T4_T5_:
[----:B------:R-:W0:Y:S01]  /*0000*/  LDC R1, c[0x0][0x28] ;  /* 0x00000a00ff017b82 */ /* 0x000e220000000800 */
[----:B------:R-:W1:Y:S07]  /*0010*/  S2R R2, SR_CTAID.X ;  /* 0x0000000000027919 */ /* 0x000e6e0000002500 */
[----:B------:R-:W1:Y:S01]  /*0020*/  LDC R17, c[0x0][0x210] ;  /* 0x00008400ff117b82 */ /* 0x000e620000000800 */
[----:B------:R-:W-:Y:S01]  /*0030*/  ULDC.64 UR36, c[0x0][0x208] ;  /* 0x0000820000247ab9 */ /* 0x000fe20000000a00 */
[----:B------:R-:W-:Y:S01]  /*0040*/  BSSY B7, `(.L_x_7440) ;  /* 0x00000ee000077945 */ /* 0x000fe20003800000 */
[----:B------:R-:W2:Y:S01]  /*0050*/  S2R R16, SR_TID.X ;  /* 0x0000000000107919 */ /* 0x000ea20000002100 */
[----:B------:R-:W-:-:S04]  /*0060*/  CS2R R22, SRZ ;  /* 0x0000000000167805 */ /* 0x000fc8000001ff00 */
[----:B------:R-:W3:Y:S01]  /*0070*/  LDC.U8 R19, c[0x0][0x234] ;  /* 0x00008d00ff137b82 */ /* 0x000ee20000000000 */
[----:B-1----:R-:W-:-:S05]  /*0080*/  IMAD R17, R2, -0x200, R17 ;  /* 0xfffffe0002117824 */ /* 0x002fca00078e0211 */
[----:B--2---:R-:W-:-:S13]  /*0090*/  ISETP.GE.AND P0, PT, R16, R17, PT ;  /* 0x000000111000720c */ /* 0x004fda0003f06270 */
[----:B0--3--:R-:W-:Y:S05]  /*00a0*/  @P0 BRA `(.L_x_7441) ;  /* 0x0000000c009c0947 */ /* 0x009fea0003800000 */
        /* <DEDUP_REMOVED lines=19> */
[----:B--2---:R4:W0:Y:S01]  /*01e0*/  I2F.S16 R22, R4 ;  /* 0x0000000400167306 */ /* 0x0048220000101400 */
[----:B------:R-:W-:Y:S05]  /*01f0*/  BRA `(.L_x_7448) ;  /* 0x0000000c003c7947 */ /* 0x000fea0003800000 */
.L_x_7446:
[----:B------:R-:W2:Y:S02]  /*0200*/  LDG.E.U8 R4, desc[UR36][R4.64] ;  /* 0x0000002404047981 */ /* 0x000ea4000c1e1100 */
[----:B--2---:R-:W-:Y:S01]  /*0210*/  I2FP.F32.U32 R22, R4 ;  /* 0x0000000400167245 */ /* 0x004fe20000201000 */
[----:B------:R-:W-:Y:S06]  /*0220*/  BRA `(.L_x_7448) ;  /* 0x0000000c00307947 */ /* 0x000fec0003800000 */
.L_x_7445:
[----:B------:R-:W-:-:S13]  /*0230*/  ISETP.NE.AND P0, PT, R0, 0x2, PT ;  /* 0x000000020000780c */ /* 0x000fda0003f05270 */
[----:B------:R-:W-:Y:S05]  /*0240*/  @!P0 BRA `(.L_x_7449) ;  /* 0x0000000000288947 */ /* 0x000fea0003800000 */
[----:B------:R-:W-:-:S13]  /*0250*/  ISETP.NE.AND P0, PT, R0, 0x3, PT ;  /* 0x000000030000780c */ /* 0x000fda0003f05270 */
[----:B------:R-:W-:Y:S05]  /*0260*/  @!P0 BRA `(.L_x_7450) ;  /* 0x0000000000148947 */ /* 0x000fea0003800000 */
[----:B------:R-:W-:-:S13]  /*0270*/  ISETP.NE.AND P0, PT, R0, 0x4, PT ;  /* 0x000000040000780c */ /* 0x000fda0003f05270 */
[----:B------:R-:W-:Y:S05]  /*0280*/  @P0 BRA `(.L_x_7447) ;  /* 0x0000000800bc0947 */ /* 0x000fea0003800000 */
[----:B------:R-:W2:Y:S02]  /*0290*/  LDG.E.64 R4, desc[UR36][R4.64] ;  /* 0x0000002404047981 */ /* 0x000ea4000c1e1b00 */
[----:B--2---:R0:W1:Y:S01]  /*02a0*/  I2F.S64 R22, R4 ;  /* 0x0000000400167312 */ /* 0x0040620000301400 */
[----:B------:R-:W-:Y:S05]  /*02b0*/  BRA `(.L_x_7448) ;  /* 0x0000000c000c7947 */ /* 0x000fea0003800000 */
.L_x_7450:
[----:B------:R-:W2:Y:S02]  /*02c0*/  LDG.E R4, desc[UR36][R4.64] ;  /* 0x0000002404047981 */ /* 0x000ea4000c1e1900 */
[----:B--2---:R-:W-:Y:S01]  /*02d0*/  I2FP.F32.S32 R22, R4 ;  /* 0x0000000400167245 */ /* 0x004fe20000201400 */
[----:B------:R-:W-:Y:S06]  /*02e0*/  BRA `(.L_x_7448) ;  /* 0x0000000c00007947 */ /* 0x000fec0003800000 */
.L_x_7449:
[----:B------:R-:W2:Y:S02]  /*02f0*/  LDG.E.U16 R4, desc[UR36][R4.64] ;  /* 0x0000002404047981 */ /* 0x000ea4000c1e1500 */
[----:B--2---:R2:W3:Y:S01]  /*0300*/  I2F.S16 R22, R4 ;  /* 0x0000000400167306 */ /* 0x0044e20000101400 */
[----:B------:R-:W-:Y:S05]  /*0310*/  BRA `(.L_x_7448) ;  /* 0x0000000800f47947 */ /* 0x000fea0003800000 */
.L_x_7444:
        /* <DEDUP_REMOVED lines=8> */
.L_x_7452:
[----:B------:R-:W2:Y:S02]  /*03a0*/  LDG.E.U16 R4, desc[UR36][R4.64] ;  /* 0x0000002404047981 */ /* 0x000ea4000c1e1500 */
[----:B--2---:R-:W-:Y:S01]  /*03b0*/  HADD2.F32 R22, -RZ, R4.H0_H0 ;  /* 0x20000004ff167230 */ /* 0x004fe20000004100 */
[----:B------:R-:W-:Y:S06]  /*03c0*/  BRA `(.L_x_7448) ;  /* 0x0000000800c87947 */ /* 0x000fec0003800000 */
.L_x_7451:
        /* <DEDUP_REMOVED lines=8> */
.L_x_7454:
[----:B------:R-:W2:Y:S02]  /*0450*/  LDG.E.U16 R4, desc[UR36][R4.64] ;  /* 0x0000002404047981 */ /* 0x000ea4000c1e1500 */
[----:B--2---:R-:W-:Y:S01]  /*0460*/  HADD2.F32 R22, -RZ, R4.H0_H0 ;  /* 0x20000004ff167230 */ /* 0x004fe20000004100 */
[----:B------:R-:W-:Y:S06]  /*0470*/  BRA `(.L_x_7448) ;  /* 0x00000008009c7947 */ /* 0x000fec0003800000 */
.L_x_7453:
[----:B------:R-:W2:Y:S01]  /*0480*/  LDG.E.64 R4, desc[UR36][R4.64] ;  /* 0x0000002404047981 */ /* 0x000ea2000c1e1b00 */
[----:B------:R-:W-:Y:S01]  /*0490*/  UMOV UR4, 0xf0000000 ;  /* 0xf000000000047882 */ /* 0x000fe20000000000 */
[----:B------:R-:W-:Y:S01]  /*04a0*/  UMOV UR5, 0x380fffff ;  /* 0x380fffff00057882 */ /* 0x000fe20000000000 */
[----:B--2---:R-:W0:Y:S01]  /*04b0*/  F2F.F32.F64 R22, R4 ;  /* 0x0000000400167310 */ /* 0x004e220000301000 */
[----:B------:R-:W-:-:S14]  /*04c0*/  DSETP.GEU.AND P0, PT, |R4|, UR4, PT ;  /* 0x0000000404007e2a */ /* 0x000fdc000bf0e200 */
[----:B0-----:R-:W-:Y:S01]  /*04d0*/  @!P0 FMUL R22, R22, 1.175494350822287508e-38 ;  /* 0x0080000016168820 */ /* 0x001fe20000400000 */
[----:B------:R-:W-:Y:S06]  /*04e0*/  BRA `(.L_x_7448) ;  /* 0x0000000800807947 */ /* 0x000fec0003800000 */
.L_x_7443:
        /* <DEDUP_REMOVED lines=12> */
.L_x_7457:
[----:B------:R-:W2:Y:S01]  /*05b0*/  LDG.E.64 R4, desc[UR36][R4.64] ;  /* 0x0000002404047981 */ /* 0x000ea2000c1e1b00 */
[----:B------:R-:W-:Y:S01]  /*05c0*/  UMOV UR4, 0xf0000000 ;  /* 0xf000000000047882 */ /* 0x000fe20000000000 */
[----:B------:R-:W-:Y:S01]  /*05d0*/  UMOV UR5, 0x380fffff ;  /* 0x380fffff00057882 */ /* 0x000fe20000000000 */
[----:B--2---:R-:W0:Y:S01]  /*05e0*/  F2F.F32.F64 R22, R4 ;  /* 0x0000000400167310 */ /* 0x004e220000301000 */
[----:B------:R-:W-:-:S14]  /*05f0*/  DSETP.GEU.AND P0, PT, |R4|, UR4, PT ;  /* 0x0000000404007e2a */ /* 0x000fdc000bf0e200 */
[----:B0-----:R-:W-:Y:S01]  /*0600*/  @!P0 FMUL R22, R22, 1.175494350822287508e-38 ;  /* 0x0080000016168820 */ /* 0x001fe20000400000 */
[----:B------:R-:W-:Y:S06]  /*0610*/  BRA `(.L_x_7448) ;  /* 0x0000000800347947 */ /* 0x000fec0003800000 */
.L_x_7456:
        /* <DEDUP_REMOVED lines=26> */
.L_x_7459:
        /* <DEDUP_REMOVED lines=14> */
.L_x_7458:
[----:B------:R-:W2:Y:S02]  /*08a0*/  LDG.E.U16 R4, desc[UR36][R4.64] ;  /* 0x0000002404047981 */ /* 0x000ea4000c1e1500 */
[----:B--2---:R-:W-:Y:S01]  /*08b0*/  IMAD.U32 R22, R4, 0x10000, RZ ;  /* 0x0001000004167824 */ /* 0x004fe200078e00ff */
[----:B------:R-:W-:Y:S06]  /*08c0*/  BRA `(.L_x_7448) ;  /* 0x0000000400887947 */ /* 0x000fec0003800000 */
.L_x_7455:
        /* <DEDUP_REMOVED lines=11> */
.L_x_7462:
        /* <DEDUP_REMOVED lines=20> */
.L_x_7464:
[----:B------:R-:W-:Y:S05]  /*0ac0*/  BSYNC B0 ;  /* 0x0000000000007941 */ /* 0x000fea0003800000 */
.L_x_7463:
[----:B------:R-:W-:Y:S01]  /*0ad0*/  IMAD.SHL.U32 R3, R3, 0x100000, RZ ;  /* 0x0010000003037824 */ /* 0x000fe200078e00ff */
[----:B------:R-:W-:-:S04]  /*0ae0*/  LEA R5, R0, 0x3b800000, 0x17 ;  /* 0x3b80000000057811 */ /* 0x000fc800078eb8ff */
[----:B------:R-:W-:Y:S01]  /*0af0*/  LOP3.LUT R22, R5, R3, R22, 0xfe, !PT ;  /* 0x0000000305167212 */ /* 0x000fe200078efe16 */
[----:B------:R-:W-:Y:S06]  /*0b00*/  BRA `(.L_x_7448) ;  /* 0x0000000000f87947 */ /* 0x000fec0003800000 */
.L_x_7461:
        /* <DEDUP_REMOVED lines=20> */
.L_x_7466:
[----:B------:R-:W-:Y:S05]  /*0c50*/  BSYNC B0 ;  /* 0x0000000000007941 */ /* 0x000fea0003800000 */
.L_x_7465:
[----:B------:R-:W-:Y:S01]  /*0c60*/  IMAD.SHL.U32 R3, R3, 0x200000, RZ ;  /* 0x0020000003037824 */ /* 0x000fe200078e00ff */
[----:B------:R-:W-:-:S04]  /*0c70*/  LEA R5, R0, 0x37800000, 0x17 ;  /* 0x3780000000057811 */ /* 0x000fc800078eb8ff */
[----:B------:R-:W-:Y:S01]  /*0c80*/  LOP3.LUT R22, R5, R3, R22, 0xfe, !PT ;  /* 0x0000000305167212 */ /* 0x000fe200078efe16 */
[----:B------:R-:W-:Y:S06]  /*0c90*/  BRA `(.L_x_7448) ;  /* 0x0000000000947947 */ /* 0x000fec0003800000 */
.L_x_7460:
        /* <DEDUP_REMOVED lines=14> */
.L_x_7447:
        /* <DEDUP_REMOVED lines=16> */
.L_x_7469:
[----:B------:R-:W-:Y:S01]  /*0e80*/  IMAD.MOV.U32 R22, RZ, RZ, RZ ;  /* 0x000000ffff167224 */ /* 0x000fe200078e00ff */
[----:B------:R-:W-:Y:S06]  /*0e90*/  BRA `(.L_x_7448) ;  /* 0x0000000000147947 */ /* 0x000fec0003800000 */
.L_x_7468:
[----:B------:R-:W2:Y:S02]  /*0ea0*/  LDG.E.64 R4, desc[UR36][R4.64] ;  /* 0x0000002404047981 */ /* 0x000ea4000c1e1b00 */
[----:B--2---:R0:W1:Y:S01]  /*0eb0*/  I2F.U64 R22, R4 ;  /* 0x0000000400167312 */ /* 0x0040620000301000 */
[----:B------:R-:W-:Y:S05]  /*0ec0*/  BRA `(.L_x_7448) ;  /* 0x0000000000087947 */ /* 0x000fea0003800000 */
.L_x_7467:
[----:B------:R-:W2:Y:S02]  /*0ed0*/  LDG.E R4, desc[UR36][R4.64] ;  /* 0x0000002404047981 */ /* 0x000ea4000c1e1900 */
[----:B--2---:R-:W-:-:S07]  /*0ee0*/  I2FP.F32.U32 R22, R4 ;  /* 0x0000000400167245 */ /* 0x004fce0000201000 */
.L_x_7448:
[----:B------:R-:W-:Y:S05]  /*0ef0*/  BSYNC B6 ;  /* 0x0000000000067941 */ /* 0x000fea0003800000 */
.L_x_7442:
[----:B------:R-:W2:Y:S02]  /*0f00*/  S2R R16, SR_TID.X ;  /* 0x0000000000107919 */ /* 0x000ea40000002100 */
[----:B--2---:R-:W-:-:S07]  /*0f10*/  VIADD R16, R16, 0x80 ;  /* 0x0000008010107836 */ /* 0x004fce0000000000 */
.L_x_7441:
[----:B------:R-:W-:Y:S05]  /*0f20*/  BSYNC B7 ;  /* 0x0000000000077941 */ /* 0x000fea0003800000 */
.L_x_7440:
[----:B------:R-:W-:Y:S01]  /*0f30*/  ISETP.GE.AND P0, PT, R16, R17, PT ;  /* 0x000000111000720c */ /* 0x000fe20003f06270 */
[----:B------:R-:W-:-:S12]  /*0f40*/  BSSY B7, `(.L_x_7470) ;  /* 0x00000e8000077945 */ /* 0x000fd80003800000 */
[----:B------:R-:W-:Y:S05]  /*0f50*/  @P0 BRA `(.L_x_7471) ;  /* 0x0000000c00980947 */ /* 0x000fea0003800000 */
[----:B0---4-:R-:W0:Y:S01]  /*0f60*/  LDC.64 R4, c[0x0][0x228] ;  /* 0x00008a00ff047b82 */ /* 0x011e220000000a00 */
        /* <DEDUP_REMOVED lines=21> */
.L_x_7476:
[----:B------:R-:W2:Y:S02]  /*10c0*/  LDG.E.U8 R4, desc[UR36][R4.64] ;  /* 0x0000002404047981 */ /* 0x000ea4000c1e1100 */
[----:B--2---:R-:W-:Y:S01]  /*10d0*/  I2FP.F32.U32 R23, R4 ;  /* 0x0000000400177245 */ /* 0x004fe20000201000 */
[----:B------:R-:W-:Y:S06]  /*10e0*/  BRA `(.L_x_7478) ;  /* 0x0000000c002c7947 */ /* 0x000fec0003800000 */
.L_x_7475:
        /* <DEDUP_REMOVED lines=9> */
.L_x_7480:
[----:B------:R-:W2:Y:S02]  /*1180*/  LDG.E R4, desc[UR36][R4.64] ;  /* 0x0000002404047981 */ /* 0x000ea4000c1e1900 */
[----:B--2---:R-:W-:Y:S01]  /*1190*/  I2FP.F32.S32 R23, R4 ;  /* 0x0000000400177245 */ /* 0x004fe20000201400 */
[----:B------:R-:W-:Y:S06]  /*11a0*/  BRA `(.L_x_7478) ;  /* 0x0000000800fc7947 */ /* 0x000fec0003800000 */
.L_x_7479:
[----:B------:R-:W2:Y:S02]  /*11b0*/  LDG.E.U16 R4, desc[UR36][R4.64] ;  /* 0x0000002404047981 */ /* 0x000ea4000c1e1500 */
[----:B--2---:R0:W2:Y:S01]  /*11c0*/  I2F.S16 R23, R4 ;  /* 0x0000000400177306 */ /* 0x0040a20000101400 */
[----:B------:R-:W-:Y:S05]  /*11d0*/  BRA `(.L_x_7478) ;  /* 0x0000000800f07947 */ /* 0x000fea0003800000 */
.L_x_7474:
        /* <DEDUP_REMOVED lines=8> */
.L_x_7482:
[----:B------:R-:W2:Y:S02]  /*1260*/  LDG.E.U16 R4, desc[UR36][R4.64] ;  /* 0x0000002404047981 */ /* 0x000ea4000c1e1500 */
[----:B--2---:R-:W-:Y:S01]  /*1270*/  HADD2.F32 R23, -RZ, R4.H0_H0 ;  /* 0x20000004ff177230 */ /* 0x004fe20000004100 */
[----:B------:R-:W-:Y:S06]  /*1280*/  BRA `(.L_x_7478) ;  /* 0x0000000800c47947 */ /* 0x000fec0003800000 */
.L_x_7481:
        /* <DEDUP_REMOVED lines=8> */
.L_x_7484:
[----:B------:R-:W2:Y:S02]  /*1310*/  LDG.E.U16 R4, desc[UR36][R4.64] ;  /* 0x0000002404047981 */ /* 0x000ea4000c1e1500 */
[----:B--2---:R-:W-:Y:S01]  /*1320*/  HADD2.F32 R23, -RZ, R4.H0_H0 ;  /* 0x20000004ff177230 */ /* 0x004fe20000004100 */
[----:B------:R-:W-:Y:S06]  /*1330*/  BRA `(.L_x_7478) ;  /* 0x0000000800987947 */ /* 0x000fec0003800000 */
.L_x_7483:
[----:B------:R-:W2:Y:S01]  /*1340*/  LDG.E.64 R4, desc[UR36][R4.64] ;  /* 0x0000002404047981 */ /* 0x000ea2000c1e1b00 */
[----:B------:R-:W-:Y:S01]  /*1350*/  UMOV UR4, 0xf0000000 ;  /* 0xf000000000047882 */ /* 0x000fe20000000000 */
[----:B------:R-:W-:Y:S01]  /*1360*/  UMOV UR5, 0x380fffff ;  /* 0x380fffff00057882 */ /* 0x000fe20000000000 */
[----:B--2---:R-:W0:Y:S01]  /*1370*/  F2F.F32.F64 R23, R4 ;  /* 0x0000000400177310 */ /* 0x004e220000301000 */
[----:B------:R-:W-:-:S14]  /*1380*/  DSETP.GEU.AND P0, PT, |R4|, UR4, PT ;  /* 0x0000000404007e2a */ /* 0x000fdc000bf0e200 */
[----:B0-----:R-:W-:Y:S01]  /*1390*/  @!P0 FMUL R23, R23, 1.175494350822287508e-38 ;  /* 0x0080000017178820 */ /* 0x001fe20000400000 */
[----:B------:R-:W-:Y:S06]  /*13a0*/  BRA `(.L_x_7478) ;  /* 0x00000008007c7947 */ /* 0x000fec0003800000 */
.L_x_7473:
        /* <DEDUP_REMOVED lines=12> */
.L_x_7487:
[----:B------:R-:W2:Y:S01]  /*1470*/  LDG.E.64 R4, desc[UR36][R4.64] ;  /* 0x0000002404047981 */ /* 0x000ea2000c1e1b00 */
[----:B------:R-:W-:Y:S01]  /*1480*/  UMOV UR4, 0xf0000000 ;  /* 0xf000000000047882 */ /* 0x000fe20000000000 */
[----:B------:R-:W-:Y:S01]  /*1490*/  UMOV UR5, 0x380fffff ;  /* 0x380fffff00057882 */ /* 0x000fe20000000000 */
[----:B--2---:R-:W0:Y:S01]  /*14a0*/  F2F.F32.F64 R23, R4 ;  /* 0x0000000400177310 */ /* 0x004e220000301000 */
[----:B------:R-:W-:-:S14]  /*14b0*/  DSETP.GEU.AND P0, PT, |R4|, UR4, PT ;  /* 0x0000000404007e2a */ /* 0x000fdc000bf0e200 */
[----:B0-----:R-:W-:Y:S01]  /*14c0*/  @!P0 FMUL R23, R23, 1.175494350822287508e-38 ;  /* 0x0080000017178820 */ /* 0x001fe20000400000 */
[----:B------:R-:W-:Y:S06]  /*14d0*/  BRA `(.L_x_7478) ;  /* 0x0000000800307947 */ /* 0x000fec0003800000 */
.L_x_7486:
        /* <DEDUP_REMOVED lines=26> */
.L_x_7489:
        /* <DEDUP_REMOVED lines=11> */
[----:B------:R-:W-:Y:S01]  /*1730*/  LOP3.LUT R23, R23, 0x80000000, R0, 0xf8, !PT ;  /* 0x8000000017177812 */ /* 0x000fe200078ef800 */
[----:B------:R-:W-:Y:S06]  /*1740*/  BRA `(.L_x_7478) ;  /* 0x0000000400947947 */ /* 0x000fec0003800000 */
.L_x_7488:
[----:B------:R-:W2:Y:S02]  /*1750*/  LDG.E.U16 R4, desc[UR36][R4.64] ;  /* 0x0000002404047981 */ /* 0x000ea4000c1e1500 */
[----:B--2---:R-:W-:Y:S01]  /*1760*/  IMAD.U32 R23, R4, 0x10000, RZ ;  /* 0x0001000004177824 */ /* 0x004fe200078e00ff */
[----:B------:R-:W-:Y:S06]  /*1770*/  BRA `(.L_x_7478) ;  /* 0x0000000400887947 */ /* 0x000fec0003800000 */
.L_x_7485:
        /* <DEDUP_REMOVED lines=11> */
.L_x_7492:
        /* <DEDUP_REMOVED lines=20> */
.L_x_7494:
[----:B------:R-:W-:Y:S05]  /*1970*/  BSYNC B0 ;  /* 0x0000000000007941 */ /* 0x000fea0003800000 */
.L_x_7493:
[----:B------:R-:W-:Y:S01]  /*1980*/  IMAD.SHL.U32 R3, R3, 0x100000, RZ ;  /* 0x0010000003037824 */ /* 0x000fe200078e00ff */
[----:B------:R-:W-:-:S04]  /*1990*/  LEA R0, R0, 0x3b800000, 0x17 ;  /* 0x3b80000000007811 */ /* 0x000fc800078eb8ff */
[----:B------:R-:W-:Y:S01]  /*19a0*/  LOP3.LUT R23, R0, R3, R23, 0xfe, !PT ;  /* 0x0000000300177212 */ /* 0x000fe200078efe17 */
[----:B------:R-:W-:Y:S06]  /*19b0*/  BRA `(.L_x_7478) ;  /* 0x0000000000f87947 */ /* 0x000fec0003800000 */
.L_x_7491:
        /* <DEDUP_REMOVED lines=20> */
.L_x_7496:
[----:B------:R-:W-:Y:S05]  /*1b00*/  BSYNC B0 ;  /* 0x0000000000007941 */ /* 0x000fea0003800000 */
.L_x_7495:
[----:B------:R-:W-:Y:S01]  /*1b10*/  IMAD.SHL.U32 R3, R3, 0x200000, RZ ;  /* 0x0020000003037824 */ /* 0x000fe200078e00ff */
[----:B------:R-:W-:-:S04]  /*1b20*/  LEA R0, R0, 0x37800000, 0x17 ;  /* 0x3780000000007811 */ /* 0x000fc800078eb8ff */
[----:B------:R-:W-:Y:S01]  /*1b30*/  LOP3.LUT R23, R0, R3, R23, 0xfe, !PT ;  /* 0x0000000300177212 */ /* 0x000fe200078efe17 */
[----:B------:R-:W-:Y:S06]  /*1b40*/  BRA `(.L_x_7478) ;  /* 0x0000000000947947 */ /* 0x000fec0003800000 */
.L_x_7490:
        /* <DEDUP_REMOVED lines=14> */
.L_x_7477:
        /* <DEDUP_REMOVED lines=16> */
.L_x_7499:
[----:B------:R-:W-:Y:S01]  /*1d30*/  IMAD.MOV.U32 R23, RZ, RZ, RZ ;  /* 0x000000ffff177224 */ /* 0x000fe200078e00ff */
[----:B------:R-:W-:Y:S06]  /*1d40*/  BRA `(.L_x_7478) ;  /* 0x0000000000147947 */ /* 0x000fec0003800000 */
.L_x_7498:
[----:B------:R-:W2:Y:S02]  /*1d50*/  LDG.E.64 R4, desc[UR36][R4.64] ;  /* 0x0000002404047981 */ /* 0x000ea4000c1e1b00 */
[----:B--2---:R0:W2:Y:S01]  /*1d60*/  I2F.U64 R23, R4 ;  /* 0x0000000400177312 */ /* 0x0040a20000301000 */
[----:B------:R-:W-:Y:S05]  /*1d70*/  BRA `(.L_x_7478) ;  /* 0x0000000000087947 */ /* 0x000fea0003800000 */
.L_x_7497:
[----:B------:R-:W2:Y:S02]  /*1d80*/  LDG.E R4, desc[UR36][R4.64] ;  /* 0x0000002404047981 */ /* 0x000ea4000c1e1900 */
[----:B--2---:R-:W-:-:S07]  /*1d90*/  I2FP.F32.U32 R23, R4 ;  /* 0x0000000400177245 */ /* 0x004fce0000201000 */
.L_x_7478:
[----:B------:R-:W-:Y:S05]  /*1da0*/  BSYNC B6 ;  /* 0x0000000000067941 */ /* 0x000fea0003800000 */
.L_x_7472:
[----:B------:R-:W-:-:S07]  /*1db0*/  VIADD R16, R16, 0x80 ;  /* 0x0000008010107836 */ /* 0x000fce0000000000 */
.L_x_7471:
[----:B------:R-:W-:Y:S05]  /*1dc0*/  BSYNC B7 ;  /* 0x0000000000077941 */ /* 0x000fea0003800000 */
.L_x_7470:
[----:B------:R-:W-:Y:S01]  /*1dd0*/  ISETP.GE.AND P0, PT, R16, R17, PT ;  /* 0x000000111000720c */ /* 0x000fe20003f06270 */
[----:B------:R-:W-:Y:S01]  /*1de0*/  BSSY B7, `(.L_x_7500) ;  /* 0x00000ea000077945 */ /* 0x000fe20003800000 */
[----:B------:R-:W-:Y:S02]  /*1df0*/  IMAD.MOV.U32 R18, RZ, RZ, RZ ;  /* 0x000000ffff127224 */ /* 0x000fe400078e00ff */
[----:B------:R-:W-:-:S09]  /*1e00*/  IMAD.MOV.U32 R24, RZ, RZ, RZ ;  /* 0x000000ffff187224 */ /* 0x000fd200078e00ff */
        /* <DEDUP_REMOVED lines=21> */
[----:B--2---:R0:W2:Y:S01]  /*1f60*/  I2F.S16 R24, R4 ;  /* 0x0000000400187306 */ /* 0x0040a20000101400 */
[----:B------:R-:W-:Y:S05]  /*1f70*/  BRA `(.L_x_7508) ;  /* 0x0000000c00387947 */ /* 0x000fea0003800000 */
.L_x_7506:
[----:B------:R-:W2:Y:S02]  /*1f80*/  LDG.E.U8 R4, desc[UR36][R4.64] ;  /* 0x0000002404047981 */ /* 0x000ea4000c1e1100 */
[----:B--2---:R-:W-:Y:S01]  /*1f90*/  I2FP.F32.U32 R24, R4 ;  /* 0x0000000400187245 */ /* 0x004fe20000201000 */
[----:B------:R-:W-:Y:S06]  /*1fa0*/  BRA `(.L_x_7508) ;  /* 0x0000000c002c7947 */ /* 0x000fec0003800000 */
.L_x_7505:
        /* <DEDUP_REMOVED lines=9> */
.L_x_7510:
[----:B------:R-:W2:Y:S02]  /*2040*/  LDG.E R4, desc[UR36][R4.64] ;  /* 0x0000002404047981 */ /* 0x000ea4000c1e1900 */
[----:B--2---:R-:W-:Y:S01]  /*2050*/  I2FP.F32.S32 R24, R4 ;  /* 0x0000000400187245 */ /* 0x004fe20000201400 */
[----:B------:R-:W-:Y:S06]  /*2060*/  BRA `(.L_x_7508) ;  /* 0x0000000800fc7947 */ /* 0x000fec0003800000 */
.L_x_7509:
[----:B------:R-:W2:Y:S02]  /*2070*/  LDG.E.U16 R4, desc[UR36][R4.64] ;  /* 0x0000002404047981 */ /* 0x000ea4000c1e1500 */
[----:B--2---:R4:W0:Y:S01]  /*2080*/  I2F.S16 R24, R4 ;  /* 0x0000000400187306 */ /* 0x0048220000101400 */
[----:B------:R-:W-:Y:S05]  /*2090*/  BRA `(.L_x_7508) ;  /* 0x0000000800f07947 */ /* 0x000fea0003800000 */
.L_x_7504:
        /* <DEDUP_REMOVED lines=8> */
.L_x_7512:
[----:B------:R-:W2:Y:S02]  /*2120*/  LDG.E.U16 R4, desc[UR36][R4.64] ;  /* 0x0000002404047981 */ /* 0x000ea4000c1e1500 */
[----:B--2---:R-:W-:Y:S01]  /*2130*/  HADD2.F32 R24, -RZ, R4.H0_H0 ;  /* 0x20000004ff187230 */ /* 0x004fe20000004100 */
[----:B------:R-:W-:Y:S06]  /*2140*/  BRA `(.L_x_7508) ;  /* 0x0000000800c47947 */ /* 0x000fec0003800000 */
.L_x_7511:
        /* <DEDUP_REMOVED lines=8> */
.L_x_7514:
[----:B------:R-:W2:Y:S02]  /*21d0*/  LDG.E.U16 R4, desc[UR36][R4.64] ;  /* 0x0000002404047981 */ /* 0x000ea4000c1e1500 */
[----:B--2---:R-:W-:Y:S01]  /*21e0*/  HADD2.F32 R24, -RZ, R4.H0_H0 ;  /* 0x20000004ff187230 */ /* 0x004fe20000004100 */
[----:B------:R-:W-:Y:S06]  /*21f0*/  BRA `(.L_x_7508) ;  /* 0x0000000800987947 */ /* 0x000fec0003800000 */
.L_x_7513:
[----:B------:R-:W2:Y:S01]  /*2200*/  LDG.E.64 R4, desc[UR36][R4.64] ;  /* 0x0000002404047981 */ /* 0x000ea2000c1e1b00 */
[----:B------:R-:W-:Y:S01]  /*2210*/  UMOV UR4, 0xf0000000 ;  /* 0xf000000000047882 */ /* 0x000fe20000000000 */
[----:B------:R-:W-:Y:S01]  /*2220*/  UMOV UR5, 0x380fffff ;  /* 0x380fffff00057882 */ /* 0x000fe20000000000 */
[----:B--2---:R-:W0:Y:S01]  /*2230*/  F2F.F32.F64 R24, R4 ;  /* 0x0000000400187310 */ /* 0x004e220000301000 */
[----:B------:R-:W-:-:S14]  /*2240*/  DSETP.GEU.AND P0, PT, |R4|, UR4, PT ;  /* 0x0000000404007e2a */ /* 0x000fdc000bf0e200 */
[----:B0-----:R-:W-:Y:S01]  /*2250*/  @!P0 FMUL R24, R24, 1.175494350822287508e-38 ;  /* 0x0080000018188820 */ /* 0x001fe20000400000 */
[----:B------:R-:W-:Y:S06]  /*2260*/  BRA `(.L_x_7508) ;  /* 0x00000008007c7947 */ /* 0x000fec0003800000 */
.L_x_7503:
        /* <DEDUP_REMOVED lines=12> */
.L_x_7517:
[----:B------:R-:W2:Y:S01]  /*2330*/  LDG.E.64 R4, desc[UR36][R4.64] ;  /* 0x0000002404047981 */ /* 0x000ea2000c1e1b00 */
[----:B------:R-:W-:Y:S01]  /*2340*/  UMOV UR4, 0xf0000000 ;  /* 0xf000000000047882 */ /* 0x000fe20000000000 */
[----:B------:R-:W-:Y:S01]  /*2350*/  UMOV UR5, 0x380fffff ;  /* 0x380fffff00057882 */ /* 0x000fe20000000000 */
[----:B--2---:R-:W0:Y:S01]  /*2360*/  F2F.F32.F64 R24, R4 ;  /* 0x0000000400187310 */ /* 0x004e220000301000 */
[----:B------:R-:W-:-:S14]  /*2370*/  DSETP.GEU.AND P0, PT, |R4|, UR4, PT ;  /* 0x0000000404007e2a */ /* 0x000fdc000bf0e200 */
[----:B0-----:R-:W-:Y:S01]  /*2380*/  @!P0 FMUL R24, R24, 1.175494350822287508e-38 ;  /* 0x0080000018188820 */ /* 0x001fe20000400000 */
[----:B------:R-:W-:Y:S06]  /*2390*/  BRA `(.L_x_7508) ;  /* 0x0000000800307947 */ /* 0x000fec0003800000 */
.L_x_7516:
        /* <DEDUP_REMOVED lines=26> */
.L_x_7519:
        /* <DEDUP_REMOVED lines=13> */
.L_x_7518:
[----:B------:R-:W2:Y:S02]  /*2610*/  LDG.E.U16 R4, desc[UR36][R4.64] ;  /* 0x0000002404047981 */ /* 0x000ea4000c1e1500 */
[----:B--2---:R-:W-:Y:S01]  /*2620*/  IMAD.U32 R24, R4, 0x10000, RZ ;  /* 0x0001000004187824 */ /* 0x004fe200078e00ff */
[----:B------:R-:W-:Y:S06]  /*2630*/  BRA `(.L_x_7508) ;  /* 0x0000000400887947 */ /* 0x000fec0003800000 */
.L_x_7515:
        /* <DEDUP_REMOVED lines=11> */
.L_x_7522:
        /* <DEDUP_REMOVED lines=20> */
.L_x_7524:
[----:B------:R-:W-:Y:S05]  /*2830*/  BSYNC B0 ;  /* 0x0000000000007941 */ /* 0x000fea0003800000 */
.L_x_7523:
[----:B------:R-:W-:Y:S01]  /*2840*/  IMAD.SHL.U32 R3, R3, 0x100000, RZ ;  /* 0x0010000003037824 */ /* 0x000fe200078e00ff */
[----:B------:R-:W-:-:S04]  /*2850*/  LEA R5, R0, 0x3b800000, 0x17 ;  /* 0x3b80000000057811 */ /* 0x000fc800078eb8ff */
[----:B------:R-:W-:Y:S01]  /*2860*/  LOP3.LUT R24, R5, R3, R24, 0xfe, !PT ;  /* 0x0000000305187212 */ /* 0x000fe200078efe18 */
[----:B------:R-:W-:Y:S06]  /*2870*/  BRA `(.L_x_7508) ;  /* 0x0000000000f87947 */ /* 0x000fec0003800000 */
.L_x_7521:
        /* <DEDUP_REMOVED lines=20> */
.L_x_7526:
[----:B------:R-:W-:Y:S05]  /*29c0*/  BSYNC B0 ;  /* 0x0000000000007941 */ /* 0x000fea0003800000 */
.L_x_7525:
[----:B------:R-:W-:Y:S01]  /*29d0*/  IMAD.SHL.U32 R3, R3, 0x200000, RZ ;  /* 0x0020000003037824 */ /* 0x000fe200078e00ff */
[----:B------:R-:W-:-:S04]  /*29e0*/  LEA R5, R0, 0x37800000, 0x17 ;  /* 0x3780000000057811 */ /* 0x000fc800078eb8ff */
[----:B------:R-:W-:Y:S01]  /*29f0*/  LOP3.LUT R24, R5, R3, R24, 0xfe, !PT ;  /* 0x0000000305187212 */ /* 0x000fe200078efe18 */
[----:B------:R-:W-:Y:S06]  /*2a00*/  BRA `(.L_x_7508) ;  /* 0x0000000000947947 */ /* 0x000fec0003800000 */
.L_x_7520:
        /* <DEDUP_REMOVED lines=14> */
.L_x_7507:
        /* <DEDUP_REMOVED lines=16> */
.L_x_7529:
[----:B------:R-:W-:Y:S01]  /*2bf0*/  IMAD.MOV.U32 R24, RZ, RZ, RZ ;  /* 0x000000ffff187224 */ /* 0x000fe200078e00ff */
[----:B------:R-:W-:Y:S06]  /*2c00*/  BRA `(.L_x_7508) ;  /* 0x0000000000147947 */ /* 0x000fec0003800000 */
.L_x_7528:
[----:B------:R-:W2:Y:S02]  /*2c10*/  LDG.E.64 R24, desc[UR36][R4.64] ;  /* 0x0000002404187981 */ /* 0x000ea4000c1e1b00 */
[----:B--2---:R0:W2:Y:S01]  /*2c20*/  I2F.U64 R24, R24 ;  /* 0x0000001800187312 */ /* 0x0040a20000301000 */
[----:B------:R-:W-:Y:S05]  /*2c30*/  BRA `(.L_x_7508) ;  /* 0x0000000000087947 */ /* 0x000fea0003800000 */
.L_x_7527:
[----:B------:R-:W2:Y:S02]  /*2c40*/  LDG.E R4, desc[UR36][R4.64] ;  /* 0x0000002404047981 */ /* 0x000ea4000c1e1900 */
[----:B--2---:R-:W-:-:S07]  /*2c50*/  I2FP.F32.U32 R24, R4 ;  /* 0x0000000400187245 */ /* 0x004fce0000201000 */
.L_x_7508:
[----:B------:R-:W-:Y:S05]  /*2c60*/  BSYNC B6 ;  /* 0x0000000000067941 */ /* 0x000fea0003800000 */
.L_x_7502:
[----:B------:R-:W-:-:S07]  /*2c70*/  VIADD R16, R16, 0x80 ;  /* 0x0000008010107836 */ /* 0x000fce0000000000 */
.L_x_7501:
[----:B------:R-:W-:Y:S05]  /*2c80*/  BSYNC B7 ;  /* 0x0000000000077941 */ /* 0x000fea0003800000 */
.L_x_7500:
[----:B------:R-:W-:Y:S01]  /*2c90*/  ISETP.GE.AND P0, PT, R16, R17, PT ;  /* 0x000000111000720c */ /* 0x000fe20003f06270 */
[----:B------:R-:W-:-:S12]  /*2ca0*/  BSSY B6, `(.L_x_7530) ;  /* 0x00000e1000067945 */ /* 0x000fd80003800000 */
        /* <DEDUP_REMOVED lines=21> */
.L_x_7535:
[----:B------:R-:W2:Y:S02]  /*2e00*/  LDG.E.U8 R4, desc[UR36][R4.64] ;  /* 0x0000002404047981 */ /* 0x000ea4000c1e1100 */
[----:B--2---:R-:W-:Y:S01]  /*2e10*/  I2FP.F32.U32 R18, R4 ;  /* 0x0000000400127245 */ /* 0x004fe20000201000 */
[----:B------:R-:W-:Y:S06]  /*2e20*/  BRA `(.L_x_7531) ;  /* 0x0000000c00207947 */ /* 0x000fec0003800000 */
.L_x_7534:
        /* <DEDUP_REMOVED lines=9> */
.L_x_7538:
[----:B------:R-:W2:Y:S02]  /*2ec0*/  LDG.E R4, desc[UR36][R4.64] ;  /* 0x0000002404047981 */ /* 0x000ea4000c1e1900 */
[----:B--2---:R-:W-:Y:S01]  /*2ed0*/  I2FP.F32.S32 R18, R4 ;  /* 0x0000000400127245 */ /* 0x004fe20000201400 */
[----:B------:R-:W-:Y:S06]  /*2ee0*/  BRA `(.L_x_7531) ;  /* 0x0000000800f07947 */ /* 0x000fec0003800000 */
.L_x_7537:
[----:B------:R-:W2:Y:S02]  /*2ef0*/  LDG.E.U16 R4, desc[UR36][R4.64] ;  /* 0x0000002404047981 */ /* 0x000ea4000c1e1500 */
[----:B--2---:R0:W2:Y:S01]  /*2f00*/  I2F.S16 R18, R4 ;  /* 0x0000000400127306 */ /* 0x0040a20000101400 */
[----:B------:R-:W-:Y:S05]  /*2f10*/  BRA `(.L_x_7531) ;  /* 0x0000000800e47947 */ /* 0x000fea0003800000 */
.L_x_7533:
        /* <DEDUP_REMOVED lines=8> */
.L_x_7540:
[----:B------:R-:W2:Y:S02]  /*2fa0*/  LDG.E.U16 R4, desc[UR36][R4.64] ;  /* 0x0000002404047981 */ /* 0x000ea4000c1e1500 */
[----:B--2---:R-:W-:Y:S01]  /*2fb0*/  HADD2.F32 R18, -RZ, R4.H0_H0 ;  /* 0x20000004ff127230 */ /* 0x004fe20000004100 */
[----:B------:R-:W-:Y:S06]  /*2fc0*/  BRA `(.L_x_7531) ;  /* 0x0000000800b87947 */ /* 0x000fec0003800000 */
.L_x_7539:
        /* <DEDUP_REMOVED lines=8> */
.L_x_7542:
[----:B------:R-:W2:Y:S02]  /*3050*/  LDG.E.U16 R4, desc[UR36][R4.64] ;  /* 0x0000002404047981 */ /* 0x000ea4000c1e1500 */
[----:B--2---:R-:W-:Y:S01]  /*3060*/  HADD2.F32 R18, -RZ, R4.H0_H0 ;  /* 0x20000004ff127230 */ /* 0x004fe20000004100 */
[----:B------:R-:W-:Y:S06]  /*3070*/  BRA `(.L_x_7531) ;  /* 0x00000008008c7947 */ /* 0x000fec0003800000 */
.L_x_7541:
[----:B------:R-:W2:Y:S01]  /*3080*/  LDG.E.64 R4, desc[UR36][R4.64] ;  /* 0x0000002404047981 */ /* 0x000ea2000c1e1b00 */
[----:B------:R-:W-:Y:S01]  /*3090*/  UMOV UR4, 0xf0000000 ;  /* 0xf000000000047882 */ /* 0x000fe20000000000 */
[----:B------:R-:W-:Y:S01]  /*30a0*/  UMOV UR5, 0x380fffff ;  /* 0x380fffff00057882 */ /* 0x000fe20000000000 */
[----:B--2---:R-:W0:Y:S01]  /*30b0*/  F2F.F32.F64 R18, R4 ;  /* 0x0000000400127310 */ /* 0x004e220000301000 */
[----:B------:R-:W-:-:S14]  /*30c0*/  DSETP.GEU.AND P0, PT, |R4|, UR4, PT ;  /* 0x0000000404007e2a */ /* 0x000fdc000bf0e200 */
[----:B0-----:R-:W-:Y:S01]  /*30d0*/  @!P0 FMUL R18, R18, 1.175494350822287508e-38 ;  /* 0x0080000012128820 */ /* 0x001fe20000400000 */
[----:B------:R-:W-:Y:S06]  /*30e0*/  BRA `(.L_x_7531) ;  /* 0x0000000800707947 */ /* 0x000fec0003800000 */
.L_x_7532:
        /* <DEDUP_REMOVED lines=12> */
.L_x_7545:
[----:B------:R-:W2:Y:S01]  /*31b0*/  LDG.E.64 R4, desc[UR36][R4.64] ;  /* 0x0000002404047981 */ /* 0x000ea2000c1e1b00 */
[----:B------:R-:W-:Y:S01]  /*31c0*/  UMOV UR4, 0xf0000000 ;  /* 0xf000000000047882 */ /* 0x000fe20000000000 */
[----:B------:R-:W-:Y:S01]  /*31d0*/  UMOV UR5, 0x380fffff ;  /* 0x380fffff00057882 */ /* 0x000fe20000000000 */
[----:B--2---:R-:W0:Y:S01]  /*31e0*/  F2F.F32.F64 R18, R4 ;  /* 0x0000000400127310 */ /* 0x004e220000301000 */
[----:B------:R-:W-:-:S14]  /*31f0*/  DSETP.GEU.AND P0, PT, |R4|, UR4, PT ;  /* 0x0000000404007e2a */ /* 0x000fdc000bf0e200 */
[----:B0-----:R-:W-:Y:S01]  /*3200*/  @!P0 FMUL R18, R18, 1.175494350822287508e-38 ;  /* 0x0080000012128820 */ /* 0x001fe20000400000 */
[----:B------:R-:W-:Y:S06]  /*3210*/  BRA `(.L_x_7531) ;  /* 0x0000000800247947 */ /* 0x000fec0003800000 */
.L_x_7544:
        /* <DEDUP_REMOVED lines=26> */
.L_x_7547:
        /* <DEDUP_REMOVED lines=13> */
.L_x_7546:
[----:B------:R-:W2:Y:S02]  /*3490*/  LDG.E.U16 R4, desc[UR36][R4.64] ;  /* 0x0000002404047981 */ /* 0x000ea4000c1e1500 */
[----:B--2---:R-:W-:Y:S01]  /*34a0*/  IMAD.U32 R18, R4, 0x10000, RZ ;  /* 0x0001000004127824 */ /* 0x004fe200078e00ff */
[----:B------:R-:W-:Y:S06]  /*34b0*/  BRA `(.L_x_7531) ;  /* 0x00000004007c7947 */ /* 0x000fec0003800000 */
.L_x_7543:
        /* <DEDUP_REMOVED lines=11> */
.L_x_7550:
[----:B------:R-:W2:Y:S02]  /*3570*/  LDG.E.U8 R3, desc[UR36][R4.64] ;  /* 0x0000002404037981 */ /* 0x000ea4000c1e1100 */
        /* <DEDUP_REMOVED lines=18> */
.L_x_7552:
[----:B------:R-:W-:Y:S05]  /*36a0*/  BSYNC B0 ;  /* 0x0000000000007941 */ /* 0x000fea0003800000 */
.L_x_7551:
[----:B------:R-:W-:Y:S01]  /*36b0*/  IMAD.SHL.U32 R3, R3, 0x100000, RZ ;  /* 0x0010000003037824 */ /* 0x000fe200078e00ff */
[----:B------:R-:W-:-:S04]  /*36c0*/  LEA R5, R0, 0x3b800000, 0x17 ;  /* 0x3b80000000057811 */ /* 0x000fc800078eb8ff */
[----:B------:R-:W-:Y:S01]  /*36d0*/  LOP3.LUT R18, R5, R3, R18, 0xfe, !PT ;  /* 0x0000000305127212 */ /* 0x000fe200078efe12 */
[----:B------:R-:W-:Y:S06]  /*36e0*/  BRA `(.L_x_7531) ;  /* 0x0000000000f07947 */ /* 0x000fec0003800000 */
.L_x_7549:
        /* <DEDUP_REMOVED lines=19> */
.L_x_7554:
[----:B------:R-:W-:Y:S05]  /*3820*/  BSYNC B0 ;  /* 0x0000000000007941 */ /* 0x000fea0003800000 */
.L_x_7553:
[----:B------:R-:W-:Y:S01]  /*3830*/  IMAD.SHL.U32 R3, R3, 0x200000, RZ ;  /* 0x0020000003037824 */ /* 0x000fe200078e00ff */
[----:B------:R-:W-:-:S04]  /*3840*/  LEA R5, R0, 0x37800000, 0x17 ;  /* 0x3780000000057811 */ /* 0x000fc800078eb8ff */
[----:B------:R-:W-:Y:S01]  /*3850*/  LOP3.LUT R18, R5, R3, R18, 0xfe, !PT ;  /* 0x0000000305127212 */ /* 0x000fe200078efe12 */
[----:B------:R-:W-:Y:S06]  /*3860*/  BRA `(.L_x_7531) ;  /* 0x0000000000907947 */ /* 0x000fec0003800000 */
.L_x_7548:
        /* <DEDUP_REMOVED lines=14> */
.L_x_7536:
        /* <DEDUP_REMOVED lines=16> */
.L_x_7557:
[----:B------:R-:W-:Y:S05]  /*3a50*/  BRA `(.L_x_7531) ;  /* 0x0000000000147947 */ /* 0x000fea0003800000 */
.L_x_7556:
[----:B------:R-:W2:Y:S02]  /*3a60*/  LDG.E.64 R18, desc[UR36][R4.64] ;  /* 0x0000002404127981 */ /* 0x000ea4000c1e1b00 */
[----:B--2---:R0:W2:Y:S01]  /*3a70*/  I2F.U64 R18, R18 ;  /* 0x0000001200127312 */ /* 0x0040a20000301000 */
[----:B------:R-:W-:Y:S05]  /*3a80*/  BRA `(.L_x_7531) ;  /* 0x0000000000087947 */ /* 0x000fea0003800000 */
.L_x_7555:
[----:B------:R-:W2:Y:S02]  /*3a90*/  LDG.E R4, desc[UR36][R4.64] ;  /* 0x0000002404047981 */ /* 0x000ea4000c1e1900 */
[----:B--2---:R-:W-:-:S07]  /*3aa0*/  I2FP.F32.U32 R18, R4 ;  /* 0x0000000400127245 */ /* 0x004fce0000201000 */
.L_x_7531:
[----:B------:R-:W-:Y:S05]  /*3ab0*/  BSYNC B6 ;  /* 0x0000000000067941 */ /* 0x000fea0003800000 */
.L_x_7530:
[----:B0-----:R-:W0:Y:S01]  /*3ac0*/  S2R R19, SR_TID.X ;  /* 0x0000000000137919 */ /* 0x001e220000002100 */
[----:B------:R-:W0:Y:S01]  /*3ad0*/  LDC.U8 R16, c[0x0][0x23c] ;  /* 0x00008f00ff107b82 */ /* 0x000e220000000000 */
[----:B------:R-:W-:Y:S01]  /*3ae0*/  ULDC UR4, c[0x0][0x218] ;  /* 0x0000860000047ab9 */ /* 0x000fe20000000800 */
[----:B------:R-:W-:Y:S01]  /*3af0*/  BSSY B6, `(.L_x_7558) ;  /* 0x00000f1000067945 */ /* 0x000fe20003800000 */
[----:B-12345:R-:W-:Y:S01]  /*3b00*/  FMUL.FTZ R4, R22, UR4 ;  /* 0x0000000416047c20 */ /* 0x03efe20008410000 */
[----:B------:R-:W-:Y:S01]  /*3b10*/  FMUL.FTZ R22, R23, UR4 ;  /* 0x0000000417167c20 */ /* 0x000fe20008410000 */
[----:B------:R-:W-:Y:S01]  /*3b20*/  FMUL.FTZ R24, R24, UR4 ;  /* 0x0000000418187c20 */ /* 0x000fe20008410000 */
[----:B------:R-:W-:Y:S01]  /*3b30*/  FMUL.FTZ R18, R18, UR4 ;  /* 0x0000000412127c20 */ /* 0x000fe20008410000 */
[----:B0-----:R-:W-:-:S13]  /*3b40*/  ISETP.GE.AND P0, PT, R19, R17, PT ;  /* 0x000000111300720c */ /* 0x001fda0003f06270 */
[----:B------:R-:W-:Y:S05]  /*3b50*/  @P0 BRA `(.L_x_7559) ;  /* 0x0000000c00a80947 */ /* 0x000fea0003800000 */
[----:B------:R-:W0:Y:S01]  /*3b60*/  LDC.64 R8, c[0x0][0x220] ;  /* 0x00008800ff087b82 */ /* 0x000e220000000a00 */
[----:B------:R-:W-:Y:S01]  /*3b70*/  IMAD R0, R2, 0x200, R19 ;  /* 0x0000020002007824 */ /* 0x000fe200078e0213 */
[----:B------:R-:W-:Y:S01]  /*3b80*/  PRMT R5, R16, 0x9910, RZ ;  /* 0x0000991010057816 */ /* 0x000fe200000000ff */
        /* <DEDUP_REMOVED lines=19> */
.L_x_7563:
[----:B------:R-:W0:Y:S02]  /*3cc0*/  F2I.S64.TRUNC R4, R4 ;  /* 0x0000000400047311 */ /* 0x000e24000020d900 */
[----:B0-----:R-:W-:-:S05]  /*3cd0*/  IMAD.MOV.U32 R3, RZ, RZ, R4 ;  /* 0x000000ffff037224 */ /* 0x001fca00078e0004 */
[----:B------:R0:W-:Y:S01]  /*3ce0*/  STG.E.U8 desc[UR36][R8.64], R3 ;  /* 0x0000000308007986 */ /* 0x0001e2000c101124 */
[----:B------:R-:W-:Y:S05]  /*3cf0*/  BRA `(.L_x_7559) ;  /* 0x0000000c00407947 */ /* 0x000fea0003800000 */
.L_x_7562:
        /* <DEDUP_REMOVED lines=9> */
.L_x_7566:
[----:B------:R-:W0:Y:S02]  /*3d90*/  F2I.FTZ.TRUNC.NTZ R3, R4 ;  /* 0x0000000400037305 */ /* 0x000e24000021f100 */
[----:B0-----:R0:W-:Y:S01]  /*3da0*/  STG.E desc[UR36][R8.64], R3 ;  /* 0x0000000308007986 */ /* 0x0011e2000c101924 */
[----:B------:R-:W-:Y:S05]  /*3db0*/  BRA `(.L_x_7559) ;  /* 0x0000000c00107947 */ /* 0x000fea0003800000 */
.L_x_7565:
[----:B------:R-:W0:Y:S02]  /*3dc0*/  F2I.FTZ.TRUNC.NTZ R3, R4 ;  /* 0x0000000400037305 */ /* 0x000e24000021f100 */
[----:B0-----:R0:W-:Y:S01]  /*3dd0*/  STG.E.U16 desc[UR36][R8.64], R3 ;  /* 0x0000000308007986 */ /* 0x0011e2000c101524 */
[----:B------:R-:W-:Y:S05]  /*3de0*/  BRA `(.L_x_7559) ;  /* 0x0000000c00047947 */ /* 0x000fea0003800000 */
.L_x_7561:
        /* <DEDUP_REMOVED lines=8> */
.L_x_7568:
[----:B------:R-:W-:-:S05]  /*3e70*/  F2FP.F16.F32.PACK_AB R4, RZ, R4 ;  /* 0x00000004ff04723e */ /* 0x000fca00000000ff */
[----:B------:R0:W-:Y:S01]  /*3e80*/  STG.E.U16 desc[UR36][R8.64], R4 ;  /* 0x0000000408007986 */ /* 0x0001e2000c101524 */
[----:B------:R-:W-:Y:S05]  /*3e90*/  BRA `(.L_x_7559) ;  /* 0x0000000800d87947 */ /* 0x000fea0003800000 */
.L_x_7567:
        /* <DEDUP_REMOVED lines=9> */
.L_x_7570:
[----:B------:R-:W-:-:S04]  /*3f30*/  F2FP.F16.F32.PACK_AB R3, RZ, R4 ;  /* 0x00000004ff03723e */ /* 0x000fc800000000ff */
[----:B------:R-:W-:-:S05]  /*3f40*/  PRMT R3, R3, 0x5410, RZ ;  /* 0x0000541003037816 */ /* 0x000fca00000000ff */
[----:B------:R0:W-:Y:S01]  /*3f50*/  STG.E desc[UR36][R8.64], R3 ;  /* 0x0000000308007986 */ /* 0x0001e2000c101924 */
[----:B------:R-:W-:Y:S05]  /*3f60*/  BRA `(.L_x_7559) ;  /* 0x0000000800a47947 */ /* 0x000fea0003800000 */
.L_x_7569:
[----:B------:R-:W-:-:S06]  /*3f70*/  FMUL.FTZ R4, R4, 1 ;  /* 0x3f80000004047820 */ /* 0x000fcc0000410000 */
[----:B------:R-:W0:Y:S02]  /*3f80*/  F2F.F64.F32 R4, R4 ;  /* 0x0000000400047310 */ /* 0x000e240000201800 */
[----:B0-----:R0:W-:Y:S01]  /*3f90*/  STG.E.64 desc[UR36][R8.64], R4 ;  /* 0x0000000408007986 */ /* 0x0011e2000c101b24 */
[----:B------:R-:W-:Y:S05]  /*3fa0*/  BRA `(.L_x_7559) ;  /* 0x0000000800947947 */ /* 0x000fea0003800000 */
.L_x_7560:
        /* <DEDUP_REMOVED lines=12> */
.L_x_7573:
[----:B------:R-:W-:Y:S01]  /*4070*/  FMUL.FTZ R4, R4, 1 ;  /* 0x3f80000004047820 */ /* 0x000fe20000410000 */
[----:B------:R-:W-:-:S05]  /*4080*/  CS2R R6, SRZ ;  /* 0x0000000000067805 */ /* 0x000fca000001ff00 */
[----:B------:R-:W0:Y:S02]  /*4090*/  F2F.F64.F32 R4, R4 ;  /* 0x0000000400047310 */ /* 0x000e240000201800 */
[----:B0-----:R0:W-:Y:S01]  /*40a0*/  STG.E.128 desc[UR36][R8.64], R4 ;  /* 0x0000000408007986 */ /* 0x0011e2000c101d24 */
[----:B------:R-:W-:Y:S05]  /*40b0*/  BRA `(.L_x_7559) ;  /* 0x0000000800507947 */ /* 0x000fea0003800000 */
.L_x_7572:
        /* <DEDUP_REMOVED lines=20> */
.L_x_7577:
[----:B------:R-:W-:Y:S05]  /*4200*/  BSYNC B0 ;  /* 0x0000000000007941 */ /* 0x000fea0003800000 */
.L_x_7576:
[----:B------:R-:W-:-:S05]  /*4210*/  LOP3.LUT R5, R0, R5, RZ, 0xfc, !PT ;  /* 0x0000000500057212 */ /* 0x000fca00078efcff */
[----:B------:R0:W-:Y:S01]  /*4220*/  STG.E.U8 desc[UR36][R8.64], R5 ;  /* 0x0000000508007986 */ /* 0x0001e2000c101124 */
[----:B------:R-:W-:Y:S05]  /*4230*/  BRA `(.L_x_7559) ;  /* 0x0000000400f07947 */ /* 0x000fea0003800000 */
.L_x_7575:
        /* <DEDUP_REMOVED lines=12> */
.L_x_7579:
[----:B------:R-:W-:Y:S01]  /*4300*/  IMAD.MOV.U32 R0, RZ, RZ, 0x7f ;  /* 0x0000007fff007424 */ /* 0x000fe200078e00ff */
[----:B------:R-:W-:-:S04]  /*4310*/  ISETP.GT.U32.AND P0, PT, R5, 0x7f800000, PT ;  /* 0x7f8000000500780c */ /* 0x000fc80003f04070 */
[----:B------:R-:W-:-:S09]  /*4320*/  SEL R0, R0, 0x7c, P0 ;  /* 0x0000007c00007807 */ /* 0x000fd20000000000 */
.L_x_7580:
[----:B------:R-:W-:Y:S05]  /*4330*/  BSYNC B0 ;  /* 0x0000000000007941 */ /* 0x000fea0003800000 */
.L_x_7578:
[----:B------:R-:W-:-:S04]  /*4340*/  LOP3.LUT R4, R4, 0x80000000, RZ, 0xc0, !PT ;  /* 0x8000000004047812 */ /* 0x000fc800078ec0ff */
[----:B------:R-:W-:-:S04]  /*4350*/  SHF.R.U32.HI R3, RZ, 0x18, R4 ;  /* 0x00000018ff037819 */ /* 0x000fc80000011604 */
[----:B------:R-:W-:-:S05]  /*4360*/  LOP3.LUT R3, R0, R3, RZ, 0xfc, !PT ;  /* 0x0000000300037212 */ /* 0x000fca00078efcff */
[----:B------:R0:W-:Y:S01]  /*4370*/  STG.E.U8 desc[UR36][R8.64], R3 ;  /* 0x0000000308007986 */ /* 0x0001e2000c101124 */
[----:B------:R-:W-:Y:S05]  /*4380*/  BRA `(.L_x_7559) ;  /* 0x00000004009c7947 */ /* 0x000fea0003800000 */
.L_x_7574:
[----:B------:R-:W-:-:S05]  /*4390*/  F2FP.BF16.F32.PACK_AB R4, RZ, R4 ;  /* 0x00000004ff04723e */ /* 0x000fca00000010ff */
[----:B------:R0:W-:Y:S01]  /*43a0*/  STG.E.U16 desc[UR36][R8.64], R4 ;  /* 0x0000000408007986 */ /* 0x0001e2000c101524 */
[----:B------:R-:W-:Y:S05]  /*43b0*/  BRA `(.L_x_7559) ;  /* 0x0000000400907947 */ /* 0x000fea0003800000 */
.L_x_7571:
        /* <DEDUP_REMOVED lines=11> */
.L_x_7583:
        /* <DEDUP_REMOVED lines=16> */
.L_x_7586:
[----:B------:R-:W-:-:S04]  /*4570*/  LOP3.LUT R4, R4, 0x80000000, RZ, 0xc0, !PT ;  /* 0x8000000004047812 */ /* 0x000fc800078ec0ff */
[----:B------:R-:W-:-:S04]  /*4580*/  SHF.R.U32.HI R4, RZ, 0x18, R4 ;  /* 0x00000018ff047819 */ /* 0x000fc80000011604 */
[----:B------:R-:W-:-:S04]  /*4590*/  LOP3.LUT R3, R3, R4, RZ, 0xfc, !PT ;  /* 0x0000000403037212 */ /* 0x000fc800078efcff */
[----:B------:R-:W-:-:S07]  /*45a0*/  PRMT R0, R3, 0x7610, R0 ;  /* 0x0000761003007816 */ /* 0x000fce0000000000 */
.L_x_7585:
[----:B------:R-:W-:Y:S05]  /*45b0*/  BSYNC B0 ;  /* 0x0000000000007941 */ /* 0x000fea0003800000 */
.L_x_7584:
[----:B------:R3:W-:Y:S01]  /*45c0*/  STG.E.U8 desc[UR36][R8.64], R0 ;  /* 0x0000000008007986 */ /* 0x0007e2000c101124 */
[----:B------:R-:W-:Y:S05]  /*45d0*/  BRA `(.L_x_7559) ;  /* 0x0000000400087947 */ /* 0x000fea0003800000 */
.L_x_7582:
        /* <DEDUP_REMOVED lines=16> */
.L_x_7589:
[----:B------:R-:W-:-:S04]  /*46e0*/  LOP3.LUT R4, R4, 0x80000000, RZ, 0xc0, !PT ;  /* 0x8000000004047812 */ /* 0x000fc800078ec0ff */
[----:B------:R-:W-:-:S04]  /*46f0*/  SHF.R.U32.HI R4, RZ, 0x18, R4 ;  /* 0x00000018ff047819 */ /* 0x000fc80000011604 */
[----:B------:R-:W-:-:S04]  /*4700*/  LOP3.LUT R3, R3, R4, RZ, 0xfc, !PT ;  /* 0x0000000403037212 */ /* 0x000fc800078efcff */
[----:B------:R-:W-:-:S07]  /*4710*/  PRMT R0, R3, 0x7610, R0 ;  /* 0x0000761003007816 */ /* 0x000fce0000000000 */
.L_x_7588:
[----:B------:R-:W-:Y:S05]  /*4720*/  BSYNC B0 ;  /* 0x0000000000007941 */ /* 0x000fea0003800000 */
.L_x_7587:
[----:B------:R0:W-:Y:S01]  /*4730*/  STG.E.U8 desc[UR36][R8.64], R0 ;  /* 0x0000000008007986 */ /* 0x0001e2000c101124 */
[----:B------:R-:W-:Y:S05]  /*4740*/  BRA `(.L_x_7559) ;  /* 0x0000000000ac7947 */ /* 0x000fea0003800000 */
.L_x_7581:
        /* <DEDUP_REMOVED lines=21> */
.L_x_7564:
        /* <DEDUP_REMOVED lines=16> */
.L_x_7592:
[----:B------:R-:W-:Y:S05]  /*49a0*/  BRA `(.L_x_7559) ;  /* 0x0000000000147947 */ /* 0x000fea0003800000 */
.L_x_7591:
[----:B------:R-:W0:Y:S02]  /*49b0*/  F2I.U64.TRUNC R4, R4 ;  /* 0x0000000400047311 */ /* 0x000e24000020d800 */
[----:B0-----:R2:W-:Y:S01]  /*49c0*/  STG.E.64 desc[UR36][R8.64], R4 ;  /* 0x0000000408007986 */ /* 0x0015e2000c101b24 */
[----:B------:R-:W-:Y:S05]  /*49d0*/  BRA `(.L_x_7559) ;  /* 0x0000000000087947 */ /* 0x000fea0003800000 */
.L_x_7590:
[----:B------:R-:W0:Y:S02]  /*49e0*/  F2I.FTZ.U32.TRUNC.NTZ R3, R4 ;  /* 0x0000000400037305 */ /* 0x000e24000021f000 */
[----:B0-----:R0:W-:Y:S02]  /*49f0*/  STG.E desc[UR36][R8.64], R3 ;  /* 0x0000000308007986 */ /* 0x0011e4000c101924 */
.L_x_7559:
[----:B------:R-:W-:Y:S05]  /*4a00*/  BSYNC B6 ;  /* 0x0000000000067941 */ /* 0x000fea0003800000 */
.L_x_7558:
        /* <DEDUP_REMOVED lines=24> */
.L_x_7598:
[----:B------:R-:W0:Y:S02]  /*4b90*/  F2I.S64.TRUNC R22, R22 ;  /* 0x0000001600167311 */ /* 0x000e24000020d900 */
[----:B0-----:R-:W-:-:S05]  /*4ba0*/  IMAD.MOV.U32 R3, RZ, RZ, R22 ;  /* 0x000000ffff037224 */ /* 0x001fca00078e0016 */
[----:B------:R0:W-:Y:S01]  /*4bb0*/  STG.E.U8 desc[UR36][R8.64], R3 ;  /* 0x0000000308007986 */ /* 0x0001e2000c101124 */
[----:B------:R-:W-:Y:S05]  /*4bc0*/  BRA `(.L_x_7600) ;  /* 0x0000000c00407947 */ /* 0x000fea0003800000 */
.L_x_7597:
        /* <DEDUP_REMOVED lines=9> */
.L_x_7602:
[----:B------:R-:W0:Y:S02]  /*4c60*/  F2I.FTZ.TRUNC.NTZ R3, R22 ;  /* 0x0000001600037305 */ /* 0x000e24000021f100 */
[----:B0-----:R0:W-:Y:S01]  /*4c70*/  STG.E desc[UR36][R8.64], R3 ;  /* 0x0000000308007986 */ /* 0x0011e2000c101924 */
[----:B------:R-:W-:Y:S05]  /*4c80*/  BRA `(.L_x_7600) ;  /* 0x0000000c00107947 */ /* 0x000fea0003800000 */
.L_x_7601:
[----:B------:R-:W0:Y:S02]  /*4c90*/  F2I.FTZ.TRUNC.NTZ R3, R22 ;  /* 0x0000001600037305 */ /* 0x000e24000021f100 */
[----:B0-----:R0:W-:Y:S01]  /*4ca0*/  STG.E.U16 desc[UR36][R8.64], R3 ;  /* 0x0000000308007986 */ /* 0x0011e2000c101524 */
[----:B------:R-:W-:Y:S05]  /*4cb0*/  BRA `(.L_x_7600) ;  /* 0x0000000c00047947 */ /* 0x000fea0003800000 */
.L_x_7596:
        /* <DEDUP_REMOVED lines=8> */
.L_x_7604:
[----:B------:R-:W-:-:S05]  /*4d40*/  F2FP.F16.F32.PACK_AB R22, RZ, R22 ;  /* 0x00000016ff16723e */ /* 0x000fca00000000ff */
[----:B------:R0:W-:Y:S01]  /*4d50*/  STG.E.U16 desc[UR36][R8.64], R22 ;  /* 0x0000001608007986 */ /* 0x0001e2000c101524 */
[----:B------:R-:W-:Y:S05]  /*4d60*/  BRA `(.L_x_7600) ;  /* 0x0000000800d87947 */ /* 0x000fea0003800000 */
.L_x_7603:
        /* <DEDUP_REMOVED lines=9> */
.L_x_7606:
[----:B------:R-:W-:-:S04]  /*4e00*/  F2FP.F16.F32.PACK_AB R3, RZ, R22 ;  /* 0x00000016ff03723e */ /* 0x000fc800000000ff */
[----:B------:R-:W-:-:S05]  /*4e10*/  PRMT R3, R3, 0x5410, RZ ;  /* 0x0000541003037816 */ /* 0x000fca00000000ff */
[----:B------:R0:W-:Y:S01]  /*4e20*/  STG.E desc[UR36][R8.64], R3 ;  /* 0x0000000308007986 */ /* 0x0001e2000c101924 */
[----:B------:R-:W-:Y:S05]  /*4e30*/  BRA `(.L_x_7600) ;  /* 0x0000000800a47947 */ /* 0x000fea0003800000 */
.L_x_7605:
[----:B------:R-:W-:-:S06]  /*4e40*/  FMUL.FTZ R4, R22, 1 ;  /* 0x3f80000016047820 */ /* 0x000fcc0000410000 */
[----:B------:R-:W0:Y:S02]  /*4e50*/  F2F.F64.F32 R4, R4 ;  /* 0x0000000400047310 */ /* 0x000e240000201800 */
[----:B0-----:R0:W-:Y:S01]  /*4e60*/  STG.E.64 desc[UR36][R8.64], R4 ;  /* 0x0000000408007986 */ /* 0x0011e2000c101b24 */
[----:B------:R-:W-:Y:S05]  /*4e70*/  BRA `(.L_x_7600) ;  /* 0x0000000800947947 */ /* 0x000fea0003800000 */
.L_x_7595:
        /* <DEDUP_REMOVED lines=12> */
.L_x_7609:
[----:B------:R-:W-:Y:S01]  /*4f40*/  FMUL.FTZ R4, R22, 1 ;  /* 0x3f80000016047820 */ /* 0x000fe20000410000 */
[----:B------:R-:W-:-:S05]  /*4f50*/  CS2R R6, SRZ ;  /* 0x0000000000067805 */ /* 0x000fca000001ff00 */
[----:B------:R-:W0:Y:S02]  /*4f60*/  F2F.F64.F32 R4, R4 ;  /* 0x0000000400047310 */ /* 0x000e240000201800 */
[----:B0-----:R0:W-:Y:S01]  /*4f70*/  STG.E.128 desc[UR36][R8.64], R4 ;  /* 0x0000000408007986 */ /* 0x0011e2000c101d24 */
[----:B------:R-:W-:Y:S05]  /*4f80*/  BRA `(.L_x_7600) ;  /* 0x0000000800507947 */ /* 0x000fea0003800000 */
.L_x_7608:
        /* <DEDUP_REMOVED lines=20> */
.L_x_7613:
[----:B------:R-:W-:Y:S05]  /*50d0*/  BSYNC B0 ;  /* 0x0000000000007941 */ /* 0x000fea0003800000 */
.L_x_7612:
[----:B------:R-:W-:-:S05]  /*50e0*/  LOP3.LUT R5, R0, R5, RZ, 0xfc, !PT ;  /* 0x0000000500057212 */ /* 0x000fca00078efcff */
[----:B------:R0:W-:Y:S01]  /*50f0*/  STG.E.U8 desc[UR36][R8.64], R5 ;  /* 0x0000000508007986 */ /* 0x0001e2000c101124 */
[----:B------:R-:W-:Y:S05]  /*5100*/  BRA `(.L_x_7600) ;  /* 0x0000000400f07947 */ /* 0x000fea0003800000 */
.L_x_7611:
        /* <DEDUP_REMOVED lines=12> */
.L_x_7615:
[----:B------:R-:W-:Y:S01]  /*51d0*/  IMAD.MOV.U32 R0, RZ, RZ, 0x7f ;  /* 0x0000007fff007424 */ /* 0x000fe200078e00ff */
[----:B------:R-:W-:-:S04]  /*51e0*/  ISETP.GT.U32.AND P0, PT, R4, 0x7f800000, PT ;  /* 0x7f8000000400780c */ /* 0x000fc80003f04070 */
[----:B------:R-:W-:-:S09]  /*51f0*/  SEL R0, R0, 0x7c, P0 ;  /* 0x0000007c00007807 */ /* 0x000fd20000000000 */
.L_x_7616:
[----:B------:R-:W-:Y:S05]  /*5200*/  BSYNC B0 ;  /* 0x0000000000007941 */ /* 0x000fea0003800000 */
.L_x_7614:
[----:B------:R-:W-:-:S04]  /*5210*/  LOP3.LUT R22, R22, 0x80000000, RZ, 0xc0, !PT ;  /* 0x8000000016167812 */ /* 0x000fc800078ec0ff */
[----:B------:R-:W-:-:S04]  /*5220*/  SHF.R.U32.HI R3, RZ, 0x18, R22 ;  /* 0x00000018ff037819 */ /* 0x000fc80000011616 */
[----:B------:R-:W-:-:S05]  /*5230*/  LOP3.LUT R3, R0, R3, RZ, 0xfc, !PT ;  /* 0x0000000300037212 */ /* 0x000fca00078efcff */
[----:B------:R0:W-:Y:S01]  /*5240*/  STG.E.U8 desc[UR36][R8.64], R3 ;  /* 0x0000000308007986 */ /* 0x0001e2000c101124 */
[----:B------:R-:W-:Y:S05]  /*5250*/  BRA `(.L_x_7600) ;  /* 0x00000004009c7947 */ /* 0x000fea0003800000 */
.L_x_7610:
[----:B------:R-:W-:-:S05]  /*5260*/  F2FP.BF16.F32.PACK_AB R22, RZ, R22 ;  /* 0x00000016ff16723e */ /* 0x000fca00000010ff */
[----:B------:R0:W-:Y:S01]  /*5270*/  STG.E.U16 desc[UR36][R8.64], R22 ;  /* 0x0000001608007986 */ /* 0x0001e2000c101524 */
[----:B------:R-:W-:Y:S05]  /*5280*/  BRA `(.L_x_7600) ;  /* 0x0000000400907947 */ /* 0x000fea0003800000 */
.L_x_7607:
        /* <DEDUP_REMOVED lines=11> */
.L_x_7619:
        /* <DEDUP_REMOVED lines=16> */
.L_x_7622:
[----:B------:R-:W-:-:S04]  /*5440*/  LOP3.LUT R22, R22, 0x80000000, RZ, 0xc0, !PT ;  /* 0x8000000016167812 */ /* 0x000fc800078ec0ff */
[----:B------:R-:W-:-:S04]  /*5450*/  SHF.R.U32.HI R3, RZ, 0x18, R22 ;  /* 0x00000018ff037819 */ /* 0x000fc80000011616 */
[----:B------:R-:W-:-:S04]  /*5460*/  LOP3.LUT R0, R0, R3, RZ, 0xfc, !PT ;  /* 0x0000000300007212 */ /* 0x000fc800078efcff */
[----:B------:R-:W-:-:S07]  /*5470*/  PRMT R4, R0, 0x7610, R4 ;  /* 0x0000761000047816 */ /* 0x000fce0000000004 */
.L_x_7621:
[----:B------:R-:W-:Y:S05]  /*5480*/  BSYNC B0 ;  /* 0x0000000000007941 */ /* 0x000fea0003800000 */
.L_x_7620:
[----:B------:R3:W-:Y:S01]  /*5490*/  STG.E.U8 desc[UR36][R8.64], R4 ;  /* 0x0000000408007986 */ /* 0x0007e2000c101124 */
[----:B------:R-:W-:Y:S05]  /*54a0*/  BRA `(.L_x_7600) ;  /* 0x0000000400087947 */ /* 0x000fea0003800000 */
.L_x_7618:
        /* <DEDUP_REMOVED lines=16> */
.L_x_7625:
[----:B------:R-:W-:-:S04]  /*55b0*/  LOP3.LUT R22, R22, 0x80000000, RZ, 0xc0, !PT ;  /* 0x8000000016167812 */ /* 0x000fc800078ec0ff */
[----:B------:R-:W-:-:S04]  /*55c0*/  SHF.R.U32.HI R3, RZ, 0x18, R22 ;  /* 0x00000018ff037819 */ /* 0x000fc80000011616 */
[----:B------:R-:W-:-:S04]  /*55d0*/  LOP3.LUT R0, R0, R3, RZ, 0xfc, !PT ;  /* 0x0000000300007212 */ /* 0x000fc800078efcff */
[----:B------:R-:W-:-:S07]  /*55e0*/  PRMT R4, R0, 0x7610, R4 ;  /* 0x0000761000047816 */ /* 0x000fce0000000004 */
.L_x_7624:
[----:B------:R-:W-:Y:S05]  /*55f0*/  BSYNC B0 ;  /* 0x0000000000007941 */ /* 0x000fea0003800000 */
.L_x_7623:
[----:B------:R0:W-:Y:S01]  /*5600*/  STG.E.U8 desc[UR36][R8.64], R4 ;  /* 0x0000000408007986 */ /* 0x0001e2000c101124 */
[----:B------:R-:W-:Y:S05]  /*5610*/  BRA `(.L_x_7600) ;  /* 0x0000000000ac7947 */ /* 0x000fea0003800000 */
.L_x_7617:
        /* <DEDUP_REMOVED lines=21> */
.L_x_7599:
        /* <DEDUP_REMOVED lines=16> */
.L_x_7628:
[----:B------:R-:W-:Y:S05]  /*5870*/  BRA `(.L_x_7600) ;  /* 0x0000000000147947 */ /* 0x000fea0003800000 */
.L_x_7627:
[----:B------:R-:W0:Y:S02]  /*5880*/  F2I.U64.TRUNC R22, R22 ;  /* 0x0000001600167311 */ /* 0x000e24000020d800 */
[----:B0-----:R2:W-:Y:S01]  /*5890*/  STG.E.64 desc[UR36][R8.64], R22 ;  /* 0x0000001608007986 */ /* 0x0015e2000c101b24 */
[----:B------:R-:W-:Y:S05]  /*58a0*/  BRA `(.L_x_7600) ;  /* 0x0000000000087947 */ /* 0x000fea0003800000 */
.L_x_7626:
[----:B------:R-:W0:Y:S02]  /*58b0*/  F2I.FTZ.U32.TRUNC.NTZ R3, R22 ;  /* 0x0000001600037305 */ /* 0x000e24000021f000 */
[----:B0-----:R0:W-:Y:S02]  /*58c0*/  STG.E desc[UR36][R8.64], R3 ;  /* 0x0000000308007986 */ /* 0x0011e4000c101924 */
.L_x_7600:
        /* <DEDUP_REMOVED lines=24> */
.L_x_7632:
[----:B------:R-:W0:Y:S02]  /*5a50*/  F2I.S64.TRUNC R24, R24 ;  /* 0x0000001800187311 */ /* 0x000e24000020d900 */
[----:B0-----:R-:W-:-:S05]  /*5a60*/  IMAD.MOV.U32 R3, RZ, RZ, R24 ;  /* 0x000000ffff037224 */ /* 0x001fca00078e0018 */
[----:B------:R0:W-:Y:S01]  /*5a70*/  STG.E.U8 desc[UR36][R8.64], R3 ;  /* 0x0000000308007986 */ /* 0x0001e2000c101124 */
[----:B------:R-:W-:Y:S05]  /*5a80*/  BRA `(.L_x_7634) ;  /* 0x0000000c00407947 */ /* 0x000fea0003800000 */
.L_x_7631:
        /* <DEDUP_REMOVED lines=9> */
.L_x_7636:
[----:B------:R-:W0:Y:S02]  /*5b20*/  F2I.FTZ.TRUNC.NTZ R3, R24 ;  /* 0x0000001800037305 */ /* 0x000e24000021f100 */
[----:B0-----:R3:W-:Y:S01]  /*5b30*/  STG.E desc[UR36][R8.64], R3 ;  /* 0x0000000308007986 */ /* 0x0017e2000c101924 */
[----:B------:R-:W-:Y:S05]  /*5b40*/  BRA `(.L_x_7634) ;  /* 0x0000000c00107947 */ /* 0x000fea0003800000 */
.L_x_7635:
[----:B------:R-:W0:Y:S02]  /*5b50*/  F2I.FTZ.TRUNC.NTZ R3, R24 ;  /* 0x0000001800037305 */ /* 0x000e24000021f100 */
[----:B0-----:R2:W-:Y:S01]  /*5b60*/  STG.E.U16 desc[UR36][R8.64], R3 ;  /* 0x0000000308007986 */ /* 0x0015e2000c101524 */
[----:B------:R-:W-:Y:S05]  /*5b70*/  BRA `(.L_x_7634) ;  /* 0x0000000c00047947 */ /* 0x000fea0003800000 */
.L_x_7630:
        /* <DEDUP_REMOVED lines=8> */
.L_x_7638:
[----:B------:R-:W-:-:S05]  /*5c00*/  F2FP.F16.F32.PACK_AB R24, RZ, R24 ;  /* 0x00000018ff18723e */ /* 0x000fca00000000ff */
[----:B------:R0:W-:Y:S01]  /*5c10*/  STG.E.U16 desc[UR36][R8.64], R24 ;  /* 0x0000001808007986 */ /* 0x0001e2000c101524 */
[----:B------:R-:W-:Y:S05]  /*5c20*/  BRA `(.L_x_7634) ;  /* 0x0000000800d87947 */ /* 0x000fea0003800000 */
.L_x_7637:
        /* <DEDUP_REMOVED lines=9> */
.L_x_7640:
[----:B------:R-:W-:-:S04]  /*5cc0*/  F2FP.F16.F32.PACK_AB R3, RZ, R24 ;  /* 0x00000018ff03723e */ /* 0x000fc800000000ff */
[----:B------:R-:W-:-:S05]  /*5cd0*/  PRMT R3, R3, 0x5410, RZ ;  /* 0x0000541003037816 */ /* 0x000fca00000000ff */
[----:B------:R0:W-:Y:S01]  /*5ce0*/  STG.E desc[UR36][R8.64], R3 ;  /* 0x0000000308007986 */ /* 0x0001e2000c101924 */
[----:B------:R-:W-:Y:S05]  /*5cf0*/  BRA `(.L_x_7634) ;  /* 0x0000000800a47947 */ /* 0x000fea0003800000 */
.L_x_7639:
[----:B------:R-:W-:-:S06]  /*5d00*/  FMUL.FTZ R4, R24, 1 ;  /* 0x3f80000018047820 */ /* 0x000fcc0000410000 */
[----:B------:R-:W0:Y:S02]  /*5d10*/  F2F.F64.F32 R4, R4 ;  /* 0x0000000400047310 */ /* 0x000e240000201800 */
[----:B0-----:R0:W-:Y:S01]  /*5d20*/  STG.E.64 desc[UR36][R8.64], R4 ;  /* 0x0000000408007986 */ /* 0x0011e2000c101b24 */
[----:B------:R-:W-:Y:S05]  /*5d30*/  BRA `(.L_x_7634) ;  /* 0x0000000800947947 */ /* 0x000fea0003800000 */
.L_x_7629:
        /* <DEDUP_REMOVED lines=12> */
.L_x_7643:
[----:B------:R-:W-:Y:S01]  /*5e00*/  FMUL.FTZ R4, R24, 1 ;  /* 0x3f80000018047820 */ /* 0x000fe20000410000 */
[----:B------:R-:W-:-:S05]  /*5e10*/  CS2R R6, SRZ ;  /* 0x0000000000067805 */ /* 0x000fca000001ff00 */
[----:B------:R-:W0:Y:S02]  /*5e20*/  F2F.F64.F32 R4, R4 ;  /* 0x0000000400047310 */ /* 0x000e240000201800 */
[----:B0-----:R0:W-:Y:S01]  /*5e30*/  STG.E.128 desc[UR36][R8.64], R4 ;  /* 0x0000000408007986 */ /* 0x0011e2000c101d24 */
[----:B------:R-:W-:Y:S05]  /*5e40*/  BRA `(.L_x_7634) ;  /* 0x0000000800507947 */ /* 0x000fea0003800000 */
.L_x_7642:
        /* <DEDUP_REMOVED lines=20> */
.L_x_7647:
[----:B------:R-:W-:Y:S05]  /*5f90*/  BSYNC B0 ;  /* 0x0000000000007941 */ /* 0x000fea0003800000 */
.L_x_7646:
[----:B------:R-:W-:-:S05]  /*5fa0*/  LOP3.LUT R5, R0, R5, RZ, 0xfc, !PT ;  /* 0x0000000500057212 */ /* 0x000fca00078efcff */
[----:B------:R0:W-:Y:S01]  /*5fb0*/  STG.E.U8 desc[UR36][R8.64], R5 ;  /* 0x0000000508007986 */ /* 0x0001e2000c101124 */
[----:B------:R-:W-:Y:S05]  /*5fc0*/  BRA `(.L_x_7634) ;  /* 0x0000000400f07947 */ /* 0x000fea0003800000 */
.L_x_7645:
        /* <DEDUP_REMOVED lines=12> */
.L_x_7649:
[----:B------:R-:W-:Y:S01]  /*6090*/  IMAD.MOV.U32 R0, RZ, RZ, 0x7f ;  /* 0x0000007fff007424 */ /* 0x000fe200078e00ff */
[----:B------:R-:W-:-:S04]  /*60a0*/  ISETP.GT.U32.AND P0, PT, R4, 0x7f800000, PT ;  /* 0x7f8000000400780c */ /* 0x000fc80003f04070 */
[----:B------:R-:W-:-:S09]  /*60b0*/  SEL R0, R0, 0x7c, P0 ;  /* 0x0000007c00007807 */ /* 0x000fd20000000000 */
.L_x_7650:
[----:B------:R-:W-:Y:S05]  /*60c0*/  BSYNC B0 ;  /* 0x0000000000007941 */ /* 0x000fea0003800000 */
.L_x_7648:
[----:B------:R-:W-:-:S04]  /*60d0*/  LOP3.LUT R24, R24, 0x80000000, RZ, 0xc0, !PT ;  /* 0x8000000018187812 */ /* 0x000fc800078ec0ff */
[----:B------:R-:W-:-:S04]  /*60e0*/  SHF.R.U32.HI R3, RZ, 0x18, R24 ;  /* 0x00000018ff037819 */ /* 0x000fc80000011618 */
[----:B------:R-:W-:-:S05]  /*60f0*/  LOP3.LUT R3, R0, R3, RZ, 0xfc, !PT ;  /* 0x0000000300037212 */ /* 0x000fca00078efcff */
[----:B------:R0:W-:Y:S01]  /*6100*/  STG.E.U8 desc[UR36][R8.64], R3 ;  /* 0x0000000308007986 */ /* 0x0001e2000c101124 */
[----:B------:R-:W-:Y:S05]  /*6110*/  BRA `(.L_x_7634) ;  /* 0x00000004009c7947 */ /* 0x000fea0003800000 */
.L_x_7644:
[----:B------:R-:W-:-:S05]  /*6120*/  F2FP.BF16.F32.PACK_AB R24, RZ, R24 ;  /* 0x00000018ff18723e */ /* 0x000fca00000010ff */
[----:B------:R0:W-:Y:S01]  /*6130*/  STG.E.U16 desc[UR36][R8.64], R24 ;  /* 0x0000001808007986 */ /* 0x0001e2000c101524 */
[----:B------:R-:W-:Y:S05]  /*6140*/  BRA `(.L_x_7634) ;  /* 0x0000000400907947 */ /* 0x000fea0003800000 */
.L_x_7641:
        /* <DEDUP_REMOVED lines=11> */
.L_x_7653:
        /* <DEDUP_REMOVED lines=16> */
.L_x_7656:
[----:B------:R-:W-:-:S04]  /*6300*/  LOP3.LUT R24, R24, 0x80000000, RZ, 0xc0, !PT ;  /* 0x8000000018187812 */ /* 0x000fc800078ec0ff */
[----:B------:R-:W-:-:S04]  /*6310*/  SHF.R.U32.HI R3, RZ, 0x18, R24 ;  /* 0x00000018ff037819 */ /* 0x000fc80000011618 */
[----:B------:R-:W-:-:S04]  /*6320*/  LOP3.LUT R0, R0, R3, RZ, 0xfc, !PT ;  /* 0x0000000300007212 */ /* 0x000fc800078efcff */
[----:B------:R-:W-:-:S07]  /*6330*/  PRMT R4, R0, 0x7610, R4 ;  /* 0x0000761000047816 */ /* 0x000fce0000000004 */
.L_x_7655:
[----:B------:R-:W-:Y:S05]  /*6340*/  BSYNC B0 ;  /* 0x0000000000007941 */ /* 0x000fea0003800000 */
.L_x_7654:
[----:B------:R0:W-:Y:S01]  /*6350*/  STG.E.U8 desc[UR36][R8.64], R4 ;  /* 0x0000000408007986 */ /* 0x0001e2000c101124 */
[----:B------:R-:W-:Y:S05]  /*6360*/  BRA `(.L_x_7634) ;  /* 0x0000000400087947 */ /* 0x000fea0003800000 */
.L_x_7652:
        /* <DEDUP_REMOVED lines=16> */
.L_x_7659:
[----:B------:R-:W-:-:S04]  /*6470*/  LOP3.LUT R24, R24, 0x80000000, RZ, 0xc0, !PT ;  /* 0x8000000018187812 */ /* 0x000fc800078ec0ff */
[----:B------:R-:W-:-:S04]  /*6480*/  SHF.R.U32.HI R3, RZ, 0x18, R24 ;  /* 0x00000018ff037819 */ /* 0x000fc80000011618 */
[----:B------:R-:W-:-:S04]  /*6490*/  LOP3.LUT R0, R0, R3, RZ, 0xfc, !PT ;  /* 0x0000000300007212 */ /* 0x000fc800078efcff */
[----:B------:R-:W-:-:S07]  /*64a0*/  PRMT R4, R0, 0x7610, R4 ;  /* 0x0000761000047816 */ /* 0x000fce0000000004 */
.L_x_7658:
[----:B------:R-:W-:Y:S05]  /*64b0*/  BSYNC B0 ;  /* 0x0000000000007941 */ /* 0x000fea0003800000 */
.L_x_7657:
[----:B------:R0:W-:Y:S01]  /*64c0*/  STG.E.U8 desc[UR36][R8.64], R4 ;  /* 0x0000000408007986 */ /* 0x0001e2000c101124 */
[----:B------:R-:W-:Y:S05]  /*64d0*/  BRA `(.L_x_7634) ;  /* 0x0000000000ac7947 */ /* 0x000fea0003800000 */
.L_x_7651:
        /* <DEDUP_REMOVED lines=21> */
.L_x_7633:
        /* <DEDUP_REMOVED lines=16> */
.L_x_7662:
[----:B------:R-:W-:Y:S05]  /*6730*/  BRA `(.L_x_7634) ;  /* 0x0000000000147947 */ /* 0x000fea0003800000 */
.L_x_7661:
[----:B------:R-:W0:Y:S02]  /*6740*/  F2I.U64.TRUNC R24, R24 ;  /* 0x0000001800187311 */ /* 0x000e24000020d800 */
[----:B0-----:R0:W-:Y:S01]  /*6750*/  STG.E.64 desc[UR36][R8.64], R24 ;  /* 0x0000001808007986 */ /* 0x0011e2000c101b24 */
[----:B------:R-:W-:Y:S05]  /*6760*/  BRA `(.L_x_7634) ;  /* 0x0000000000087947 */ /* 0x000fea0003800000 */
.L_x_7660:
[----:B------:R-:W0:Y:S02]  /*6770*/  F2I.FTZ.U32.TRUNC.NTZ R3, R24 ;  /* 0x0000001800037305 */ /* 0x000e24000021f000 */
[----:B0-----:R0:W-:Y:S02]  /*6780*/  STG.E desc[UR36][R8.64], R3 ;  /* 0x0000000308007986 */ /* 0x0011e4000c101924 */
.L_x_7634:
[----:B------:R-:W-:-:S07]  /*6790*/  VIADD R19, R19, 0x80 ;  /* 0x0000008013137836 */ /* 0x000fce0000000000 */
.L_x_7594:
[----:B------:R-:W-:Y:S05]  /*67a0*/  BSYNC B6 ;  /* 0x0000000000067941 */ /* 0x000fea0003800000 */
.L_x_7593:
[----:B------:R-:W-:-:S13]  /*67b0*/  ISETP.GE.AND P0, PT, R19, R17, PT ;  /* 0x000000111300720c */ /* 0x000fda0003f06270 */
[----:B------:R-:W-:Y:S05]  /*67c0*/  @P0 EXIT ;  /* 0x000000000000094d */ /* 0x000fea0003800000 */
[----:B0-23--:R-:W0:Y:S01]  /*67d0*/  LDC.64 R4, c[0x0][0x220] ;  /* 0x00008800ff047b82 */ /* 0x00de220000000a00 */
[----:B------:R-:W-:Y:S01]  /*67e0*/  PRMT R0, R16, 0x9910, RZ ;  /* 0x0000991010007816 */ /* 0x000fe200000000ff */
[----:B------:R-:W-:Y:S01]  /*67f0*/  IMAD R2, R2, 0x200, R19 ;  /* 0x0000020002027824 */ /* 0x000fe200078e0213 */
[----:B------:R-:W-:Y:S02]  /*6800*/  ULDC UR4, c[0x0][0x240] ;  /* 0x0000900000047ab9 */ /* 0x000fe40000000800 */
[----:B------:R-:W-:Y:S01]  /*6810*/  ISETP.GT.AND P1, PT, R0, 0x9, PT ;  /* 0x000000090000780c */ /* 0x000fe20003f24270 */
[----:B-1--4-:R-:W-:-:S05]  /*6820*/  IMAD R3, R2, UR4, RZ ;  /* 0x0000000402037c24 */ /* 0x012fca000f8e02ff */
        /* <DEDUP_REMOVED lines=14> */
.L_x_7666:
[----:B------:R-:W0:Y:S02]  /*6910*/  F2I.S64.TRUNC R18, R18 ;  /* 0x0000001200127311 */ /* 0x000e24000020d900 */
[----:B0-----:R-:W-:-:S05]  /*6920*/  IMAD.MOV.U32 R5, RZ, RZ, R18 ;  /* 0x000000ffff057224 */ /* 0x001fca00078e0012 */
[----:B------:R-:W-:Y:S01]  /*6930*/  STG.E.U8 desc[UR36][R2.64], R5 ;  /* 0x0000000502007986 */ /* 0x000fe2000c101124 */
[----:B------:R-:W-:Y:S05]  /*6940*/  EXIT ;  /* 0x000000000000794d */ /* 0x000fea0003800000 */
.L_x_7665:
        /* <DEDUP_REMOVED lines=9> */
.L_x_7669:
[----:B------:R-:W0:Y:S02]  /*69e0*/  F2I.FTZ.TRUNC.NTZ R5, R18 ;  /* 0x0000001200057305 */ /* 0x000e24000021f100 */
[----:B0-----:R-:W-:Y:S01]  /*69f0*/  STG.E desc[UR36][R2.64], R5 ;  /* 0x0000000502007986 */ /* 0x001fe2000c101924 */
[----:B------:R-:W-:Y:S05]  /*6a00*/  EXIT ;  /* 0x000000000000794d */ /* 0x000fea0003800000 */
.L_x_7668:
[----:B------:R-:W0:Y:S02]  /*6a10*/  F2I.FTZ.TRUNC.NTZ R5, R18 ;  /* 0x0000001200057305 */ /* 0x000e24000021f100 */
[----:B0-----:R-:W-:Y:S01]  /*6a20*/  STG.E.U16 desc[UR36][R2.64], R5 ;  /* 0x0000000502007986 */ /* 0x001fe2000c101524 */
[----:B------:R-:W-:Y:S05]  /*6a30*/  EXIT ;  /* 0x000000000000794d */ /* 0x000fea0003800000 */
.L_x_7664:
        /* <DEDUP_REMOVED lines=8> */
.L_x_7671:
[----:B------:R-:W-:-:S05]  /*6ac0*/  F2FP.F16.F32.PACK_AB R18, RZ, R18 ;  /* 0x00000012ff12723e */ /* 0x000fca00000000ff */
[----:B------:R-:W-:Y:S01]  /*6ad0*/  STG.E.U16 desc[UR36][R2.64], R18 ;  /* 0x0000001202007986 */ /* 0x000fe2000c101524 */
[----:B------:R-:W-:Y:S05]  /*6ae0*/  EXIT ;  /* 0x000000000000794d */ /* 0x000fea0003800000 */
.L_x_7670:
        /* <DEDUP_REMOVED lines=9> */
.L_x_7673:
[----:B------:R-:W-:-:S04]  /*6b80*/  F2FP.F16.F32.PACK_AB R5, RZ, R18 ;  /* 0x00000012ff05723e */ /* 0x000fc800000000ff */
[----:B------:R-:W-:-:S05]  /*6b90*/  PRMT R5, R5, 0x5410, RZ ;  /* 0x0000541005057816 */ /* 0x000fca00000000ff */
[----:B------:R-:W-:Y:S01]  /*6ba0*/  STG.E desc[UR36][R2.64], R5 ;  /* 0x0000000502007986 */ /* 0x000fe2000c101924 */
[----:B------:R-:W-:Y:S05]  /*6bb0*/  EXIT ;  /* 0x000000000000794d */ /* 0x000fea0003800000 */
.L_x_7672:
[----:B------:R-:W-:-:S06]  /*6bc0*/  FMUL.FTZ R4, R18, 1 ;  /* 0x3f80000012047820 */ /* 0x000fcc0000410000 */
[----:B------:R-:W0:Y:S02]  /*6bd0*/  F2F.F64.F32 R4, R4 ;  /* 0x0000000400047310 */ /* 0x000e240000201800 */
[----:B0-----:R-:W-:Y:S01]  /*6be0*/  STG.E.64 desc[UR36][R2.64], R4 ;  /* 0x0000000402007986 */ /* 0x001fe2000c101b24 */
[----:B------:R-:W-:Y:S05]  /*6bf0*/  EXIT ;  /* 0x000000000000794d */ /* 0x000fea0003800000 */
.L_x_7663:
        /* <DEDUP_REMOVED lines=12> */
.L_x_7676:
[----:B------:R-:W-:Y:S01]  /*6cc0*/  FMUL.FTZ R4, R18, 1 ;  /* 0x3f80000012047820 */ /* 0x000fe20000410000 */
[----:B------:R-:W-:-:S05]  /*6cd0*/  CS2R R6, SRZ ;  /* 0x0000000000067805 */ /* 0x000fca000001ff00 */
[----:B------:R-:W0:Y:S02]  /*6ce0*/  F2F.F64.F32 R4, R4 ;  /* 0x0000000400047310 */ /* 0x000e240000201800 */
[----:B0-----:R-:W-:Y:S01]  /*6cf0*/  STG.E.128 desc[UR36][R2.64], R4 ;  /* 0x0000000402007986 */ /* 0x001fe2000c101d24 */
[----:B------:R-:W-:Y:S05]  /*6d00*/  EXIT ;  /* 0x000000000000794d */ /* 0x000fea0003800000 */
.L_x_7675:
        /* <DEDUP_REMOVED lines=20> */
.L_x_7680:
[----:B------:R-:W-:Y:S05]  /*6e50*/  BSYNC B0 ;  /* 0x0000000000007941 */ /* 0x000fea0003800000 */
.L_x_7679:
[----:B------:R-:W-:-:S05]  /*6e60*/  LOP3.LUT R7, R0, R7, RZ, 0xfc, !PT ;  /* 0x0000000700077212 */ /* 0x000fca00078efcff */
[----:B------:R-:W-:Y:S01]  /*6e70*/  STG.E.U8 desc[UR36][R2.64], R7 ;  /* 0x0000000702007986 */ /* 0x000fe2000c101124 */
[----:B------:R-:W-:Y:S05]  /*6e80*/  EXIT ;  /* 0x000000000000794d */ /* 0x000fea0003800000 */
.L_x_7678:
        /* <DEDUP_REMOVED lines=12> */
.L_x_7682:
[----:B------:R-:W-:Y:S01]  /*6f50*/  IMAD.MOV.U32 R0, RZ, RZ, 0x7f ;  /* 0x0000007fff007424 */ /* 0x000fe200078e00ff */
[----:B------:R-:W-:-:S04]  /*6f60*/  ISETP.GT.U32.AND P0, PT, R4, 0x7f800000, PT ;  /* 0x7f8000000400780c */ /* 0x000fc80003f04070 */
[----:B------:R-:W-:-:S09]  /*6f70*/  SEL R0, R0, 0x7c, P0 ;  /* 0x0000007c00007807 */ /* 0x000fd20000000000 */
.L_x_7683:
[----:B------:R-:W-:Y:S05]  /*6f80*/  BSYNC B0 ;  /* 0x0000000000007941 */ /* 0x000fea0003800000 */
.L_x_7681:
[----:B------:R-:W-:-:S04]  /*6f90*/  LOP3.LUT R18, R18, 0x80000000, RZ, 0xc0, !PT ;  /* 0x8000000012127812 */ /* 0x000fc800078ec0ff */
[----:B------:R-:W-:-:S04]  /*6fa0*/  SHF.R.U32.HI R5, RZ, 0x18, R18 ;  /* 0x00000018ff057819 */ /* 0x000fc80000011612 */
[----:B------:R-:W-:-:S05]  /*6fb0*/  LOP3.LUT R5, R0, R5, RZ, 0xfc, !PT ;  /* 0x0000000500057212 */ /* 0x000fca00078efcff */
[----:B------:R-:W-:Y:S01]  /*6fc0*/  STG.E.U8 desc[UR36][R2.64], R5 ;  /* 0x0000000502007986 */ /* 0x000fe2000c101124 */
[----:B------:R-:W-:Y:S05]  /*6fd0*/  EXIT ;  /* 0x000000000000794d */ /* 0x000fea0003800000 */
.L_x_7677:
[----:B------:R-:W-:-:S05]  /*6fe0*/  F2FP.BF16.F32.PACK_AB R18, RZ, R18 ;  /* 0x00000012ff12723e */ /* 0x000fca00000010ff */
[----:B------:R-:W-:Y:S01]  /*6ff0*/  STG.E.U16 desc[UR36][R2.64], R18 ;  /* 0x0000001202007986 */ /* 0x000fe2000c101524 */
[----:B------:R-:W-:Y:S05]  /*7000*/  EXIT ;  /* 0x000000000000794d */ /* 0x000fea0003800000 */
.L_x_7674:
        /* <DEDUP_REMOVED lines=11> */
.L_x_7686:
        /* <DEDUP_REMOVED lines=16> */
.L_x_7689:
[----:B------:R-:W-:-:S04]  /*71c0*/  LOP3.LUT R18, R18, 0x80000000, RZ, 0xc0, !PT ;  /* 0x8000000012127812 */ /* 0x000fc800078ec0ff */
[----:B------:R-:W-:-:S04]  /*71d0*/  SHF.R.U32.HI R5, RZ, 0x18, R18 ;  /* 0x00000018ff057819 */ /* 0x000fc80000011612 */
[----:B------:R-:W-:-:S04]  /*71e0*/  LOP3.LUT R4, R4, R5, RZ, 0xfc, !PT ;  /* 0x0000000504047212 */ /* 0x000fc800078efcff */
[----:B------:R-:W-:-:S07]  /*71f0*/  PRMT R0, R4, 0x7610, R0 ;  /* 0x0000761004007816 */ /* 0x000fce0000000000 */
.L_x_7688:
[----:B------:R-:W-:Y:S05]  /*7200*/  BSYNC B0 ;  /* 0x0000000000007941 */ /* 0x000fea0003800000 */
.L_x_7687:
[----:B------:R-:W-:Y:S01]  /*7210*/  STG.E.U8 desc[UR36][R2.64], R0 ;  /* 0x0000000002007986 */ /* 0x000fe2000c101124 */
[----:B------:R-:W-:Y:S05]  /*7220*/  EXIT ;  /* 0x000000000000794d */ /* 0x000fea0003800000 */
.L_x_7685:
        /* <DEDUP_REMOVED lines=16> */
.L_x_7692:
[----:B------:R-:W-:-:S04]  /*7330*/  LOP3.LUT R18, R18, 0x80000000, RZ, 0xc0, !PT ;  /* 0x8000000012127812 */ /* 0x000fc800078ec0ff */
[----:B------:R-:W-:-:S04]  /*7340*/  SHF.R.U32.HI R5, RZ, 0x18, R18 ;  /* 0x00000018ff057819 */ /* 0x000fc80000011612 */
[----:B------:R-:W-:-:S04]  /*7350*/  LOP3.LUT R4, R4, R5, RZ, 0xfc, !PT ;  /* 0x0000000504047212 */ /* 0x000fc800078efcff */
[----:B------:R-:W-:-:S07]  /*7360*/  PRMT R0, R4, 0x7610, R0 ;  /* 0x0000761004007816 */ /* 0x000fce0000000000 */
.L_x_7691:
[----:B------:R-:W-:Y:S05]  /*7370*/  BSYNC B0 ;  /* 0x0000000000007941 */ /* 0x000fea0003800000 */
.L_x_7690:
[----:B------:R-:W-:Y:S01]  /*7380*/  STG.E.U8 desc[UR36][R2.64], R0 ;  /* 0x0000000002007986 */ /* 0x000fe2000c101124 */
[----:B------:R-:W-:Y:S05]  /*7390*/  EXIT ;  /* 0x000000000000794d */ /* 0x000fea0003800000 */
.L_x_7684:
        /* <DEDUP_REMOVED lines=21> */
.L_x_7667:
        /* <DEDUP_REMOVED lines=16> */
.L_x_7695:
[----:B------:R-:W-:Y:S05]  /*75f0*/  EXIT ;  /* 0x000000000000794d */ /* 0x000fea0003800000 */
.L_x_7694:
[----:B------:R-:W0:Y:S02]  /*7600*/  F2I.U64.TRUNC R18, R18 ;  /* 0x0000001200127311 */ /* 0x000e24000020d800 */
[----:B0-----:R-:W-:Y:S01]  /*7610*/  STG.E.64 desc[UR36][R2.64], R18 ;  /* 0x0000001202007986 */ /* 0x001fe2000c101b24 */
[----:B------:R-:W-:Y:S05]  /*7620*/  EXIT ;  /* 0x000000000000794d */ /* 0x000fea0003800000 */
.L_x_7693:
[----:B------:R-:W0:Y:S02]  /*7630*/  F2I.FTZ.U32.TRUNC.NTZ R5, R18 ;  /* 0x0000001200057305 */ /* 0x000e24000021f000 */
[----:B0-----:R-:W-:Y:S01]  /*7640*/  STG.E desc[UR36][R2.64], R5 ;  /* 0x0000000502007986 */ /* 0x001fe2000c101924 */
[----:B------:R-:W-:Y:S05]  /*7650*/  EXIT ;  /* 0x000000000000794d */ /* 0x000fea0003800000 */
.L_x_7696:
        /* <DEDUP_REMOVED lines=10> */
.L_x_17277:


//--------------------- .text._ZN2at6native18elementwise_kernelILi128ELi2EZNS0_22gpu_kernel_impl_nocastINS0_13AUnaryFunctorIfffNS0_15binary_internal10MulFunctorIfEEEEEEvRNS_18TensorIteratorBaseERKT_EUliE_EEviT1_ --------------------------
	.section	.text._ZN2at6native18elementwise_kernelILi128ELi2EZNS0_22gpu_kernel_impl_nocastINS0_13AUnaryFunctorIfffNS0_15binary_internal10MulFunctorIfEEEEEEvRNS_18TensorIteratorBaseERKT_EUliE_EEviT1_,"ax",@progbits
	.align	128
        .global         _ZN2at6native18elementwise_kernelILi128ELi2EZNS0_22gpu_kernel_impl_nocastINS0_13AUnaryFunctorIfffNS0_15binary_internal10MulFunctorIfEEEEEEvRNS_18TensorIteratorBaseERKT_EUliE_EEviT1_
        .type           _ZN2at6native18elementwise_kernelILi128ELi2EZNS0_22gpu_kernel_impl_nocastINS0_13AUnaryFunctorIfffNS0_15binary_internal10MulFunctorIfEEEEEEvRNS_18TensorIteratorBaseERKT_EUliE_EEviT1_,@function
        .size           _ZN2at6native18elementwise_kernelILi128ELi2EZNS0_22gpu_kernel_impl_nocastINS0_13AUnaryFunctorIfffNS0_15binary_internal10MulFunctorIfEEEEEEvRNS_18TensorIteratorBaseERKT_EUliE_EEviT1_,(.L_x_17278 - _ZN2at6native18elementwise_kernelILi128ELi2EZNS0_22gpu_kernel_impl_nocastINS0_13AUnaryFunctorIfffNS0_15binary_internal10MulFunctorIfEEEEEEvRNS_18TensorIteratorBaseERKT_EUliE_EEviT1_)
        .other          _ZN2at6native18elementwise_kernelILi128ELi2EZNS0_22gpu_kernel_impl_nocastINS0_13AUnaryFunctorIfffNS0_15binary_internal10MulFunctorIfEEEEEEvRNS_18TensorIteratorBaseERKT_EUliE_EEviT1_,@"STO_CUDA_ENTRY STV_DEFAULT"
_ZN2at6native18elementwise_kernelILi128ELi2EZNS0_22gpu_kernel_impl_nocastINS0_13AUnaryFunctorIfffNS0_15binary_internal10MulFunctorIfEEEEEEvRNS_18TensorIteratorBaseERKT_EUliE_EEviT1_:
.text._ZN2at6native18elementwise_kernelILi128ELi2EZNS0_22gpu_kernel_impl_nocastINS0_13AUnaryFunctorIfffNS0_15binary_internal10MulFunctorIfEEEEEEvRNS_18TensorIteratorBaseERKT_EUliE_EEviT1_:
        /* <DEDUP_REMOVED lines=312> */
.L_x_7699:
[----:B------:R-:W-:Y:S01]  /*1380*/  ULDC.64 UR8, c[0x0][0x418] ;  /* 0x0001060000087ab9 */ /* 0x000fe20000000a00 */
[----:B------:R-:W-:Y:S01]  /*1390*/  ULDC UR7, c[0x0][0x424] ;  /* 0x0001090000077ab9 */ /* 0x000fe20000000800 */
[----:B------:R-:W-:-:S04]  /*13a0*/  IADD3 R4, P0, R2, UR8, RZ ;  /* 0x0000000802047c10 */ /* 0x000fc8000ff1e0ff */
[----:B------:R-:W-:Y:S01]  /*13b0*/  IADD3.X R5, RZ, UR9, RZ, P0, !PT ;  /* 0x00000009ff057c10 */ /* 0x000fe200087fe4ff */
[----:B------:R-:W-:-:S04]  /*13c0*/  ULDC.64 UR8, c[0x0][0x410] ;  /* 0x0001040000087ab9 */ /* 0x000fc80000000a00 */
[----:B------:R-:W2:Y:S01]  /*13d0*/  LDG.E R4, desc[UR4][R4.64] ;  /* 0x0000000404047981 */ /* 0x000ea2000c1e1900 */
[----:B------:R-:W-:Y:S02]  /*13e0*/  IADD3 R2, P0, R3, UR8, RZ ;  /* 0x0000000803027c10 */ /* 0x000fe4000ff1e0ff */
[----:B------:R-:W-:Y:S02]  /*13f0*/  IADD3 R7, R0, 0x80, RZ ;  /* 0x0000008000077810 */ /* 0x000fe40007ffe0ff */
[----:B------:R-:W-:Y:S01]  /*1400*/  IADD3.X R3, RZ, UR9, RZ, P0, !PT ;  /* 0x00000009ff037c10 */ /* 0x000fe200087fe4ff */
[----:B--2---:R-:W-:-:S05]  /*1410*/  FMUL.FTZ R9, R4, UR7 ;  /* 0x0000000704097c20 */ /* 0x004fca0008410000 */
[----:B------:R0:W-:Y:S03]  /*1420*/  STG.E desc[UR4][R2.64], R9 ;  /* 0x0000000902007986 */ /* 0x0001e6000c101904 */
.L_x_7698:
[----:B------:R-:W-:Y:S05]  /*1430*/  BSYNC B0 ;  /* 0x0000000000007941 */ /* 0x000fea0003800000 */
.L_x_7697:
[----:B------:R-:W-:-:S13]  /*1440*/  ISETP.GE.AND P0, PT, R7, UR6, PT ;  /* 0x0000000607007c0c */ /* 0x000fda000bf06270 */
[----:B------:R-:W-:Y:S05]  /*1450*/  @P0 EXIT ;  /* 0x000000000000094d */ /* 0x000fea0003800000 */
[----:B------:R-:W1:Y:S01]  /*1460*/  LDC R8, c[0x0][0x218] ;  /* 0x00008600ff087b82 */ /* 0x000e620000000800 */
[----:B------:R-:W-:Y:S01]  /*1470*/  HFMA2.MMA R0, -RZ, RZ, 0, 0 ;  /* 0x00000000ff007435 */ /* 0x000fe200000001ff */
[----:B0-----:R-:W-:Y:S02]  /*1480*/  MOV R3, RZ ;  /* 0x000000ff00037202 */ /* 0x001fe40000000f00 */
[----:B-1----:R-:W-:-:S13]  /*1490*/  ISETP.NE.AND P0, PT, R8, RZ, PT ;  /* 0x000000ff0800720c */ /* 0x002fda0003f05270 */
[----:B------:R-:W-:Y:S05]  /*14a0*/  @!P0 BRA `(.L_x_7700) ;  /* 0x0000001000a88947 */ /* 0x000fea0003800000 */
[----:B------:R-:W-:Y:S01]  /*14b0*/  MOV R2, RZ ;  /* 0x000000ff00027202 */ /* 0x000fe20000000f00 */
[----:B------:R-:W-:Y:S01]  /*14c0*/  ULDC.64 UR6, c[0x0][0x220] ;  /* 0x0000880000067ab9 */ /* 0x000fe20000000a00 */
[----:B------:R-:W-:Y:S02]  /*14d0*/  MOV R3, R7 ;  /* 0x0000000700037202 */ /* 0x000fe40000000f00 */
        /* <DEDUP_REMOVED lines=295> */
.L_x_7700:
[----:B------:R-:W-:Y:S02]  /*2750*/  ULDC.64 UR6, c[0x0][0x418] ;  /* 0x0001060000067ab9 */ /* 0x000fe40000000a00 */
[----:B------:R-:W-:-:S04]  /*2760*/  IADD3 R4, P0, R0, UR6, RZ ;  /* 0x0000000600047c10 */ /* 0x000fc8000ff1e0ff */
[----:B------:R-:W-:Y:S01]  /*2770*/  IADD3.X R5, RZ, UR7, RZ, P0, !PT ;  /* 0x00000007ff057c10 */ /* 0x000fe200087fe4ff */
[----:B------:R-:W-:-:S04]  /*2780*/  ULDC.64 UR6, c[0x0][0x410] ;  /* 0x0001040000067ab9 */ /* 0x000fc80000000a00 */
[----:B------:R-:W2:Y:S01]  /*2790*/  LDG.E R4, desc[UR4][R4.64] ;  /* 0x0000000404047981 */ /* 0x000ea2000c1e1900 */
[----:B------:R-:W-:Y:S01]  /*27a0*/  IADD3 R2, P0, R3, UR6, RZ ;  /* 0x0000000603027c10 */ /* 0x000fe2000ff1e0ff */
[----:B------:R-:W-:-:S03]  /*27b0*/  ULDC UR6, c[0x0][0x424] ;  /* 0x0001090000067ab9 */ /* 0x000fc60000000800 */
[----:B------:R-:W-:Y:S01]  /*27c0*/  IADD3.X R3, RZ, UR7, RZ, P0, !PT ;  /* 0x00000007ff037c10 */ /* 0x000fe200087fe4ff */
[----:B--2---:R-:W-:-:S05]  /*27d0*/  FMUL.FTZ R7, R4, UR6 ;  /* 0x0000000604077c20 */ /* 0x004fca0008410000 */
[----:B------:R-:W-:Y:S01]  /*27e0*/  STG.E desc[UR4][R2.64], R7 ;  /* 0x0000000702007986 */ /* 0x000fe2000c101904 */
[----:B------:R-:W-:Y:S05]  /*27f0*/  EXIT ;  /* 0x000000000000794d */ /* 0x000fea0003800000 */
.L_x_7701:
        /* <DEDUP_REMOVED lines=16> */
.L_x_17278:


//--------------------- .text._ZN2at6native27unrolled_elementwise_kernelINS0_13AUnaryFunctorIfffNS0_15binary_internal10MulFunctorIfEEEESt5arrayIPcLm2EELi4E23TrivialOffsetCalculatorILi1EjESB_NS0_6memory15LoadWithoutCastENSC_16StoreWithoutCastEEEviT_T0_T2_T3_T4_T5_ --------------------------
	.section	.text._ZN2at6native27unrolled_elementwise_kernelINS0_13AUnaryFunctorIfffNS0_15binary_internal10MulFunctorIfEEEESt5arrayIPcLm2EELi4E23TrivialOffsetCalculatorILi1EjESB_NS0_6memory15LoadWithoutCastENSC_16StoreWithoutCastEEEviT_T0_T2_T3_T4_T5_,"ax",@progbits
	.align	128
        .global         _ZN2at6native27unrolled_elementwise_kernelINS0_13AUnaryFunctorIfffNS0_15binary_internal10MulFunctorIfEEEESt5arrayIPcLm2EELi4E23TrivialOffsetCalculatorILi1EjESB_NS0_6memory15LoadWithoutCastENSC_16StoreWithoutCastEEEviT_T0_T2_T3_T4_T5_
        .type           _ZN2at6native27unrolled_elementwise_kernelINS0_13AUnaryFunctorIfffNS0_15binary_internal10MulFunctorIfEEEESt5arrayIPcLm2EELi4E23TrivialOffsetCalculatorILi1EjESB_NS0_6memory15LoadWithoutCastENSC_16StoreWithoutCastEEEviT_T0_T2_T3_T4_T5_,@function
        .size           _ZN2at6native27unrolled_elementwise_kernelINS0_13AUnaryFunctorIfffNS0_15binary_internal10MulFunctorIfEEEESt5arrayIPcLm2EELi4E23TrivialOffsetCalculatorILi1EjESB_NS0_6memory15LoadWithoutCastENSC_16StoreWithoutCastEEEviT_T0_T2_T3_T4_T5_,(.L_x_17279 - _ZN2at6native27unrolled_elementwise_kernelINS0_13AUnaryFunctorIfffNS0_15binary_internal10MulFunctorIfEEEESt5arrayIPcLm2EELi4E23TrivialOffsetCalculatorILi1EjESB_NS0_6memory15LoadWithoutCastENSC_16StoreWithoutCastEEEviT_T0_T2_T3_T4_T5_)
        .other          _ZN2at6native27unrolled_elementwise_kernelINS0_13AUnaryFunctorIfffNS0_15binary_internal10MulFunctorIfEEEESt5arrayIPcLm2EELi4E23TrivialOffsetCalculatorILi1EjESB_NS0_6memory15LoadWithoutCastENSC_16StoreWithoutCastEEEviT_T0_T2_T3_T4_T5_,@"STO_CUDA_ENTRY STV_DEFAULT"
_ZN2at6native27unrolled_elementwise_kernelINS0_13AUnaryFunctorIfffNS0_15binary_internal10MulFunctorIfEEEESt5arrayIPcLm2EELi4E23TrivialOffsetCalculatorILi1EjESB_NS0_6memory15LoadWithoutCastENSC_16StoreWithoutCastEEEviT_T0_T2_T3_T4_T5_:
.text._ZN2at6native27unrolled_elementwise_kernelINS0_13AUnaryFunctorIfffNS0_15binary_internal10MulFunctorIfEEEESt5arrayIPcLm2EELi4E23TrivialOffsetCalculatorILi1EjESB_NS0_6memory15LoadWithoutCastENSC_16StoreWithoutCastEEEviT_T0_T2_T3_T4_T5_:
[----:B------:R-:W-:Y:S01]  /*0000*/  LDC R1, c[0x0][0x28] ;  /* 0x00000a00ff017b82 */ /* 0x000fe20000000800 */
[----:B------:R-:W0:Y:S07]  /*0010*/  S2R R0, SR_CTAID.X ;  /* 0x0000000000007919 */ /* 0x000e2e0000002500 */
[----:B------:R-:W0:Y:S01]  /*0020*/  LDC R5, c[0x0][0x210] ;  /* 0x00008400ff057b82 */ /* 0x000e220000000800 */
[----:B------:R-:W-:Y:S01]  /*0030*/  ULDC.64 UR4, c[0x0][0x208] ;  /* 0x0000820000047ab9 */ /* 0x000fe20000000a00 */
[----:B------:R-:W-:Y:S01]  /*0040*/  ULDC UR6, c[0x0][0x218] ;  /* 0x0000860000067ab9 */ /* 0x000fe20000000800 */
[----:B------:R-:W1:Y:S01]  /*0050*/  S2R R3, SR_TID.X ;  /* 0x0000000000037919 */ /* 0x000e620000002100 */
[----:B0-----:R-:W-:-:S02]  /*0060*/  IMAD R2, R0, -0x200, R5 ;  /* 0xfffffe0000027824 */ /* 0x001fc400078e0205 */
[----:B-1----:R-:W-:-:S03]  /*0070*/  VIADD R18, R3, 0x80 ;  /* 0x0000008003127836 */ /* 0x002fc60000000000 */
[----:B------:R-:W-:Y:S02]  /*0080*/  ISETP.GE.AND P0, PT, R3, R2, PT ;  /* 0x000000020300720c */ /* 0x000fe40003f06270 */
[----:B------:R-:W-:-:S11]  /*0090*/  MOV R13, R3 ;  /* 0x00000003000d7202 */ /* 0x000fd60000000f00 */
[----:B------:R-:W-:Y:S01]  /*00a0*/  @!P0 MOV R13, R18 ;  /* 0x00000012000d8202 */ /* 0x000fe20000000f00 */
[----:B------:R-:W0:Y:S01]  /*00b0*/  @!P0 LDC.64 R10, c[0x0][0x228] ;  /* 0x00008a00ff0a8b82 */ /* 0x000e220000000a00 */
[----:B------:R-:W-:Y:S02]  /*00c0*/  @!P0 LEA R15, R0, R3, 0x9 ;  /* 0x00000003000f8211 */ /* 0x000fe400078e48ff */
[----:B------:R-:W-:-:S13]  /*00d0*/  ISETP.GE.AND P1, PT, R13, R2, PT ;  /* 0x000000020d00720c */ /* 0x000fda0003f26270 */
[----:B------:R-:W-:Y:S01]  /*00e0*/  @!P1 IMAD R17, R0, 0x200, R13 ;  /* 0x0000020000119824 */ /* 0x000fe200078e020d */
[----:B------:R-:W-:Y:S01]  /*00f0*/  @!P1 IADD3 R13, R13, 0x80, RZ ;  /* 0x000000800d0d9810 */ /* 0x000fe20007ffe0ff */
[----:B------:R-:W1:Y:S03]  /*0100*/  @!P1 LDC.64 R4, c[0x0][0x228] ;  /* 0x00008a00ff049b82 */ /* 0x000e660000000a00 */
[----:B------:R-:W-:Y:S01]  /*0110*/  ISETP.GE.AND P3, PT, R13, R2, PT ;  /* 0x000000020d00720c */ /* 0x000fe20003f66270 */
[----:B0-----:R-:W-:Y:S01]  /*0120*/  @!P0 IMAD.WIDE.U32 R10, R15, 0x4, R10 ;  /* 0x000000040f0a8825 */ /* 0x001fe200078e000a */
[----:B------:R-:W-:-:S06]  /*0130*/  CS2R R14, SRZ ;  /* 0x00000000000e7805 */ /* 0x000fcc000001ff00 */
[----:B------:R-:W2:Y:S05]  /*0140*/  @!P0 LDG.E R15, desc[UR4][R10.64] ;  /* 0x000000040a0f8981 */ /* 0x000eaa000c1e1900 */
[----:B------:R-:W-:Y:S01]  /*0150*/  @!P3 IMAD R21, R0, 0x200, R13 ;  /* 0x000002000015b824 */ /* 0x000fe200078e020d */
[----:B------:R-:W-:Y:S01]  /*0160*/  @!P3 IADD3 R13, R13, 0x80, RZ ;  /* 0x000000800d0db810 */ /* 0x000fe20007ffe0ff */
[----:B------:R-:W0:Y:S03]  /*0170*/  @!P3 LDC.64 R8, c[0x0][0x228] ;  /* 0x00008a00ff08bb82 */ /* 0x000e260000000a00 */
[----:B------:R-:W-:Y:S01]  /*0180*/  ISETP.GE.AND P2, PT, R13, R2, PT ;  /* 0x000000020d00720c */ /* 0x000fe20003f46270 */
[----:B-1----:R-:W-:-:S12]  /*0190*/  @!P1 IMAD.WIDE.U32 R4, R17, 0x4, R4 ;  /* 0x0000000411049825 */ /* 0x002fd800078e0004 */
[----:B------:R-:W1:Y:S01]  /*01a0*/  @!P2 LDC.64 R6, c[0x0][0x228] ;  /* 0x00008a00ff06ab82 */ /* 0x000e620000000a00 */
[----:B------:R-:W-:Y:S01]  /*01b0*/  @!P2 IMAD R19, R0, 0x200, R13 ;  /* 0x000002000013a824 */ /* 0x000fe200078e020d */
[----:B------:R-:W-:Y:S01]  /*01c0*/  CS2R R16, SRZ ;  /* 0x0000000000107805 */ /* 0x000fe2000001ff00 */
[----:B------:R-:W3:Y:S01]  /*01d0*/  @!P1 LDG.E R14, desc[UR4][R4.64] ;  /* 0x00000004040e9981 */ /* 0x000ee2000c1e1900 */
[----:B0-----:R-:W-:-:S04]  /*01e0*/  @!P3 IMAD.WIDE.U32 R12, R21, 0x4, R8 ;  /* 0x00000004150cb825 */ /* 0x001fc800078e0008 */
[----:B------:R-:W0:Y:S01]  /*01f0*/  @!P0 LDC.64 R8, c[0x0][0x220] ;  /* 0x00008800ff088b82 */ /* 0x000e220000000a00 */
[----:B------:R-:W4:Y:S01]  /*0200*/  @!P3 LDG.E R17, desc[UR4][R12.64] ;  /* 0x000000040c11b981 */ /* 0x000f22000c1e1900 */
[----:B-1----:R-:W-:-:S05]  /*0210*/  @!P2 IMAD.WIDE.U32 R6, R19, 0x4, R6 ;  /* 0x000000041306a825 */ /* 0x002fca00078e0006 */
[----:B------:R-:W5:Y:S01]  /*0220*/  @!P2 LDG.E R16, desc[UR4][R6.64] ;  /* 0x000000040610a981 */ /* 0x000f62000c1e1900 */
[-C--:B------:R-:W-:Y:S02]  /*0230*/  MOV R19, R3.reuse ;  /* 0x0000000300137202 */ /* 0x080fe40000000f00 */
[----:B------:R-:W-:-:S05]  /*0240*/  @!P0 LEA R3, R0, R3, 0x9 ;  /* 0x0000000300038211 */ /* 0x000fca00078e48ff */
[----:B0-----:R-:W-:-:S04]  /*0250*/  @!P0 IMAD.WIDE.U32 R8, R3, 0x4, R8 ;  /* 0x0000000403088825 */ /* 0x001fc800078e0008 */
[----:B------:R-:W-:-:S05]  /*0260*/  @!P0 IMAD.MOV.U32 R19, RZ, RZ, R18 ;  /* 0x000000ffff138224 */ /* 0x000fca00078e0012 */
[----:B------:R-:W-:Y:S01]  /*0270*/  ISETP.GE.AND P1, PT, R19, R2, PT ;  /* 0x000000021300720c */ /* 0x000fe20003f26270 */
[----:B------:R-:W-:Y:S01]  /*0280*/  BSSY B0, `(.L_x_7702) ;  /* 0x0000011000007945 */ /* 0x000fe20003800000 */
[----:B--2---:R-:W-:-:S05]  /*0290*/  FMUL.FTZ R15, R15, UR6 ;  /* 0x000000060f0f7c20 */ /* 0x004fca0008410000 */
[----:B------:R0:W-:Y:S01]  /*02a0*/  @!P0 STG.E desc[UR4][R8.64], R15 ;  /* 0x0000000f08008986 */ /* 0x0001e2000c101904 */
[----:B---3--:R-:W-:Y:S01]  /*02b0*/  FMUL.FTZ R3, R14, UR6 ;  /* 0x000000060e037c20 */ /* 0x008fe20008410000 */
[----:B----4-:R-:W-:Y:S01]  /*02c0*/  FMUL.FTZ R17, R17, UR6 ;  /* 0x0000000611117c20 */ /* 0x010fe20008410000 */
[----:B-----5:R-:W-:-:S03]  /*02d0*/  FMUL.FTZ R11, R16, UR6 ;  /* 0x00000006100b7c20 */ /* 0x020fc60008410000 */
[----:B0-----:R-:W-:Y:S05]  /*02e0*/  @P1 BRA `(.L_x_7703) ;  /* 0x0000000000281947 */ /* 0x001fea0003800000 */
        /* <DEDUP_REMOVED lines=8> */
[----:B------:R0:W-:Y:S04]  /*0370*/  STG.E desc[UR4][R4.64], R3 ;  /* 0x0000000304007986 */ /* 0x0001e8000c101904 */
[----:B------:R0:W-:Y:S02]  /*0380*/  @!P0 STG.E desc[UR4][R6.64], R17 ;  /* 0x0000001106008986 */ /* 0x0001e4000c101904 */
.L_x_7703:
[----:B------:R-:W-:Y:S05]  /*0390*/  BSYNC B0 ;  /* 0x0000000000007941 */ /* 0x000fea0003800000 */
.L_x_7702:
[----:B------:R-:W-:-:S13]  /*03a0*/  ISETP.GE.AND P0, PT, R19, R2, PT ;  /* 0x000000021300720c */ /* 0x000fda0003f06270 */
[----:B------:R-:W-:Y:S05]  /*03b0*/  @P0 EXIT ;  /* 0x000000000000094d */ /* 0x000fea0003800000 */
[----:B0-----:R-:W0:Y:S01]  /*03c0*/  LDC.64 R2, c[0x0][0x220] ;  /* 0x00008800ff027b82 */ /* 0x001e220000000a00 */
[----:B------:R-:W-:-:S05]  /*03d0*/  LEA R19, R0, R19, 0x9 ;  /* 0x0000001300137211 */ /* 0x000fca00078e48ff */
[----:B0-----:R-:W-:-:S05]  /*03e0*/  IMAD.WIDE.U32 R2, R19, 0x4, R2 ;  /* 0x0000000413027825 */ /* 0x001fca00078e0002 */
[----:B------:R-:W-:Y:S01]  /*03f0*/  STG.E desc[UR4][R2.64], R11 ;  /* 0x0000000b02007986 */ /* 0x000fe2000c101904 */
[----:B------:R-:W-:Y:S05]  /*0400*/  EXIT ;  /* 0x000000000000794d */ /* 0x000fea0003800000 */
.L_x_7704:
        /* <DEDUP_REMOVED lines=15> */
.L_x_17279:


//--------------------- .text._ZN2at6native29vectorized_elementwise_kernelILi2ENS0_13AUnaryFunctorIfffNS0_15binary_internal10MulFunctorIfEEEESt5arrayIPcLm2EEEEviT0_T1_ --------------------------
	.section	.text._ZN2at6native29vectorized_elementwise_kernelILi2ENS0_13AUnaryFunctorIfffNS0_15binary_internal10MulFunctorIfEEEESt5arrayIPcLm2EEEEviT0_T1_,"ax",@progbits
	.align	128
        .global         _ZN2at6native29vectorized_elementwise_kernelILi2ENS0_13AUnaryFunctorIfffNS0_15binary_internal10MulFunctorIfEEEESt5arrayIPcLm2EEEEviT0_T1_
        .type           _ZN2at6native29vectorized_elementwise_kernelILi2ENS0_13AUnaryFunctorIfffNS0_15binary_internal10MulFunctorIfEEEESt5arrayIPcLm2EEEEviT0_T1_,@function
        .size           _ZN2at6native29vectorized_elementwise_kernelILi2ENS0_13AUnaryFunctorIfffNS0_15binary_internal10MulFunctorIfEEEESt5arrayIPcLm2EEEEviT0_T1_,(.L_x_17280 - _ZN2at6native29vectorized_elementwise_kernelILi2ENS0_13AUnaryFunctorIfffNS0_15binary_internal10MulFunctorIfEEEESt5arrayIPcLm2EEEEviT0_T1_)
        .other          _ZN2at6native29vectorized_elementwise_kernelILi2ENS0_13AUnaryFunctorIfffNS0_15binary_internal10MulFunctorIfEEEESt5arrayIPcLm2EEEEviT0_T1_,@"STO_CUDA_ENTRY STV_DEFAULT"
_ZN2at6native29vectorized_elementwise_kernelILi2ENS0_13AUnaryFunctorIfffNS0_15binary_internal10MulFunctorIfEEEESt5arrayIPcLm2EEEEviT0_T1_:
.text._ZN2at6native29vectorized_elementwise_kernelILi2ENS0_13AUnaryFunctorIfffNS0_15binary_internal10MulFunctorIfEEEESt5arrayIPcLm2EEEEviT0_T1_:
        /* <DEDUP_REMOVED lines=10> */
[----:B------:R-:W-:-:S07]  /*00a0*/  ULDC UR6, c[0x0][0x218] ;  /* 0x0000860000067ab9 */ /* 0x000fce0000000800 */
[----:B------:R-:W2:Y:S01]  /*00b0*/  LDC.64 R4, c[0x0][0x220] ;  /* 0x00008800ff047b82 */ /* 0x000ea20000000a00 */
[----:B-1----:R-:W-:-:S04]  /*00c0*/  IMAD.WIDE R2, R0, 0x4, R2 ;  /* 0x0000000400027825 */ /* 0x002fc800078e0202 */
[----:B0-----:R-:W-:-:S05]  /*00d0*/  IMAD.WIDE.U32 R2, R15, 0x8, R2 ;  /* 0x000000080f027825 */ /* 0x001fca00078e0002 */
[----:B------:R-:W3:Y:S04]  /*00e0*/  LDG.E.64 R6, desc[UR4][R2.64] ;  /* 0x0000000402067981 */ /* 0x000ee8000c1e1b00 */
[----:B------:R-:W4:Y:S04]  /*00f0*/  LDG.E.64 R8, desc[UR4][R2.64+0x400] ;  /* 0x0004000402087981 */ /* 0x000f28000c1e1b00 */
[----:B------:R-:W5:Y:S04]  /*0100*/  LDG.E.64 R10, desc[UR4][R2.64+0x800] ;  /* 0x00080004020a7981 */ /* 0x000f68000c1e1b00 */
[----:B------:R-:W5:Y:S01]  /*0110*/  LDG.E.64 R12, desc[UR4][R2.64+0xc00] ;  /* 0x000c0004020c7981 */ /* 0x000f62000c1e1b00 */
[----:B--2---:R-:W-:-:S04]  /*0120*/  IMAD.WIDE.U32 R4, R0, 0x4, R4 ;  /* 0x0000000400047825 */ /* 0x004fc800078e0004 */
[----:B------:R-:W-:-:S04]  /*0130*/  IMAD.WIDE R4, R15, 0x8, R4 ;  /* 0x000000080f047825 */ /* 0x000fc800078e0204 */
[----:B---3--:R-:W-:Y:S01]  /*0140*/  FMUL.FTZ R7, R7, UR6 ;  /* 0x0000000607077c20 */ /* 0x008fe20008410000 */
[----:B------:R-:W-:Y:S01]  /*0150*/  FMUL.FTZ R6, R6, UR6 ;  /* 0x0000000606067c20 */ /* 0x000fe20008410000 */
[----:B----4-:R-:W-:Y:S01]  /*0160*/  FMUL.FTZ R9, R9, UR6 ;  /* 0x0000000609097c20 */ /* 0x010fe20008410000 */
[----:B------:R-:W-:-:S03]  /*0170*/  FMUL.FTZ R8, R8, UR6 ;  /* 0x0000000608087c20 */ /* 0x000fc60008410000 */
[----:B------:R-:W-:Y:S01]  /*0180*/  STG.E.64 desc[UR4][R4.64], R6 ;  /* 0x0000000604007986 */ /* 0x000fe2000c101b04 */
[----:B-----5:R-:W-:Y:S01]  /*0190*/  FMUL.FTZ R11, R11, UR6 ;  /* 0x000000060b0b7c20 */ /* 0x020fe20008410000 */
[----:B------:R-:W-:Y:S02]  /*01a0*/  FMUL.FTZ R10, R10, UR6 ;  /* 0x000000060a0a7c20 */ /* 0x000fe40008410000 */
[----:B------:R-:W-:Y:S01]  /*01b0*/  STG.E.64 desc[UR4][R4.64+0x400], R8 ;  /* 0x0004000804007986 */ /* 0x000fe2000c101b04 */
[----:B------:R-:W-:Y:S01]  /*01c0*/  FMUL.FTZ R13, R13, UR6 ;  /* 0x000000060d0d7c20 */ /* 0x000fe20008410000 */
[----:B------:R-:W-:Y:S02]  /*01d0*/  FMUL.FTZ R12, R12, UR6 ;  /* 0x000000060c0c7c20 */ /* 0x000fe40008410000 */
[----:B------:R-:W-:Y:S04]  /*01e0*/  STG.E.64 desc[UR4][R4.64+0x800], R10 ;  /* 0x0008000a04007986 */ /* 0x000fe8000c101b04 */
[----:B------:R-:W-:Y:S01]  /*01f0*/  STG.E.64 desc[UR4][R4.64+0xc00], R12 ;  /* 0x000c000c04007986 */ /* 0x000fe2000c101b04 */
[----:B------:R-:W-:Y:S05]  /*0200*/  EXIT ;  /* 0x000000000000794d */ /* 0x000fea0003800000 */
.L_x_7705:
[----:B------:R-:W0:Y:S01]  /*0210*/  S2R R19, SR_TID.X ;  /* 0x0000000000137919 */ /* 0x000e220000002100 */
[----:B------:R-:W-:Y:S01]  /*0220*/  HFMA2.MMA R17, -RZ, RZ, 0, 0 ;  /* 0x00000000ff117435 */ /* 0x000fe200000001ff */
[----:B------:R-:W-:Y:S01]  /*0230*/  ULDC UR6, c[0x0][0x218] ;  /* 0x0000860000067ab9 */ /* 0x000fe20000000800 */
[C---:B0-----:R-:W-:Y:S01]  /*0240*/  ISETP.GE.AND P0, PT, R19.reuse, R16, PT ;  /* 0x000000101300720c */ /* 0x041fe20003f06270 */
[----:B------:R-:W-:Y:S01]  /*0250*/  VIADD R20, R19, 0x80 ;  /* 0x0000008013147836 */ /* 0x000fe20000000000 */
[----:B------:R-:W-:-:S11]  /*0260*/  MOV R29, R19 ;  /* 0x00000013001d7202 */ /* 0x000fd60000000f00 */
[----:B------:R-:W-:Y:S01]  /*0270*/  @!P0 MOV R29, R20 ;  /* 0x00000014001d8202 */ /* 0x000fe20000000f00 */
[----:B------:R-:W0:Y:S03]  /*0280*/  @!P0 LDC.64 R14, c[0x0][0x228] ;  /* 0x00008a00ff0e8b82 */ /* 0x000e260000000a00 */
[----:B------:R-:W-:-:S13]  /*0290*/  ISETP.GE.AND P6, PT, R29, R16, PT ;  /* 0x000000101d00720c */ /* 0x000fda0003fc6270 */
[----:B------:R-:W-:Y:S01]  /*02a0*/  @!P6 IADD3 R5, R0, R29, RZ ;  /* 0x0000001d0005e210 */ /* 0x000fe20007ffe0ff */
[----:B------:R-:W-:Y:S01]  /*02b0*/  @!P6 VIADD R29, R29, 0x80 ;  /* 0x000000801d1de836 */ /* 0x000fe20000000000 */
[----:B------:R-:W1:Y:S04]  /*02c0*/  @!P6 LDC.64 R2, c[0x0][0x228] ;  /* 0x00008a00ff02eb82 */ /* 0x000e680000000a00 */
[----:B------:R-:W-:-:S13]  /*02d0*/  ISETP.GE.AND P5, PT, R29, R16, PT ;  /* 0x000000101d00720c */ /* 0x000fda0003fa6270 */
[----:B------:R-:W-:Y:S01]  /*02e0*/  @!P5 IADD3 R22, R0, R29, RZ ;  /* 0x0000001d0016d210 */ /* 0x000fe20007ffe0ff */
[----:B------:R-:W2:Y:S01]  /*02f0*/  @!P5 LDC.64 R12, c[0x0][0x228] ;  /* 0x00008a00ff0cdb82 */ /* 0x000ea20000000a00 */
[----:B------:R-:W-:-:S04]  /*0300*/  @!P5 IADD3 R29, R29, 0x80, RZ ;  /* 0x000000801d1dd810 */ /* 0x000fc80007ffe0ff */
[----:B------:R-:W-:Y:S01]  /*0310*/  ISETP.GE.AND P4, PT, R29, R16, PT ;  /* 0x000000101d00720c */ /* 0x000fe20003f86270 */
[----:B-1----:R-:W-:-:S05]  /*0320*/  @!P6 IMAD.WIDE.U32 R2, R5, 0x4, R2 ;  /* 0x000000040502e825 */ /* 0x002fca00078e0002 */
[----:B------:R1:W3:Y:S07]  /*0330*/  @!P6 LDG.E R17, desc[UR4][R2.64] ;  /* 0x000000040211e981 */ /* 0x0002ee000c1e1900 */
[C---:B------:R-:W-:Y:S01]  /*0340*/  @!P4 IMAD.IADD R27, R0.reuse, 0x1, R29 ;  /* 0x00000001001bc824 */ /* 0x040fe200078e021d */
[----:B------:R-:W-:Y:S02]  /*0350*/  @!P4 IADD3 R29, R29, 0x80, RZ ;  /* 0x000000801d1dc810 */ /* 0x000fe40007ffe0ff */
[----:B------:R-:W-:Y:S01]  /*0360*/  @!P0 IADD3 R18, R0, R19, RZ ;  /* 0x0000001300128210 */ /* 0x000fe20007ffe0ff */
[----:B-1----:R-:W1:Y:S01]  /*0370*/  @!P4 LDC.64 R2, c[0x0][0x228] ;  /* 0x00008a00ff02cb82 */ /* 0x002e620000000a00 */
[----:B------:R-:W-:-:S13]  /*0380*/  ISETP.GE.AND P3, PT, R29, R16, PT ;  /* 0x000000101d00720c */ /* 0x000fda0003f66270 */
[----:B------:R-:W-:Y:S01]  /*0390*/  @!P3 IADD3 R25, R0, R29, RZ ;  /* 0x0000001d0019b210 */ /* 0x000fe20007ffe0ff */
[----:B------:R-:W-:Y:S01]  /*03a0*/  @!P3 VIADD R29, R29, 0x80 ;  /* 0x000000801d1db836 */ /* 0x000fe20000000000 */
[----:B------:R-:W4:Y:S04]  /*03b0*/  @!P3 LDC.64 R4, c[0x0][0x228] ;  /* 0x00008a00ff04bb82 */ /* 0x000f280000000a00 */
[----:B------:R-:W-:-:S13]  /*03c0*/  ISETP.GE.AND P2, PT, R29, R16, PT ;  /* 0x000000101d00720c */ /* 0x000fda0003f46270 */
[----:B------:R-:W-:Y:S01]  /*03d0*/  @!P2 IADD3 R23, R0, R29, RZ ;  /* 0x0000001d0017a210 */ /* 0x000fe20007ffe0ff */
[----:B------:R-:W5:Y:S01]  /*03e0*/  @!P2 LDC.64 R6, c[0x0][0x228] ;  /* 0x00008a00ff06ab82 */ /* 0x000f620000000a00 */
[----:B------:R-:W-:-:S04]  /*03f0*/  @!P2 IADD3 R29, R29, 0x80, RZ ;  /* 0x000000801d1da810 */ /* 0x000fc80007ffe0ff */
[----:B------:R-:W-:-:S13]  /*0400*/  ISETP.GE.AND P1, PT, R29, R16, PT ;  /* 0x000000101d00720c */ /* 0x000fda0003f26270 */
[----:B------:R-:W-:Y:S01]  /*0410*/  @!P1 IMAD.IADD R21, R0, 0x1, R29 ;  /* 0x0000000100159824 */ /* 0x000fe200078e021d */
[----:B------:R-:W-:Y:S01]  /*0420*/  @!P1 IADD3 R29, R29, 0x80, RZ ;  /* 0x000000801d1d9810 */ /* 0x000fe20007ffe0ff */
[----:B------:R-:W1:Y:S03]  /*0430*/  @!P1 LDC.64 R8, c[0x0][0x228] ;  /* 0x00008a00ff089b82 */ /* 0x000e660000000a00 */
[----:B------:R-:W-:Y:S01]  /*0440*/  ISETP.GE.AND P6, PT, R29, R16, PT ;  /* 0x000000101d00720c */ /* 0x000fe20003fc6270 */
[----:B0-----:R-:W-:Y:S01]  /*0450*/  @!P0 IMAD.WIDE.U32 R14, R18, 0x4, R14 ;  /* 0x00000004120e8825 */ /* 0x001fe200078e000e */
[----:B------:R-:W-:-:S06]  /*0460*/  MOV R18, RZ ;  /* 0x000000ff00127202 */ /* 0x000fcc0000000f00 */
[----:B------:R0:W3:Y:S05]  /*0470*/  @!P0 LDG.E R18, desc[UR4][R14.64] ;  /* 0x000000040e128981 */ /* 0x0000ea000c1e1900 */
[----:B------:R-:W4:Y:S01]  /*0480*/  @!P6 LDC.64 R10, c[0x0][0x228] ;  /* 0x00008a00ff0aeb82 */ /* 0x000f220000000a00 */
[----:B--2---:R-:W-:Y:S01]  /*0490*/  @!P5 IMAD.WIDE.U32 R12, R22, 0x4, R12 ;  /* 0x00000004160cd825 */ /* 0x004fe200078e000c */
[----:B------:R-:W-:-:S03]  /*04a0*/  @!P6 IADD3 R29, R0, R29, RZ ;  /* 0x0000001d001de210 */ /* 0x000fc60007ffe0ff */
[----:B------:R-:W-:Y:S02]  /*04b0*/  IMAD.MOV.U32 R22, RZ, RZ, RZ ;  /* 0x000000ffff167224 */ /* 0x000fe400078e00ff */
[----:B-1----:R-:W-:Y:S01]  /*04c0*/  @!P1 IMAD.WIDE.U32 R8, R21, 0x4, R8 ;  /* 0x0000000415089825 */ /* 0x002fe200078e0008 */
[----:B------:R-:W-:Y:S01]  /*04d0*/  HFMA2.MMA R21, -RZ, RZ, 0, 0 ;  /* 0x00000000ff157435 */ /* 0x000fe200000001ff */
[----:B0-----:R-:W-:Y:S02]  /*04e0*/  CS2R R14, SRZ ;  /* 0x00000000000e7805 */ /* 0x001fe4000001ff00 */
[----:B------:R0:W2:Y:S01]  /*04f0*/  @!P5 LDG.E R22, desc[UR4][R12.64] ;  /* 0x000000040c16d981 */ /* 0x0000a2000c1e1900 */
[----:B-----5:R-:W-:Y:S01]  /*0500*/  @!P2 IMAD.WIDE.U32 R6, R23, 0x4, R6 ;  /* 0x000000041706a825 */ /* 0x020fe200078e0006 */
[----:B------:R-:W-:-:S03]  /*0510*/  MOV R23, RZ ;  /* 0x000000ff00177202 */ /* 0x000fc60000000f00 */
[----:B------:R-:W-:Y:S01]  /*0520*/  @!P4 IMAD.WIDE.U32 R2, R27, 0x4, R2 ;  /* 0x000000041b02c825 */ /* 0x000fe200078e0002 */
[----:B------:R-:W5:Y:S03]  /*0530*/  @!P2 LDG.E R15, desc[UR4][R6.64] ;  /* 0x00000004060fa981 */ /* 0x000f66000c1e1900 */
[----:B----4-:R-:W-:Y:S01]  /*0540*/  @!P3 IMAD.WIDE.U32 R4, R25, 0x4, R4 ;  /* 0x000000041904b825 */ /* 0x010fe200078e0004 */
[----:B------:R-:W4:Y:S01]  /*0550*/  @!P4 LDG.E R21, desc[UR4][R2.64] ;  /* 0x000000040215c981 */ /* 0x000f22000c1e1900 */
[----:B------:R-:W1:Y:S02]  /*0560*/  @!P0 LDC.64 R24, c[0x0][0x220] ;  /* 0x00008800ff188b82 */ /* 0x000e640000000a00 */
[----:B0-----:R-:W-:Y:S01]  /*0570*/  IMAD.MOV.U32 R12, RZ, RZ, RZ ;  /* 0x000000ffff0c7224 */ /* 0x001fe200078e00ff */
[----:B------:R-:W4:Y:S01]  /*0580*/  @!P3 LDG.E R23, desc[UR4][R4.64] ;  /* 0x000000040417b981 */ /* 0x000f22000c1e1900 */
[----:B------:R-:W-:-:S03]  /*0590*/  @!P6 IMAD.WIDE.U32 R10, R29, 0x4, R10 ;  /* 0x000000041d0ae825 */ /* 0x000fc600078e000a */
[----:B------:R2:W4:Y:S04]  /*05a0*/  @!P1 LDG.E R14, desc[UR4][R8.64] ;  /* 0x00000004080e9981 */ /* 0x000528000c1e1900 */
[----:B------:R-:W4:Y:S01]  /*05b0*/  @!P6 LDG.E R12, desc[UR4][R10.64] ;  /* 0x000000040a0ce981 */ /* 0x000f22000c1e1900 */
[----:B------:R-:W-:Y:S02]  /*05c0*/  @!P0 IADD3 R13, R0, R19, RZ ;  /* 0x00000013000d8210 */ /* 0x000fe40007ffe0ff */
[----:B------:R-:W-:-:S03]  /*05d0*/  @!P0 MOV R19, R20 ;  /* 0x0000001400138202 */ /* 0x000fc60000000f00 */
[----:B-1----:R-:W-:Y:S01]  /*05e0*/  @!P0 IMAD.WIDE.U32 R24, R13, 0x4, R24 ;  /* 0x000000040d188825 */ /* 0x002fe200078e0018 */
[----:B------:R-:W-:Y:S04]  /*05f0*/  BSSY B0, `(.L_x_7706) ;  /* 0x0000036000007945 */ /* 0x000fe80003800000 */
[----:B------:R-:W-:Y:S01]  /*0600*/  BSSY B1, `(.L_x_7707) ;  /* 0x000002e000017945 */ /* 0x000fe20003800000 */
[----:B---3--:R-:W-:Y:S01]  /*0610*/  FMUL.FTZ R17, R17, UR6 ;  /* 0x0000000611117c20 */ /* 0x008fe20008410000 */
[----:B------:R-:W-:-:S05]  /*0620*/  FMUL.FTZ R13, R18, UR6 ;  /* 0x00000006120d7c20 */ /* 0x000fca0008410000 */
[----:B------:R0:W-:Y:S01]  /*0630*/  @!P0 STG.E desc[UR4][R24.64], R13 ;  /* 0x0000000d18008986 */ /* 0x0001e2000c101904 */
[----:B------:R-:W-:Y:S01]  /*0640*/  ISETP.GE.AND P0, PT, R19, R16, PT ;  /* 0x000000101300720c */ /* 0x000fe20003f06270 */
[----:B--2---:R-:W-:Y:S01]  /*0650*/  FMUL.FTZ R9, R22, UR6 ;  /* 0x0000000616097c20 */ /* 0x004fe20008410000 */
[----:B-----5:R-:W-:Y:S01]  /*0660*/  FMUL.FTZ R3, R15, UR6 ;  /* 0x000000060f037c20 */ /* 0x020fe20008410000 */
[----:B----4-:R-:W-:Y:S01]  /*0670*/  FMUL.FTZ R21, R21, UR6 ;  /* 0x0000000615157c20 */ /* 0x010fe20008410000 */
[----:B------:R-:W-:Y:S01]  /*0680*/  FMUL.FTZ R23, R23, UR6 ;  /* 0x0000000617177c20 */ /* 0x000fe20008410000 */
[----:B------:R-:W-:Y:S01]  /*0690*/  FMUL.FTZ R2, R14, UR6 ;  /* 0x000000060e027c20 */ /* 0x000fe20008410000 */
[----:B------:R-:W-:-:S07]  /*06a0*/  FMUL.FTZ R12, R12, UR6 ;  /* 0x000000060c0c7c20 */ /* 0x000fce0008410000 */
[----:B0-----:R-:W-:Y:S05]  /*06b0*/  @P0 BRA `(.L_x_7708) ;  /* 0x0000000000300947 */ /* 0x001fea0003800000 */
[----:B------:R-:W0:Y:S01]  /*06c0*/  LDC.64 R4, c[0x0][0x220] ;  /* 0x00008800ff047b82 */ /* 0x000e220000000a00 */
[----:B------:R-:W-:Y:S01]  /*06d0*/  IADD3 R7, R0, R19, RZ ;  /* 0x0000001300077210 */ /* 0x000fe20007ffe0ff */
[----:B------:R-:W-:-:S05]  /*06e0*/  VIADD R19, R19, 0x80 ;  /* 0x0000008013137836 */ /* 0x000fca0000000000 */
[----:B------:R-:W-:Y:S01]  /*06f0*/  ISETP.GE.AND P0, PT, R19, R16, PT ;  /* 0x000000101300720c */ /* 0x000fe20003f06270 */
[----:B0-----:R-:W-:-:S05]  /*0700*/  IMAD.WIDE.U32 R4, R7, 0x4, R4 ;  /* 0x0000000407047825 */ /* 0x001fca00078e0004 */
[----:B------:R0:W-:Y:S07]  /*0710*/  STG.E desc[UR4][R4.64], R17 ;  /* 0x0000001104007986 */ /* 0x0001ee000c101904 */
[----:B------:R-:W-:Y:S05]  /*0720*/  @P0 BRA `(.L_x_7709) ;  /* 0x0000000000300947 */ /* 0x000fea0003800000 */
[----:B0-----:R-:W0:Y:S01]  /*0730*/  LDC.64 R4, c[0x0][0x220] ;  /* 0x00008800ff047b82 */ /* 0x001e220000000a00 */
[----:B------:R-:W-:Y:S02]  /*0740*/  IADD3 R7, R0, R19, RZ ;  /* 0x0000001300077210 */ /* 0x000fe40007ffe0ff */
[----:B------:R-:W-:-:S03]  /*0750*/  IADD3 R19, R19, 0x80, RZ ;  /* 0x0000008013137810 */ /* 0x000fc60007ffe0ff */
[----:B0-----:R-:W-:-:S05]  /*0760*/  IMAD.WIDE.U32 R4, R7, 0x4, R4 ;  /* 0x0000000407047825 */ /* 0x001fca00078e0004 */
[----:B------:R0:W-:Y:S02]  /*0770*/  STG.E desc[UR4][R4.64], R9 ;  /* 0x0000000904007986 */ /* 0x0001e4000c101904 */
.L_x_7708:
[----:B------:R-:W-:-:S13]  /*0780*/  ISETP.GE.AND P0, PT, R19, R16, PT ;  /* 0x000000101300720c */ /* 0x000fda0003f06270 */
[----:B------:R-:W-:Y:S05]  /*0790*/  @P0 BRA `(.L_x_7710) ;  /* 0x0000000000300947 */ /* 0x000fea0003800000 */
[----:B0-----:R-:W0:Y:S01]  /*07a0*/  LDC.64 R4, c[0x0][0x220] ;  /* 0x00008800ff047b82 */ /* 0x001e220000000a00 */
[----:B------:R-:W-:Y:S01]  /*07b0*/  IADD3 R7, R0, R19, RZ ;  /* 0x0000001300077210 */ /* 0x000fe20007ffe0ff */
[----:B------:R-:W-:-:S04]  /*07c0*/  VIADD R19, R19, 0x80 ;  /* 0x0000008013137836 */ /* 0x000fc80000000000 */
[----:B0-----:R-:W-:-:S05]  /*07d0*/  IMAD.WIDE.U32 R4, R7, 0x4, R4 ;  /* 0x0000000407047825 */ /* 0x001fca00078e0004 */
[----:B------:R1:W-:Y:S02]  /*07e0*/  STG.E desc[UR4][R4.64], R21 ;  /* 0x0000001504007986 */ /* 0x0003e4000c101904 */
.L_x_7709:
[----:B------:R-:W-:-:S13]  /*07f0*/  ISETP.GE.AND P0, PT, R19, R16, PT ;  /* 0x000000101300720c */ /* 0x000fda0003f06270 */
[----:B------:R-:W-:Y:S05]  /*0800*/  @P0 BRA `(.L_x_7711) ;  /* 0x0000000000340947 */ /* 0x000fea0003800000 */
[----:B01----:R-:W0:Y:S01]  /*0810*/  LDC.64 R4, c[0x0][0x220] ;  /* 0x00008800ff047b82 */ /* 0x003e220000000a00 */
[----:B------:R-:W-:Y:S02]  /*0820*/  IADD3 R7, R0, R19, RZ ;  /* 0x0000001300077210 */ /* 0x000fe40007ffe0ff */
[----:B------:R-:W-:-:S03]  /*0830*/  IADD3 R19, R19, 0x80, RZ ;  /* 0x0000008013137810 */ /* 0x000fc60007ffe0ff */
[----:B0-----:R-:W-:-:S05]  /*0840*/  IMAD.WIDE.U32 R4, R7, 0x4, R4 ;  /* 0x0000000407047825 */ /* 0x001fca00078e0004 */
[----:B------:R1:W-:Y:S02]  /*0850*/  STG.E desc[UR4][R4.64], R23 ;  /* 0x0000001704007986 */ /* 0x0003e4000c101904 */
.L_x_7710:
[----:B------:R-:W-:-:S13]  /*0860*/  ISETP.GE.AND P0, PT, R19, R16, PT ;  /* 0x000000101300720c */ /* 0x000fda0003f06270 */
[----:B------:R-:W-:Y:S05]  /*0870*/  @P0 BREAK B1 ;  /* 0x0000000000010942 */ /* 0x000fea0003800000 */
[----:B------:R-:W-:Y:S05]  /*0880*/  @P0 BRA `(.L_x_7712) ;  /* 0x0000000000300947 */ /* 0x000fea0003800000 */
[----:B01----:R-:W0:Y:S01]  /*0890*/  LDC.64 R4, c[0x0][0x220] ;  /* 0x00008800ff047b82 */ /* 0x003e220000000a00 */
[----:B------:R-:W-:Y:S01]  /*08a0*/  IADD3 R7, R0, R19, RZ ;  /* 0x0000001300077210 */ /* 0x000fe20007ffe0ff */
[----:B------:R-:W-:-:S04]  /*08b0*/  VIADD R19, R19, 0x80 ;  /* 0x0000008013137836 */ /* 0x000fc80000000000 */
[----:B0-----:R-:W-:-:S05]  /*08c0*/  IMAD.WIDE.U32 R4, R7, 0x4, R4 ;  /* 0x0000000407047825 */ /* 0x001fca00078e0004 */
[----:B------:R2:W-:Y:S02]  /*08d0*/  STG.E desc[UR4][R4.64], R3 ;  /* 0x0000000304007986 */ /* 0x0005e4000c101904 */
.L_x_7711:
[----:B------:R-:W-:Y:S05]  /*08e0*/  BSYNC B1 ;  /* 0x0000000000017941 */ /* 0x000fea0003800000 */
.L_x_7707:
[----:B------:R-:W-:-:S13]  /*08f0*/  ISETP.GE.AND P0, PT, R19, R16, PT ;  /* 0x000000101300720c */ /* 0x000fda0003f06270 */
[----:B012---:R-:W0:Y:S01]  /*0900*/  @!P0 LDC.64 R4, c[0x0][0x220] ;  /* 0x00008800ff048b82 */ /* 0x007e220000000a00 */
[----:B------:R-:W-:Y:S02]  /*0910*/  @!P0 IADD3 R3, R0, R19, RZ ;  /* 0x0000001300038210 */ /* 0x000fe40007ffe0ff */
[----:B------:R-:W-:-:S03]  /*0920*/  @!P0 IADD3 R19, R19, 0x80, RZ ;  /* 0x0000008013138810 */ /* 0x000fc60007ffe0ff */
[----:B0-----:R-:W-:-:S05]  /*0930*/  @!P0 IMAD.WIDE.U32 R4, R3, 0x4, R4 ;  /* 0x0000000403048825 */ /* 0x001fca00078e0004 */
[----:B------:R2:W-:Y:S02]  /*0940*/  @!P0 STG.E desc[UR4][R4.64], R2 ;  /* 0x0000000204008986 */ /* 0x0005e4000c101904 */
.L_x_7712:
[----:B------:R-:W-:Y:S05]  /*0950*/  BSYNC B0 ;  /* 0x0000000000007941 */ /* 0x000fea0003800000 */
.L_x_7706:
[----:B------:R-:W-:Y:S05]  /*0960*/  WARPSYNC.ALL ;  /* 0x0000000000007948 */ /* 0x000fea0003800000 */
[----:B------:R-:W-:-:S13]  /*0970*/  ISETP.GE.AND P0, PT, R19, R16, PT ;  /* 0x000000101300720c */ /* 0x000fda0003f06270 */
[----:B------:R-:W-:Y:S05]  /*0980*/  @P0 EXIT ;  /* 0x000000000000094d */ /* 0x000fea0003800000 */
[----:B--2---:R-:W2:Y:S01]  /*0990*/  LDC.64 R2, c[0x0][0x220] ;  /* 0x00008800ff027b82 */ /* 0x004ea20000000a00 */
[----:B------:R-:W-:-:S05]  /*09a0*/  IADD3 R19, R0, R19, RZ ;  /* 0x0000001300137210 */ /* 0x000fca0007ffe0ff */
[----:B--2---:R-:W-:-:S05]  /*09b0*/  IMAD.WIDE.U32 R2, R19, 0x4, R2 ;  /* 0x0000000413027825 */ /* 0x004fca00078e0002 */
[----:B------:R-:W-:Y:S01]  /*09c0*/  STG.E desc[UR4][R2.64], R12 ;  /* 0x0000000c02007986 */ /* 0x000fe2000c101904 */
[----:B------:R-:W-:Y:S05]  /*09d0*/  EXIT ;  /* 0x000000000000794d */ /* 0x000fea0003800000 */
.L_x_7713:
        /* <DEDUP_REMOVED lines=10> */
.L_x_17280:


//--------------------- .text._ZN2at6native29vectorized_elementwise_kernelILi4ENS0_13AUnaryFunctorIfffNS0_15binary_internal10MulFunctorIfEEEESt5arrayIPcLm2EEEEviT0_T1_ --------------------------
	.section	.text._ZN2at6native29vectorized_elementwise_kernelILi4ENS0_13AUnaryFunctorIfffNS0_15binary_internal10MulFunctorIfEEEESt5arrayIPcLm2EEEEviT0_T1_,"ax",@progbits
	.align	128
        .global         _ZN2at6native29vectorized_elementwise_kernelILi4ENS0_13AUnaryFunctorIfffNS0_15binary_internal10MulFunctorIfEEEESt5arrayIPcLm2EEEEviT0_T1_
        .type           _ZN2at6native29vectorized_elementwise_kernelILi4ENS0_13AUnaryFunctorIfffNS0_15binary_internal10MulFunctorIfEEEESt5arrayIPcLm2EEEEviT0_T1_,@function
        .size           _ZN2at6native29vectorized_elementwise_kernelILi4ENS0_13AUnaryFunctorIfffNS0_15binary_internal10MulFunctorIfEEEESt5arrayIPcLm2EEEEviT0_T1_,(.L_x_17281 - _ZN2at6native29vectorized_elementwise_kernelILi4ENS0_13AUnaryFunctorIfffNS0_15binary_internal10MulFunctorIfEEEESt5arrayIPcLm2EEEEviT0_T1_)
        .other          _ZN2at6native29vectorized_elementwise_kernelILi4ENS0_13AUnaryFunctorIfffNS0_15binary_internal10MulFunctorIfEEEESt5arrayIPcLm2EEEEviT0_T1_,@"STO_CUDA_ENTRY STV_DEFAULT"
_ZN2at6native29vectorized_elementwise_kernelILi4ENS0_13AUnaryFunctorIfffNS0_15binary_internal10MulFunctorIfEEEESt5arrayIPcLm2EEEEviT0_T1_:
.text._ZN2at6native29vectorized_elementwise_kernelILi4ENS0_13AUnaryFunctorIfffNS0_15binary_internal10MulFunctorIfEEEESt5arrayIPcLm2EEEEviT0_T1_:
        /* <DEDUP_REMOVED lines=14> */
[----:B------:R-:W3:Y:S04]  /*00e0*/  LDG.E.128 R4, desc[UR4][R2.64] ;  /* 0x0000000402047981 */ /* 0x000ee8000c1e1d00 */
[----:B------:R-:W4:Y:S01]  /*00f0*/  LDG.E.128 R8, desc[UR4][R2.64+0x800] ;  /* 0x0008000402087981 */ /* 0x000f22000c1e1d00 */
[----:B--2---:R-:W-:-:S04]  /*0100*/  IMAD.WIDE.U32 R12, R0, 0x4, R12 ;  /* 0x00000004000c7825 */ /* 0x004fc800078e000c */
[----:B------:R-:W-:-:S04]  /*0110*/  IMAD.WIDE R12, R15, 0x10, R12 ;  /* 0x000000100f0c7825 */ /* 0x000fc800078e020c */
[----:B---3--:R-:W-:Y:S01]  /*0120*/  FMUL.FTZ R7, R7, UR6 ;  /* 0x0000000607077c20 */ /* 0x008fe20008410000 */
[----:B------:R-:W-:Y:S01]  /*0130*/  FMUL.FTZ R6, R6, UR6 ;  /* 0x0000000606067c20 */ /* 0x000fe20008410000 */
[----:B------:R-:W-:Y:S01]  /*0140*/  FMUL.FTZ R5, R5, UR6 ;  /* 0x0000000605057c20 */ /* 0x000fe20008410000 */
[----:B------:R-:W-:Y:S01]  /*0150*/  FMUL.FTZ R4, R4, UR6 ;  /* 0x0000000604047c20 */ /* 0x000fe20008410000 */
[----:B----4-:R-:W-:Y:S01]  /*0160*/  FMUL.FTZ R11, R11, UR6 ;  /* 0x000000060b0b7c20 */ /* 0x010fe20008410000 */
[----:B------:R-:W-:Y:S01]  /*0170*/  FMUL.FTZ R10, R10, UR6 ;  /* 0x000000060a0a7c20 */ /* 0x000fe20008410000 */
[----:B------:R-:W-:Y:S01]  /*0180*/  FMUL.FTZ R9, R9, UR6 ;  /* 0x0000000609097c20 */ /* 0x000fe20008410000 */
[----:B------:R-:W-:Y:S01]  /*0190*/  FMUL.FTZ R8, R8, UR6 ;  /* 0x0000000608087c20 */ /* 0x000fe20008410000 */
[----:B------:R-:W-:Y:S04]  /*01a0*/  STG.E.128 desc[UR4][R12.64], R4 ;  /* 0x000000040c007986 */ /* 0x000fe8000c101d04 */
[----:B------:R-:W-:Y:S01]  /*01b0*/  STG.E.128 desc[UR4][R12.64+0x800], R8 ;  /* 0x000800080c007986 */ /* 0x000fe2000c101d04 */
[----:B------:R-:W-:Y:S05]  /*01c0*/  EXIT ;  /* 0x000000000000794d */ /* 0x000fea0003800000 */
.L_x_7714:
        /* <DEDUP_REMOVED lines=87> */
.L_x_7717:
[----:B------:R-:W-:-:S13]  /*0740*/  ISETP.GE.AND P0, PT, R19, R16, PT ;  /* 0x000000101300720c */ /* 0x000fda0003f06270 */
[----:B------:R-:W-:Y:S05]  /*0750*/  @P0 BRA `(.L_x_7719) ;  /* 0x0000000000300947 */ /* 0x000fea0003800000 */
[----:B0-----:R-:W0:Y:S01]  /*0760*/  LDC.64 R4, c[0x0][0x220] ;  /* 0x00008800ff047b82 */ /* 0x001e220000000a00 */
[----:B------:R-:W-:Y:S01]  /*0770*/  IADD3 R7, R0, R19, RZ ;  /* 0x0000001300077210 */ /* 0x000fe20007ffe0ff */
[----:B------:R-:W-:-:S04]  /*0780*/  VIADD R19, R19, 0x80 ;  /* 0x0000008013137836 */ /* 0x000fc80000000000 */
[----:B0-----:R-:W-:-:S05]  /*0790*/  IMAD.WIDE.U32 R4, R7, 0x4, R4 ;  /* 0x0000000407047825 */ /* 0x001fca00078e0004 */
[----:B------:R1:W-:Y:S02]  /*07a0*/  STG.E desc[UR4][R4.64], R21 ;  /* 0x0000001504007986 */ /* 0x0003e4000c101904 */
.L_x_7718:
[----:B------:R-:W-:-:S13]  /*07b0*/  ISETP.GE.AND P0, PT, R19, R16, PT ;  /* 0x000000101300720c */ /* 0x000fda0003f06270 */
[----:B------:R-:W-:Y:S05]  /*07c0*/  @P0 BRA `(.L_x_7720) ;  /* 0x0000000000340947 */ /* 0x000fea0003800000 */
[----:B01----:R-:W0:Y:S01]  /*07d0*/  LDC.64 R4, c[0x0][0x220] ;  /* 0x00008800ff047b82 */ /* 0x003e220000000a00 */
[----:B------:R-:W-:Y:S02]  /*07e0*/  IADD3 R7, R0, R19, RZ ;  /* 0x0000001300077210 */ /* 0x000fe40007ffe0ff */
[----:B------:R-:W-:-:S03]  /*07f0*/  IADD3 R19, R19, 0x80, RZ ;  /* 0x0000008013137810 */ /* 0x000fc60007ffe0ff */
[----:B0-----:R-:W-:-:S05]  /*0800*/  IMAD.WIDE.U32 R4, R7, 0x4, R4 ;  /* 0x0000000407047825 */ /* 0x001fca00078e0004 */
[----:B------:R1:W-:Y:S02]  /*0810*/  STG.E desc[UR4][R4.64], R23 ;  /* 0x0000001704007986 */ /* 0x0003e4000c101904 */
.L_x_7719:
        /* <DEDUP_REMOVED lines=8> */
.L_x_7720:
[----:B------:R-:W-:Y:S05]  /*08a0*/  BSYNC B1 ;  /* 0x0000000000017941 */ /* 0x000fea0003800000 */
.L_x_7716:
[----:B------:R-:W-:-:S13]  /*08b0*/  ISETP.GE.AND P0, PT, R19, R16, PT ;  /* 0x000000101300720c */ /* 0x000fda0003f06270 */
[----:B012---:R-:W0:Y:S01]  /*08c0*/  @!P0 LDC.64 R4, c[0x0][0x220] ;  /* 0x00008800ff048b82 */ /* 0x007e220000000a00 */
[----:B------:R-:W-:Y:S02]  /*08d0*/  @!P0 IADD3 R3, R0, R19, RZ ;  /* 0x0000001300038210 */ /* 0x000fe40007ffe0ff */
[----:B------:R-:W-:-:S03]  /*08e0*/  @!P0 IADD3 R19, R19, 0x80, RZ ;  /* 0x0000008013138810 */ /* 0x000fc60007ffe0ff */
[----:B0-----:R-:W-:-:S05]  /*08f0*/  @!P0 IMAD.WIDE.U32 R4, R3, 0x4, R4 ;  /* 0x0000000403048825 */ /* 0x001fca00078e0004 */
[----:B------:R2:W-:Y:S02]  /*0900*/  @!P0 STG.E desc[UR4][R4.64], R2 ;  /* 0x0000000204008986 */ /* 0x0005e4000c101904 */
.L_x_7721:
[----:B------:R-:W-:Y:S05]  /*0910*/  BSYNC B0 ;  /* 0x0000000000007941 */ /* 0x000fea0003800000 */
.L_x_7715:
        /* <DEDUP_REMOVED lines=8> */
.L_x_7722:
        /* <DEDUP_REMOVED lines=14> */
.L_x_17281:


//--------------------- .text._ZN2at6native29vectorized_elementwise_kernelILi8ENS0_13AUnaryFunctorIfffNS0_15binary_internal10MulFunctorIfEEEESt5arrayIPcLm2EEEEviT0_T1_ --------------------------
	.section	.text._ZN2at6native29vectorized_elementwise_kernelILi8ENS0_13AUnaryFunctorIfffNS0_15binary_internal10MulFunctorIfEEEESt5arrayIPcLm2EEEEviT0_T1_,"ax",@progbits
	.align	128
        .global         _ZN2at6native29vectorized_elementwise_kernelILi8ENS0_13AUnaryFunctorIfffNS0_15binary_internal10MulFunctorIfEEEESt5arrayIPcLm2EEEEviT0_T1_
        .type           _ZN2at6native29vectorized_elementwise_kernelILi8ENS0_13AUnaryFunctorIfffNS0_15binary_internal10MulFunctorIfEEEESt5arrayIPcLm2EEEEviT0_T1_,@function
        .size           _ZN2at6native29vectorized_elementwise_kernelILi8ENS0_13AUnaryFunctorIfffNS0_15binary_internal10MulFunctorIfEEEESt5arrayIPcLm2EEEEviT0_T1_,(.L_x_17282 - _ZN2at6native29vectorized_elementwise_kernelILi8ENS0_13AUnaryFunctorIfffNS0_15binary_internal10MulFunctorIfEEEESt5arrayIPcLm2EEEEviT0_T1_)
        .other          _ZN2at6native29vectorized_elementwise_kernelILi8ENS0_13AUnaryFunctorIfffNS0_15binary_internal10MulFunctorIfEEEESt5arrayIPcLm2EEEEviT0_T1_,@"STO_CUDA_ENTRY STV_DEFAULT"
_ZN2at6native29vectorized_elementwise_kernelILi8ENS0_13AUnaryFunctorIfffNS0_15binary_internal10MulFunctorIfEEEESt5arrayIPcLm2EEEEviT0_T1_:
.text._ZN2at6native29vectorized_elementwise_kernelILi8ENS0_13AUnaryFunctorIfffNS0_15binary_internal10MulFunctorIfEEEESt5arrayIPcLm2EEEEviT0_T1_:
        /* <DEDUP_REMOVED lines=29> */
.L_x_7723:
        /* <DEDUP_REMOVED lines=87> */
.L_x_7726:
[----:B------:R-:W-:-:S13]  /*0740*/  ISETP.GE.AND P0, PT, R19, R16, PT ;  /* 0x000000101300720c */ /* 0x000fda0003f06270 */
[----:B------:R-:W-:Y:S05]  /*0750*/  @P0 BRA `(.L_x_7728) ;  /* 0x0000000000300947 */ /* 0x000fea0003800000 */
[----:B0-----:R-:W0:Y:S01]  /*0760*/  LDC.64 R4, c[0x0][0x220] ;  /* 0x00008800ff047b82 */ /* 0x001e220000000a00 */
[----:B------:R-:W-:Y:S01]  /*0770*/  IADD3 R7, R0, R19, RZ ;  /* 0x0000001300077210 */ /* 0x000fe20007ffe0ff */
[----:B------:R-:W-:-:S04]  /*0780*/  VIADD R19, R19, 0x80 ;  /* 0x0000008013137836 */ /* 0x000fc80000000000 */
[----:B0-----:R-:W-:-:S05]  /*0790*/  IMAD.WIDE.U32 R4, R7, 0x4, R4 ;  /* 0x0000000407047825 */ /* 0x001fca00078e0004 */
[----:B------:R1:W-:Y:S02]  /*07a0*/  STG.E desc[UR4][R4.64], R21 ;  /* 0x0000001504007986 */ /* 0x0003e4000c101904 */
.L_x_7727:
[----:B------:R-:W-:-:S13]  /*07b0*/  ISETP.GE.AND P0, PT, R19, R16, PT ;  /* 0x000000101300720c */ /* 0x000fda0003f06270 */
[----:B------:R-:W-:Y:S05]  /*07c0*/  @P0 BRA `(.L_x_7729) ;  /* 0x0000000000340947 */ /* 0x000fea0003800000 */
[----:B01----:R-:W0:Y:S01]  /*07d0*/  LDC.64 R4, c[0x0][0x220] ;  /* 0x00008800ff047b82 */ /* 0x003e220000000a00 */
[----:B------:R-:W-:Y:S02]  /*07e0*/  IADD3 R7, R0, R19, RZ ;  /* 0x0000001300077210 */ /* 0x000fe40007ffe0ff */
[----:B------:R-:W-:-:S03]  /*07f0*/  IADD3 R19, R19, 0x80, RZ ;  /* 0x0000008013137810 */ /* 0x000fc60007ffe0ff */
[----:B0-----:R-:W-:-:S05]  /*0800*/  IMAD.WIDE.U32 R4, R7, 0x4, R4 ;  /* 0x0000000407047825 */ /* 0x001fca00078e0004 */
[----:B------:R1:W-:Y:S02]  /*0810*/  STG.E desc[UR4][R4.64], R23 ;  /* 0x0000001704007986 */ /* 0x0003e4000c101904 */
.L_x_7728:
        /* <DEDUP_REMOVED lines=8> */
.L_x_7729:
[----:B------:R-:W-:Y:S05]  /*08a0*/  BSYNC B1 ;  /* 0x0000000000017941 */ /* 0x000fea0003800000 */
.L_x_7725:
[----:B------:R-:W-:-:S13]  /*08b0*/  ISETP.GE.AND P0, PT, R19, R16, PT ;  /* 0x000000101300720c */ /* 0x000fda0003f06270 */
[----:B012---:R-:W0:Y:S01]  /*08c0*/  @!P0 LDC.64 R4, c[0x0][0x220] ;  /* 0x00008800ff048b82 */ /* 0x007e220000000a00 */
[----:B------:R-:W-:Y:S02]  /*08d0*/  @!P0 IADD3 R3, R0, R19, RZ ;  /* 0x0000001300038210 */ /* 0x000fe40007ffe0ff */
[----:B------:R-:W-:-:S03]  /*08e0*/  @!P0 IADD3 R19, R19, 0x80, RZ ;  /* 0x0000008013138810 */ /* 0x000fc60007ffe0ff */
[----:B0-----:R-:W-:-:S05]  /*08f0*/  @!P0 IMAD.WIDE.U32 R4, R3, 0x4, R4 ;  /* 0x0000000403048825 */ /* 0x001fca00078e0004 */
[----:B------:R2:W-:Y:S02]  /*0900*/  @!P0 STG.E desc[UR4][R4.64], R2 ;  /* 0x0000000204008986 */ /* 0x0005e4000c101904 */
.L_x_7730:
[----:B------:R-:W-:Y:S05]  /*0910*/  BSYNC B0 ;  /* 0x0000000000007941 */ /* 0x000fea0003800000 */
.L_x_7724:
        /* <DEDUP_REMOVED lines=8> */
.L_x_7731:
        /* <DEDUP_REMOVED lines=14> */
.L_x_17282:


//--------------------- .text._ZN2at6native18elementwise_kernelILi128ELi4EZNS0_15gpu_kernel_implINS0_13BinaryFunctorIfffNS0_15binary_internal10MulFunctorIfEEEEEEvRNS_18TensorIteratorBaseERKT_EUliE_EEviT1_ --------------------------
	.section	.text._ZN2at6native18elementwise_kernelILi128ELi4EZNS0_15gpu_kernel_implINS0_13BinaryFunctorIfffNS0_15binary_internal10MulFunctorIfEEEEEEvRNS_18TensorIteratorBaseERKT_EUliE_EEviT1_,"ax",@progbits
	.align	128
        .global         _ZN2at6native18elementwise_kernelILi128ELi4EZNS0_15gpu_kernel_implINS0_13BinaryFunctorIfffNS0_15binary_internal10MulFunctorIfEEEEEEvRNS_18TensorIteratorBaseERKT_EUliE_EEviT1_
        .type           _ZN2at6native18elementwise_kernelILi128ELi4EZNS0_15gpu_kernel_implINS0_13BinaryFunctorIfffNS0_15binary_internal10MulFunctorIfEEEEEEvRNS_18TensorIteratorBaseERKT_EUliE_EEviT1_,@function
        .size           _ZN2at6native18elementwise_kernelILi128ELi4EZNS0_15gpu_kernel_implINS0_13BinaryFunctorIfffNS0_15binary_internal10MulFunctorIfEEEEEEvRNS_18TensorIteratorBaseERKT_EUliE_EEviT1_,(.L_x_17283 - _ZN2at6native18elementwise_kernelILi128ELi4EZNS0_15gpu_kernel_implINS0_13BinaryFunctorIfffNS0_15binary_internal10MulFunctorIfEEEEEEvRNS_18TensorIteratorBaseERKT_EUliE_EEviT1_)
        .other          _ZN2at6native18elementwise_kernelILi128ELi4EZNS0_15gpu_kernel_implINS0_13BinaryFunctorIfffNS0_15binary_internal10MulFunctorIfEEEEEEvRNS_18TensorIteratorBaseERKT_EUliE_EEviT1_,@"STO_CUDA_ENTRY STV_DEFAULT"
_ZN2at6native18elementwise_kernelILi128ELi4EZNS0_15gpu_kernel_implINS0_13BinaryFunctorIfffNS0_15binary_internal10MulFunctorIfEEEEEEvRNS_18TensorIteratorBaseERKT_EUliE_EEviT1_:
.text._ZN2at6native18elementwise_kernelILi128ELi4EZNS0_15gpu_kernel_implINS0_13BinaryFunctorIfffNS0_15binary_internal10MulFunctorIfEEEEEEvRNS_18TensorIteratorBaseERKT_EUliE_EEviT1_:
        /* <DEDUP_REMOVED lines=365> */
.L_x_7734:
        /* <DEDUP_REMOVED lines=20> */
[----:B--2---:R0:W1:Y:S01]  /*1810*/  I2F.S16 R19, R2 ;  /* 0x0000000200137306 */ /* 0x0040620000101400 */
[----:B------:R-:W-:Y:S05]  /*1820*/  BRA `(.L_x_7741) ;  /* 0x0000000c00387947 */ /* 0x000fea0003800000 */
.L_x_7739:
[----:B------:R-:W2:Y:S02]  /*1830*/  LDG.E.U8 R2, desc[UR36][R2.64] ;  /* 0x0000002402027981 */ /* 0x000ea4000c1e1100 */
[----:B--2---:R-:W-:Y:S01]  /*1840*/  I2FP.F32.U32 R19, R2 ;  /* 0x0000000200137245 */ /* 0x004fe20000201000 */
[----:B------:R-:W-:Y:S06]  /*1850*/  BRA `(.L_x_7741) ;  /* 0x0000000c002c7947 */ /* 0x000fec0003800000 */
.L_x_7738:
        /* <DEDUP_REMOVED lines=9> */
.L_x_7743:
[----:B------:R-:W2:Y:S02]  /*18f0*/  LDG.E R2, desc[UR36][R2.64] ;  /* 0x0000002402027981 */ /* 0x000ea4000c1e1900 */
[----:B--2---:R-:W-:Y:S01]  /*1900*/  I2FP.F32.S32 R19, R2 ;  /* 0x0000000200137245 */ /* 0x004fe20000201400 */
[----:B------:R-:W-:Y:S06]  /*1910*/  BRA `(.L_x_7741) ;  /* 0x0000000800fc7947 */ /* 0x000fec0003800000 */
.L_x_7742:
[----:B------:R-:W2:Y:S02]  /*1920*/  LDG.E.U16 R2, desc[UR36][R2.64] ;  /* 0x0000002402027981 */ /* 0x000ea4000c1e1500 */
[----:B--2---:R0:W1:Y:S01]  /*1930*/  I2F.S16 R19, R2 ;  /* 0x0000000200137306 */ /* 0x0040620000101400 */
[----:B------:R-:W-:Y:S05]  /*1940*/  BRA `(.L_x_7741) ;  /* 0x0000000800f07947 */ /* 0x000fea0003800000 */
.L_x_7737:
        /* <DEDUP_REMOVED lines=8> */
.L_x_7745:
[----:B------:R-:W2:Y:S02]  /*19d0*/  LDG.E.U16 R2, desc[UR36][R2.64] ;  /* 0x0000002402027981 */ /* 0x000ea4000c1e1500 */
[----:B--2---:R-:W-:Y:S01]  /*19e0*/  HADD2.F32 R19, -RZ, R2.H0_H0 ;  /* 0x20000002ff137230 */ /* 0x004fe20000004100 */
[----:B------:R-:W-:Y:S06]  /*19f0*/  BRA `(.L_x_7741) ;  /* 0x0000000800c47947 */ /* 0x000fec0003800000 */
.L_x_7744:
        /* <DEDUP_REMOVED lines=8> */
.L_x_7747:
[----:B------:R-:W2:Y:S02]  /*1a80*/  LDG.E.U16 R2, desc[UR36][R2.64] ;  /* 0x0000002402027981 */ /* 0x000ea4000c1e1500 */
[----:B--2---:R-:W-:Y:S01]  /*1a90*/  HADD2.F32 R19, -RZ, R2.H0_H0 ;  /* 0x20000002ff137230 */ /* 0x004fe20000004100 */
[----:B------:R-:W-:Y:S06]  /*1aa0*/  BRA `(.L_x_7741) ;  /* 0x0000000800987947 */ /* 0x000fec0003800000 */
.L_x_7746:
[----:B------:R-:W2:Y:S01]  /*1ab0*/  LDG.E.64 R2, desc[UR36][R2.64] ;  /* 0x0000002402027981 */ /* 0x000ea2000c1e1b00 */
[----:B------:R-:W-:Y:S01]  /*1ac0*/  UMOV UR4, 0xf0000000 ;  /* 0xf000000000047882 */ /* 0x000fe20000000000 */
[----:B------:R-:W-:Y:S01]  /*1ad0*/  UMOV UR5, 0x380fffff ;  /* 0x380fffff00057882 */ /* 0x000fe20000000000 */
[----:B--2---:R-:W0:Y:S01]  /*1ae0*/  F2F.F32.F64 R19, R2 ;  /* 0x0000000200137310 */ /* 0x004e220000301000 */
[----:B------:R-:W-:-:S14]  /*1af0*/  DSETP.GEU.AND P0, PT, |R2|, UR4, PT ;  /* 0x0000000402007e2a */ /* 0x000fdc000bf0e200 */
[----:B0-----:R-:W-:Y:S01]  /*1b00*/  @!P0 FMUL R19, R19, 1.175494350822287508e-38 ;  /* 0x0080000013138820 */ /* 0x001fe20000400000 */
[----:B------:R-:W-:Y:S06]  /*1b10*/  BRA `(.L_x_7741) ;  /* 0x00000008007c7947 */ /* 0x000fec0003800000 */
.L_x_7736:
        /* <DEDUP_REMOVED lines=12> */
.L_x_7750:
[----:B------:R-:W2:Y:S01]  /*1be0*/  LDG.E.64 R2, desc[UR36][R2.64] ;  /* 0x0000002402027981 */ /* 0x000ea2000c1e1b00 */
[----:B------:R-:W-:Y:S01]  /*1bf0*/  UMOV UR4, 0xf0000000 ;  /* 0xf000000000047882 */ /* 0x000fe20000000000 */
[----:B------:R-:W-:Y:S01]  /*1c00*/  UMOV UR5, 0x380fffff ;  /* 0x380fffff00057882 */ /* 0x000fe20000000000 */
[----:B--2---:R-:W0:Y:S01]  /*1c10*/  F2F.F32.F64 R19, R2 ;  /* 0x0000000200137310 */ /* 0x004e220000301000 */
[----:B------:R-:W-:-:S14]  /*1c20*/  DSETP.GEU.AND P0, PT, |R2|, UR4, PT ;  /* 0x0000000402007e2a */ /* 0x000fdc000bf0e200 */
[----:B0-----:R-:W-:Y:S01]  /*1c30*/  @!P0 FMUL R19, R19, 1.175494350822287508e-38 ;  /* 0x0080000013138820 */ /* 0x001fe20000400000 */
[----:B------:R-:W-:Y:S06]  /*1c40*/  BRA `(.L_x_7741) ;  /* 0x0000000800307947 */ /* 0x000fec0003800000 */
.L_x_7749:
        /* <DEDUP_REMOVED lines=26> */
.L_x_7752:
        /* <DEDUP_REMOVED lines=13> */
.L_x_7751:
[----:B------:R-:W2:Y:S02]  /*1ec0*/  LDG.E.U16 R2, desc[UR36][R2.64] ;  /* 0x0000002402027981 */ /* 0x000ea4000c1e1500 */
[----:B--2---:R-:W-:Y:S01]  /*1ed0*/  IMAD.U32 R19, R2, 0x10000, RZ ;  /* 0x0001000002137824 */ /* 0x004fe200078e00ff */
[----:B------:R-:W-:Y:S06]  /*1ee0*/  BRA `(.L_x_7741) ;  /* 0x0000000400887947 */ /* 0x000fec0003800000 */
.L_x_7748:
        /* <DEDUP_REMOVED lines=11> */
.L_x_7755:
        /* <DEDUP_REMOVED lines=20> */
.L_x_7757:
[----:B------:R-:W-:Y:S05]  /*20e0*/  BSYNC B0 ;  /* 0x0000000000007941 */ /* 0x000fea0003800000 */
.L_x_7756:
[----:B------:R-:W-:Y:S01]  /*20f0*/  IMAD.SHL.U32 R2, R2, 0x100000, RZ ;  /* 0x0010000002027824 */ /* 0x000fe200078e00ff */
[----:B------:R-:W-:-:S04]  /*2100*/  LEA R0, R0, 0x3b800000, 0x17 ;  /* 0x3b80000000007811 */ /* 0x000fc800078eb8ff */
[----:B------:R-:W-:Y:S01]  /*2110*/  LOP3.LUT R19, R0, R2, R19, 0xfe, !PT ;  /* 0x0000000200137212 */ /* 0x000fe200078efe13 */
[----:B------:R-:W-:Y:S06]  /*2120*/  BRA `(.L_x_7741) ;  /* 0x0000000000f87947 */ /* 0x000fec0003800000 */
.L_x_7754:
        /* <DEDUP_REMOVED lines=20> */
.L_x_7759:
[----:B------:R-:W-:Y:S05]  /*2270*/  BSYNC B0 ;  /* 0x0000000000007941 */ /* 0x000fea0003800000 */
.L_x_7758:
[----:B------:R-:W-:Y:S01]  /*2280*/  IMAD.SHL.U32 R2, R2, 0x200000, RZ ;  /* 0x0020000002027824 */ /* 0x000fe200078e00ff */
[----:B------:R-:W-:-:S04]  /*2290*/  LEA R0, R0, 0x37800000, 0x17 ;  /* 0x3780000000007811 */ /* 0x000fc800078eb8ff */
[----:B------:R-:W-:Y:S01]  /*22a0*/  LOP3.LUT R19, R0, R2, R19, 0xfe, !PT ;  /* 0x0000000200137212 */ /* 0x000fe200078efe13 */
[----:B------:R-:W-:Y:S06]  /*22b0*/  BRA `(.L_x_7741) ;  /* 0x0000000000947947 */ /* 0x000fec0003800000 */
.L_x_7753:
        /* <DEDUP_REMOVED lines=14> */
.L_x_7740:
        /* <DEDUP_REMOVED lines=16> */
.L_x_7762:
[----:B------:R-:W-:Y:S01]  /*24a0*/  IMAD.MOV.U32 R19, RZ, RZ, RZ ;  /* 0x000000ffff137224 */ /* 0x000fe200078e00ff */
[----:B------:R-:W-:Y:S06]  /*24b0*/  BRA `(.L_x_7741) ;  /* 0x0000000000147947 */ /* 0x000fec0003800000 */
.L_x_7761:
[----:B------:R-:W2:Y:S02]  /*24c0*/  LDG.E.64 R2, desc[UR36][R2.64] ;  /* 0x0000002402027981 */ /* 0x000ea4000c1e1b00 */
[----:B--2---:R0:W1:Y:S01]  /*24d0*/  I2F.U64 R19, R2 ;  /* 0x0000000200137312 */ /* 0x0040620000301000 */
[----:B------:R-:W-:Y:S05]  /*24e0*/  BRA `(.L_x_7741) ;  /* 0x0000000000087947 */ /* 0x000fea0003800000 */
.L_x_7760:
[----:B------:R-:W2:Y:S02]  /*24f0*/  LDG.E R2, desc[UR36][R2.64] ;  /* 0x0000002402027981 */ /* 0x000ea4000c1e1900 */
[----:B--2---:R-:W-:-:S07]  /*2500*/  I2FP.F32.U32 R19, R2 ;  /* 0x0000000200137245 */ /* 0x004fce0000201000 */
.L_x_7741:
[----:B------:R-:W-:Y:S05]  /*2510*/  BSYNC B6 ;  /* 0x0000000000067941 */ /* 0x000fea0003800000 */
.L_x_7735:
[----:B------:R-:W1:Y:S01]  /*2520*/  LDC.U8 R4, c[0x0][0x493] ;  /* 0x000124c0ff047b82 */ /* 0x000e620000000000 */
[----:B------:R-:W-:Y:S01]  /*2530*/  ULDC.64 UR4, c[0x0][0x488] ;  /* 0x0001220000047ab9 */ /* 0x000fe20000000a00 */
[----:B------:R-:W-:Y:S01]  /*2540*/  BSSY B6, `(.L_x_7763) ;  /* 0x00000df000067945 */ /* 0x000fe20003800000 */
[----:B0-234-:R-:W-:-:S05]  /*2550*/  IADD3 R2, P1, R22, UR4, RZ ;  /* 0x0000000416027c10 */ /* 0x01dfca000ff3e0ff */
        /* <DEDUP_REMOVED lines=15> */
.L_x_7767:
[----:B------:R-:W2:Y:S02]  /*2650*/  LDG.E.U8 R0, desc[UR36][R2.64] ;  /* 0x0000002402007981 */ /* 0x000ea4000c1e1100 */
[----:B--2---:R-:W-:Y:S01]  /*2660*/  I2FP.F32.U32 R0, R0 ;  /* 0x0000000000007245 */ /* 0x004fe20000201000 */
[----:B------:R-:W-:Y:S06]  /*2670*/  BRA `(.L_x_7769) ;  /* 0x0000000c002c7947 */ /* 0x000fec0003800000 */
.L_x_7766:
        /* <DEDUP_REMOVED lines=9> */
.L_x_7771:
[----:B------:R-:W2:Y:S02]  /*2710*/  LDG.E R0, desc[UR36][R2.64] ;  /* 0x0000002402007981 */ /* 0x000ea4000c1e1900 */
[----:B--2---:R-:W-:Y:S01]  /*2720*/  I2FP.F32.S32 R0, R0 ;  /* 0x0000000000007245 */ /* 0x004fe20000201400 */
[----:B------:R-:W-:Y:S06]  /*2730*/  BRA `(.L_x_7769) ;  /* 0x0000000800fc7947 */ /* 0x000fec0003800000 */
.L_x_7770:
[----:B------:R-:W2:Y:S02]  /*2740*/  LDG.E.U16 R0, desc[UR36][R2.64] ;  /* 0x0000002402007981 */ /* 0x000ea4000c1e1500 */
[----:B--2---:R-:W4:Y:S01]  /*2750*/  I2F.S16 R0, R0 ;  /* 0x0000000000007306 */ /* 0x004f220000101400 */
[----:B------:R-:W-:Y:S05]  /*2760*/  BRA `(.L_x_7769) ;  /* 0x0000000800f07947 */ /* 0x000fea0003800000 */
.L_x_7765:
        /* <DEDUP_REMOVED lines=8> */
.L_x_7773:
[----:B------:R-:W2:Y:S02]  /*27f0*/  LDG.E.U16 R0, desc[UR36][R2.64] ;  /* 0x0000002402007981 */ /* 0x000ea4000c1e1500 */
[----:B--2---:R-:W-:Y:S01]  /*2800*/  HADD2.F32 R0, -RZ, R0.H0_H0 ;  /* 0x20000000ff007230 */ /* 0x004fe20000004100 */
[----:B------:R-:W-:Y:S06]  /*2810*/  BRA `(.L_x_7769) ;  /* 0x0000000800c47947 */ /* 0x000fec0003800000 */
.L_x_7772:
        /* <DEDUP_REMOVED lines=8> */
.L_x_7775:
[----:B------:R-:W2:Y:S02]  /*28a0*/  LDG.E.U16 R0, desc[UR36][R2.64] ;  /* 0x0000002402007981 */ /* 0x000ea4000c1e1500 */
[----:B--2---:R-:W-:Y:S01]  /*28b0*/  HADD2.F32 R0, -RZ, R0.H0_H0 ;  /* 0x20000000ff007230 */ /* 0x004fe20000004100 */
[----:B------:R-:W-:Y:S06]  /*28c0*/  BRA `(.L_x_7769) ;  /* 0x0000000800987947 */ /* 0x000fec0003800000 */
.L_x_7774:
[----:B------:R-:W2:Y:S01]  /*28d0*/  LDG.E.64 R2, desc[UR36][R2.64] ;  /* 0x0000002402027981 */ /* 0x000ea2000c1e1b00 */
[----:B------:R-:W-:Y:S01]  /*28e0*/  UMOV UR4, 0xf0000000 ;  /* 0xf000000000047882 */ /* 0x000fe20000000000 */
[----:B------:R-:W-:Y:S01]  /*28f0*/  UMOV UR5, 0x380fffff ;  /* 0x380fffff00057882 */ /* 0x000fe20000000000 */
[----:B--2---:R-:W0:Y:S01]  /*2900*/  F2F.F32.F64 R0, R2 ;  /* 0x0000000200007310 */ /* 0x004e220000301000 */
[----:B------:R-:W-:-:S14]  /*2910*/  DSETP.GEU.AND P0, PT, |R2|, UR4, PT ;  /* 0x0000000402007e2a */ /* 0x000fdc000bf0e200 */
[----:B0-----:R-:W-:Y:S01]  /*2920*/  @!P0 FMUL R0, R0, 1.175494350822287508e-38 ;  /* 0x0080000000008820 */ /* 0x001fe20000400000 */
[----:B------:R-:W-:Y:S06]  /*2930*/  BRA `(.L_x_7769) ;  /* 0x00000008007c7947 */ /* 0x000fec0003800000 */
.L_x_7764:
        /* <DEDUP_REMOVED lines=12> */
.L_x_7778:
[----:B------:R-:W2:Y:S01]  /*2a00*/  LDG.E.64 R2, desc[UR36][R2.64] ;  /* 0x0000002402027981 */ /* 0x000ea2000c1e1b00 */
[----:B------:R-:W-:Y:S01]  /*2a10*/  UMOV UR4, 0xf0000000 ;  /* 0xf000000000047882 */ /* 0x000fe20000000000 */
[----:B------:R-:W-:Y:S01]  /*2a20*/  UMOV UR5, 0x380fffff ;  /* 0x380fffff00057882 */ /* 0x000fe20000000000 */
[----:B--2---:R-:W0:Y:S01]  /*2a30*/  F2F.F32.F64 R0, R2 ;  /* 0x0000000200007310 */ /* 0x004e220000301000 */
[----:B------:R-:W-:-:S14]  /*2a40*/  DSETP.GEU.AND P0, PT, |R2|, UR4, PT ;  /* 0x0000000402007e2a */ /* 0x000fdc000bf0e200 */
[----:B0-----:R-:W-:Y:S01]  /*2a50*/  @!P0 FMUL R0, R0, 1.175494350822287508e-38 ;  /* 0x0080000000008820 */ /* 0x001fe20000400000 */
[----:B------:R-:W-:Y:S06]  /*2a60*/  BRA `(.L_x_7769) ;  /* 0x0000000800307947 */ /* 0x000fec0003800000 */
.L_x_7777:
        /* <DEDUP_REMOVED lines=26> */
.L_x_7780:
        /* <DEDUP_REMOVED lines=13> */
.L_x_7779:
[----:B------:R-:W2:Y:S02]  /*2ce0*/  LDG.E.U16 R0, desc[UR36][R2.64] ;  /* 0x0000002402007981 */ /* 0x000ea4000c1e1500 */
[----:B--2---:R-:W-:Y:S01]  /*2cf0*/  IMAD.U32 R0, R0, 0x10000, RZ ;  /* 0x0001000000007824 */ /* 0x004fe200078e00ff */
[----:B------:R-:W-:Y:S06]  /*2d00*/  BRA `(.L_x_7769) ;  /* 0x0000000400887947 */ /* 0x000fec0003800000 */
.L_x_7776:
        /* <DEDUP_REMOVED lines=11> */
.L_x_7783:
        /* <DEDUP_REMOVED lines=20> */
.L_x_7785:
[----:B------:R-:W-:Y:S05]  /*2f00*/  BSYNC B0 ;  /* 0x0000000000007941 */ /* 0x000fea0003800000 */
.L_x_7784:
[----:B------:R-:W-:Y:S01]  /*2f10*/  LEA R3, R0, 0x3b800000, 0x17 ;  /* 0x3b80000000037811 */ /* 0x000fe200078eb8ff */
[----:B------:R-:W-:-:S05]  /*2f20*/  IMAD.SHL.U32 R0, R2, 0x100000, RZ ;  /* 0x0010000002007824 */ /* 0x000fca00078e00ff */
[----:B------:R-:W-:Y:S01]  /*2f30*/  LOP3.LUT R0, R3, R0, R4, 0xfe, !PT ;  /* 0x0000000003007212 */ /* 0x000fe200078efe04 */
[----:B------:R-:W-:Y:S06]  /*2f40*/  BRA `(.L_x_7769) ;  /* 0x0000000000f87947 */ /* 0x000fec0003800000 */
.L_x_7782:
        /* <DEDUP_REMOVED lines=20> */
.L_x_7787:
[----:B------:R-:W-:Y:S05]  /*3090*/  BSYNC B0 ;  /* 0x0000000000007941 */ /* 0x000fea0003800000 */
.L_x_7786:
[----:B------:R-:W-:Y:S01]  /*30a0*/  LEA R3, R0, 0x37800000, 0x17 ;  /* 0x3780000000037811 */ /* 0x000fe200078eb8ff */
[----:B------:R-:W-:-:S05]  /*30b0*/  IMAD.SHL.U32 R0, R2, 0x200000, RZ ;  /* 0x0020000002007824 */ /* 0x000fca00078e00ff */
[----:B------:R-:W-:Y:S01]  /*30c0*/  LOP3.LUT R0, R3, R0, R4, 0xfe, !PT ;  /* 0x0000000003007212 */ /* 0x000fe200078efe04 */
[----:B------:R-:W-:Y:S06]  /*30d0*/  BRA `(.L_x_7769) ;  /* 0x0000000000947947 */ /* 0x000fec0003800000 */
.L_x_7781:
        /* <DEDUP_REMOVED lines=14> */
.L_x_7768:
        /* <DEDUP_REMOVED lines=16> */
.L_x_7790:
[----:B------:R-:W-:Y:S01]  /*32c0*/  IMAD.MOV.U32 R0, RZ, RZ, RZ ;  /* 0x000000ffff007224 */ /* 0x000fe200078e00ff */
[----:B------:R-:W-:Y:S06]  /*32d0*/  BRA `(.L_x_7769) ;  /* 0x0000000000147947 */ /* 0x000fec0003800000 */
.L_x_7789:
[----:B------:R-:W2:Y:S02]  /*32e0*/  LDG.E.64 R2, desc[UR36][R2.64] ;  /* 0x0000002402027981 */ /* 0x000ea4000c1e1b00 */
[----:B--2---:R0:W1:Y:S01]  /*32f0*/  I2F.U64 R0, R2 ;  /* 0x0000000200007312 */ /* 0x0040620000301000 */
[----:B------:R-:W-:Y:S05]  /*3300*/  BRA `(.L_x_7769) ;  /* 0x0000000000087947 */ /* 0x000fea0003800000 */
.L_x_7788:
[----:B------:R-:W2:Y:S02]  /*3310*/  LDG.E R0, desc[UR36][R2.64] ;  /* 0x0000002402007981 */ /* 0x000ea4000c1e1900 */
[----:B--2---:R-:W-:-:S07]  /*3320*/  I2FP.F32.U32 R0, R0 ;  /* 0x0000000000007245 */ /* 0x004fce0000201000 */
.L_x_7769:
[----:B------:R-:W-:Y:S05]  /*3330*/  BSYNC B6 ;  /* 0x0000000000067941 */ /* 0x000fea0003800000 */
.L_x_7763:
[----:B------:R-:W0:Y:S02]  /*3340*/  LDC.U8 R4, c[0x0][0x491] ;  /* 0x00012440ff047b82 */ /* 0x000e240000000000 */
[----:B012345:R-:W-:Y:S01]  /*3350*/  FMUL.FTZ R2, R0, R19 ;  /* 0x0000001300027220 */ /* 0x03ffe20000410000 */
        /* <DEDUP_REMOVED lines=14> */
.L_x_7794:
[----:B------:R-:W0:Y:S02]  /*3440*/  F2I.S64.TRUNC R2, R2 ;  /* 0x0000000200027311 */ /* 0x000e24000020d900 */
[----:B0-----:R-:W-:-:S05]  /*3450*/  IMAD.MOV.U32 R5, RZ, RZ, R2 ;  /* 0x000000ffff057224 */ /* 0x001fca00078e0002 */
[----:B------:R0:W-:Y:S01]  /*3460*/  STG.E.U8 desc[UR36][R16.64], R5 ;  /* 0x0000000510007986 */ /* 0x0001e2000c101124 */
[----:B------:R-:W-:Y:S05]  /*3470*/  BRA `(.L_x_7796) ;  /* 0x0000000c00407947 */ /* 0x000fea0003800000 */
.L_x_7793:
        /* <DEDUP_REMOVED lines=9> */
.L_x_7798:
[----:B------:R-:W0:Y:S02]  /*3510*/  F2I.FTZ.TRUNC.NTZ R3, R2 ;  /* 0x0000000200037305 */ /* 0x000e24000021f100 */
[----:B0-----:R0:W-:Y:S01]  /*3520*/  STG.E desc[UR36][R16.64], R3 ;  /* 0x0000000310007986 */ /* 0x0011e2000c101924 */
[----:B------:R-:W-:Y:S05]  /*3530*/  BRA `(.L_x_7796) ;  /* 0x0000000c00107947 */ /* 0x000fea0003800000 */
.L_x_7797:
[----:B------:R-:W0:Y:S02]  /*3540*/  F2I.FTZ.TRUNC.NTZ R3, R2 ;  /* 0x0000000200037305 */ /* 0x000e24000021f100 */
[----:B0-----:R0:W-:Y:S01]  /*3550*/  STG.E.U16 desc[UR36][R16.64], R3 ;  /* 0x0000000310007986 */ /* 0x0011e2000c101524 */
[----:B------:R-:W-:Y:S05]  /*3560*/  BRA `(.L_x_7796) ;  /* 0x0000000c00047947 */ /* 0x000fea0003800000 */
.L_x_7792:
        /* <DEDUP_REMOVED lines=8> */
.L_x_7800:
[----:B------:R-:W-:-:S05]  /*35f0*/  F2FP.F16.F32.PACK_AB R2, RZ, R2 ;  /* 0x00000002ff02723e */ /* 0x000fca00000000ff */
[----:B------:R0:W-:Y:S01]  /*3600*/  STG.E.U16 desc[UR36][R16.64], R2 ;  /* 0x0000000210007986 */ /* 0x0001e2000c101524 */
[----:B------:R-:W-:Y:S05]  /*3610*/  BRA `(.L_x_7796) ;  /* 0x0000000800d87947 */ /* 0x000fea0003800000 */
.L_x_7799:
        /* <DEDUP_REMOVED lines=9> */
.L_x_7802:
[----:B------:R-:W-:-:S04]  /*36b0*/  F2FP.F16.F32.PACK_AB R3, RZ, R2 ;  /* 0x00000002ff03723e */ /* 0x000fc800000000ff */
[----:B------:R-:W-:-:S05]  /*36c0*/  PRMT R3, R3, 0x5410, RZ ;  /* 0x0000541003037816 */ /* 0x000fca00000000ff */
[----:B------:R2:W-:Y:S01]  /*36d0*/  STG.E desc[UR36][R16.64], R3 ;  /* 0x0000000310007986 */ /* 0x0005e2000c101924 */
[----:B------:R-:W-:Y:S05]  /*36e0*/  BRA `(.L_x_7796) ;  /* 0x0000000800a47947 */ /* 0x000fea0003800000 */
.L_x_7801:
[----:B------:R-:W-:-:S06]  /*36f0*/  FMUL.FTZ R2, R2, 1 ;  /* 0x3f80000002027820 */ /* 0x000fcc0000410000 */
[----:B------:R-:W0:Y:S02]  /*3700*/  F2F.F64.F32 R2, R2 ;  /* 0x0000000200027310 */ /* 0x000e240000201800 */
[----:B0-----:R4:W-:Y:S01]  /*3710*/  STG.E.64 desc[UR36][R16.64], R2 ;  /* 0x0000000210007986 */ /* 0x0019e2000c101b24 */
[----:B------:R-:W-:Y:S05]  /*3720*/  BRA `(.L_x_7796) ;  /* 0x0000000800947947 */ /* 0x000fea0003800000 */
.L_x_7791:
        /* <DEDUP_REMOVED lines=12> */
.L_x_7805:
[----:B------:R-:W-:Y:S01]  /*37f0*/  FMUL.FTZ R4, R2, 1 ;  /* 0x3f80000002047820 */ /* 0x000fe20000410000 */
[----:B------:R-:W-:-:S05]  /*3800*/  CS2R R6, SRZ ;  /* 0x0000000000067805 */ /* 0x000fca000001ff00 */
[----:B------:R-:W0:Y:S02]  /*3810*/  F2F.F64.F32 R4, R4 ;  /* 0x0000000400047310 */ /* 0x000e240000201800 */
[----:B0-----:R0:W-:Y:S01]  /*3820*/  STG.E.128 desc[UR36][R16.64], R4 ;  /* 0x0000000410007986 */ /* 0x0011e2000c101d24 */
[----:B------:R-:W-:Y:S05]  /*3830*/  BRA `(.L_x_7796) ;  /* 0x0000000800507947 */ /* 0x000fea0003800000 */
.L_x_7804:
        /* <DEDUP_REMOVED lines=20> */
.L_x_7809:
[----:B------:R-:W-:Y:S05]  /*3980*/  BSYNC B0 ;  /* 0x0000000000007941 */ /* 0x000fea0003800000 */
.L_x_7808:
[----:B------:R-:W-:-:S05]  /*3990*/  LOP3.LUT R5, R0, R5, RZ, 0xfc, !PT ;  /* 0x0000000500057212 */ /* 0x000fca00078efcff */
[----:B------:R0:W-:Y:S01]  /*39a0*/  STG.E.U8 desc[UR36][R16.64], R5 ;  /* 0x0000000510007986 */ /* 0x0001e2000c101124 */
[----:B------:R-:W-:Y:S05]  /*39b0*/  BRA `(.L_x_7796) ;  /* 0x0000000400f07947 */ /* 0x000fea0003800000 */
.L_x_7807:
        /* <DEDUP_REMOVED lines=12> */
.L_x_7811:
[----:B------:R-:W-:Y:S01]  /*3a80*/  IMAD.MOV.U32 R0, RZ, RZ, 0x7f ;  /* 0x0000007fff007424 */ /* 0x000fe200078e00ff */
[----:B------:R-:W-:-:S04]  /*3a90*/  ISETP.GT.U32.AND P0, PT, R4, 0x7f800000, PT ;  /* 0x7f8000000400780c */ /* 0x000fc80003f04070 */
[----:B------:R-:W-:-:S09]  /*3aa0*/  SEL R0, R0, 0x7c, P0 ;  /* 0x0000007c00007807 */ /* 0x000fd20000000000 */
.L_x_7812:
[----:B------:R-:W-:Y:S05]  /*3ab0*/  BSYNC B0 ;  /* 0x0000000000007941 */ /* 0x000fea0003800000 */
.L_x_7810:
[----:B------:R-:W-:-:S04]  /*3ac0*/  LOP3.LUT R2, R2, 0x80000000, RZ, 0xc0, !PT ;  /* 0x8000000002027812 */ /* 0x000fc800078ec0ff */
[----:B------:R-:W-:-:S04]  /*3ad0*/  SHF.R.U32.HI R3, RZ, 0x18, R2 ;  /* 0x00000018ff037819 */ /* 0x000fc80000011602 */
[----:B------:R-:W-:-:S05]  /*3ae0*/  LOP3.LUT R3, R0, R3, RZ, 0xfc, !PT ;  /* 0x0000000300037212 */ /* 0x000fca00078efcff */
[----:B------:R0:W-:Y:S01]  /*3af0*/  STG.E.U8 desc[UR36][R16.64], R3 ;  /* 0x0000000310007986 */ /* 0x0001e2000c101124 */
[----:B------:R-:W-:Y:S05]  /*3b00*/  BRA `(.L_x_7796) ;  /* 0x00000004009c7947 */ /* 0x000fea0003800000 */
.L_x_7806:
[----:B------:R-:W-:-:S05]  /*3b10*/  F2FP.BF16.F32.PACK_AB R2, RZ, R2 ;  /* 0x00000002ff02723e */ /* 0x000fca00000010ff */
[----:B------:R0:W-:Y:S01]  /*3b20*/  STG.E.U16 desc[UR36][R16.64], R2 ;  /* 0x0000000210007986 */ /* 0x0001e2000c101524 */
[----:B------:R-:W-:Y:S05]  /*3b30*/  BRA `(.L_x_7796) ;  /* 0x0000000400907947 */ /* 0x000fea0003800000 */
.L_x_7803:
        /* <DEDUP_REMOVED lines=11> */
.L_x_7815:
        /* <DEDUP_REMOVED lines=16> */
.L_x_7818:
[----:B------:R-:W-:-:S04]  /*3cf0*/  LOP3.LUT R2, R2, 0x80000000, RZ, 0xc0, !PT ;  /* 0x8000000002027812 */ /* 0x000fc800078ec0ff */
[----:B------:R-:W-:-:S04]  /*3d00*/  SHF.R.U32.HI R3, RZ, 0x18, R2 ;  /* 0x00000018ff037819 */ /* 0x000fc80000011602 */
[----:B------:R-:W-:-:S04]  /*3d10*/  LOP3.LUT R0, R0, R3, RZ, 0xfc, !PT ;  /* 0x0000000300007212 */ /* 0x000fc800078efcff */
[----:B------:R-:W-:-:S07]  /*3d20*/  PRMT R8, R0, 0x7610, R8 ;  /* 0x0000761000087816 */ /* 0x000fce0000000008 */
.L_x_7817:
[----:B------:R-:W-:Y:S05]  /*3d30*/  BSYNC B0 ;  /* 0x0000000000007941 */ /* 0x000fea0003800000 */
.L_x_7816:
[----:B------:R0:W-:Y:S01]  /*3d40*/  STG.E.U8 desc[UR36][R16.64], R8 ;  /* 0x0000000810007986 */ /* 0x0001e2000c101124 */
[----:B------:R-:W-:Y:S05]  /*3d50*/  BRA `(.L_x_7796) ;  /* 0x0000000400087947 */ /* 0x000fea0003800000 */
.L_x_7814:
        /* <DEDUP_REMOVED lines=16> */
.L_x_7821:
[----:B------:R-:W-:-:S04]  /*3e60*/  LOP3.LUT R2, R2, 0x80000000, RZ, 0xc0, !PT ;  /* 0x8000000002027812 */ /* 0x000fc800078ec0ff */
[----:B------:R-:W-:-:S04]  /*3e70*/  SHF.R.U32.HI R3, RZ, 0x18, R2 ;  /* 0x00000018ff037819 */ /* 0x000fc80000011602 */
[----:B------:R-:W-:-:S04]  /*3e80*/  LOP3.LUT R0, R0, R3, RZ, 0xfc, !PT ;  /* 0x0000000300007212 */ /* 0x000fc800078efcff */
[----:B------:R-:W-:-:S07]  /*3e90*/  PRMT R8, R0, 0x7610, R8 ;  /* 0x0000761000087816 */ /* 0x000fce0000000008 */
.L_x_7820:
[----:B------:R-:W-:Y:S05]  /*3ea0*/  BSYNC B0 ;  /* 0x0000000000007941 */ /* 0x000fea0003800000 */
.L_x_7819:
[----:B------:R0:W-:Y:S01]  /*3eb0*/  STG.E.U8 desc[UR36][R16.64], R8 ;  /* 0x0000000810007986 */ /* 0x0001e2000c101124 */
[----:B------:R-:W-:Y:S05]  /*3ec0*/  BRA `(.L_x_7796) ;  /* 0x0000000000ac7947 */ /* 0x000fea0003800000 */
.L_x_7813:
        /* <DEDUP_REMOVED lines=21> */
.L_x_7795:
        /* <DEDUP_REMOVED lines=16> */
.L_x_7824:
[----:B------:R-:W-:Y:S05]  /*4120*/  BRA `(.L_x_7796) ;  /* 0x0000000000147947 */ /* 0x000fea0003800000 */
.L_x_7823:
[----:B------:R-:W0:Y:S02]  /*4130*/  F2I.U64.TRUNC R2, R2 ;  /* 0x0000000200027311 */ /* 0x000e24000020d800 */
[----:B0-----:R0:W-:Y:S01]  /*4140*/  STG.E.64 desc[UR36][R16.64], R2 ;  /* 0x0000000210007986 */ /* 0x0011e2000c101b24 */
[----:B------:R-:W-:Y:S05]  /*4150*/  BRA `(.L_x_7796) ;  /* 0x0000000000087947 */ /* 0x000fea0003800000 */
.L_x_7822:
[----:B------:R-:W0:Y:S02]  /*4160*/  F2I.FTZ.U32.TRUNC.NTZ R3, R2 ;  /* 0x0000000200037305 */ /* 0x000e24000021f000 */
[----:B0-----:R0:W-:Y:S02]  /*4170*/  STG.E desc[UR36][R16.64], R3 ;  /* 0x0000000310007986 */ /* 0x0011e4000c101924 */
.L_x_7796:
[----:B------:R-:W-:-:S04]  /*4180*/  IMAD R18, R18, 0x200, R23 ;  /* 0x0000020012127824 */ /* 0x000fc800078e0217 */
[----:B------:R-:W-:-:S07]  /*4190*/  VIADD R19, R18, 0x80 ;  /* 0x0000008012137836 */ /* 0x000fce0000000000 */
.L_x_7733:
[----:B------:R-:W-:Y:S05]  /*41a0*/  BSYNC B7 ;  /* 0x0000000000077941 */ /* 0x000fea0003800000 */
.L_x_7732:
        /* <DEDUP_REMOVED lines=358> */
.L_x_7827:
        /* <DEDUP_REMOVED lines=22> */
.L_x_7832:
[----:B------:R-:W2:Y:S02]  /*5970*/  LDG.E.U8 R2, desc[UR36][R2.64] ;  /* 0x0000002402027981 */ /* 0x000ea4000c1e1100 */
[----:B--2---:R-:W-:Y:S01]  /*5980*/  I2FP.F32.U32 R22, R2 ;  /* 0x0000000200167245 */ /* 0x004fe20000201000 */
[----:B------:R-:W-:Y:S06]  /*5990*/  BRA `(.L_x_7834) ;  /* 0x0000000c002c7947 */ /* 0x000fec0003800000 */
.L_x_7831:
        /* <DEDUP_REMOVED lines=9> */
.L_x_7836:
[----:B------:R-:W2:Y:S02]  /*5a30*/  LDG.E R2, desc[UR36][R2.64] ;  /* 0x0000002402027981 */ /* 0x000ea4000c1e1900 */
[----:B--2---:R-:W-:Y:S01]  /*5a40*/  I2FP.F32.S32 R22, R2 ;  /* 0x0000000200167245 */ /* 0x004fe20000201400 */
[----:B------:R-:W-:Y:S06]  /*5a50*/  BRA `(.L_x_7834) ;  /* 0x0000000800fc7947 */ /* 0x000fec0003800000 */
.L_x_7835:
[----:B------:R-:W2:Y:S02]  /*5a60*/  LDG.E.U16 R2, desc[UR36][R2.64] ;  /* 0x0000002402027981 */ /* 0x000ea4000c1e1500 */
[----:B--2---:R0:W1:Y:S01]  /*5a70*/  I2F.S16 R22, R2 ;  /* 0x0000000200167306 */ /* 0x0040620000101400 */
[----:B------:R-:W-:Y:S05]  /*5a80*/  BRA `(.L_x_7834) ;  /* 0x0000000800f07947 */ /* 0x000fea0003800000 */
.L_x_7830:
        /* <DEDUP_REMOVED lines=8> */
.L_x_7838:
[----:B------:R-:W2:Y:S02]  /*5b10*/  LDG.E.U16 R2, desc[UR36][R2.64] ;  /* 0x0000002402027981 */ /* 0x000ea4000c1e1500 */
[----:B--2---:R-:W-:Y:S01]  /*5b20*/  HADD2.F32 R22, -RZ, R2.H0_H0 ;  /* 0x20000002ff167230 */ /* 0x004fe20000004100 */
[----:B------:R-:W-:Y:S06]  /*5b30*/  BRA `(.L_x_7834) ;  /* 0x0000000800c47947 */ /* 0x000fec0003800000 */
.L_x_7837:
        /* <DEDUP_REMOVED lines=8> */
.L_x_7840:
[----:B------:R-:W2:Y:S02]  /*5bc0*/  LDG.E.U16 R2, desc[UR36][R2.64] ;  /* 0x0000002402027981 */ /* 0x000ea4000c1e1500 */
[----:B--2---:R-:W-:Y:S01]  /*5bd0*/  HADD2.F32 R22, -RZ, R2.H0_H0 ;  /* 0x20000002ff167230 */ /* 0x004fe20000004100 */
[----:B------:R-:W-:Y:S06]  /*5be0*/  BRA `(.L_x_7834) ;  /* 0x0000000800987947 */ /* 0x000fec0003800000 */
.L_x_7839:
[----:B------:R-:W2:Y:S01]  /*5bf0*/  LDG.E.64 R2, desc[UR36][R2.64] ;  /* 0x0000002402027981 */ /* 0x000ea2000c1e1b00 */
[----:B------:R-:W-:Y:S01]  /*5c00*/  UMOV UR4, 0xf0000000 ;  /* 0xf000000000047882 */ /* 0x000fe20000000000 */
[----:B------:R-:W-:Y:S01]  /*5c10*/  UMOV UR5, 0x380fffff ;  /* 0x380fffff00057882 */ /* 0x000fe20000000000 */
[----:B--2---:R-:W0:Y:S01]  /*5c20*/  F2F.F32.F64 R22, R2 ;  /* 0x0000000200167310 */ /* 0x004e220000301000 */
[----:B------:R-:W-:-:S14]  /*5c30*/  DSETP.GEU.AND P0, PT, |R2|, UR4, PT ;  /* 0x0000000402007e2a */ /* 0x000fdc000bf0e200 */
[----:B0-----:R-:W-:Y:S01]  /*5c40*/  @!P0 FMUL R22, R22, 1.175494350822287508e-38 ;  /* 0x0080000016168820 */ /* 0x001fe20000400000 */
[----:B------:R-:W-:Y:S06]  /*5c50*/  BRA `(.L_x_7834) ;  /* 0x00000008007c7947 */ /* 0x000fec0003800000 */
.L_x_7829:
        /* <DEDUP_REMOVED lines=12> */
.L_x_7843:
[----:B------:R-:W2:Y:S01]  /*5d20*/  LDG.E.64 R2, desc[UR36][R2.64] ;  /* 0x0000002402027981 */ /* 0x000ea2000c1e1b00 */
[----:B------:R-:W-:Y:S01]  /*5d30*/  UMOV UR4, 0xf0000000 ;  /* 0xf000000000047882 */ /* 0x000fe20000000000 */
[----:B------:R-:W-:Y:S01]  /*5d40*/  UMOV UR5, 0x380fffff ;  /* 0x380fffff00057882 */ /* 0x000fe20000000000 */
[----:B--2---:R-:W0:Y:S01]  /*5d50*/  F2F.F32.F64 R22, R2 ;  /* 0x0000000200167310 */ /* 0x004e220000301000 */
[----:B------:R-:W-:-:S14]  /*5d60*/  DSETP.GEU.AND P0, PT, |R2|, UR4, PT ;  /* 0x0000000402007e2a */ /* 0x000fdc000bf0e200 */
[----:B0-----:R-:W-:Y:S01]  /*5d70*/  @!P0 FMUL R22, R22, 1.175494350822287508e-38 ;  /* 0x0080000016168820 */ /* 0x001fe20000400000 */
[----:B------:R-:W-:Y:S06]  /*5d80*/  BRA `(.L_x_7834) ;  /* 0x0000000800307947 */ /* 0x000fec0003800000 */
.L_x_7842:
        /* <DEDUP_REMOVED lines=26> */
.L_x_7845:
        /* <DEDUP_REMOVED lines=13> */
.L_x_7844:
[----:B------:R-:W2:Y:S02]  /*6000*/  LDG.E.U16 R2, desc[UR36][R2.64] ;  /* 0x0000002402027981 */ /* 0x000ea4000c1e1500 */
[----:B--2---:R-:W-:Y:S01]  /*6010*/  IMAD.U32 R22, R2, 0x10000, RZ ;  /* 0x0001000002167824 */ /* 0x004fe200078e00ff */
[----:B------:R-:W-:Y:S06]  /*6020*/  BRA `(.L_x_7834) ;  /* 0x0000000400887947 */ /* 0x000fec0003800000 */
.L_x_7841:
        /* <DEDUP_REMOVED lines=11> */
.L_x_7848:
        /* <DEDUP_REMOVED lines=20> */
.L_x_7850:
[----:B------:R-:W-:Y:S05]  /*6220*/  BSYNC B0 ;  /* 0x0000000000007941 */ /* 0x000fea0003800000 */
.L_x_7849:
[----:B------:R-:W-:Y:S01]  /*6230*/  IMAD.SHL.U32 R2, R2, 0x100000, RZ ;  /* 0x0010000002027824 */ /* 0x000fe200078e00ff */
[----:B------:R-:W-:-:S04]  /*6240*/  LEA R3, R0, 0x3b800000, 0x17 ;  /* 0x3b80000000037811 */ /* 0x000fc800078eb8ff */
[----:B------:R-:W-:Y:S01]  /*6250*/  LOP3.LUT R22, R3, R2, R22, 0xfe, !PT ;  /* 0x0000000203167212 */ /* 0x000fe200078efe16 */
[----:B------:R-:W-:Y:S06]  /*6260*/  BRA `(.L_x_7834) ;  /* 0x0000000000f87947 */ /* 0x000fec0003800000 */
.L_x_7847:
        /* <DEDUP_REMOVED lines=20> */
.L_x_7852:
[----:B------:R-:W-:Y:S05]  /*63b0*/  BSYNC B0 ;  /* 0x0000000000007941 */ /* 0x000fea0003800000 */
.L_x_7851:
[----:B------:R-:W-:Y:S01]  /*63c0*/  IMAD.SHL.U32 R2, R2, 0x200000, RZ ;  /* 0x0020000002027824 */ /* 0x000fe200078e00ff */
[----:B------:R-:W-:-:S04]  /*63d0*/  LEA R3, R0, 0x37800000, 0x17 ;  /* 0x3780000000037811 */ /* 0x000fc800078eb8ff */
[----:B------:R-:W-:Y:S01]  /*63e0*/  LOP3.LUT R22, R3, R2, R22, 0xfe, !PT ;  /* 0x0000000203167212 */ /* 0x000fe200078efe16 */
[----:B------:R-:W-:Y:S06]  /*63f0*/  BRA `(.L_x_7834) ;  /* 0x0000000000947947 */ /* 0x000fec0003800000 */
.L_x_7846:
        /* <DEDUP_REMOVED lines=14> */
.L_x_7833:
        /* <DEDUP_REMOVED lines=16> */
.L_x_7855:
[----:B------:R-:W-:Y:S01]  /*65e0*/  IMAD.MOV.U32 R22, RZ, RZ, RZ ;  /* 0x000000ffff167224 */ /* 0x000fe200078e00ff */
[----:B------:R-:W-:Y:S06]  /*65f0*/  BRA `(.L_x_7834) ;  /* 0x0000000000147947 */ /* 0x000fec0003800000 */
.L_x_7854:
[----:B------:R-:W2:Y:S02]  /*6600*/  LDG.E.64 R22, desc[UR36][R2.64] ;  /* 0x0000002402167981 */ /* 0x000ea4000c1e1b00 */
[----:B--2---:R0:W1:Y:S01]  /*6610*/  I2F.U64 R22, R22 ;  /* 0x0000001600167312 */ /* 0x0040620000301000 */
[----:B------:R-:W-:Y:S05]  /*6620*/  BRA `(.L_x_7834) ;  /* 0x0000000000087947 */ /* 0x000fea0003800000 */
.L_x_7853:
[----:B------:R-:W2:Y:S02]  /*6630*/  LDG.E R2, desc[UR36][R2.64] ;  /* 0x0000002402027981 */ /* 0x000ea4000c1e1900 */
[----:B--2---:R-:W-:-:S07]  /*6640*/  I2FP.F32.U32 R22, R2 ;  /* 0x0000000200167245 */ /* 0x004fce0000201000 */
.L_x_7834:
[----:B------:R-:W-:Y:S05]  /*6650*/  BSYNC B6 ;  /* 0x0000000000067941 */ /* 0x000fea0003800000 */
.L_x_7828:
[----:B------:R-:W2:Y:S01]  /*6660*/  LDC.U8 R4, c[0x0][0x493] ;  /* 0x000124c0ff047b82 */ /* 0x000ea20000000000 */
[----:B------:R-:W-:Y:S01]  /*6670*/  ULDC.64 UR4, c[0x0][0x488] ;  /* 0x0001220000047ab9 */ /* 0x000fe20000000a00 */
[----:B------:R-:W-:Y:S01]  /*6680*/  BSSY B6, `(.L_x_7856) ;  /* 0x00000df000067945 */ /* 0x000fe20003800000 */
[----:B0---4-:R-:W-:-:S05]  /*6690*/  IADD3 R2, P0, R18, UR4, RZ ;  /* 0x0000000412027c10 */ /* 0x011fca000ff1e0ff */
        /* <DEDUP_REMOVED lines=15> */
.L_x_7860:
[----:B------:R-:W2:Y:S02]  /*6790*/  LDG.E.U8 R2, desc[UR36][R2.64] ;  /* 0x0000002402027981 */ /* 0x000ea4000c1e1100 */
[----:B--2---:R-:W-:Y:S01]  /*67a0*/  I2FP.F32.U32 R5, R2 ;  /* 0x0000000200057245 */ /* 0x004fe20000201000 */
[----:B------:R-:W-:Y:S06]  /*67b0*/  BRA `(.L_x_7862) ;  /* 0x0000000c002c7947 */ /* 0x000fec0003800000 */
.L_x_7859:
        /* <DEDUP_REMOVED lines=9> */
.L_x_7864:
[----:B------:R-:W2:Y:S02]  /*6850*/  LDG.E R2, desc[UR36][R2.64] ;  /* 0x0000002402027981 */ /* 0x000ea4000c1e1900 */
[----:B--2---:R-:W-:Y:S01]  /*6860*/  I2FP.F32.S32 R5, R2 ;  /* 0x0000000200057245 */ /* 0x004fe20000201400 */
[----:B------:R-:W-:Y:S06]  /*6870*/  BRA `(.L_x_7862) ;  /* 0x0000000800fc7947 */ /* 0x000fec0003800000 */
.L_x_7863:
[----:B------:R-:W2:Y:S02]  /*6880*/  LDG.E.U16 R2, desc[UR36][R2.64] ;  /* 0x0000002402027981 */ /* 0x000ea4000c1e1500 */
[----:B--2---:R0:W2:Y:S01]  /*6890*/  I2F.S16 R5, R2 ;  /* 0x0000000200057306 */ /* 0x0040a20000101400 */
[----:B------:R-:W-:Y:S05]  /*68a0*/  BRA `(.L_x_7862) ;  /* 0x0000000800f07947 */ /* 0x000fea0003800000 */
.L_x_7858:
        /* <DEDUP_REMOVED lines=8> */
.L_x_7866:
[----:B------:R-:W2:Y:S02]  /*6930*/  LDG.E.U16 R2, desc[UR36][R2.64] ;  /* 0x0000002402027981 */ /* 0x000ea4000c1e1500 */
[----:B--2---:R-:W-:Y:S01]  /*6940*/  HADD2.F32 R5, -RZ, R2.H0_H0 ;  /* 0x20000002ff057230 */ /* 0x004fe20000004100 */
[----:B------:R-:W-:Y:S06]  /*6950*/  BRA `(.L_x_7862) ;  /* 0x0000000800c47947 */ /* 0x000fec0003800000 */
.L_x_7865:
        /* <DEDUP_REMOVED lines=8> */
.L_x_7868:
[----:B------:R-:W2:Y:S02]  /*69e0*/  LDG.E.U16 R2, desc[UR36][R2.64] ;  /* 0x0000002402027981 */ /* 0x000ea4000c1e1500 */
[----:B--2---:R-:W-:Y:S01]  /*69f0*/  HADD2.F32 R5, -RZ, R2.H0_H0 ;  /* 0x20000002ff057230 */ /* 0x004fe20000004100 */
[----:B------:R-:W-:Y:S06]  /*6a00*/  BRA `(.L_x_7862) ;  /* 0x0000000800987947 */ /* 0x000fec0003800000 */
.L_x_7867:
[----:B------:R-:W2:Y:S01]  /*6a10*/  LDG.E.64 R2, desc[UR36][R2.64] ;  /* 0x0000002402027981 */ /* 0x000ea2000c1e1b00 */
[----:B------:R-:W-:Y:S01]  /*6a20*/  UMOV UR4, 0xf0000000 ;  /* 0xf000000000047882 */ /* 0x000fe20000000000 */
[----:B------:R-:W-:Y:S01]  /*6a30*/  UMOV UR5, 0x380fffff ;  /* 0x380fffff00057882 */ /* 0x000fe20000000000 */
[----:B--2---:R-:W0:Y:S01]  /*6a40*/  F2F.F32.F64 R5, R2 ;  /* 0x0000000200057310 */ /* 0x004e220000301000 */
[----:B------:R-:W-:-:S14]  /*6a50*/  DSETP.GEU.AND P0, PT, |R2|, UR4, PT ;  /* 0x0000000402007e2a */ /* 0x000fdc000bf0e200 */
[----:B0-----:R-:W-:Y:S01]  /*6a60*/  @!P0 FMUL R5, R5, 1.175494350822287508e-38 ;  /* 0x0080000005058820 */ /* 0x001fe20000400000 */
[----:B------:R-:W-:Y:S06]  /*6a70*/  BRA `(.L_x_7862) ;  /* 0x00000008007c7947 */ /* 0x000fec0003800000 */
.L_x_7857:
        /* <DEDUP_REMOVED lines=12> */
.L_x_7871:
[----:B------:R-:W2:Y:S01]  /*6b40*/  LDG.E.64 R2, desc[UR36][R2.64] ;  /* 0x0000002402027981 */ /* 0x000ea2000c1e1b00 */
[----:B------:R-:W-:Y:S01]  /*6b50*/  UMOV UR4, 0xf0000000 ;  /* 0xf000000000047882 */ /* 0x000fe20000000000 */
[----:B------:R-:W-:Y:S01]  /*6b60*/  UMOV UR5, 0x380fffff ;  /* 0x380fffff00057882 */ /* 0x000fe20000000000 */
[----:B--2---:R-:W0:Y:S01]  /*6b70*/  F2F.F32.F64 R5, R2 ;  /* 0x0000000200057310 */ /* 0x004e220000301000 */
[----:B------:R-:W-:-:S14]  /*6b80*/  DSETP.GEU.AND P0, PT, |R2|, UR4, PT ;  /* 0x0000000402007e2a */ /* 0x000fdc000bf0e200 */
[----:B0-----:R-:W-:Y:S01]  /*6b90*/  @!P0 FMUL R5, R5, 1.175494350822287508e-38 ;  /* 0x0080000005058820 */ /* 0x001fe20000400000 */
[----:B------:R-:W-:Y:S06]  /*6ba0*/  BRA `(.L_x_7862) ;  /* 0x0000000800307947 */ /* 0x000fec0003800000 */
.L_x_7870:
        /* <DEDUP_REMOVED lines=26> */
.L_x_7873:
        /* <DEDUP_REMOVED lines=13> */
.L_x_7872:
[----:B------:R-:W2:Y:S02]  /*6e20*/  LDG.E.U16 R2, desc[UR36][R2.64] ;  /* 0x0000002402027981 */ /* 0x000ea4000c1e1500 */
[----:B--2---:R-:W-:Y:S01]  /*6e30*/  IMAD.U32 R5, R2, 0x10000, RZ ;  /* 0x0001000002057824 */ /* 0x004fe200078e00ff */
[----:B------:R-:W-:Y:S06]  /*6e40*/  BRA `(.L_x_7862) ;  /* 0x0000000400887947 */ /* 0x000fec0003800000 */
.L_x_7869:
        /* <DEDUP_REMOVED lines=11> */
.L_x_7876:
        /* <DEDUP_REMOVED lines=20> */
.L_x_7878:
[----:B------:R-:W-:Y:S05]  /*7040*/  BSYNC B0 ;  /* 0x0000000000007941 */ /* 0x000fea0003800000 */
.L_x_7877:
[----:B------:R-:W-:Y:S01]  /*7050*/  IMAD.SHL.U32 R2, R2, 0x100000, RZ ;  /* 0x0010000002027824 */ /* 0x000fe200078e00ff */
[----:B------:R-:W-:-:S04]  /*7060*/  LEA R5, R0, 0x3b800000, 0x17 ;  /* 0x3b80000000057811 */ /* 0x000fc800078eb8ff */
[----:B------:R-:W-:Y:S01]  /*7070*/  LOP3.LUT R5, R5, R2, R4, 0xfe, !PT ;  /* 0x0000000205057212 */ /* 0x000fe200078efe04 */
[----:B------:R-:W-:Y:S06]  /*7080*/  BRA `(.L_x_7862) ;  /* 0x0000000000f87947 */ /* 0x000fec0003800000 */
.L_x_7875:
        /* <DEDUP_REMOVED lines=20> */
.L_x_7880:
[----:B------:R-:W-:Y:S05]  /*71d0*/  BSYNC B0 ;  /* 0x0000000000007941 */ /* 0x000fea0003800000 */
.L_x_7879:
[----:B------:R-:W-:Y:S01]  /*71e0*/  IMAD.SHL.U32 R2, R2, 0x200000, RZ ;  /* 0x0020000002027824 */ /* 0x000fe200078e00ff */
[----:B------:R-:W-:-:S04]  /*71f0*/  LEA R5, R0, 0x37800000, 0x17 ;  /* 0x3780000000057811 */ /* 0x000fc800078eb8ff */
[----:B------:R-:W-:Y:S01]  /*7200*/  LOP3.LUT R5, R5, R2, R4, 0xfe, !PT ;  /* 0x0000000205057212 */ /* 0x000fe200078efe04 */
[----:B------:R-:W-:Y:S06]  /*7210*/  BRA `(.L_x_7862) ;  /* 0x0000000000947947 */ /* 0x000fec0003800000 */
.L_x_7874:
        /* <DEDUP_REMOVED lines=14> */
.L_x_7861:
        /* <DEDUP_REMOVED lines=16> */
.L_x_7883:
[----:B------:R-:W-:Y:S01]  /*7400*/  IMAD.MOV.U32 R5, RZ, RZ, RZ ;  /* 0x000000ffff057224 */ /* 0x000fe200078e00ff */
[----:B------:R-:W-:Y:S06]  /*7410*/  BRA `(.L_x_7862) ;  /* 0x0000000000147947 */ /* 0x000fec0003800000 */
.L_x_7882:
[----:B------:R-:W2:Y:S02]  /*7420*/  LDG.E.64 R2, desc[UR36][R2.64] ;  /* 0x0000002402027981 */ /* 0x000ea4000c1e1b00 */
[----:B--2---:R0:W2:Y:S01]  /*7430*/  I2F.U64 R5, R2 ;  /* 0x0000000200057312 */ /* 0x0040a20000301000 */
[----:B------:R-:W-:Y:S05]  /*7440*/  BRA `(.L_x_7862) ;  /* 0x0000000000087947 */ /* 0x000fea0003800000 */
.L_x_7881:
[----:B------:R-:W2:Y:S02]  /*7450*/  LDG.E R2, desc[UR36][R2.64] ;  /* 0x0000002402027981 */ /* 0x000ea4000c1e1900 */
[----:B--2---:R-:W-:-:S07]  /*7460*/  I2FP.F32.U32 R5, R2 ;  /* 0x0000000200057245 */ /* 0x004fce0000201000 */
.L_x_7862:
[----:B------:R-:W-:Y:S05]  /*7470*/  BSYNC B6 ;  /* 0x0000000000067941 */ /* 0x000fea0003800000 */
.L_x_7856:
[----:B0---4-:R-:W0:Y:S01]  /*7480*/  LDC.U8 R2, c[0x0][0x491] ;  /* 0x00012440ff027b82 */ /* 0x011e220000000000 */
[----:B-123-5:R-:W-:Y:S01]  /*7490*/  FMUL.FTZ R22, R5, R22 ;  /* 0x0000001605167220 */ /* 0x02efe20000410000 */
        /* <DEDUP_REMOVED lines=14> */
.L_x_7887:
[----:B------:R-:W0:Y:S02]  /*7580*/  F2I.S64.TRUNC R22, R22 ;  /* 0x0000001600167311 */ /* 0x000e24000020d900 */
[----:B0-----:R-:W-:-:S05]  /*7590*/  IMAD.MOV.U32 R3, RZ, RZ, R22 ;  /* 0x000000ffff037224 */ /* 0x001fca00078e0016 */
[----:B------:R0:W-:Y:S01]  /*75a0*/  STG.E.U8 desc[UR36][R16.64], R3 ;  /* 0x0000000310007986 */ /* 0x0001e2000c101124 */
[----:B------:R-:W-:Y:S05]  /*75b0*/  BRA `(.L_x_7889) ;  /* 0x0000000c00407947 */ /* 0x000fea0003800000 */
.L_x_7886:
        /* <DEDUP_REMOVED lines=9> */
.L_x_7891:
[----:B------:R-:W0:Y:S02]  /*7650*/  F2I.FTZ.TRUNC.NTZ R3, R22 ;  /* 0x0000001600037305 */ /* 0x000e24000021f100 */
[----:B0-----:R0:W-:Y:S01]  /*7660*/  STG.E desc[UR36][R16.64], R3 ;  /* 0x0000000310007986 */ /* 0x0011e2000c101924 */
[----:B------:R-:W-:Y:S05]  /*7670*/  BRA `(.L_x_7889) ;  /* 0x0000000c00107947 */ /* 0x000fea0003800000 */
.L_x_7890:
[----:B------:R-:W0:Y:S02]  /*7680*/  F2I.FTZ.TRUNC.NTZ R3, R22 ;  /* 0x0000001600037305 */ /* 0x000e24000021f100 */
[----:B0-----:R0:W-:Y:S01]  /*7690*/  STG.E.U16 desc[UR36][R16.64], R3 ;  /* 0x0000000310007986 */ /* 0x0011e2000c101524 */
[----:B------:R-:W-:Y:S05]  /*76a0*/  BRA `(.L_x_7889) ;  /* 0x0000000c00047947 */ /* 0x000fea0003800000 */
.L_x_7885:
        /* <DEDUP_REMOVED lines=8> */
.L_x_7893:
[----:B------:R-:W-:-:S05]  /*7730*/  F2FP.F16.F32.PACK_AB R22, RZ, R22 ;  /* 0x00000016ff16723e */ /* 0x000fca00000000ff */
[----:B------:R0:W-:Y:S01]  /*7740*/  STG.E.U16 desc[UR36][R16.64], R22 ;  /* 0x0000001610007986 */ /* 0x0001e2000c101524 */
[----:B------:R-:W-:Y:S05]  /*7750*/  BRA `(.L_x_7889) ;  /* 0x0000000800d87947 */ /* 0x000fea0003800000 */
.L_x_7892:
        /* <DEDUP_REMOVED lines=9> */
.L_x_7895:
[----:B------:R-:W-:-:S04]  /*77f0*/  F2FP.F16.F32.PACK_AB R3, RZ, R22 ;  /* 0x00000016ff03723e */ /* 0x000fc800000000ff */
[----:B------:R-:W-:-:S05]  /*7800*/  PRMT R3, R3, 0x5410, RZ ;  /* 0x0000541003037816 */ /* 0x000fca00000000ff */
[----:B------:R0:W-:Y:S01]  /*7810*/  STG.E desc[UR36][R16.64], R3 ;  /* 0x0000000310007986 */ /* 0x0001e2000c101924 */
[----:B------:R-:W-:Y:S05]  /*7820*/  BRA `(.L_x_7889) ;  /* 0x0000000800a47947 */ /* 0x000fea0003800000 */
.L_x_7894:
[----:B------:R-:W-:-:S06]  /*7830*/  FMUL.FTZ R2, R22, 1 ;  /* 0x3f80000016027820 */ /* 0x000fcc0000410000 */
[----:B------:R-:W0:Y:S02]  /*7840*/  F2F.F64.F32 R2, R2 ;  /* 0x0000000200027310 */ /* 0x000e240000201800 */
[----:B0-----:R0:W-:Y:S01]  /*7850*/  STG.E.64 desc[UR36][R16.64], R2 ;  /* 0x0000000210007986 */ /* 0x0011e2000c101b24 */
[----:B------:R-:W-:Y:S05]  /*7860*/  BRA `(.L_x_7889) ;  /* 0x0000000800947947 */ /* 0x000fea0003800000 */
.L_x_7884:
        /* <DEDUP_REMOVED lines=12> */
.L_x_7898:
[----:B------:R-:W-:Y:S01]  /*7930*/  FMUL.FTZ R4, R22, 1 ;  /* 0x3f80000016047820 */ /* 0x000fe20000410000 */
[----:B------:R-:W-:-:S05]  /*7940*/  CS2R R6, SRZ ;  /* 0x0000000000067805 */ /* 0x000fca000001ff00 */
[----:B------:R-:W0:Y:S02]  /*7950*/  F2F.F64.F32 R4, R4 ;  /* 0x0000000400047310 */ /* 0x000e240000201800 */
[----:B0-----:R0:W-:Y:S01]  /*7960*/  STG.E.128 desc[UR36][R16.64], R4 ;  /* 0x0000000410007986 */ /* 0x0011e2000c101d24 */
[----:B------:R-:W-:Y:S05]  /*7970*/  BRA `(.L_x_7889) ;  /* 0x0000000800507947 */ /* 0x000fea0003800000 */
.L_x_7897:
        /* <DEDUP_REMOVED lines=20> */
.L_x_7902:
[----:B------:R-:W-:Y:S05]  /*7ac0*/  BSYNC B0 ;  /* 0x0000000000007941 */ /* 0x000fea0003800000 */
.L_x_7901:
[----:B------:R-:W-:-:S05]  /*7ad0*/  LOP3.LUT R5, R0, R5, RZ, 0xfc, !PT ;  /* 0x0000000500057212 */ /* 0x000fca00078efcff */
[----:B------:R0:W-:Y:S01]  /*7ae0*/  STG.E.U8 desc[UR36][R16.64], R5 ;  /* 0x0000000510007986 */ /* 0x0001e2000c101124 */
[----:B------:R-:W-:Y:S05]  /*7af0*/  BRA `(.L_x_7889) ;  /* 0x0000000400f07947 */ /* 0x000fea0003800000 */
.L_x_7900:
        /* <DEDUP_REMOVED lines=12> */
.L_x_7904:
[----:B------:R-:W-:Y:S01]  /*7bc0*/  IMAD.MOV.U32 R0, RZ, RZ, 0x7f ;  /* 0x0000007fff007424 */ /* 0x000fe200078e00ff */
[----:B------:R-:W-:-:S04]  /*7bd0*/  ISETP.GT.U32.AND P0, PT, R2, 0x7f800000, PT ;  /* 0x7f8000000200780c */ /* 0x000fc80003f04070 */
[----:B------:R-:W-:-:S09]  /*7be0*/  SEL R0, R0, 0x7c, P0 ;  /* 0x0000007c00007807 */ /* 0x000fd20000000000 */
.L_x_7905:
[----:B------:R-:W-:Y:S05]  /*7bf0*/  BSYNC B0 ;  /* 0x0000000000007941 */ /* 0x000fea0003800000 */
.L_x_7903:
[----:B------:R-:W-:-:S04]  /*7c00*/  LOP3.LUT R22, R22, 0x80000000, RZ, 0xc0, !PT ;  /* 0x8000000016167812 */ /* 0x000fc800078ec0ff */
[----:B------:R-:W-:-:S04]  /*7c10*/  SHF.R.U32.HI R3, RZ, 0x18, R22 ;  /* 0x00000018ff037819 */ /* 0x000fc80000011616 */
[----:B------:R-:W-:-:S05]  /*7c20*/  LOP3.LUT R3, R0, R3, RZ, 0xfc, !PT ;  /* 0x0000000300037212 */ /* 0x000fca00078efcff */
[----:B------:R0:W-:Y:S01]  /*7c30*/  STG.E.U8 desc[UR36][R16.64], R3 ;  /* 0x0000000310007986 */ /* 0x0001e2000c101124 */
[----:B------:R-:W-:Y:S05]  /*7c40*/  BRA `(.L_x_7889) ;  /* 0x00000004009c7947 */ /* 0x000fea0003800000 */
.L_x_7899:
[----:B------:R-:W-:-:S05]  /*7c50*/  F2FP.BF16.F32.PACK_AB R22, RZ, R22 ;  /* 0x00000016ff16723e */ /* 0x000fca00000010ff */
[----:B------:R0:W-:Y:S01]  /*7c60*/  STG.E.U16 desc[UR36][R16.64], R22 ;  /* 0x0000001610007986 */ /* 0x0001e2000c101524 */
[----:B------:R-:W-:Y:S05]  /*7c70*/  BRA `(.L_x_7889) ;  /* 0x0000000400907947 */ /* 0x000fea0003800000 */
.L_x_7896:
        /* <DEDUP_REMOVED lines=11> */
.L_x_7908:
        /* <DEDUP_REMOVED lines=16> */
.L_x_7911:
[----:B------:R-:W-:-:S04]  /*7e30*/  LOP3.LUT R22, R22, 0x80000000, RZ, 0xc0, !PT ;  /* 0x8000000016167812 */ /* 0x000fc800078ec0ff */
[----:B------:R-:W-:-:S04]  /*7e40*/  SHF.R.U32.HI R3, RZ, 0x18, R22 ;  /* 0x00000018ff037819 */ /* 0x000fc80000011616 */
[----:B------:R-:W-:-:S04]  /*7e50*/  LOP3.LUT R0, R0, R3, RZ, 0xfc, !PT ;  /* 0x0000000300007212 */ /* 0x000fc800078efcff */
[----:B------:R-:W-:-:S07]  /*7e60*/  PRMT R8, R0, 0x7610, R8 ;  /* 0x0000761000087816 */ /* 0x000fce0000000008 */
.L_x_7910:
[----:B------:R-:W-:Y:S05]  /*7e70*/  BSYNC B0 ;  /* 0x0000000000007941 */ /* 0x000fea0003800000 */
.L_x_7909:
[----:B------:R3:W-:Y:S01]  /*7e80*/  STG.E.U8 desc[UR36][R16.64], R8 ;  /* 0x0000000810007986 */ /* 0x0007e2000c101124 */
[----:B------:R-:W-:Y:S05]  /*7e90*/  BRA `(.L_x_7889) ;  /* 0x0000000400087947 */ /* 0x000fea0003800000 */
.L_x_7907:
        /* <DEDUP_REMOVED lines=16> */
.L_x_7914:
[----:B------:R-:W-:-:S04]  /*7fa0*/  LOP3.LUT R22, R22, 0x80000000, RZ, 0xc0, !PT ;  /* 0x8000000016167812 */ /* 0x000fc800078ec0ff */
[----:B------:R-:W-:-:S04]  /*7fb0*/  SHF.R.U32.HI R3, RZ, 0x18, R22 ;  /* 0x00000018ff037819 */ /* 0x000fc80000011616 */
[----:B------:R-:W-:-:S04]  /*7fc0*/  LOP3.LUT R0, R0, R3, RZ, 0xfc, !PT ;  /* 0x0000000300007212 */ /* 0x000fc800078efcff */
[----:B------:R-:W-:-:S07]  /*7fd0*/  PRMT R8, R0, 0x7610, R8 ;  /* 0x0000761000087816 */ /* 0x000fce0000000008 */
.L_x_7913:
[----:B------:R-:W-:Y:S05]  /*7fe0*/  BSYNC B0 ;  /* 0x0000000000007941 */ /* 0x000fea0003800000 */
.L_x_7912:
[----:B------:R0:W-:Y:S01]  /*7ff0*/  STG.E.U8 desc[UR36][R16.64], R8 ;  /* 0x0000000810007986 */ /* 0x0001e2000c101124 */
[----:B------:R-:W-:Y:S05]  /*8000*/  BRA `(.L_x_7889) ;  /* 0x0000000000ac7947 */ /* 0x000fea0003800000 */
.L_x_7906:
        /* <DEDUP_REMOVED lines=21> */
.L_x_7888:
        /* <DEDUP_REMOVED lines=16> */
.L_x_7917:
[----:B------:R-:W-:Y:S05]  /*8260*/  BRA `(.L_x_7889) ;  /* 0x0000000000147947 */ /* 0x000fea0003800000 */
.L_x_7916:
[----:B------:R-:W0:Y:S02]  /*8270*/  F2I.U64.TRUNC R22, R22 ;  /* 0x0000001600167311 */ /* 0x000e24000020d800 */
[----:B0-----:R2:W-:Y:S01]  /*8280*/  STG.E.64 desc[UR36][R16.64], R22 ;  /* 0x0000001610007986 */ /* 0x0015e2000c101b24 */
[----:B------:R-:W-:Y:S05]  /*8290*/  BRA `(.L_x_7889) ;  /* 0x0000000000087947 */ /* 0x000fea0003800000 */
.L_x_7915:
[----:B------:R-:W0:Y:S02]  /*82a0*/  F2I.FTZ.U32.TRUNC.NTZ R3, R22 ;  /* 0x0000001600037305 */ /* 0x000e24000021f000 */
[----:B0-----:R0:W-:Y:S02]  /*82b0*/  STG.E desc[UR36][R16.64], R3 ;  /* 0x0000000310007986 */ /* 0x0011e4000c101924 */
.L_x_7889:
[----:B------:R-:W-:-:S07]  /*82c0*/  VIADD R19, R19, 0x80 ;  /* 0x0000008013137836 */ /* 0x000fce0000000000 */
.L_x_7826:
[----:B------:R-:W-:Y:S05]  /*82d0*/  BSYNC B7 ;  /* 0x0000000000077941 */ /* 0x000fea0003800000 */
.L_x_7825:
        /* <DEDUP_REMOVED lines=358> */
.L_x_7920:
        /* <DEDUP_REMOVED lines=22> */
.L_x_7925:
[----:B------:R-:W2:Y:S02]  /*9aa0*/  LDG.E.U8 R2, desc[UR36][R2.64] ;  /* 0x0000002402027981 */ /* 0x000ea4000c1e1100 */
[----:B--2---:R-:W-:Y:S01]  /*9ab0*/  I2FP.F32.U32 R22, R2 ;  /* 0x0000000200167245 */ /* 0x004fe20000201000 */
[----:B------:R-:W-:Y:S06]  /*9ac0*/  BRA `(.L_x_7927) ;  /* 0x0000000c002c7947 */ /* 0x000fec0003800000 */
.L_x_7924:
        /* <DEDUP_REMOVED lines=9> */
.L_x_7929:
[----:B------:R-:W2:Y:S02]  /*9b60*/  LDG.E R2, desc[UR36][R2.64] ;  /* 0x0000002402027981 */ /* 0x000ea4000c1e1900 */
[----:B--2---:R-:W-:Y:S01]  /*9b70*/  I2FP.F32.S32 R22, R2 ;  /* 0x0000000200167245 */ /* 0x004fe20000201400 */
[----:B------:R-:W-:Y:S06]  /*9b80*/  BRA `(.L_x_7927) ;  /* 0x0000000800fc7947 */ /* 0x000fec0003800000 */
.L_x_7928:
[----:B------:R-:W2:Y:S02]  /*9b90*/  LDG.E.U16 R2, desc[UR36][R2.64] ;  /* 0x0000002402027981 */ /* 0x000ea4000c1e1500 */
[----:B--2---:R2:W3:Y:S01]  /*9ba0*/  I2F.S16 R22, R2 ;  /* 0x0000000200167306 */ /* 0x0044e20000101400 */
[----:B------:R-:W-:Y:S05]  /*9bb0*/  BRA `(.L_x_7927) ;  /* 0x0000000800f07947 */ /* 0x000fea0003800000 */
.L_x_7923:
        /* <DEDUP_REMOVED lines=8> */
.L_x_7931:
[----:B------:R-:W2:Y:S02]  /*9c40*/  LDG.E.U16 R2, desc[UR36][R2.64] ;  /* 0x0000002402027981 */ /* 0x000ea4000c1e1500 */
[----:B--2---:R-:W-:Y:S01]  /*9c50*/  HADD2.F32 R22, -RZ, R2.H0_H0 ;  /* 0x20000002ff167230 */ /* 0x004fe20000004100 */
[----:B------:R-:W-:Y:S06]  /*9c60*/  BRA `(.L_x_7927) ;  /* 0x0000000800c47947 */ /* 0x000fec0003800000 */
.L_x_7930:
        /* <DEDUP_REMOVED lines=8> */
.L_x_7933:
[----:B------:R-:W2:Y:S02]  /*9cf0*/  LDG.E.U16 R2, desc[UR36][R2.64] ;  /* 0x0000002402027981 */ /* 0x000ea4000c1e1500 */
[----:B--2---:R-:W-:Y:S01]  /*9d00*/  HADD2.F32 R22, -RZ, R2.H0_H0 ;  /* 0x20000002ff167230 */ /* 0x004fe20000004100 */
[----:B------:R-:W-:Y:S06]  /*9d10*/  BRA `(.L_x_7927) ;  /* 0x0000000800987947 */ /* 0x000fec0003800000 */
.L_x_7932:
[----:B------:R-:W2:Y:S01]  /*9d20*/  LDG.E.64 R2, desc[UR36][R2.64] ;  /* 0x0000002402027981 */ /* 0x000ea2000c1e1b00 */
[----:B------:R-:W-:Y:S01]  /*9d30*/  UMOV UR4, 0xf0000000 ;  /* 0xf000000000047882 */ /* 0x000fe20000000000 */
[----:B------:R-:W-:Y:S01]  /*9d40*/  UMOV UR5, 0x380fffff ;  /* 0x380fffff00057882 */ /* 0x000fe20000000000 */
[----:B--2---:R-:W0:Y:S01]  /*9d50*/  F2F.F32.F64 R22, R2 ;  /* 0x0000000200167310 */ /* 0x004e220000301000 */
[----:B------:R-:W-:-:S14]  /*9d60*/  DSETP.GEU.AND P0, PT, |R2|, UR4, PT ;  /* 0x0000000402007e2a */ /* 0x000fdc000bf0e200 */
[----:B0-----:R-:W-:Y:S01]  /*9d70*/  @!P0 FMUL R22, R22, 1.175494350822287508e-38 ;  /* 0x0080000016168820 */ /* 0x001fe20000400000 */
[----:B------:R-:W-:Y:S06]  /*9d80*/  BRA `(.L_x_7927) ;  /* 0x00000008007c7947 */ /* 0x000fec0003800000 */
.L_x_7922:
        /* <DEDUP_REMOVED lines=12> */
.L_x_7936:
[----:B------:R-:W2:Y:S01]  /*9e50*/  LDG.E.64 R2, desc[UR36][R2.64] ;  /* 0x0000002402027981 */ /* 0x000ea2000c1e1b00 */
[----:B------:R-:W-:Y:S01]  /*9e60*/  UMOV UR4, 0xf0000000 ;  /* 0xf000000000047882 */ /* 0x000fe20000000000 */
[----:B------:R-:W-:Y:S01]  /*9e70*/  UMOV UR5, 0x380fffff ;  /* 0x380fffff00057882 */ /* 0x000fe20000000000 */
[----:B--2---:R-:W0:Y:S01]  /*9e80*/  F2F.F32.F64 R22, R2 ;  /* 0x0000000200167310 */ /* 0x004e220000301000 */
[----:B------:R-:W-:-:S14]  /*9e90*/  DSETP.GEU.AND P0, PT, |R2|, UR4, PT ;  /* 0x0000000402007e2a */ /* 0x000fdc000bf0e200 */
[----:B0-----:R-:W-:Y:S01]  /*9ea0*/  @!P0 FMUL R22, R22, 1.175494350822287508e-38 ;  /* 0x0080000016168820 */ /* 0x001fe20000400000 */
[----:B------:R-:W-:Y:S06]  /*9eb0*/  BRA `(.L_x_7927) ;  /* 0x0000000800307947 */ /* 0x000fec0003800000 */
.L_x_7935:
        /* <DEDUP_REMOVED lines=26> */
.L_x_7938:
        /* <DEDUP_REMOVED lines=13> */
.L_x_7937:
[----:B------:R-:W2:Y:S02]  /*a130*/  LDG.E.U16 R2, desc[UR36][R2.64] ;  /* 0x0000002402027981 */ /* 0x000ea4000c1e1500 */
[----:B--2---:R-:W-:Y:S01]  /*a140*/  IMAD.U32 R22, R2, 0x10000, RZ ;  /* 0x0001000002167824 */ /* 0x004fe200078e00ff */
[----:B------:R-:W-:Y:S06]  /*a150*/  BRA `(.L_x_7927) ;  /* 0x0000000400887947 */ /* 0x000fec0003800000 */
.L_x_7934:
        /* <DEDUP_REMOVED lines=11> */
.L_x_7941:
        /* <DEDUP_REMOVED lines=20> */
.L_x_7943:
[----:B------:R-:W-:Y:S05]  /*a350*/  BSYNC B0 ;  /* 0x0000000000007941 */ /* 0x000fea0003800000 */
.L_x_7942:
[----:B------:R-:W-:Y:S01]  /*a360*/  IMAD.SHL.U32 R2, R2, 0x100000, RZ ;  /* 0x0010000002027824 */ /* 0x000fe200078e00ff */
[----:B------:R-:W-:-:S04]  /*a370*/  LEA R3, R0, 0x3b800000, 0x17 ;  /* 0x3b80000000037811 */ /* 0x000fc800078eb8ff */
[----:B------:R-:W-:Y:S01]  /*a380*/  LOP3.LUT R22, R3, R2, R22, 0xfe, !PT ;  /* 0x0000000203167212 */ /* 0x000fe200078efe16 */
[----:B------:R-:W-:Y:S06]  /*a390*/  BRA `(.L_x_7927) ;  /* 0x0000000000f87947 */ /* 0x000fec0003800000 */
.L_x_7940:
        /* <DEDUP_REMOVED lines=20> */
.L_x_7945:
[----:B------:R-:W-:Y:S05]  /*a4e0*/  BSYNC B0 ;  /* 0x0000000000007941 */ /* 0x000fea0003800000 */
.L_x_7944:
[----:B------:R-:W-:Y:S01]  /*a4f0*/  IMAD.SHL.U32 R2, R2, 0x200000, RZ ;  /* 0x0020000002027824 */ /* 0x000fe200078e00ff */
[----:B------:R-:W-:-:S04]  /*a500*/  LEA R3, R0, 0x37800000, 0x17 ;  /* 0x3780000000037811 */ /* 0x000fc800078eb8ff */
[----:B------:R-:W-:Y:S01]  /*a510*/  LOP3.LUT R22, R3, R2, R22, 0xfe, !PT ;  /* 0x0000000203167212 */ /* 0x000fe200078efe16 */
[----:B------:R-:W-:Y:S06]  /*a520*/  BRA `(.L_x_7927) ;  /* 0x0000000000947947 */ /* 0x000fec0003800000 */
.L_x_7939:
        /* <DEDUP_REMOVED lines=14> */
.L_x_7926:
        /* <DEDUP_REMOVED lines=16> */
.L_x_7948:
[----:B------:R-:W-:Y:S01]  /*a710*/  IMAD.MOV.U32 R22, RZ, RZ, RZ ;  /* 0x000000ffff167224 */ /* 0x000fe200078e00ff */
[----:B------:R-:W-:Y:S06]  /*a720*/  BRA `(.L_x_7927) ;  /* 0x0000000000147947 */ /* 0x000fec0003800000 */
.L_x_7947:
[----:B------:R-:W2:Y:S02]  /*a730*/  LDG.E.64 R22, desc[UR36][R2.64] ;  /* 0x0000002402167981 */ /* 0x000ea4000c1e1b00 */
[----:B--2---:R0:W1:Y:S01]  /*a740*/  I2F.U64 R22, R22 ;  /* 0x0000001600167312 */ /* 0x0040620000301000 */
[----:B------:R-:W-:Y:S05]  /*a750*/  BRA `(.L_x_7927) ;  /* 0x0000000000087947 */ /* 0x000fea0003800000 */
.L_x_7946:
[----:B------:R-:W2:Y:S02]  /*a760*/  LDG.E R2, desc[UR36][R2.64] ;  /* 0x0000002402027981 */ /* 0x000ea4000c1e1900 */
[----:B--2---:R-:W-:-:S07]  /*a770*/  I2FP.F32.U32 R22, R2 ;  /* 0x0000000200167245 */ /* 0x004fce0000201000 */
.L_x_7927:
[----:B------:R-:W-:Y:S05]  /*a780*/  BSYNC B6 ;  /* 0x0000000000067941 */ /* 0x000fea0003800000 */
.L_x_7921:
[----:B------:R-:W4:Y:S01]  /*a790*/  LDC.U8 R4, c[0x0][0x493] ;  /* 0x000124c0ff047b82 */ /* 0x000f220000000000 */
[----:B------:R-:W-:Y:S01]  /*a7a0*/  ULDC.64 UR4, c[0x0][0x488] ;  /* 0x0001220000047ab9 */ /* 0x000fe20000000a00 */
[----:B------:R-:W-:Y:S01]  /*a7b0*/  BSSY B6, `(.L_x_7949) ;  /* 0x00000df000067945 */ /* 0x000fe20003800000 */
[----:B0-2---:R-:W-:-:S05]  /*a7c0*/  IADD3 R2, P0, R18, UR4, RZ ;  /* 0x0000000412027c10 */ /* 0x005fca000ff1e0ff */
        /* <DEDUP_REMOVED lines=15> */
.L_x_7953:
[----:B------:R-:W2:Y:S02]  /*a8c0*/  LDG.E.U8 R2, desc[UR36][R2.64] ;  /* 0x0000002402027981 */ /* 0x000ea4000c1e1100 */
[----:B--2---:R-:W-:Y:S01]  /*a8d0*/  I2FP.F32.U32 R5, R2 ;  /* 0x0000000200057245 */ /* 0x004fe20000201000 */
[----:B------:R-:W-:Y:S06]  /*a8e0*/  BRA `(.L_x_7955) ;  /* 0x0000000c002c7947 */ /* 0x000fec0003800000 */
.L_x_7952:
        /* <DEDUP_REMOVED lines=9> */
.L_x_7957:
[----:B------:R-:W2:Y:S02]  /*a980*/  LDG.E R2, desc[UR36][R2.64] ;  /* 0x0000002402027981 */ /* 0x000ea4000c1e1900 */
[----:B--2---:R-:W-:Y:S01]  /*a990*/  I2FP.F32.S32 R5, R2 ;  /* 0x0000000200057245 */ /* 0x004fe20000201400 */
[----:B------:R-:W-:Y:S06]  /*a9a0*/  BRA `(.L_x_7955) ;  /* 0x0000000800fc7947 */ /* 0x000fec0003800000 */
.L_x_7956:
[----:B------:R-:W2:Y:S02]  /*a9b0*/  LDG.E.U16 R2, desc[UR36][R2.64] ;  /* 0x0000002402027981 */ /* 0x000ea4000c1e1500 */
[----:B--2---:R0:W2:Y:S01]  /*a9c0*/  I2F.S16 R5, R2 ;  /* 0x0000000200057306 */ /* 0x0040a20000101400 */
[----:B------:R-:W-:Y:S05]  /*a9d0*/  BRA `(.L_x_7955) ;  /* 0x0000000800f07947 */ /* 0x000fea0003800000 */
.L_x_7951:
        /* <DEDUP_REMOVED lines=8> */
.L_x_7959:
[----:B------:R-:W2:Y:S02]  /*aa60*/  LDG.E.U16 R2, desc[UR36][R2.64] ;  /* 0x0000002402027981 */ /* 0x000ea4000c1e1500 */
[----:B--2---:R-:W-:Y:S01]  /*aa70*/  HADD2.F32 R5, -RZ, R2.H0_H0 ;  /* 0x20000002ff057230 */ /* 0x004fe20000004100 */
[----:B------:R-:W-:Y:S06]  /*aa80*/  BRA `(.L_x_7955) ;  /* 0x0000000800c47947 */ /* 0x000fec0003800000 */
.L_x_7958:
        /* <DEDUP_REMOVED lines=8> */
.L_x_7961:
[----:B------:R-:W2:Y:S02]  /*ab10*/  LDG.E.U16 R2, desc[UR36][R2.64] ;  /* 0x0000002402027981 */ /* 0x000ea4000c1e1500 */
[----:B--2---:R-:W-:Y:S01]  /*ab20*/  HADD2.F32 R5, -RZ, R2.H0_H0 ;  /* 0x20000002ff057230 */ /* 0x004fe20000004100 */
[----:B------:R-:W-:Y:S06]  /*ab30*/  BRA `(.L_x_7955) ;  /* 0x0000000800987947 */ /* 0x000fec0003800000 */
.L_x_7960:
[----:B------:R-:W2:Y:S01]  /*ab40*/  LDG.E.64 R2, desc[UR36][R2.64] ;  /* 0x0000002402027981 */ /* 0x000ea2000c1e1b00 */
[----:B------:R-:W-:Y:S01]  /*ab50*/  UMOV UR4, 0xf0000000 ;  /* 0xf000000000047882 */ /* 0x000fe20000000000 */
[----:B------:R-:W-:Y:S01]  /*ab60*/  UMOV UR5, 0x380fffff ;  /* 0x380fffff00057882 */ /* 0x000fe20000000000 */
[----:B--2---:R-:W0:Y:S01]  /*ab70*/  F2F.F32.F64 R5, R2 ;  /* 0x0000000200057310 */ /* 0x004e220000301000 */
[----:B------:R-:W-:-:S14]  /*ab80*/  DSETP.GEU.AND P0, PT, |R2|, UR4, PT ;  /* 0x0000000402007e2a */ /* 0x000fdc000bf0e200 */
[----:B0-----:R-:W-:Y:S01]  /*ab90*/  @!P0 FMUL R5, R5, 1.175494350822287508e-38 ;  /* 0x0080000005058820 */ /* 0x001fe20000400000 */
[----:B------:R-:W-:Y:S06]  /*aba0*/  BRA `(.L_x_7955) ;  /* 0x00000008007c7947 */ /* 0x000fec0003800000 */
.L_x_7950:
        /* <DEDUP_REMOVED lines=12> */
.L_x_7964:
[----:B------:R-:W2:Y:S01]  /*ac70*/  LDG.E.64 R2, desc[UR36][R2.64] ;  /* 0x0000002402027981 */ /* 0x000ea2000c1e1b00 */
[----:B------:R-:W-:Y:S01]  /*ac80*/  UMOV UR4, 0xf0000000 ;  /* 0xf000000000047882 */ /* 0x000fe20000000000 */
[----:B------:R-:W-:Y:S01]  /*ac90*/  UMOV UR5, 0x380fffff ;  /* 0x380fffff00057882 */ /* 0x000fe20000000000 */
[----:B--2---:R-:W0:Y:S01]  /*aca0*/  F2F.F32.F64 R5, R2 ;  /* 0x0000000200057310 */ /* 0x004e220000301000 */
[----:B------:R-:W-:-:S14]  /*acb0*/  DSETP.GEU.AND P0, PT, |R2|, UR4, PT ;  /* 0x0000000402007e2a */ /* 0x000fdc000bf0e200 */
[----:B0-----:R-:W-:Y:S01]  /*acc0*/  @!P0 FMUL R5, R5, 1.175494350822287508e-38 ;  /* 0x0080000005058820 */ /* 0x001fe20000400000 */
[----:B------:R-:W-:Y:S06]  /*acd0*/  BRA `(.L_x_7955) ;  /* 0x0000000800307947 */ /* 0x000fec0003800000 */
.L_x_7963:
        /* <DEDUP_REMOVED lines=26> */
.L_x_7966:
        /* <DEDUP_REMOVED lines=13> */
.L_x_7965:
[----:B------:R-:W2:Y:S02]  /*af50*/  LDG.E.U16 R2, desc[UR36][R2.64] ;  /* 0x0000002402027981 */ /* 0x000ea4000c1e1500 */
[----:B--2---:R-:W-:Y:S01]  /*af60*/  IMAD.U32 R5, R2, 0x10000, RZ ;  /* 0x0001000002057824 */ /* 0x004fe200078e00ff */
[----:B------:R-:W-:Y:S06]  /*af70*/  BRA `(.L_x_7955) ;  /* 0x0000000400887947 */ /* 0x000fec0003800000 */
.L_x_7962:
        /* <DEDUP_REMOVED lines=11> */
.L_x_7969:
        /* <DEDUP_REMOVED lines=20> */
.L_x_7971:
[----:B------:R-:W-:Y:S05]  /*b170*/  BSYNC B0 ;  /* 0x0000000000007941 */ /* 0x000fea0003800000 */
.L_x_7970:
[----:B------:R-:W-:Y:S01]  /*b180*/  IMAD.SHL.U32 R2, R2, 0x100000, RZ ;  /* 0x0010000002027824 */ /* 0x000fe200078e00ff */
[----:B------:R-:W-:-:S04]  /*b190*/  LEA R5, R0, 0x3b800000, 0x17 ;  /* 0x3b80000000057811 */ /* 0x000fc800078eb8ff */
[----:B------:R-:W-:Y:S01]  /*b1a0*/  LOP3.LUT R5, R5, R2, R4, 0xfe, !PT ;  /* 0x0000000205057212 */ /* 0x000fe200078efe04 */
[----:B------:R-:W-:Y:S06]  /*b1b0*/  BRA `(.L_x_7955) ;  /* 0x0000000000f87947 */ /* 0x000fec0003800000 */
.L_x_7968:
        /* <DEDUP_REMOVED lines=20> */
.L_x_7973:
[----:B------:R-:W-:Y:S05]  /*b300*/  BSYNC B0 ;  /* 0x0000000000007941 */ /* 0x000fea0003800000 */
.L_x_7972:
[----:B------:R-:W-:Y:S01]  /*b310*/  IMAD.SHL.U32 R2, R2, 0x200000, RZ ;  /* 0x0020000002027824 */ /* 0x000fe200078e00ff */
[----:B------:R-:W-:-:S04]  /*b320*/  LEA R5, R0, 0x37800000, 0x17 ;  /* 0x3780000000057811 */ /* 0x000fc800078eb8ff */
[----:B------:R-:W-:Y:S01]  /*b330*/  LOP3.LUT R5, R5, R2, R4, 0xfe, !PT ;  /* 0x0000000205057212 */ /* 0x000fe200078efe04 */
[----:B------:R-:W-:Y:S06]  /*b340*/  BRA `(.L_x_7955) ;  /* 0x0000000000947947 */ /* 0x000fec0003800000 */
.L_x_7967:
        /* <DEDUP_REMOVED lines=14> */
.L_x_7954:
        /* <DEDUP_REMOVED lines=16> */
.L_x_7976:
[----:B------:R-:W-:Y:S01]  /*b530*/  IMAD.MOV.U32 R5, RZ, RZ, RZ ;  /* 0x000000ffff057224 */ /* 0x000fe200078e00ff */
[----:B------:R-:W-:Y:S06]  /*b540*/  BRA `(.L_x_7955) ;  /* 0x0000000000147947 */ /* 0x000fec0003800000 */
.L_x_7975:
[----:B------:R-:W2:Y:S02]  /*b550*/  LDG.E.64 R2, desc[UR36][R2.64] ;  /* 0x0000002402027981 */ /* 0x000ea4000c1e1b00 */
[----:B--2---:R0:W2:Y:S01]  /*b560*/  I2F.U64 R5, R2 ;  /* 0x0000000200057312 */ /* 0x0040a20000301000 */
[----:B------:R-:W-:Y:S05]  /*b570*/  BRA `(.L_x_7955) ;  /* 0x0000000000087947 */ /* 0x000fea0003800000 */
.L_x_7974:
[----:B------:R-:W2:Y:S02]  /*b580*/  LDG.E R2, desc[UR36][R2.64] ;  /* 0x0000002402027981 */ /* 0x000ea4000c1e1900 */
[----:B--2---:R-:W-:-:S07]  /*b590*/  I2FP.F32.U32 R5, R2 ;  /* 0x0000000200057245 */ /* 0x004fce0000201000 */
.L_x_7955:
[----:B------:R-:W-:Y:S05]  /*b5a0*/  BSYNC B6 ;  /* 0x0000000000067941 */ /* 0x000fea0003800000 */
.L_x_7949:
        /* <DEDUP_REMOVED lines=16> */
.L_x_7980:
[----:B------:R-:W0:Y:S02]  /*b6b0*/  F2I.S64.TRUNC R22, R22 ;  /* 0x0000001600167311 */ /* 0x000e24000020d900 */
[----:B0-----:R-:W-:-:S05]  /*b6c0*/  IMAD.MOV.U32 R3, RZ, RZ, R22 ;  /* 0x000000ffff037224 */ /* 0x001fca00078e0016 */
[----:B------:R0:W-:Y:S01]  /*b6d0*/  STG.E.U8 desc[UR36][R16.64], R3 ;  /* 0x0000000310007986 */ /* 0x0001e2000c101124 */
[----:B------:R-:W-:Y:S05]  /*b6e0*/  BRA `(.L_x_7982) ;  /* 0x0000000c00407947 */ /* 0x000fea0003800000 */
.L_x_7979:
        /* <DEDUP_REMOVED lines=9> */
.L_x_7984:
[----:B------:R-:W0:Y:S02]  /*b780*/  F2I.FTZ.TRUNC.NTZ R3, R22 ;  /* 0x0000001600037305 */ /* 0x000e24000021f100 */
[----:B0-----:R0:W-:Y:S01]  /*b790*/  STG.E desc[UR36][R16.64], R3 ;  /* 0x0000000310007986 */ /* 0x0011e2000c101924 */
[----:B------:R-:W-:Y:S05]  /*b7a0*/  BRA `(.L_x_7982) ;  /* 0x0000000c00107947 */ /* 0x000fea0003800000 */
.L_x_7983:
[----:B------:R-:W0:Y:S02]  /*b7b0*/  F2I.FTZ.TRUNC.NTZ R3, R22 ;  /* 0x0000001600037305 */ /* 0x000e24000021f100 */
[----:B0-----:R0:W-:Y:S01]  /*b7c0*/  STG.E.U16 desc[UR36][R16.64], R3 ;  /* 0x0000000310007986 */ /* 0x0011e2000c101524 */
[----:B------:R-:W-:Y:S05]  /*b7d0*/  BRA `(.L_x_7982) ;  /* 0x0000000c00047947 */ /* 0x000fea0003800000 */
.L_x_7978:
        /* <DEDUP_REMOVED lines=8> */
.L_x_7986:
[----:B------:R-:W-:-:S05]  /*b860*/  F2FP.F16.F32.PACK_AB R22, RZ, R22 ;  /* 0x00000016ff16723e */ /* 0x000fca00000000ff */
[----:B------:R0:W-:Y:S01]  /*b870*/  STG.E.U16 desc[UR36][R16.64], R22 ;  /* 0x0000001610007986 */ /* 0x0001e2000c101524 */
[----:B------:R-:W-:Y:S05]  /*b880*/  BRA `(.L_x_7982) ;  /* 0x0000000800d87947 */ /* 0x000fea0003800000 */
.L_x_7985:
        /* <DEDUP_REMOVED lines=9> */
.L_x_7988:
[----:B------:R-:W-:-:S04]  /*b920*/  F2FP.F16.F32.PACK_AB R3, RZ, R22 ;  /* 0x00000016ff03723e */ /* 0x000fc800000000ff */
[----:B------:R-:W-:-:S05]  /*b930*/  PRMT R3, R3, 0x5410, RZ ;  /* 0x0000541003037816 */ /* 0x000fca00000000ff */
[----:B------:R2:W-:Y:S01]  /*b940*/  STG.E desc[UR36][R16.64], R3 ;  /* 0x0000000310007986 */ /* 0x0005e2000c101924 */
[----:B------:R-:W-:Y:S05]  /*b950*/  BRA `(.L_x_7982) ;  /* 0x0000000800a47947 */ /* 0x000fea0003800000 */
.L_x_7987:
[----:B------:R-:W-:-:S06]  /*b960*/  FMUL.FTZ R2, R22, 1 ;  /* 0x3f80000016027820 */ /* 0x000fcc0000410000 */
[----:B------:R-:W0:Y:S02]  /*b970*/  F2F.F64.F32 R2, R2 ;  /* 0x0000000200027310 */ /* 0x000e240000201800 */
[----:B0-----:R4:W-:Y:S01]  /*b980*/  STG.E.64 desc[UR36][R16.64], R2 ;  /* 0x0000000210007986 */ /* 0x0019e2000c101b24 */
[----:B------:R-:W-:Y:S05]  /*b990*/  BRA `(.L_x_7982) ;  /* 0x0000000800947947 */ /* 0x000fea0003800000 */
.L_x_7977:
        /* <DEDUP_REMOVED lines=12> */
.L_x_7991:
[----:B------:R-:W-:Y:S01]  /*ba60*/  FMUL.FTZ R4, R22, 1 ;  /* 0x3f80000016047820 */ /* 0x000fe20000410000 */
[----:B------:R-:W-:-:S05]  /*ba70*/  CS2R R6, SRZ ;  /* 0x0000000000067805 */ /* 0x000fca000001ff00 */
[----:B------:R-:W0:Y:S02]  /*ba80*/  F2F.F64.F32 R4, R4 ;  /* 0x0000000400047310 */ /* 0x000e240000201800 */
[----:B0-----:R0:W-:Y:S01]  /*ba90*/  STG.E.128 desc[UR36][R16.64], R4 ;  /* 0x0000000410007986 */ /* 0x0011e2000c101d24 */
[----:B------:R-:W-:Y:S05]  /*baa0*/  BRA `(.L_x_7982) ;  /* 0x0000000800507947 */ /* 0x000fea0003800000 */
.L_x_7990:
        /* <DEDUP_REMOVED lines=20> */
.L_x_7995:
[----:B------:R-:W-:Y:S05]  /*bbf0*/  BSYNC B0 ;  /* 0x0000000000007941 */ /* 0x000fea0003800000 */
.L_x_7994:
[----:B------:R-:W-:-:S05]  /*bc00*/  LOP3.LUT R5, R0, R5, RZ, 0xfc, !PT ;  /* 0x0000000500057212 */ /* 0x000fca00078efcff */
[----:B------:R0:W-:Y:S01]  /*bc10*/  STG.E.U8 desc[UR36][R16.64], R5 ;  /* 0x0000000510007986 */ /* 0x0001e2000c101124 */
[----:B------:R-:W-:Y:S05]  /*bc20*/  BRA `(.L_x_7982) ;  /* 0x0000000400f07947 */ /* 0x000fea0003800000 */
.L_x_7993:
        /* <DEDUP_REMOVED lines=12> */
.L_x_7997:
[----:B------:R-:W-:Y:S01]  /*bcf0*/  IMAD.MOV.U32 R0, RZ, RZ, 0x7f ;  /* 0x0000007fff007424 */ /* 0x000fe200078e00ff */
[----:B------:R-:W-:-:S04]  /*bd00*/  ISETP.GT.U32.AND P0, PT, R2, 0x7f800000, PT ;  /* 0x7f8000000200780c */ /* 0x000fc80003f04070 */
[----:B------:R-:W-:-:S09]  /*bd10*/  SEL R0, R0, 0x7c, P0 ;  /* 0x0000007c00007807 */ /* 0x000fd20000000000 */
.L_x_7998:
[----:B------:R-:W-:Y:S05]  /*bd20*/  BSYNC B0 ;  /* 0x0000000000007941 */ /* 0x000fea0003800000 */
.L_x_7996:
[----:B------:R-:W-:-:S04]  /*bd30*/  LOP3.LUT R22, R22, 0x80000000, RZ, 0xc0, !PT ;  /* 0x8000000016167812 */ /* 0x000fc800078ec0ff */
[----:B------:R-:W-:-:S04]  /*bd40*/  SHF.R.U32.HI R3, RZ, 0x18, R22 ;  /* 0x00000018ff037819 */ /* 0x000fc80000011616 */
[----:B------:R-:W-:-:S05]  /*bd50*/  LOP3.LUT R3, R0, R3, RZ, 0xfc, !PT ;  /* 0x0000000300037212 */ /* 0x000fca00078efcff */
[----:B------:R0:W-:Y:S01]  /*bd60*/  STG.E.U8 desc[UR36][R16.64], R3 ;  /* 0x0000000310007986 */ /* 0x0001e2000c101124 */
[----:B------:R-:W-:Y:S05]  /*bd70*/  BRA `(.L_x_7982) ;  /* 0x00000004009c7947 */ /* 0x000fea0003800000 */
.L_x_7992:
[----:B------:R-:W-:-:S05]  /*bd80*/  F2FP.BF16.F32.PACK_AB R22, RZ, R22 ;  /* 0x00000016ff16723e */ /* 0x000fca00000010ff */
[----:B------:R0:W-:Y:S01]  /*bd90*/  STG.E.U16 desc[UR36][R16.64], R22 ;  /* 0x0000001610007986 */ /* 0x0001e2000c101524 */
[----:B------:R-:W-:Y:S05]  /*bda0*/  BRA `(.L_x_7982) ;  /* 0x0000000400907947 */ /* 0x000fea0003800000 */
.L_x_7989:
        /* <DEDUP_REMOVED lines=11> */
.L_x_8001:
        /* <DEDUP_REMOVED lines=16> */
.L_x_8004:
[----:B------:R-:W-:-:S04]  /*bf60*/  LOP3.LUT R22, R22, 0x80000000, RZ, 0xc0, !PT ;  /* 0x8000000016167812 */ /* 0x000fc800078ec0ff */
[----:B------:R-:W-:-:S04]  /*bf70*/  SHF.R.U32.HI R3, RZ, 0x18, R22 ;  /* 0x00000018ff037819 */ /* 0x000fc80000011616 */
[----:B------:R-:W-:-:S04]  /*bf80*/  LOP3.LUT R0, R0, R3, RZ, 0xfc, !PT ;  /* 0x0000000300007212 */ /* 0x000fc800078efcff */
[----:B------:R-:W-:-:S07]  /*bf90*/  PRMT R8, R0, 0x7610, R8 ;  /* 0x0000761000087816 */ /* 0x000fce0000000008 */
.L_x_8003:
[----:B------:R-:W-:Y:S05]  /*bfa0*/  BSYNC B0 ;  /* 0x0000000000007941 */ /* 0x000fea0003800000 */
.L_x_8002:
[----:B------:R0:W-:Y:S01]  /*bfb0*/  STG.E.U8 desc[UR36][R16.64], R8 ;  /* 0x0000000810007986 */ /* 0x0001e2000c101124 */
[----:B------:R-:W-:Y:S05]  /*bfc0*/  BRA `(.L_x_7982) ;  /* 0x0000000400087947 */ /* 0x000fea0003800000 */
.L_x_8000:
        /* <DEDUP_REMOVED lines=16> */
.L_x_8007:
[----:B------:R-:W-:-:S04]  /*c0d0*/  LOP3.LUT R22, R22, 0x80000000, RZ, 0xc0, !PT ;  /* 0x8000000016167812 */ /* 0x000fc800078ec0ff */
[----:B------:R-:W-:-:S04]  /*c0e0*/  SHF.R.U32.HI R3, RZ, 0x18, R22 ;  /* 0x00000018ff037819 */ /* 0x000fc80000011616 */
[----:B------:R-:W-:-:S04]  /*c0f0*/  LOP3.LUT R0, R0, R3, RZ, 0xfc, !PT ;  /* 0x0000000300007212 */ /* 0x000fc800078efcff */
[----:B------:R-:W-:-:S07]  /*c100*/  PRMT R8, R0, 0x7610, R8 ;  /* 0x0000761000087816 */ /* 0x000fce0000000008 */
.L_x_8006:
[----:B------:R-:W-:Y:S05]  /*c110*/  BSYNC B0 ;  /* 0x0000000000007941 */ /* 0x000fea0003800000 */
.L_x_8005:
[----:B------:R0:W-:Y:S01]  /*c120*/  STG.E.U8 desc[UR36][R16.64], R8 ;  /* 0x0000000810007986 */ /* 0x0001e2000c101124 */
[----:B------:R-:W-:Y:S05]  /*c130*/  BRA `(.L_x_7982) ;  /* 0x0000000000ac7947 */ /* 0x000fea0003800000 */
.L_x_7999:
        /* <DEDUP_REMOVED lines=21> */
.L_x_7981:
        /* <DEDUP_REMOVED lines=16> */
.L_x_8010:
[----:B------:R-:W-:Y:S05]  /*c390*/  BRA `(.L_x_7982) ;  /* 0x0000000000147947 */ /* 0x000fea0003800000 */
.L_x_8009:
[----:B------:R-:W0:Y:S02]  /*c3a0*/  F2I.U64.TRUNC R22, R22 ;  /* 0x0000001600167311 */ /* 0x000e24000020d800 */
[----:B0-----:R0:W-:Y:S01]  /*c3b0*/  STG.E.64 desc[UR36][R16.64], R22 ;  /* 0x0000001610007986 */ /* 0x0011e2000c101b24 */
[----:B------:R-:W-:Y:S05]  /*c3c0*/  BRA `(.L_x_7982) ;  /* 0x0000000000087947 */ /* 0x000fea0003800000 */
.L_x_8008:
[----:B------:R-:W0:Y:S02]  /*c3d0*/  F2I.FTZ.U32.TRUNC.NTZ R3, R22 ;  /* 0x0000001600037305 */ /* 0x000e24000021f000 */
[----:B0-----:R0:W-:Y:S02]  /*c3e0*/  STG.E desc[UR36][R16.64], R3 ;  /* 0x0000000310007986 */ /* 0x0011e4000c101924 */
.L_x_7982:
[----:B------:R-:W-:-:S07]  /*c3f0*/  VIADD R19, R19, 0x80 ;  /* 0x0000008013137836 */ /* 0x000fce0000000000 */
.L_x_7919:
[----:B------:R-:W-:Y:S05]  /*c400*/  BSYNC B7 ;  /* 0x0000000000077941 */ /* 0x000fea0003800000 */
.L_x_7918:
        /* <DEDUP_REMOVED lines=357> */
.L_x_8011:
        /* <DEDUP_REMOVED lines=22> */
.L_x_8016:
[----:B------:R-:W2:Y:S02]  /*dbc0*/  LDG.E.U8 R2, desc[UR36][R2.64] ;  /* 0x0000002402027981 */ /* 0x000ea4000c1e1100 */
[----:B--2---:R-:W-:Y:S01]  /*dbd0*/  I2FP.F32.U32 R19, R2 ;  /* 0x0000000200137245 */ /* 0x004fe20000201000 */
[----:B------:R-:W-:Y:S06]  /*dbe0*/  BRA `(.L_x_8018) ;  /* 0x0000000c002c7947 */ /* 0x000fec0003800000 */
.L_x_8015:
        /* <DEDUP_REMOVED lines=9> */
.L_x_8020:
[----:B------:R-:W2:Y:S02]  /*dc80*/  LDG.E R2, desc[UR36][R2.64] ;  /* 0x0000002402027981 */ /* 0x000ea4000c1e1900 */
[----:B--2---:R-:W-:Y:S01]  /*dc90*/  I2FP.F32.S32 R19, R2 ;  /* 0x0000000200137245 */ /* 0x004fe20000201400 */
[----:B------:R-:W-:Y:S06]  /*dca0*/  BRA `(.L_x_8018) ;  /* 0x0000000800fc7947 */ /* 0x000fec0003800000 */
.L_x_8019:
[----:B------:R-:W2:Y:S02]  /*dcb0*/  LDG.E.U16 R2, desc[UR36][R2.64] ;  /* 0x0000002402027981 */ /* 0x000ea4000c1e1500 */
[----:B--2---:R0:W1:Y:S01]  /*dcc0*/  I2F.S16 R19, R2 ;  /* 0x0000000200137306 */ /* 0x0040620000101400 */
[----:B------:R-:W-:Y:S05]  /*dcd0*/  BRA `(.L_x_8018) ;  /* 0x0000000800f07947 */ /* 0x000fea0003800000 */
.L_x_8014:
        /* <DEDUP_REMOVED lines=8> */
.L_x_8022:
[----:B------:R-:W2:Y:S02]  /*dd60*/  LDG.E.U16 R2, desc[UR36][R2.64] ;  /* 0x0000002402027981 */ /* 0x000ea4000c1e1500 */
[----:B--2---:R-:W-:Y:S01]  /*dd70*/  HADD2.F32 R19, -RZ, R2.H0_H0 ;  /* 0x20000002ff137230 */ /* 0x004fe20000004100 */
[----:B------:R-:W-:Y:S06]  /*dd80*/  BRA `(.L_x_8018) ;  /* 0x0000000800c47947 */ /* 0x000fec0003800000 */
.L_x_8021:
        /* <DEDUP_REMOVED lines=8> */
.L_x_8024:
[----:B------:R-:W2:Y:S02]  /*de10*/  LDG.E.U16 R2, desc[UR36][R2.64] ;  /* 0x0000002402027981 */ /* 0x000ea4000c1e1500 */
[----:B--2---:R-:W-:Y:S01]  /*de20*/  HADD2.F32 R19, -RZ, R2.H0_H0 ;  /* 0x20000002ff137230 */ /* 0x004fe20000004100 */
[----:B------:R-:W-:Y:S06]  /*de30*/  BRA `(.L_x_8018) ;  /* 0x0000000800987947 */ /* 0x000fec0003800000 */
.L_x_8023:
[----:B------:R-:W2:Y:S01]  /*de40*/  LDG.E.64 R2, desc[UR36][R2.64] ;  /* 0x0000002402027981 */ /* 0x000ea2000c1e1b00 */
[----:B------:R-:W-:Y:S01]  /*de50*/  UMOV UR4, 0xf0000000 ;  /* 0xf000000000047882 */ /* 0x000fe20000000000 */
[----:B------:R-:W-:Y:S01]  /*de60*/  UMOV UR5, 0x380fffff ;  /* 0x380fffff00057882 */ /* 0x000fe20000000000 */
[----:B--2---:R-:W0:Y:S01]  /*de70*/  F2F.F32.F64 R19, R2 ;  /* 0x0000000200137310 */ /* 0x004e220000301000 */
[----:B------:R-:W-:-:S14]  /*de80*/  DSETP.GEU.AND P0, PT, |R2|, UR4, PT ;  /* 0x0000000402007e2a */ /* 0x000fdc000bf0e200 */
[----:B0-----:R-:W-:Y:S01]  /*de90*/  @!P0 FMUL R19, R19, 1.175494350822287508e-38 ;  /* 0x0080000013138820 */ /* 0x001fe20000400000 */
[----:B------:R-:W-:Y:S06]  /*dea0*/  BRA `(.L_x_8018) ;  /* 0x00000008007c7947 */ /* 0x000fec0003800000 */
.L_x_8013:
        /* <DEDUP_REMOVED lines=12> */
.L_x_8027:
[----:B------:R-:W2:Y:S01]  /*df70*/  LDG.E.64 R2, desc[UR36][R2.64] ;  /* 0x0000002402027981 */ /* 0x000ea2000c1e1b00 */
[----:B------:R-:W-:Y:S01]  /*df80*/  UMOV UR4, 0xf0000000 ;  /* 0xf000000000047882 */ /* 0x000fe20000000000 */
[----:B------:R-:W-:Y:S01]  /*df90*/  UMOV UR5, 0x380fffff ;  /* 0x380fffff00057882 */ /* 0x000fe20000000000 */
[----:B--2---:R-:W0:Y:S01]  /*dfa0*/  F2F.F32.F64 R19, R2 ;  /* 0x0000000200137310 */ /* 0x004e220000301000 */
[----:B------:R-:W-:-:S14]  /*dfb0*/  DSETP.GEU.AND P0, PT, |R2|, UR4, PT ;  /* 0x0000000402007e2a */ /* 0x000fdc000bf0e200 */
[----:B0-----:R-:W-:Y:S01]  /*dfc0*/  @!P0 FMUL R19, R19, 1.175494350822287508e-38 ;  /* 0x0080000013138820 */ /* 0x001fe20000400000 */
[----:B------:R-:W-:Y:S06]  /*dfd0*/  BRA `(.L_x_8018) ;  /* 0x0000000800307947 */ /* 0x000fec0003800000 */
.L_x_8026:
        /* <DEDUP_REMOVED lines=26> */
.L_x_8029:
        /* <DEDUP_REMOVED lines=13> */
.L_x_8028:
[----:B------:R-:W2:Y:S02]  /*e250*/  LDG.E.U16 R2, desc[UR36][R2.64] ;  /* 0x0000002402027981 */ /* 0x000ea4000c1e1500 */
[----:B--2---:R-:W-:Y:S01]  /*e260*/  IMAD.U32 R19, R2, 0x10000, RZ ;  /* 0x0001000002137824 */ /* 0x004fe200078e00ff */
[----:B------:R-:W-:Y:S06]  /*e270*/  BRA `(.L_x_8018) ;  /* 0x0000000400887947 */ /* 0x000fec0003800000 */
.L_x_8025:
        /* <DEDUP_REMOVED lines=11> */
.L_x_8032:
        /* <DEDUP_REMOVED lines=20> */
.L_x_8034:
[----:B------:R-:W-:Y:S05]  /*e470*/  BSYNC B0 ;  /* 0x0000000000007941 */ /* 0x000fea0003800000 */
.L_x_8033:
[----:B------:R-:W-:Y:S01]  /*e480*/  IMAD.SHL.U32 R2, R2, 0x100000, RZ ;  /* 0x0010000002027824 */ /* 0x000fe200078e00ff */
[----:B------:R-:W-:-:S04]  /*e490*/  LEA R0, R0, 0x3b800000, 0x17 ;  /* 0x3b80000000007811 */ /* 0x000fc800078eb8ff */
[----:B------:R-:W-:Y:S01]  /*e4a0*/  LOP3.LUT R19, R0, R2, R19, 0xfe, !PT ;  /* 0x0000000200137212 */ /* 0x000fe200078efe13 */
[----:B------:R-:W-:Y:S06]  /*e4b0*/  BRA `(.L_x_8018) ;  /* 0x0000000000f87947 */ /* 0x000fec0003800000 */
.L_x_8031:
        /* <DEDUP_REMOVED lines=20> */
.L_x_8036:
[----:B------:R-:W-:Y:S05]  /*e600*/  BSYNC B0 ;  /* 0x0000000000007941 */ /* 0x000fea0003800000 */
.L_x_8035:
[----:B------:R-:W-:Y:S01]  /*e610*/  IMAD.SHL.U32 R2, R2, 0x200000, RZ ;  /* 0x0020000002027824 */ /* 0x000fe200078e00ff */
[----:B------:R-:W-:-:S04]  /*e620*/  LEA R0, R0, 0x37800000, 0x17 ;  /* 0x3780000000007811 */ /* 0x000fc800078eb8ff */
[----:B------:R-:W-:Y:S01]  /*e630*/  LOP3.LUT R19, R0, R2, R19, 0xfe, !PT ;  /* 0x0000000200137212 */ /* 0x000fe200078efe13 */
[----:B------:R-:W-:Y:S06]  /*e640*/  BRA `(.L_x_8018) ;  /* 0x0000000000947947 */ /* 0x000fec0003800000 */
.L_x_8030:
        /* <DEDUP_REMOVED lines=14> */
.L_x_8017:
        /* <DEDUP_REMOVED lines=16> */
.L_x_8039:
[----:B------:R-:W-:Y:S01]  /*e830*/  IMAD.MOV.U32 R19, RZ, RZ, RZ ;  /* 0x000000ffff137224 */ /* 0x000fe200078e00ff */
[----:B------:R-:W-:Y:S06]  /*e840*/  BRA `(.L_x_8018) ;  /* 0x0000000000147947 */ /* 0x000fec0003800000 */
.L_x_8038:
[----:B------:R-:W2:Y:S02]  /*e850*/  LDG.E.64 R2, desc[UR36][R2.64] ;  /* 0x0000002402027981 */ /* 0x000ea4000c1e1b00 */
[----:B--2---:R0:W1:Y:S01]  /*e860*/  I2F.U64 R19, R2 ;  /* 0x0000000200137312 */ /* 0x0040620000301000 */
[----:B------:R-:W-:Y:S05]  /*e870*/  BRA `(.L_x_8018) ;  /* 0x0000000000087947 */ /* 0x000fea0003800000 */
.L_x_8037:
[----:B------:R-:W2:Y:S02]  /*e880*/  LDG.E R2, desc[UR36][R2.64] ;  /* 0x0000002402027981 */ /* 0x000ea4000c1e1900 */
[----:B--2---:R-:W-:-:S07]  /*e890*/  I2FP.F32.U32 R19, R2 ;  /* 0x0000000200137245 */ /* 0x004fce0000201000 */
.L_x_8018:
[----:B------:R-:W-:Y:S05]  /*e8a0*/  BSYNC B6 ;  /* 0x0000000000067941 */ /* 0x000fea0003800000 */
.L_x_8012:
        /* <DEDUP_REMOVED lines=17> */
[----:B--2---:R-:W4:Y:S01]  /*e9c0*/  I2F.S16 R0, R0 ;  /* 0x0000000000007306 */ /* 0x004f220000101400 */
[----:B------:R-:W-:Y:S05]  /*e9d0*/  BRA `(.L_x_8046) ;  /* 0x0000000c00387947 */ /* 0x000fea0003800000 */
.L_x_8044:
[----:B------:R-:W2:Y:S02]  /*e9e0*/  LDG.E.U8 R0, desc[UR36][R2.64] ;  /* 0x0000002402007981 */ /* 0x000ea4000c1e1100 */
[----:B--2---:R-:W-:Y:S01]  /*e9f0*/  I2FP.F32.U32 R0, R0 ;  /* 0x0000000000007245 */ /* 0x004fe20000201000 */
[----:B------:R-:W-:Y:S06]  /*ea00*/  BRA `(.L_x_8046) ;  /* 0x0000000c002c7947 */ /* 0x000fec0003800000 */
.L_x_8043:
        /* <DEDUP_REMOVED lines=9> */
.L_x_8048:
[----:B------:R-:W2:Y:S02]  /*eaa0*/  LDG.E R0, desc[UR36][R2.64] ;  /* 0x0000002402007981 */ /* 0x000ea4000c1e1900 */
[----:B--2---:R-:W-:Y:S01]  /*eab0*/  I2FP.F32.S32 R0, R0 ;  /* 0x0000000000007245 */ /* 0x004fe20000201400 */
[----:B------:R-:W-:Y:S06]  /*eac0*/  BRA `(.L_x_8046) ;  /* 0x0000000800fc7947 */ /* 0x000fec0003800000 */
.L_x_8047:
[----:B------:R-:W2:Y:S02]  /*ead0*/  LDG.E.U16 R0, desc[UR36][R2.64] ;  /* 0x0000002402007981 */ /* 0x000ea4000c1e1500 */
[----:B--2---:R-:W0:Y:S01]  /*eae0*/  I2F.S16 R0, R0 ;  /* 0x0000000000007306 */ /* 0x004e220000101400 */
[----:B------:R-:W-:Y:S05]  /*eaf0*/  BRA `(.L_x_8046) ;  /* 0x0000000800f07947 */ /* 0x000fea0003800000 */
.L_x_8042:
        /* <DEDUP_REMOVED lines=8> */
.L_x_8050:
[----:B------:R-:W2:Y:S02]  /*eb80*/  LDG.E.U16 R0, desc[UR36][R2.64] ;  /* 0x0000002402007981 */ /* 0x000ea4000c1e1500 */
[----:B--2---:R-:W-:Y:S01]  /*eb90*/  HADD2.F32 R0, -RZ, R0.H0_H0 ;  /* 0x20000000ff007230 */ /* 0x004fe20000004100 */
[----:B------:R-:W-:Y:S06]  /*eba0*/  BRA `(.L_x_8046) ;  /* 0x0000000800c47947 */ /* 0x000fec0003800000 */
.L_x_8049:
        /* <DEDUP_REMOVED lines=8> */
.L_x_8052:
[----:B------:R-:W2:Y:S02]  /*ec30*/  LDG.E.U16 R0, desc[UR36][R2.64] ;  /* 0x0000002402007981 */ /* 0x000ea4000c1e1500 */
[----:B--2---:R-:W-:Y:S01]  /*ec40*/  HADD2.F32 R0, -RZ, R0.H0_H0 ;  /* 0x20000000ff007230 */ /* 0x004fe20000004100 */
[----:B------:R-:W-:Y:S06]  /*ec50*/  BRA `(.L_x_8046) ;  /* 0x0000000800987947 */ /* 0x000fec0003800000 */
.L_x_8051:
[----:B------:R-:W2:Y:S01]  /*ec60*/  LDG.E.64 R2, desc[UR36][R2.64] ;  /* 0x0000002402027981 */ /* 0x000ea2000c1e1b00 */
[----:B------:R-:W-:Y:S01]  /*ec70*/  UMOV UR4, 0xf0000000 ;  /* 0xf000000000047882 */ /* 0x000fe20000000000 */
[----:B------:R-:W-:Y:S01]  /*ec80*/  UMOV UR5, 0x380fffff ;  /* 0x380fffff00057882 */ /* 0x000fe20000000000 */
[----:B--2---:R-:W0:Y:S01]  /*ec90*/  F2F.F32.F64 R0, R2 ;  /* 0x0000000200007310 */ /* 0x004e220000301000 */
[----:B------:R-:W-:-:S14]  /*eca0*/  DSETP.GEU.AND P0, PT, |R2|, UR4, PT ;  /* 0x0000000402007e2a */ /* 0x000fdc000bf0e200 */
[----:B0-----:R-:W-:Y:S01]  /*ecb0*/  @!P0 FMUL R0, R0, 1.175494350822287508e-38 ;  /* 0x0080000000008820 */ /* 0x001fe20000400000 */
[----:B------:R-:W-:Y:S06]  /*ecc0*/  BRA `(.L_x_8046) ;  /* 0x00000008007c7947 */ /* 0x000fec0003800000 */
.L_x_8041:
        /* <DEDUP_REMOVED lines=12> */
.L_x_8055:
[----:B------:R-:W2:Y:S01]  /*ed90*/  LDG.E.64 R2, desc[UR36][R2.64] ;  /* 0x0000002402027981 */ /* 0x000ea2000c1e1b00 */
[----:B------:R-:W-:Y:S01]  /*eda0*/  UMOV UR4, 0xf0000000 ;  /* 0xf000000000047882 */ /* 0x000fe20000000000 */
[----:B------:R-:W-:Y:S01]  /*edb0*/  UMOV UR5, 0x380fffff ;  /* 0x380fffff00057882 */ /* 0x000fe20000000000 */
[----:B--2---:R-:W0:Y:S01]  /*edc0*/  F2F.F32.F64 R0, R2 ;  /* 0x0000000200007310 */ /* 0x004e220000301000 */
[----:B------:R-:W-:-:S14]  /*edd0*/  DSETP.GEU.AND P0, PT, |R2|, UR4, PT ;  /* 0x0000000402007e2a */ /* 0x000fdc000bf0e200 */
[----:B0-----:R-:W-:Y:S01]  /*ede0*/  @!P0 FMUL R0, R0, 1.175494350822287508e-38 ;  /* 0x0080000000008820 */ /* 0x001fe20000400000 */
[----:B------:R-:W-:Y:S06]  /*edf0*/  BRA `(.L_x_8046) ;  /* 0x0000000800307947 */ /* 0x000fec0003800000 */
.L_x_8054:
        /* <DEDUP_REMOVED lines=26> */
.L_x_8057:
        /* <DEDUP_REMOVED lines=13> */
.L_x_8056:
[----:B------:R-:W2:Y:S02]  /*f070*/  LDG.E.U16 R0, desc[UR36][R2.64] ;  /* 0x0000002402007981 */ /* 0x000ea4000c1e1500 */
[----:B--2---:R-:W-:Y:S01]  /*f080*/  IMAD.U32 R0, R0, 0x10000, RZ ;  /* 0x0001000000007824 */ /* 0x004fe200078e00ff */
[----:B------:R-:W-:Y:S06]  /*f090*/  BRA `(.L_x_8046) ;  /* 0x0000000400887947 */ /* 0x000fec0003800000 */
.L_x_8053:
        /* <DEDUP_REMOVED lines=11> */
.L_x_8060:
        /* <DEDUP_REMOVED lines=20> */
.L_x_8062:
[----:B------:R-:W-:Y:S05]  /*f290*/  BSYNC B0 ;  /* 0x0000000000007941 */ /* 0x000fea0003800000 */
.L_x_8061:
[----:B------:R-:W-:Y:S01]  /*f2a0*/  LEA R3, R0, 0x3b800000, 0x17 ;  /* 0x3b80000000037811 */ /* 0x000fe200078eb8ff */
[----:B------:R-:W-:-:S05]  /*f2b0*/  IMAD.SHL.U32 R0, R2, 0x100000, RZ ;  /* 0x0010000002007824 */ /* 0x000fca00078e00ff */
[----:B------:R-:W-:Y:S01]  /*f2c0*/  LOP3.LUT R0, R3, R0, R4, 0xfe, !PT ;  /* 0x0000000003007212 */ /* 0x000fe200078efe04 */
[----:B------:R-:W-:Y:S06]  /*f2d0*/  BRA `(.L_x_8046) ;  /* 0x0000000000f87947 */ /* 0x000fec0003800000 */
.L_x_8059:
        /* <DEDUP_REMOVED lines=20> */
.L_x_8064:
[----:B------:R-:W-:Y:S05]  /*f420*/  BSYNC B0 ;  /* 0x0000000000007941 */ /* 0x000fea0003800000 */
.L_x_8063:
[----:B------:R-:W-:Y:S01]  /*f430*/  LEA R3, R0, 0x37800000, 0x17 ;  /* 0x3780000000037811 */ /* 0x000fe200078eb8ff */
[----:B------:R-:W-:-:S05]  /*f440*/  IMAD.SHL.U32 R0, R2, 0x200000, RZ ;  /* 0x0020000002007824 */ /* 0x000fca00078e00ff */
[----:B------:R-:W-:Y:S01]  /*f450*/  LOP3.LUT R0, R3, R0, R4, 0xfe, !PT ;  /* 0x0000000003007212 */ /* 0x000fe200078efe04 */
[----:B------:R-:W-:Y:S06]  /*f460*/  BRA `(.L_x_8046) ;  /* 0x0000000000947947 */ /* 0x000fec0003800000 */
.L_x_8058:
        /* <DEDUP_REMOVED lines=14> */
.L_x_8045:
        /* <DEDUP_REMOVED lines=16> */
.L_x_8067:
[----:B------:R-:W-:Y:S01]  /*f650*/  IMAD.MOV.U32 R0, RZ, RZ, RZ ;  /* 0x000000ffff007224 */ /* 0x000fe200078e00ff */
[----:B------:R-:W-:Y:S06]  /*f660*/  BRA `(.L_x_8046) ;  /* 0x0000000000147947 */ /* 0x000fec0003800000 */
.L_x_8066:
[----:B------:R-:W2:Y:S02]  /*f670*/  LDG.E.64 R2, desc[UR36][R2.64] ;  /* 0x0000002402027981 */ /* 0x000ea4000c1e1b00 */
[----:B--2---:R0:W1:Y:S01]  /*f680*/  I2F.U64 R0, R2 ;  /* 0x0000000200007312 */ /* 0x0040620000301000 */
[----:B------:R-:W-:Y:S05]  /*f690*/  BRA `(.L_x_8046) ;  /* 0x0000000000087947 */ /* 0x000fea0003800000 */
.L_x_8065:
[----:B------:R-:W2:Y:S02]  /*f6a0*/  LDG.E R0, desc[UR36][R2.64] ;  /* 0x0000002402007981 */ /* 0x000ea4000c1e1900 */
[----:B--2---:R-:W-:-:S07]  /*f6b0*/  I2FP.F32.U32 R0, R0 ;  /* 0x0000000000007245 */ /* 0x004fce0000201000 */
.L_x_8046:
[----:B------:R-:W-:Y:S05]  /*f6c0*/  BSYNC B6 ;  /* 0x0000000000067941 */ /* 0x000fea0003800000 */
.L_x_8040:
        /* <DEDUP_REMOVED lines=16> */
.L_x_8071:
[----:B------:R-:W0:Y:S02]  /*f7d0*/  F2I.S64.TRUNC R2, R2 ;  /* 0x0000000200027311 */ /* 0x000e24000020d900 */
[----:B0-----:R-:W-:-:S05]  /*f7e0*/  IMAD.MOV.U32 R5, RZ, RZ, R2 ;  /* 0x000000ffff057224 */ /* 0x001fca00078e0002 */
[----:B------:R-:W-:Y:S01]  /*f7f0*/  STG.E.U8 desc[UR36][R16.64], R5 ;  /* 0x0000000510007986 */ /* 0x000fe2000c101124 */
[----:B------:R-:W-:Y:S05]  /*f800*/  EXIT ;  /* 0x000000000000794d */ /* 0x000fea0003800000 */
.L_x_8070:
        /* <DEDUP_REMOVED lines=9> */
.L_x_8074:
[----:B------:R-:W0:Y:S02]  /*f8a0*/  F2I.FTZ.TRUNC.NTZ R3, R2 ;  /* 0x0000000200037305 */ /* 0x000e24000021f100 */
[----:B0-----:R-:W-:Y:S01]  /*f8b0*/  STG.E desc[UR36][R16.64], R3 ;  /* 0x0000000310007986 */ /* 0x001fe2000c101924 */
[----:B------:R-:W-:Y:S05]  /*f8c0*/  EXIT ;  /* 0x000000000000794d */ /* 0x000fea0003800000 */
.L_x_8073:
[----:B------:R-:W0:Y:S02]  /*f8d0*/  F2I.FTZ.TRUNC.NTZ R3, R2 ;  /* 0x0000000200037305 */ /* 0x000e24000021f100 */
[----:B0-----:R-:W-:Y:S01]  /*f8e0*/  STG.E.U16 desc[UR36][R16.64], R3 ;  /* 0x0000000310007986 */ /* 0x001fe2000c101524 */
[----:B------:R-:W-:Y:S05]  /*f8f0*/  EXIT ;  /* 0x000000000000794d */ /* 0x000fea0003800000 */
.L_x_8069:
        /* <DEDUP_REMOVED lines=8> */
.L_x_8076:
[----:B------:R-:W-:-:S05]  /*f980*/  F2FP.F16.F32.PACK_AB R2, RZ, R2 ;  /* 0x00000002ff02723e */ /* 0x000fca00000000ff */
[----:B------:R-:W-:Y:S01]  /*f990*/  STG.E.U16 desc[UR36][R16.64], R2 ;  /* 0x0000000210007986 */ /* 0x000fe2000c101524 */
[----:B------:R-:W-:Y:S05]  /*f9a0*/  EXIT ;  /* 0x000000000000794d */ /* 0x000fea0003800000 */
.L_x_8075:
        /* <DEDUP_REMOVED lines=9> */
.L_x_8078:
[----:B------:R-:W-:-:S04]  /*fa40*/  F2FP.F16.F32.PACK_AB R3, RZ, R2 ;  /* 0x00000002ff03723e */ /* 0x000fc800000000ff */
[----:B------:R-:W-:-:S05]  /*fa50*/  PRMT R3, R3, 0x5410, RZ ;  /* 0x0000541003037816 */ /* 0x000fca00000000ff */
[----:B------:R-:W-:Y:S01]  /*fa60*/  STG.E desc[UR36][R16.64], R3 ;  /* 0x0000000310007986 */ /* 0x000fe2000c101924 */
[----:B------:R-:W-:Y:S05]  /*fa70*/  EXIT ;  /* 0x000000000000794d */ /* 0x000fea0003800000 */
.L_x_8077:
[----:B------:R-:W-:-:S06]  /*fa80*/  FMUL.FTZ R2, R2, 1 ;  /* 0x3f80000002027820 */ /* 0x000fcc0000410000 */
[----:B------:R-:W0:Y:S02]  /*fa90*/  F2F.F64.F32 R2, R2 ;  /* 0x0000000200027310 */ /* 0x000e240000201800 */
[----:B0-----:R-:W-:Y:S01]  /*faa0*/  STG.E.64 desc[UR36][R16.64], R2 ;  /* 0x0000000210007986 */ /* 0x001fe2000c101b24 */
[----:B------:R-:W-:Y:S05]  /*fab0*/  EXIT ;  /* 0x000000000000794d */ /* 0x000fea0003800000 */
.L_x_8068:
        /* <DEDUP_REMOVED lines=12> */
.L_x_8081:
[----:B------:R-:W-:Y:S01]  /*fb80*/  FMUL.FTZ R4, R2, 1 ;  /* 0x3f80000002047820 */ /* 0x000fe20000410000 */
[----:B------:R-:W-:-:S05]  /*fb90*/  CS2R R6, SRZ ;  /* 0x0000000000067805 */ /* 0x000fca000001ff00 */
[----:B------:R-:W0:Y:S02]  /*fba0*/  F2F.F64.F32 R4, R4 ;  /* 0x0000000400047310 */ /* 0x000e240000201800 */
[----:B0-----:R-:W-:Y:S01]  /*fbb0*/  STG.E.128 desc[UR36][R16.64], R4 ;  /* 0x0000000410007986 */ /* 0x001fe2000c101d24 */
[----:B------:R-:W-:Y:S05]  /*fbc0*/  EXIT ;  /* 0x000000000000794d */ /* 0x000fea0003800000 */
.L_x_8080:
        /* <DEDUP_REMOVED lines=20> */
.L_x_8085:
[----:B------:R-:W-:Y:S05]  /*fd10*/  BSYNC B0 ;  /* 0x0000000000007941 */ /* 0x000fea0003800000 */
.L_x_8084:
[----:B------:R-:W-:-:S05]  /*fd20*/  LOP3.LUT R5, R0, R5, RZ, 0xfc, !PT ;  /* 0x0000000500057212 */ /* 0x000fca00078efcff */
[----:B------:R-:W-:Y:S01]  /*fd30*/  STG.E.U8 desc[UR36][R16.64], R5 ;  /* 0x0000000510007986 */ /* 0x000fe2000c101124 */
[----:B------:R-:W-:Y:S05]  /*fd40*/  EXIT ;  /* 0x000000000000794d */ /* 0x000fea0003800000 */
.L_x_8083:
        /* <DEDUP_REMOVED lines=12> */
.L_x_8087:
[----:B------:R-:W-:Y:S01]  /*fe10*/  IMAD.MOV.U32 R0, RZ, RZ, 0x7f ;  /* 0x0000007fff007424 */ /* 0x000fe200078e00ff */
[----:B------:R-:W-:-:S04]  /*fe20*/  ISETP.GT.U32.AND P0, PT, R4, 0x7f800000, PT ;  /* 0x7f8000000400780c */ /* 0x000fc80003f04070 */
[----:B------:R-:W-:-:S09]  /*fe30*/  SEL R0, R0, 0x7c, P0 ;  /* 0x0000007c00007807 */ /* 0x000fd20000000000 */
.L_x_8088:
[----:B------:R-:W-:Y:S05]  /*fe40*/  BSYNC B0 ;  /* 0x0000000000007941 */ /* 0x000fea0003800000 */
.L_x_8086:
[----:B------:R-:W-:-:S04]  /*fe50*/  LOP3.LUT R2, R2, 0x80000000, RZ, 0xc0, !PT ;  /* 0x8000000002027812 */ /* 0x000fc800078ec0ff */
[----:B------:R-:W-:-:S04]  /*fe60*/  SHF.R.U32.HI R3, RZ, 0x18, R2 ;  /* 0x00000018ff037819 */ /* 0x000fc80000011602 */
[----:B------:R-:W-:-:S05]  /*fe70*/  LOP3.LUT R3, R0, R3, RZ, 0xfc, !PT ;  /* 0x0000000300037212 */ /* 0x000fca00078efcff */
[----:B------:R-:W-:Y:S01]  /*fe80*/  STG.E.U8 desc[UR36][R16.64], R3 ;  /* 0x0000000310007986 */ /* 0x000fe2000c101124 */
[----:B------:R-:W-:Y:S05]  /*fe90*/  EXIT ;  /* 0x000000000000794d */ /* 0x000fea0003800000 */
.L_x_8082:
[----:B------:R-:W-:-:S05]  /*fea0*/  F2FP.BF16.F32.PACK_AB R2, RZ, R2 ;  /* 0x00000002ff02723e */ /* 0x000fca00000010ff */
[----:B------:R-:W-:Y:S01]  /*feb0*/  STG.E.U16 desc[UR36][R16.64], R2 ;  /* 0x0000000210007986 */ /* 0x000fe2000c101524 */
[----:B------:R-:W-:Y:S05]  /*fec0*/  EXIT ;  /* 0x000000000000794d */ /* 0x000fea0003800000 */
.L_x_8079:
        /* <DEDUP_REMOVED lines=11> */
.L_x_8091:
        /* <DEDUP_REMOVED lines=16> */
.L_x_8094:
[----:B------:R-:W-:-:S04]  /*10080*/  LOP3.LUT R2, R2, 0x80000000, RZ, 0xc0, !PT ;  /* 0x8000000002027812 */ /* 0x000fc800078ec0ff */
[----:B------:R-:W-:-:S04]  /*10090*/  SHF.R.U32.HI R3, RZ, 0x18, R2 ;  /* 0x00000018ff037819 */ /* 0x000fc80000011602 */
[----:B------:R-:W-:-:S04]  /*100a0*/  LOP3.LUT R0, R0, R3, RZ, 0xfc, !PT ;  /* 0x0000000300007212 */ /* 0x000fc800078efcff */
[----:B------:R-:W-:-:S07]  /*100b0*/  PRMT R8, R0, 0x7610, R8 ;  /* 0x0000761000087816 */ /* 0x000fce0000000008 */
.L_x_8093:
[----:B------:R-:W-:Y:S05]  /*100c0*/  BSYNC B0 ;  /* 0x0000000000007941 */ /* 0x000fea0003800000 */
.L_x_8092:
[----:B------:R-:W-:Y:S01]  /*100d0*/  STG.E.U8 desc[UR36][R16.64], R8 ;  /* 0x0000000810007986 */ /* 0x000fe2000c101124 */
[----:B------:R-:W-:Y:S05]  /*100e0*/  EXIT ;  /* 0x000000000000794d */ /* 0x000fea0003800000 */
.L_x_8090:
        /* <DEDUP_REMOVED lines=16> */
.L_x_8097:
[----:B------:R-:W-:-:S04]  /*101f0*/  LOP3.LUT R2, R2, 0x80000000, RZ, 0xc0, !PT ;  /* 0x8000000002027812 */ /* 0x000fc800078ec0ff */
[----:B------:R-:W-:-:S04]  /*10200*/  SHF.R.U32.HI R3, RZ, 0x18, R2 ;  /* 0x00000018ff037819 */ /* 0x000fc80000011602 */
[----:B------:R-:W-:-:S04]  /*10210*/  LOP3.LUT R0, R0, R3, RZ, 0xfc, !PT ;  /* 0x0000000300007212 */ /* 0x000fc800078efcff */
[----:B------:R-:W-:-:S07]  /*10220*/  PRMT R8, R0, 0x7610, R8 ;  /* 0x0000761000087816 */ /* 0x000fce0000000008 */
.L_x_8096:
[----:B------:R-:W-:Y:S05]  /*10230*/  BSYNC B0 ;  /* 0x0000000000007941 */ /* 0x000fea0003800000 */
.L_x_8095:
[----:B------:R-:W-:Y:S01]  /*10240*/  STG.E.U8 desc[UR36][R16.64], R8 ;  /* 0x0000000810007986 */ /* 0x000fe2000c101124 */
[----:B------:R-:W-:Y:S05]  /*10250*/  EXIT ;  /* 0x000000000000794d */ /* 0x000fea0003800000 */
.L_x_8089:
        /* <DEDUP_REMOVED lines=21> */
.L_x_8072:
        /* <DEDUP_REMOVED lines=16> */
.L_x_8100:
[----:B------:R-:W-:Y:S05]  /*104b0*/  EXIT ;  /* 0x000000000000794d */ /* 0x000fea0003800000 */
.L_x_8099:
[----:B------:R-:W0:Y:S02]  /*104c0*/  F2I.U64.TRUNC R2, R2 ;  /* 0x0000000200027311 */ /* 0x000e24000020d800 */
[----:B0-----:R-:W-:Y:S01]  /*104d0*/  STG.E.64 desc[UR36][R16.64], R2 ;  /* 0x0000000210007986 */ /* 0x001fe2000c101b24 */
[----:B------:R-:W-:Y:S05]  /*104e0*/  EXIT ;  /* 0x000000000000794d */ /* 0x000fea0003800000 */
.L_x_8098:
[----:B------:R-:W0:Y:S02]  /*104f0*/  F2I.FTZ.U32.TRUNC.NTZ R3, R2 ;  /* 0x0000000200037305 */ /* 0x000e24000021f000 */
[----:B0-----:R-:W-:Y:S01]  /*10500*/  STG.E desc[UR36][R16.64], R3 ;  /* 0x0000000310007986 */ /* 0x001fe2000c101924 */
[----:B------:R-:W-:Y:S05]  /*10510*/  EXIT ;  /* 0x000000000000794d */ /* 0x000fea0003800000 */
.L_x_8101:
        /* <DEDUP_REMOVED lines=14> */
.L_x_17283:


//--------------------- .text._ZN2at6native27unrolled_elementwise_kernelINS0_13BinaryFunctorIfffNS0_15binary_internal10MulFunctorIfEEEESt5arrayIPcLm3EELi4E23TrivialOffsetCalculatorILi2EjESA_ILi1EjENS0_6memory12LoadWithCastILi2EEENSD_13StoreWithCastILi1EEEEEviT_T0_T2_T3_T4_T5_ --------------------------
	.section	.text._ZN2at6native27unrolled_elementwise_kernelINS0_13BinaryFunctorIfffNS0_15binary_internal10MulFunctorIfEEEESt5arrayIPcLm3EELi4E23TrivialOffsetCalculatorILi2EjESA_ILi1EjENS0_6memory12LoadWithCastILi2EEENSD_13StoreWithCastILi1EEEEEviT_T0_T2_T3_T4_T5_,"ax",@progbits
	.align	128
        .global         _ZN2at6native27unrolled_elementwise_kernelINS0_13BinaryFunctorIfffNS0_15binary_internal10MulFunctorIfEEEESt5arrayIPcLm3EELi4E23TrivialOffsetCalculatorILi2EjESA_ILi1EjENS0_6memory12LoadWithCastILi2EEENSD_13StoreWithCastILi1EEEEEviT_T0_T2_T3_T4_T5_
        .type           _ZN2at6native27unrolled_elementwise_kernelINS0_13BinaryFunctorIfffNS0_15binary_internal10MulFunctorIfEEEESt5arrayIPcLm3EELi4E23TrivialOffsetCalculatorILi2EjESA_ILi1EjENS0_6memory12LoadWithCastILi2EEENSD_13StoreWithCastILi1EEEEEviT_T0_T2_T3_T4_T5_,@function
        .size           _ZN2at6native27unrolled_elementwise_kernelINS0_13BinaryFunctorIfffNS0_15binary_internal10MulFunctorIfEEEESt5arrayIPcLm3EELi4E23TrivialOffsetCalculatorILi2EjESA_ILi1EjENS0_6memory12LoadWithCastILi2EEENSD_13StoreWithCastILi1EEEEEviT_T0_T2_T3_T4_T5_,(.L_x_17284 - _ZN2at6native27unrolled_elementwise_kernelINS0_13BinaryFunctorIfffNS0_15binary_internal10MulFunctorIfEEEESt5arrayIPcLm3EELi4E23TrivialOffsetCalculatorILi2EjESA_ILi1EjENS0_6memory12LoadWithCastILi2EEENSD_13StoreWithCastILi1EEEEEviT_T0_T2_T3_T4_T5_)
        .other          _ZN2at6native27unrolled_elementwise_kernelINS0_13BinaryFunctorIfffNS0_15binary_internal10MulFunctorIfEEEESt5arrayIPcLm3EELi4E23TrivialOffsetCalculatorILi2EjESA_ILi1EjENS0_6memory12LoadWithCastILi2EEENSD_13StoreWithCastILi1EEEEEviT_T0_T2_T3_T4_T5_,@"STO_CUDA_ENTRY STV_DEFAULT"
_ZN2at6native27unrolled_elementwise_kernelINS0_13BinaryFunctorIfffNS0_15binary_internal10MulFunctorIfEEEESt5arrayIPcLm3EELi4E23TrivialOffsetCalculatorILi2EjESA_ILi1EjENS0_6memory12LoadWithCastILi2EEENSD_13StoreWithCastILi1EEEEEviT_T0_T2_T3_T4_T5_:
.text._ZN2at6native27unrolled_elementwise_kernelINS0_13BinaryFunctorIfffNS0_15binary_internal10MulFunctorIfEEEESt5arrayIPcLm3EELi4E23TrivialOffsetCalculatorILi2EjESA_ILi1EjENS0_6memory12LoadWithCastILi2EEENSD_13StoreWithCastILi1EEEEEviT_T0_T2_T3_T4_T5_:
[----:B------:R-:W0:Y:S01]  /*0000*/  LDC R1, c[0x0][0x28] ;  /* 0x00000a00ff017b82 */ /* 0x000e220000000800 */
[----:B------:R-:W1:Y:S07]  /*0010*/  S2R R2, SR_CTAID.X ;  /* 0x0000000000027919 */ /* 0x000e6e0000002500 */
[----:B------:R-:W1:Y:S01]  /*0020*/  LDC R17, c[0x0][0x210] ;  /* 0x00008400ff117b82 */ /* 0x000e620000000800 */
[----:B------:R-:W-:Y:S01]  /*0030*/  ULDC.64 UR36, c[0x0][0x208] ;  /* 0x0000820000247ab9 */ /* 0x000fe20000000a00 */
[----:B------:R-:W-:Y:S01]  /*0040*/  BSSY B7, `(.L_x_8102) ;  /* 0x00001d4000077945 */ /* 0x000fe20003800000 */
[----:B------:R-:W2:Y:S01]  /*0050*/  S2R R16, SR_TID.X ;  /* 0x0000000000107919 */ /* 0x000ea20000002100 */
[----:B------:R-:W-:-:S02]  /*0060*/  IMAD.MOV.U32 R22, RZ, RZ, RZ ;  /* 0x000000ffff167224 */ /* 0x000fc400078e00ff */
[----:B------:R-:W-:Y:S02]  /*0070*/  IMAD.MOV.U32 R29, RZ, RZ, RZ ;  /* 0x000000ffff1d7224 */ /* 0x000fe400078e00ff */
[----:B------:R-:W3:Y:S01]  /*0080*/  LDC.U8 R19, c[0x0][0x234] ;  /* 0x00008d00ff137b82 */ /* 0x000ee20000000000 */
[----:B------:R-:W-:-:S07]  /*0090*/  IMAD.MOV.U32 R26, RZ, RZ, RZ ;  /* 0x000000ffff1a7224 */ /* 0x000fce00078e00ff */
        /* <DEDUP_REMOVED lines=25> */
.L_x_8108:
[----:B------:R-:W2:Y:S02]  /*0230*/  LDG.E.U8 R4, desc[UR36][R4.64] ;  /* 0x0000002404047981 */ /* 0x000ea4000c1e1100 */
[----:B--2---:R-:W-:Y:S01]  /*0240*/  I2FP.F32.U32 R29, R4 ;  /* 0x00000004001d7245 */ /* 0x004fe20000201000 */
[----:B------:R-:W-:Y:S06]  /*0250*/  BRA `(.L_x_8110) ;  /* 0x0000000c00307947 */ /* 0x000fec0003800000 */
.L_x_8107:
        /* <DEDUP_REMOVED lines=9> */
.L_x_8112:
[----:B------:R-:W2:Y:S02]  /*02f0*/  LDG.E R4, desc[UR36][R4.64] ;  /* 0x0000002404047981 */ /* 0x000ea4000c1e1900 */
[----:B--2---:R-:W-:Y:S01]  /*0300*/  I2FP.F32.S32 R29, R4 ;  /* 0x00000004001d7245 */ /* 0x004fe20000201400 */
[----:B------:R-:W-:Y:S06]  /*0310*/  BRA `(.L_x_8110) ;  /* 0x0000000c00007947 */ /* 0x000fec0003800000 */
.L_x_8111:
[----:B------:R-:W2:Y:S02]  /*0320*/  LDG.E.U16 R4, desc[UR36][R4.64] ;  /* 0x0000002404047981 */ /* 0x000ea4000c1e1500 */
[----:B--2---:R2:W3:Y:S01]  /*0330*/  I2F.S16 R29, R4 ;  /* 0x00000004001d7306 */ /* 0x0044e20000101400 */
[----:B------:R-:W-:Y:S05]  /*0340*/  BRA `(.L_x_8110) ;  /* 0x0000000800f47947 */ /* 0x000fea0003800000 */
.L_x_8106:
        /* <DEDUP_REMOVED lines=8> */
.L_x_8114:
[----:B------:R-:W2:Y:S02]  /*03d0*/  LDG.E.U16 R4, desc[UR36][R4.64] ;  /* 0x0000002404047981 */ /* 0x000ea4000c1e1500 */
[----:B--2---:R-:W-:Y:S01]  /*03e0*/  HADD2.F32 R29, -RZ, R4.H0_H0 ;  /* 0x20000004ff1d7230 */ /* 0x004fe20000004100 */
[----:B------:R-:W-:Y:S06]  /*03f0*/  BRA `(.L_x_8110) ;  /* 0x0000000800c87947 */ /* 0x000fec0003800000 */
.L_x_8113:
        /* <DEDUP_REMOVED lines=8> */
.L_x_8116:
[----:B------:R-:W2:Y:S02]  /*0480*/  LDG.E.U16 R4, desc[UR36][R4.64] ;  /* 0x0000002404047981 */ /* 0x000ea4000c1e1500 */
[----:B--2---:R-:W-:Y:S01]  /*0490*/  HADD2.F32 R29, -RZ, R4.H0_H0 ;  /* 0x20000004ff1d7230 */ /* 0x004fe20000004100 */
[----:B------:R-:W-:Y:S06]  /*04a0*/  BRA `(.L_x_8110) ;  /* 0x00000008009c7947 */ /* 0x000fec0003800000 */
.L_x_8115:
[----:B------:R-:W2:Y:S01]  /*04b0*/  LDG.E.64 R4, desc[UR36][R4.64] ;  /* 0x0000002404047981 */ /* 0x000ea2000c1e1b00 */
[----:B------:R-:W-:Y:S01]  /*04c0*/  UMOV UR4, 0xf0000000 ;  /* 0xf000000000047882 */ /* 0x000fe20000000000 */
[----:B------:R-:W-:Y:S01]  /*04d0*/  UMOV UR5, 0x380fffff ;  /* 0x380fffff00057882 */ /* 0x000fe20000000000 */
[----:B--2---:R-:W0:Y:S01]  /*04e0*/  F2F.F32.F64 R29, R4 ;  /* 0x00000004001d7310 */ /* 0x004e220000301000 */
[----:B------:R-:W-:-:S14]  /*04f0*/  DSETP.GEU.AND P0, PT, |R4|, UR4, PT ;  /* 0x0000000404007e2a */ /* 0x000fdc000bf0e200 */
[----:B0-----:R-:W-:Y:S01]  /*0500*/  @!P0 FMUL R29, R29, 1.175494350822287508e-38 ;  /* 0x008000001d1d8820 */ /* 0x001fe20000400000 */
[----:B------:R-:W-:Y:S06]  /*0510*/  BRA `(.L_x_8110) ;  /* 0x0000000800807947 */ /* 0x000fec0003800000 */
.L_x_8105:
        /* <DEDUP_REMOVED lines=12> */
.L_x_8119:
[----:B------:R-:W2:Y:S01]  /*05e0*/  LDG.E.64 R4, desc[UR36][R4.64] ;  /* 0x0000002404047981 */ /* 0x000ea2000c1e1b00 */
[----:B------:R-:W-:Y:S01]  /*05f0*/  UMOV UR4, 0xf0000000 ;  /* 0xf000000000047882 */ /* 0x000fe20000000000 */
[----:B------:R-:W-:Y:S01]  /*0600*/  UMOV UR5, 0x380fffff ;  /* 0x380fffff00057882 */ /* 0x000fe20000000000 */
[----:B--2---:R-:W0:Y:S01]  /*0610*/  F2F.F32.F64 R29, R4 ;  /* 0x00000004001d7310 */ /* 0x004e220000301000 */
[----:B------:R-:W-:-:S14]  /*0620*/  DSETP.GEU.AND P0, PT, |R4|, UR4, PT ;  /* 0x0000000404007e2a */ /* 0x000fdc000bf0e200 */
[----:B0-----:R-:W-:Y:S01]  /*0630*/  @!P0 FMUL R29, R29, 1.175494350822287508e-38 ;  /* 0x008000001d1d8820 */ /* 0x001fe20000400000 */
[----:B------:R-:W-:Y:S06]  /*0640*/  BRA `(.L_x_8110) ;  /* 0x0000000800347947 */ /* 0x000fec0003800000 */
.L_x_8118:
        /* <DEDUP_REMOVED lines=26> */
.L_x_8121:
        /* <DEDUP_REMOVED lines=14> */
.L_x_8120:
[----:B------:R-:W2:Y:S02]  /*08d0*/  LDG.E.U16 R4, desc[UR36][R4.64] ;  /* 0x0000002404047981 */ /* 0x000ea4000c1e1500 */
[----:B--2---:R-:W-:Y:S01]  /*08e0*/  IMAD.U32 R29, R4, 0x10000, RZ ;  /* 0x00010000041d7824 */ /* 0x004fe200078e00ff */
[----:B------:R-:W-:Y:S06]  /*08f0*/  BRA `(.L_x_8110) ;  /* 0x0000000400887947 */ /* 0x000fec0003800000 */
.L_x_8117:
        /* <DEDUP_REMOVED lines=11> */
.L_x_8124:
        /* <DEDUP_REMOVED lines=20> */
.L_x_8126:
[----:B------:R-:W-:Y:S05]  /*0af0*/  BSYNC B0 ;  /* 0x0000000000007941 */ /* 0x000fea0003800000 */
.L_x_8125:
[----:B------:R-:W-:Y:S01]  /*0b00*/  IMAD.SHL.U32 R3, R3, 0x100000, RZ ;  /* 0x0010000003037824 */ /* 0x000fe200078e00ff */
[----:B------:R-:W-:-:S04]  /*0b10*/  LEA R0, R0, 0x3b800000, 0x17 ;  /* 0x3b80000000007811 */ /* 0x000fc800078eb8ff */
[----:B------:R-:W-:Y:S01]  /*0b20*/  LOP3.LUT R29, R0, R3, R29, 0xfe, !PT ;  /* 0x00000003001d7212 */ /* 0x000fe200078efe1d */
[----:B------:R-:W-:Y:S06]  /*0b30*/  BRA `(.L_x_8110) ;  /* 0x0000000000f87947 */ /* 0x000fec0003800000 */
.L_x_8123:
        /* <DEDUP_REMOVED lines=20> */
.L_x_8128:
[----:B------:R-:W-:Y:S05]  /*0c80*/  BSYNC B0 ;  /* 0x0000000000007941 */ /* 0x000fea0003800000 */
.L_x_8127:
[----:B------:R-:W-:Y:S01]  /*0c90*/  IMAD.SHL.U32 R3, R3, 0x200000, RZ ;  /* 0x0020000003037824 */ /* 0x000fe200078e00ff */
[----:B------:R-:W-:-:S04]  /*0ca0*/  LEA R0, R0, 0x37800000, 0x17 ;  /* 0x3780000000007811 */ /* 0x000fc800078eb8ff */
[----:B------:R-:W-:Y:S01]  /*0cb0*/  LOP3.LUT R29, R0, R3, R29, 0xfe, !PT ;  /* 0x00000003001d7212 */ /* 0x000fe200078efe1d */
[----:B------:R-:W-:Y:S06]  /*0cc0*/  BRA `(.L_x_8110) ;  /* 0x0000000000947947 */ /* 0x000fec0003800000 */
.L_x_8122:
        /* <DEDUP_REMOVED lines=14> */
.L_x_8109:
        /* <DEDUP_REMOVED lines=16> */
.L_x_8131:
[----:B------:R-:W-:Y:S01]  /*0eb0*/  IMAD.MOV.U32 R29, RZ, RZ, RZ ;  /* 0x000000ffff1d7224 */ /* 0x000fe200078e00ff */
[----:B------:R-:W-:Y:S06]  /*0ec0*/  BRA `(.L_x_8110) ;  /* 0x0000000000147947 */ /* 0x000fec0003800000 */
.L_x_8130:
[----:B------:R-:W2:Y:S02]  /*0ed0*/  LDG.E.64 R4, desc[UR36][R4.64] ;  /* 0x0000002404047981 */ /* 0x000ea4000c1e1b00 */
[----:B--2---:R0:W1:Y:S01]  /*0ee0*/  I2F.U64 R29, R4 ;  /* 0x00000004001d7312 */ /* 0x0040620000301000 */
[----:B------:R-:W-:Y:S05]  /*0ef0*/  BRA `(.L_x_8110) ;  /* 0x0000000000087947 */ /* 0x000fea0003800000 */
.L_x_8129:
[----:B------:R-:W2:Y:S02]  /*0f00*/  LDG.E R4, desc[UR36][R4.64] ;  /* 0x0000002404047981 */ /* 0x000ea4000c1e1900 */
[----:B--2---:R-:W-:-:S07]  /*0f10*/  I2FP.F32.U32 R29, R4 ;  /* 0x00000004001d7245 */ /* 0x004fce0000201000 */
.L_x_8110:
[----:B------:R-:W-:Y:S05]  /*0f20*/  BSYNC B6 ;  /* 0x0000000000067941 */ /* 0x000fea0003800000 */
.L_x_8104:
        /* <DEDUP_REMOVED lines=20> */
.L_x_8136:
[----:B------:R-:W2:Y:S02]  /*1070*/  LDG.E.U8 R4, desc[UR36][R4.64] ;  /* 0x0000002404047981 */ /* 0x000ea4000c1e1100 */
[----:B--2---:R-:W-:Y:S01]  /*1080*/  I2FP.F32.U32 R26, R4 ;  /* 0x00000004001a7245 */ /* 0x004fe20000201000 */
[----:B------:R-:W-:Y:S06]  /*1090*/  BRA `(.L_x_8138) ;  /* 0x0000000c002c7947 */ /* 0x000fec0003800000 */
.L_x_8135:
        /* <DEDUP_REMOVED lines=9> */
.L_x_8140:
[----:B------:R-:W2:Y:S02]  /*1130*/  LDG.E R4, desc[UR36][R4.64] ;  /* 0x0000002404047981 */ /* 0x000ea4000c1e1900 */
[----:B--2---:R-:W-:Y:S01]  /*1140*/  I2FP.F32.S32 R26, R4 ;  /* 0x00000004001a7245 */ /* 0x004fe20000201400 */
[----:B------:R-:W-:Y:S06]  /*1150*/  BRA `(.L_x_8138) ;  /* 0x0000000800fc7947 */ /* 0x000fec0003800000 */
.L_x_8139:
[----:B------:R-:W2:Y:S02]  /*1160*/  LDG.E.U16 R4, desc[UR36][R4.64] ;  /* 0x0000002404047981 */ /* 0x000ea4000c1e1500 */
[----:B--2---:R0:W2:Y:S01]  /*1170*/  I2F.S16 R26, R4 ;  /* 0x00000004001a7306 */ /* 0x0040a20000101400 */
[----:B------:R-:W-:Y:S05]  /*1180*/  BRA `(.L_x_8138) ;  /* 0x0000000800f07947 */ /* 0x000fea0003800000 */
.L_x_8134:
        /* <DEDUP_REMOVED lines=8> */
.L_x_8142:
[----:B------:R-:W2:Y:S02]  /*1210*/  LDG.E.U16 R4, desc[UR36][R4.64] ;  /* 0x0000002404047981 */ /* 0x000ea4000c1e1500 */
[----:B--2---:R-:W-:Y:S01]  /*1220*/  HADD2.F32 R26, -RZ, R4.H0_H0 ;  /* 0x20000004ff1a7230 */ /* 0x004fe20000004100 */
[----:B------:R-:W-:Y:S06]  /*1230*/  BRA `(.L_x_8138) ;  /* 0x0000000800c47947 */ /* 0x000fec0003800000 */
.L_x_8141:
        /* <DEDUP_REMOVED lines=8> */
.L_x_8144:
[----:B------:R-:W2:Y:S02]  /*12c0*/  LDG.E.U16 R4, desc[UR36][R4.64] ;  /* 0x0000002404047981 */ /* 0x000ea4000c1e1500 */
[----:B--2---:R-:W-:Y:S01]  /*12d0*/  HADD2.F32 R26, -RZ, R4.H0_H0 ;  /* 0x20000004ff1a7230 */ /* 0x004fe20000004100 */
[----:B------:R-:W-:Y:S06]  /*12e0*/  BRA `(.L_x_8138) ;  /* 0x0000000800987947 */ /* 0x000fec0003800000 */
.L_x_8143:
[----:B------:R-:W2:Y:S01]  /*12f0*/  LDG.E.64 R4, desc[UR36][R4.64] ;  /* 0x0000002404047981 */ /* 0x000ea2000c1e1b00 */
[----:B------:R-:W-:Y:S01]  /*1300*/  UMOV UR4, 0xf0000000 ;  /* 0xf000000000047882 */ /* 0x000fe20000000000 */
[----:B------:R-:W-:Y:S01]  /*1310*/  UMOV UR5, 0x380fffff ;  /* 0x380fffff00057882 */ /* 0x000fe20000000000 */
[----:B--2---:R-:W0:Y:S01]  /*1320*/  F2F.F32.F64 R26, R4 ;  /* 0x00000004001a7310 */ /* 0x004e220000301000 */
[----:B------:R-:W-:-:S14]  /*1330*/  DSETP.GEU.AND P0, PT, |R4|, UR4, PT ;  /* 0x0000000404007e2a */ /* 0x000fdc000bf0e200 */
[----:B0-----:R-:W-:Y:S01]  /*1340*/  @!P0 FMUL R26, R26, 1.175494350822287508e-38 ;  /* 0x008000001a1a8820 */ /* 0x001fe20000400000 */
[----:B------:R-:W-:Y:S06]  /*1350*/  BRA `(.L_x_8138) ;  /* 0x00000008007c7947 */ /* 0x000fec0003800000 */
.L_x_8133:
        /* <DEDUP_REMOVED lines=12> */
.L_x_8147:
[----:B------:R-:W2:Y:S01]  /*1420*/  LDG.E.64 R4, desc[UR36][R4.64] ;  /* 0x0000002404047981 */ /* 0x000ea2000c1e1b00 */
[----:B------:R-:W-:Y:S01]  /*1430*/  UMOV UR4, 0xf0000000 ;  /* 0xf000000000047882 */ /* 0x000fe20000000000 */
[----:B------:R-:W-:Y:S01]  /*1440*/  UMOV UR5, 0x380fffff ;  /* 0x380fffff00057882 */ /* 0x000fe20000000000 */
[----:B--2---:R-:W0:Y:S01]  /*1450*/  F2F.F32.F64 R26, R4 ;  /* 0x00000004001a7310 */ /* 0x004e220000301000 */
[----:B------:R-:W-:-:S14]  /*1460*/  DSETP.GEU.AND P0, PT, |R4|, UR4, PT ;  /* 0x0000000404007e2a */ /* 0x000fdc000bf0e200 */
[----:B0-----:R-:W-:Y:S01]  /*1470*/  @!P0 FMUL R26, R26, 1.175494350822287508e-38 ;  /* 0x008000001a1a8820 */ /* 0x001fe20000400000 */
[----:B------:R-:W-:Y:S06]  /*1480*/  BRA `(.L_x_8138) ;  /* 0x0000000800307947 */ /* 0x000fec0003800000 */
.L_x_8146:
        /* <DEDUP_REMOVED lines=26> */
.L_x_8149:
        /* <DEDUP_REMOVED lines=13> */
.L_x_8148:
[----:B------:R-:W2:Y:S02]  /*1700*/  LDG.E.U16 R4, desc[UR36][R4.64] ;  /* 0x0000002404047981 */ /* 0x000ea4000c1e1500 */
[----:B--2---:R-:W-:Y:S01]  /*1710*/  IMAD.U32 R26, R4, 0x10000, RZ ;  /* 0x00010000041a7824 */ /* 0x004fe200078e00ff */
[----:B------:R-:W-:Y:S06]  /*1720*/  BRA `(.L_x_8138) ;  /* 0x0000000400887947 */ /* 0x000fec0003800000 */
.L_x_8145:
        /* <DEDUP_REMOVED lines=11> */
.L_x_8152:
        /* <DEDUP_REMOVED lines=20> */
.L_x_8154:
[----:B------:R-:W-:Y:S05]  /*1920*/  BSYNC B0 ;  /* 0x0000000000007941 */ /* 0x000fea0003800000 */
.L_x_8153:
[----:B------:R-:W-:Y:S01]  /*1930*/  IMAD.SHL.U32 R3, R3, 0x100000, RZ ;  /* 0x0010000003037824 */ /* 0x000fe200078e00ff */
[----:B------:R-:W-:-:S04]  /*1940*/  LEA R5, R0, 0x3b800000, 0x17 ;  /* 0x3b80000000057811 */ /* 0x000fc800078eb8ff */
[----:B------:R-:W-:Y:S01]  /*1950*/  LOP3.LUT R26, R5, R3, R26, 0xfe, !PT ;  /* 0x00000003051a7212 */ /* 0x000fe200078efe1a */
[----:B------:R-:W-:Y:S06]  /*1960*/  BRA `(.L_x_8138) ;  /* 0x0000000000f87947 */ /* 0x000fec0003800000 */
.L_x_8151:
        /* <DEDUP_REMOVED lines=20> */
.L_x_8156:
[----:B------:R-:W-:Y:S05]  /*1ab0*/  BSYNC B0 ;  /* 0x0000000000007941 */ /* 0x000fea0003800000 */
.L_x_8155:
[----:B------:R-:W-:Y:S01]  /*1ac0*/  IMAD.SHL.U32 R3, R3, 0x200000, RZ ;  /* 0x0020000003037824 */ /* 0x000fe200078e00ff */
[----:B------:R-:W-:-:S04]  /*1ad0*/  LEA R5, R0, 0x37800000, 0x17 ;  /* 0x3780000000057811 */ /* 0x000fc800078eb8ff */
[----:B------:R-:W-:Y:S01]  /*1ae0*/  LOP3.LUT R26, R5, R3, R26, 0xfe, !PT ;  /* 0x00000003051a7212 */ /* 0x000fe200078efe1a */
[----:B------:R-:W-:Y:S06]  /*1af0*/  BRA `(.L_x_8138) ;  /* 0x0000000000947947 */ /* 0x000fec0003800000 */
.L_x_8150:
        /* <DEDUP_REMOVED lines=14> */
.L_x_8137:
        /* <DEDUP_REMOVED lines=16> */
.L_x_8159:
[----:B------:R-:W-:Y:S01]  /*1ce0*/  IMAD.MOV.U32 R26, RZ, RZ, RZ ;  /* 0x000000ffff1a7224 */ /* 0x000fe200078e00ff */
[----:B------:R-:W-:Y:S06]  /*1cf0*/  BRA `(.L_x_8138) ;  /* 0x0000000000147947 */ /* 0x000fec0003800000 */
.L_x_8158:
[----:B------:R-:W2:Y:S02]  /*1d00*/  LDG.E.64 R26, desc[UR36][R4.64] ;  /* 0x00000024041a7981 */ /* 0x000ea4000c1e1b00 */
[----:B--2---:R0:W2:Y:S01]  /*1d10*/  I2F.U64 R26, R26 ;  /* 0x0000001a001a7312 */ /* 0x0040a20000301000 */
[----:B------:R-:W-:Y:S05]  /*1d20*/  BRA `(.L_x_8138) ;  /* 0x0000000000087947 */ /* 0x000fea0003800000 */
.L_x_8157:
[----:B------:R-:W2:Y:S02]  /*1d30*/  LDG.E R4, desc[UR36][R4.64] ;  /* 0x0000002404047981 */ /* 0x000ea4000c1e1900 */
[----:B--2---:R-:W-:-:S07]  /*1d40*/  I2FP.F32.U32 R26, R4 ;  /* 0x00000004001a7245 */ /* 0x004fce0000201000 */
.L_x_8138:
[----:B------:R-:W-:Y:S05]  /*1d50*/  BSYNC B6 ;  /* 0x0000000000067941 */ /* 0x000fea0003800000 */
.L_x_8132:
[----:B------:R-:W0:Y:S02]  /*1d60*/  S2R R16, SR_TID.X ;  /* 0x0000000000107919 */ /* 0x000e240000002100 */
[----:B0-----:R-:W-:-:S07]  /*1d70*/  VIADD R16, R16, 0x80 ;  /* 0x0000008010107836 */ /* 0x001fce0000000000 */
.L_x_8103:
[----:B------:R-:W-:Y:S05]  /*1d80*/  BSYNC B7 ;  /* 0x0000000000077941 */ /* 0x000fea0003800000 */
.L_x_8102:
[----:B------:R-:W-:Y:S01]  /*1d90*/  ISETP.GE.AND P0, PT, R16, R17, PT ;  /* 0x000000111000720c */ /* 0x000fe20003f06270 */
[----:B------:R-:W-:Y:S01]  /*1da0*/  BSSY B7, `(.L_x_8160) ;  /* 0x00001cb000077945 */ /* 0x000fe20003800000 */
[----:B------:R-:W-:-:S11]  /*1db0*/  IMAD.MOV.U32 R27, RZ, RZ, RZ ;  /* 0x000000ffff1b7224 */ /* 0x000fd600078e00ff */
[----:B------:R-:W-:Y:S05]  /*1dc0*/  @P0 BRA `(.L_x_8161) ;  /* 0x0000001c00200947 */ /* 0x000fea0003800000 */
[----:B----4-:R-:W0:Y:S01]  /*1dd0*/  LDC.64 R4, c[0x0][0x220] ;  /* 0x00008800ff047b82 */ /* 0x010e220000000a00 */
        /* <DEDUP_REMOVED lines=17> */
[----:B------:R-:W4:Y:S02]  /*1ef0*/  LDG.E.S8 R4, desc[UR36][R4.64] ;  /* 0x0000002404047981 */ /* 0x000f24000c1e1300 */
[----:B----4-:R0:W4:Y:S01]  /*1f00*/  I2F.S16 R22, R4 ;  /* 0x0000000400167306 */ /* 0x0101220000101400 */
[----:B------:R-:W-:Y:S05]  /*1f10*/  BRA `(.L_x_8168) ;  /* 0x0000000c00387947 */ /* 0x000fea0003800000 */
.L_x_8166:
[----:B------:R-:W4:Y:S02]  /*1f20*/  LDG.E.U8 R4, desc[UR36][R4.64] ;  /* 0x0000002404047981 */ /* 0x000f24000c1e1100 */
[----:B----4-:R-:W-:Y:S01]  /*1f30*/  I2FP.F32.U32 R22, R4 ;  /* 0x0000000400167245 */ /* 0x010fe20000201000 */
[----:B------:R-:W-:Y:S06]  /*1f40*/  BRA `(.L_x_8168) ;  /* 0x0000000c002c7947 */ /* 0x000fec0003800000 */
.L_x_8165:
[----:B------:R-:W-:-:S13]  /*1f50*/  ISETP.NE.AND P0, PT, R0, 0x2, PT ;  /* 0x000000020000780c */ /* 0x000fda0003f05270 */
[----:B------:R-:W-:Y:S05]  /*1f60*/  @!P0 BRA `(.L_x_8169) ;  /* 0x0000000000288947 */ /* 0x000fea0003800000 */
[----:B------:R-:W-:-:S13]  /*1f70*/  ISETP.NE.AND P0, PT, R0, 0x3, PT ;  /* 0x000000030000780c */ /* 0x000fda0003f05270 */
[----:B------:R-:W-:Y:S05]  /*1f80*/  @!P0 BRA `(.L_x_8170) ;  /* 0x0000000000148947 */ /* 0x000fea0003800000 */
[----:B------:R-:W-:-:S13]  /*1f90*/  ISETP.NE.AND P0, PT, R0, 0x4, PT ;  /* 0x000000040000780c */ /* 0x000fda0003f05270 */
[----:B------:R-:W-:Y:S05]  /*1fa0*/  @P0 BRA `(.L_x_8167) ;  /* 0x0000000800b80947 */ /* 0x000fea0003800000 */
[----:B------:R-:W4:Y:S02]  /*1fb0*/  LDG.E.64 R4, desc[UR36][R4.64] ;  /* 0x0000002404047981 */ /* 0x000f24000c1e1b00 */
[----:B----4-:R0:W4:Y:S01]  /*1fc0*/  I2F.S64 R22, R4 ;  /* 0x0000000400167312 */ /* 0x0101220000301400 */
[----:B------:R-:W-:Y:S05]  /*1fd0*/  BRA `(.L_x_8168) ;  /* 0x0000000c00087947 */ /* 0x000fea0003800000 */
.L_x_8170:
[----:B------:R-:W4:Y:S02]  /*1fe0*/  LDG.E R4, desc[UR36][R4.64] ;  /* 0x0000002404047981 */ /* 0x000f24000c1e1900 */
[----:B----4-:R-:W-:Y:S01]  /*1ff0*/  I2FP.F32.S32 R22, R4 ;  /* 0x0000000400167245 */ /* 0x010fe20000201400 */
[----:B------:R-:W-:Y:S06]  /*2000*/  BRA `(.L_x_8168) ;  /* 0x0000000800fc7947 */ /* 0x000fec0003800000 */
.L_x_8169:
[----:B------:R-:W4:Y:S02]  /*2010*/  LDG.E.U16 R4, desc[UR36][R4.64] ;  /* 0x0000002404047981 */ /* 0x000f24000c1e1500 */
[----:B----4-:R0:W4:Y:S01]  /*2020*/  I2F.S16 R22, R4 ;  /* 0x0000000400167306 */ /* 0x0101220000101400 */
[----:B------:R-:W-:Y:S05]  /*2030*/  BRA `(.L_x_8168) ;  /* 0x0000000800f07947 */ /* 0x000fea0003800000 */
.L_x_8164:
        /* <DEDUP_REMOVED lines=8> */
.L_x_8172:
[----:B------:R-:W4:Y:S02]  /*20c0*/  LDG.E.U16 R4, desc[UR36][R4.64] ;  /* 0x0000002404047981 */ /* 0x000f24000c1e1500 */
[----:B----4-:R-:W-:Y:S01]  /*20d0*/  HADD2.F32 R22, -RZ, R4.H0_H0 ;  /* 0x20000004ff167230 */ /* 0x010fe20000004100 */
[----:B------:R-:W-:Y:S06]  /*20e0*/  BRA `(.L_x_8168) ;  /* 0x0000000800c47947 */ /* 0x000fec0003800000 */
.L_x_8171:
        /* <DEDUP_REMOVED lines=8> */
.L_x_8174:
[----:B------:R-:W4:Y:S02]  /*2170*/  LDG.E.U16 R4, desc[UR36][R4.64] ;  /* 0x0000002404047981 */ /* 0x000f24000c1e1500 */
[----:B----4-:R-:W-:Y:S01]  /*2180*/  HADD2.F32 R22, -RZ, R4.H0_H0 ;  /* 0x20000004ff167230 */ /* 0x010fe20000004100 */
[----:B------:R-:W-:Y:S06]  /*2190*/  BRA `(.L_x_8168) ;  /* 0x0000000800987947 */ /* 0x000fec0003800000 */
.L_x_8173:
[----:B------:R-:W4:Y:S01]  /*21a0*/  LDG.E.64 R4, desc[UR36][R4.64] ;  /* 0x0000002404047981 */ /* 0x000f22000c1e1b00 */
[----:B------:R-:W-:Y:S01]  /*21b0*/  UMOV UR4, 0xf0000000 ;  /* 0xf000000000047882 */ /* 0x000fe20000000000 */
[----:B------:R-:W-:Y:S01]  /*21c0*/  UMOV UR5, 0x380fffff ;  /* 0x380fffff00057882 */ /* 0x000fe20000000000 */
[----:B----4-:R-:W0:Y:S01]  /*21d0*/  F2F.F32.F64 R22, R4 ;  /* 0x0000000400167310 */ /* 0x010e220000301000 */
[----:B------:R-:W-:-:S14]  /*21e0*/  DSETP.GEU.AND P0, PT, |R4|, UR4, PT ;  /* 0x0000000404007e2a */ /* 0x000fdc000bf0e200 */
[----:B0-----:R-:W-:Y:S01]  /*21f0*/  @!P0 FMUL R22, R22, 1.175494350822287508e-38 ;  /* 0x0080000016168820 */ /* 0x001fe20000400000 */
[----:B------:R-:W-:Y:S06]  /*2200*/  BRA `(.L_x_8168) ;  /* 0x00000008007c7947 */ /* 0x000fec0003800000 */
.L_x_8163:
        /* <DEDUP_REMOVED lines=8> */
[----:B------:R-:W4:Y:S02]  /*2290*/  LDG.E.U8 R4, desc[UR36][R4.64] ;  /* 0x0000002404047981 */ /* 0x000f24000c1e1100 */
[----:B----4-:R-:W-:-:S04]  /*22a0*/  ISETP.NE.AND P0, PT, R4, RZ, PT ;  /* 0x000000ff0400720c */ /* 0x010fc80003f05270 */
[----:B------:R-:W-:Y:S01]  /*22b0*/  FSEL R22, RZ, 1, !P0 ;  /* 0x3f800000ff167808 */ /* 0x000fe20004000000 */
[----:B------:R-:W-:Y:S08]  /*22c0*/  BRA `(.L_x_8168) ;  /* 0x00000008004c7947 */ /* 0x000ff00003800000 */
.L_x_8177:
[----:B------:R-:W4:Y:S01]  /*22d0*/  LDG.E.64 R4, desc[UR36][R4.64] ;  /* 0x0000002404047981 */ /* 0x000f22000c1e1b00 */
[----:B------:R-:W-:Y:S01]  /*22e0*/  UMOV UR4, 0xf0000000 ;  /* 0xf000000000047882 */ /* 0x000fe20000000000 */
[----:B------:R-:W-:Y:S01]  /*22f0*/  UMOV UR5, 0x380fffff ;  /* 0x380fffff00057882 */ /* 0x000fe20000000000 */
[----:B----4-:R-:W0:Y:S01]  /*2300*/  F2F.F32.F64 R22, R4 ;  /* 0x0000000400167310 */ /* 0x010e220000301000 */
[----:B------:R-:W-:-:S14]  /*2310*/  DSETP.GEU.AND P0, PT, |R4|, UR4, PT ;  /* 0x0000000404007e2a */ /* 0x000fdc000bf0e200 */
[----:B0-----:R-:W-:Y:S01]  /*2320*/  @!P0 FMUL R22, R22, 1.175494350822287508e-38 ;  /* 0x0080000016168820 */ /* 0x001fe20000400000 */
[----:B------:R-:W-:Y:S06]  /*2330*/  BRA `(.L_x_8168) ;  /* 0x0000000800307947 */ /* 0x000fec0003800000 */
.L_x_8176:
        /* <DEDUP_REMOVED lines=26> */
.L_x_8179:
[----:B------:R-:W4:Y:S02]  /*24e0*/  LDG.E.U8 R4, desc[UR36][R4.64] ;  /* 0x0000002404047981 */ /* 0x000f24000c1e1100 */
        /* <DEDUP_REMOVED lines=12> */
.L_x_8178:
[----:B------:R-:W4:Y:S02]  /*25b0*/  LDG.E.U16 R4, desc[UR36][R4.64] ;  /* 0x0000002404047981 */ /* 0x000f24000c1e1500 */
[----:B----4-:R-:W-:Y:S01]  /*25c0*/  IMAD.U32 R22, R4, 0x10000, RZ ;  /* 0x0001000004167824 */ /* 0x010fe200078e00ff */
[----:B------:R-:W-:Y:S06]  /*25d0*/  BRA `(.L_x_8168) ;  /* 0x0000000400887947 */ /* 0x000fec0003800000 */
.L_x_8175:
        /* <DEDUP_REMOVED lines=8> */
[----:B------:R-:W4:Y:S02]  /*2660*/  LDG.E.U16 R4, desc[UR36][R4.64] ;  /* 0x0000002404047981 */ /* 0x000f24000c1e1500 */
[----:B----4-:R-:W-:Y:S01]  /*2670*/  I2FP.F32.U32 R22, R4 ;  /* 0x0000000400167245 */ /* 0x010fe20000201000 */
[----:B------:R-:W-:Y:S06]  /*2680*/  BRA `(.L_x_8168) ;  /* 0x00000004005c7947 */ /* 0x000fec0003800000 */
.L_x_8182:
[----:B------:R-:W4:Y:S01]  /*2690*/  LDG.E.U8 R3, desc[UR36][R4.64] ;  /* 0x0000002404037981 */ /* 0x000f22000c1e1100 */
        /* <DEDUP_REMOVED lines=19> */
.L_x_8184:
[----:B------:R-:W-:Y:S05]  /*27d0*/  BSYNC B0 ;  /* 0x0000000000007941 */ /* 0x000fea0003800000 */
.L_x_8183:
[----:B------:R-:W-:Y:S01]  /*27e0*/  IMAD.SHL.U32 R3, R3, 0x100000, RZ ;  /* 0x0010000003037824 */ /* 0x000fe200078e00ff */
[----:B------:R-:W-:-:S04]  /*27f0*/  LEA R5, R0, 0x3b800000, 0x17 ;  /* 0x3b80000000057811 */ /* 0x000fc800078eb8ff */
[----:B------:R-:W-:Y:S01]  /*2800*/  LOP3.LUT R22, R5, R3, R22, 0xfe, !PT ;  /* 0x0000000305167212 */ /* 0x000fe200078efe16 */
[----:B------:R-:W-:Y:S06]  /*2810*/  BRA `(.L_x_8168) ;  /* 0x0000000000f87947 */ /* 0x000fec0003800000 */
.L_x_8181:
        /* <DEDUP_REMOVED lines=20> */
.L_x_8186:
[----:B------:R-:W-:Y:S05]  /*2960*/  BSYNC B0 ;  /* 0x0000000000007941 */ /* 0x000fea0003800000 */
.L_x_8185:
[----:B------:R-:W-:Y:S01]  /*2970*/  IMAD.SHL.U32 R3, R3, 0x200000, RZ ;  /* 0x0020000003037824 */ /* 0x000fe200078e00ff */
[----:B------:R-:W-:-:S04]  /*2980*/  LEA R5, R0, 0x37800000, 0x17 ;  /* 0x3780000000057811 */ /* 0x000fc800078eb8ff */
[----:B------:R-:W-:Y:S01]  /*2990*/  LOP3.LUT R22, R5, R3, R22, 0xfe, !PT ;  /* 0x0000000305167212 */ /* 0x000fe200078efe16 */
[----:B------:R-:W-:Y:S06]  /*29a0*/  BRA `(.L_x_8168) ;  /* 0x0000000000947947 */ /* 0x000fec0003800000 */
.L_x_8180:
[----:B------:R-:W-:-:S13]  /*29b0*/  ISETP.NE.AND P0, PT, R0, 0x1c, PT ;  /* 0x0000001c0000780c */ /* 0x000fda0003f05270 */
[----:B------:R-:W-:Y:S05]  /*29c0*/  @!P0 BRA `(.L_x_8187) ;  /* 0x0000000000848947 */ /* 0x000fea0003800000 */
[----:B------:R-:W-:-:S13]  /*29d0*/  ISETP.NE.AND P0, PT, R0, 0x1d, PT ;  /* 0x0000001d0000780c */ /* 0x000fda0003f05270 */
[----:B------:R-:W-:Y:S05]  /*29e0*/  @!P0 BRA `(.L_x_8188) ;  /* 0x0000000000708947 */ /* 0x000fea0003800000 */
[----:B------:R-:W-:-:S13]  /*29f0*/  ISETP.NE.AND P0, PT, R0, 0x2c, PT ;  /* 0x0000002c0000780c */ /* 0x000fda0003f05270 */
[----:B------:R-:W-:Y:S05]  /*2a00*/  @P0 BRA `(.L_x_8167) ;  /* 0x0000000000200947 */ /* 0x000fea0003800000 */
[----:B------:R-:W4:Y:S01]  /*2a10*/  LDG.E.U8 R4, desc[UR36][R4.64] ;  /* 0x0000002404047981 */ /* 0x000f22000c1e1100 */
[----:B------:R-:W-:Y:S01]  /*2a20*/  IMAD.MOV.U32 R22, RZ, RZ, 0x400000 ;  /* 0x00400000ff167424 */ /* 0x000fe200078e00ff */
[----:B----4-:R-:W-:-:S13]  /*2a30*/  ISETP.NE.AND P0, PT, R4, RZ, PT ;  /* 0x000000ff0400720c */ /* 0x010fda0003f05270 */
[----:B------:R-:W-:Y:S05]  /*2a40*/  @!P0 BRA `(.L_x_8168) ;  /* 0x00000000006c8947 */ /* 0x000fea0003800000 */
[----:B------:R-:W-:-:S13]  /*2a50*/  ISETP.NE.AND P0, PT, R4, 0xff, PT ;  /* 0x000000ff0400780c */ /* 0x000fda0003f05270 */
[----:B------:R-:W-:Y:S02]  /*2a60*/  @!P0 IMAD.MOV.U32 R22, RZ, RZ, 0x7f800001 ;  /* 0x7f800001ff168424 */ /* 0x000fe400078e00ff */
[----:B------:R-:W-:Y:S01]  /*2a70*/  @P0 IMAD.SHL.U32 R22, R4, 0x800000, RZ ;  /* 0x0080000004160824 */ /* 0x000fe200078e00ff */
[----:B------:R-:W-:Y:S06]  /*2a80*/  BRA `(.L_x_8168) ;  /* 0x00000000005c7947 */ /* 0x000fec0003800000 */
.L_x_8167:
        /* <DEDUP_REMOVED lines=16> */
.L_x_8189:
[----:B------:R-:W-:Y:S01]  /*2b90*/  IMAD.MOV.U32 R22, RZ, RZ, RZ ;  /* 0x000000ffff167224 */ /* 0x000fe200078e00ff */
[----:B------:R-:W-:Y:S06]  /*2ba0*/  BRA `(.L_x_8168) ;  /* 0x0000000000147947 */ /* 0x000fec0003800000 */
.L_x_8188:
[----:B------:R-:W4:Y:S02]  /*2bb0*/  LDG.E.64 R4, desc[UR36][R4.64] ;  /* 0x0000002404047981 */ /* 0x000f24000c1e1b00 */
[----:B----4-:R0:W4:Y:S01]  /*2bc0*/  I2F.U64 R22, R4 ;  /* 0x0000000400167312 */ /* 0x0101220000301000 */
[----:B------:R-:W-:Y:S05]  /*2bd0*/  BRA `(.L_x_8168) ;  /* 0x0000000000087947 */ /* 0x000fea0003800000 */
.L_x_8187:
[----:B------:R-:W4:Y:S02]  /*2be0*/  LDG.E R4, desc[UR36][R4.64] ;  /* 0x0000002404047981 */ /* 0x000f24000c1e1900 */
[----:B----4-:R-:W-:-:S07]  /*2bf0*/  I2FP.F32.U32 R22, R4 ;  /* 0x0000000400167245 */ /* 0x010fce0000201000 */
.L_x_8168:
[----:B------:R-:W-:Y:S05]  /*2c00*/  BSYNC B6 ;  /* 0x0000000000067941 */ /* 0x000fea0003800000 */
.L_x_8162:
        /* <DEDUP_REMOVED lines=20> */
.L_x_8194:
[----:B------:R-:W2:Y:S02]  /*2d50*/  LDG.E.U8 R4, desc[UR36][R4.64] ;  /* 0x0000002404047981 */ /* 0x000ea4000c1e1100 */
[----:B--2---:R-:W-:Y:S01]  /*2d60*/  I2FP.F32.U32 R27, R4 ;  /* 0x00000004001b7245 */ /* 0x004fe20000201000 */
[----:B------:R-:W-:Y:S06]  /*2d70*/  BRA `(.L_x_8196) ;  /* 0x0000000c002c7947 */ /* 0x000fec0003800000 */
.L_x_8193:
        /* <DEDUP_REMOVED lines=9> */
.L_x_8198:
[----:B------:R-:W2:Y:S02]  /*2e10*/  LDG.E R4, desc[UR36][R4.64] ;  /* 0x0000002404047981 */ /* 0x000ea4000c1e1900 */
[----:B--2---:R-:W-:Y:S01]  /*2e20*/  I2FP.F32.S32 R27, R4 ;  /* 0x00000004001b7245 */ /* 0x004fe20000201400 */
[----:B------:R-:W-:Y:S06]  /*2e30*/  BRA `(.L_x_8196) ;  /* 0x0000000800fc7947 */ /* 0x000fec0003800000 */
.L_x_8197:
[----:B------:R-:W2:Y:S02]  /*2e40*/  LDG.E.U16 R4, desc[UR36][R4.64] ;  /* 0x0000002404047981 */ /* 0x000ea4000c1e1500 */
[----:B--2---:R0:W2:Y:S01]  /*2e50*/  I2F.S16 R27, R4 ;  /* 0x00000004001b7306 */ /* 0x0040a20000101400 */
[----:B------:R-:W-:Y:S05]  /*2e60*/  BRA `(.L_x_8196) ;  /* 0x0000000800f07947 */ /* 0x000fea0003800000 */
.L_x_8192:
        /* <DEDUP_REMOVED lines=8> */
.L_x_8200:
[----:B------:R-:W2:Y:S02]  /*2ef0*/  LDG.E.U16 R4, desc[UR36][R4.64] ;  /* 0x0000002404047981 */ /* 0x000ea4000c1e1500 */
[----:B--2---:R-:W-:Y:S01]  /*2f00*/  HADD2.F32 R27, -RZ, R4.H0_H0 ;  /* 0x20000004ff1b7230 */ /* 0x004fe20000004100 */
[----:B------:R-:W-:Y:S06]  /*2f10*/  BRA `(.L_x_8196) ;  /* 0x0000000800c47947 */ /* 0x000fec0003800000 */
.L_x_8199:
        /* <DEDUP_REMOVED lines=8> */
.L_x_8202:
[----:B------:R-:W2:Y:S02]  /*2fa0*/  LDG.E.U16 R4, desc[UR36][R4.64] ;  /* 0x0000002404047981 */ /* 0x000ea4000c1e1500 */
[----:B--2---:R-:W-:Y:S01]  /*2fb0*/  HADD2.F32 R27, -RZ, R4.H0_H0 ;  /* 0x20000004ff1b7230 */ /* 0x004fe20000004100 */
[----:B------:R-:W-:Y:S06]  /*2fc0*/  BRA `(.L_x_8196) ;  /* 0x0000000800987947 */ /* 0x000fec0003800000 */
.L_x_8201:
[----:B------:R-:W2:Y:S01]  /*2fd0*/  LDG.E.64 R4, desc[UR36][R4.64] ;  /* 0x0000002404047981 */ /* 0x000ea2000c1e1b00 */
[----:B------:R-:W-:Y:S01]  /*2fe0*/  UMOV UR4, 0xf0000000 ;  /* 0xf000000000047882 */ /* 0x000fe20000000000 */
[----:B------:R-:W-:Y:S01]  /*2ff0*/  UMOV UR5, 0x380fffff ;  /* 0x380fffff00057882 */ /* 0x000fe20000000000 */
[----:B--2---:R-:W0:Y:S01]  /*3000*/  F2F.F32.F64 R27, R4 ;  /* 0x00000004001b7310 */ /* 0x004e220000301000 */
[----:B------:R-:W-:-:S14]  /*3010*/  DSETP.GEU.AND P0, PT, |R4|, UR4, PT ;  /* 0x0000000404007e2a */ /* 0x000fdc000bf0e200 */
[----:B0-----:R-:W-:Y:S01]  /*3020*/  @!P0 FMUL R27, R27, 1.175494350822287508e-38 ;  /* 0x008000001b1b8820 */ /* 0x001fe20000400000 */
[----:B------:R-:W-:Y:S06]  /*3030*/  BRA `(.L_x_8196) ;  /* 0x00000008007c7947 */ /* 0x000fec0003800000 */
.L_x_8191:
        /* <DEDUP_REMOVED lines=12> */
.L_x_8205:
[----:B------:R-:W2:Y:S01]  /*3100*/  LDG.E.64 R4, desc[UR36][R4.64] ;  /* 0x0000002404047981 */ /* 0x000ea2000c1e1b00 */
[----:B------:R-:W-:Y:S01]  /*3110*/  UMOV UR4, 0xf0000000 ;  /* 0xf000000000047882 */ /* 0x000fe20000000000 */
[----:B------:R-:W-:Y:S01]  /*3120*/  UMOV UR5, 0x380fffff ;  /* 0x380fffff00057882 */ /* 0x000fe20000000000 */
[----:B--2---:R-:W0:Y:S01]  /*3130*/  F2F.F32.F64 R27, R4 ;  /* 0x00000004001b7310 */ /* 0x004e220000301000 */
[----:B------:R-:W-:-:S14]  /*3140*/  DSETP.GEU.AND P0, PT, |R4|, UR4, PT ;  /* 0x0000000404007e2a */ /* 0x000fdc000bf0e200 */
[----:B0-----:R-:W-:Y:S01]  /*3150*/  @!P0 FMUL R27, R27, 1.175494350822287508e-38 ;  /* 0x008000001b1b8820 */ /* 0x001fe20000400000 */
[----:B------:R-:W-:Y:S06]  /*3160*/  BRA `(.L_x_8196) ;  /* 0x0000000800307947 */ /* 0x000fec0003800000 */
.L_x_8204:
        /* <DEDUP_REMOVED lines=26> */
.L_x_8207:
        /* <DEDUP_REMOVED lines=13> */
.L_x_8206:
[----:B------:R-:W2:Y:S02]  /*33e0*/  LDG.E.U16 R4, desc[UR36][R4.64] ;  /* 0x0000002404047981 */ /* 0x000ea4000c1e1500 */
[----:B--2---:R-:W-:Y:S01]  /*33f0*/  IMAD.U32 R27, R4, 0x10000, RZ ;  /* 0x00010000041b7824 */ /* 0x004fe200078e00ff */
[----:B------:R-:W-:Y:S06]  /*3400*/  BRA `(.L_x_8196) ;  /* 0x0000000400887947 */ /* 0x000fec0003800000 */
.L_x_8203:
        /* <DEDUP_REMOVED lines=11> */
.L_x_8210:
        /* <DEDUP_REMOVED lines=20> */
.L_x_8212:
[----:B------:R-:W-:Y:S05]  /*3600*/  BSYNC B0 ;  /* 0x0000000000007941 */ /* 0x000fea0003800000 */
.L_x_8211:
[----:B------:R-:W-:Y:S01]  /*3610*/  IMAD.SHL.U32 R3, R3, 0x100000, RZ ;  /* 0x0010000003037824 */ /* 0x000fe200078e00ff */
[----:B------:R-:W-:-:S04]  /*3620*/  LEA R0, R0, 0x3b800000, 0x17 ;  /* 0x3b80000000007811 */ /* 0x000fc800078eb8ff */
[----:B------:R-:W-:Y:S01]  /*3630*/  LOP3.LUT R27, R0, R3, R27, 0xfe, !PT ;  /* 0x00000003001b7212 */ /* 0x000fe200078efe1b */
[----:B------:R-:W-:Y:S06]  /*3640*/  BRA `(.L_x_8196) ;  /* 0x0000000000f87947 */ /* 0x000fec0003800000 */
.L_x_8209:
        /* <DEDUP_REMOVED lines=20> */
.L_x_8214:
[----:B------:R-:W-:Y:S05]  /*3790*/  BSYNC B0 ;  /* 0x0000000000007941 */ /* 0x000fea0003800000 */
.L_x_8213:
[----:B------:R-:W-:Y:S01]  /*37a0*/  IMAD.SHL.U32 R3, R3, 0x200000, RZ ;  /* 0x0020000003037824 */ /* 0x000fe200078e00ff */
[----:B------:R-:W-:-:S04]  /*37b0*/  LEA R0, R0, 0x37800000, 0x17 ;  /* 0x3780000000007811 */ /* 0x000fc800078eb8ff */
[----:B------:R-:W-:Y:S01]  /*37c0*/  LOP3.LUT R27, R0, R3, R27, 0xfe, !PT ;  /* 0x00000003001b7212 */ /* 0x000fe200078efe1b */
[----:B------:R-:W-:Y:S06]  /*37d0*/  BRA `(.L_x_8196) ;  /* 0x0000000000947947 */ /* 0x000fec0003800000 */
.L_x_8208:
        /* <DEDUP_REMOVED lines=14> */
.L_x_8195:
        /* <DEDUP_REMOVED lines=16> */
.L_x_8217:
[----:B------:R-:W-:Y:S01]  /*39c0*/  IMAD.MOV.U32 R27, RZ, RZ, RZ ;  /* 0x000000ffff1b7224 */ /* 0x000fe200078e00ff */
[----:B------:R-:W-:Y:S06]  /*39d0*/  BRA `(.L_x_8196) ;  /* 0x0000000000147947 */ /* 0x000fec0003800000 */
.L_x_8216:
[----:B------:R-:W2:Y:S02]  /*39e0*/  LDG.E.64 R4, desc[UR36][R4.64] ;  /* 0x0000002404047981 */ /* 0x000ea4000c1e1b00 */
[----:B--2---:R0:W2:Y:S01]  /*39f0*/  I2F.U64 R27, R4 ;  /* 0x00000004001b7312 */ /* 0x0040a20000301000 */
[----:B------:R-:W-:Y:S05]  /*3a00*/  BRA `(.L_x_8196) ;  /* 0x0000000000087947 */ /* 0x000fea0003800000 */
.L_x_8215:
[----:B------:R-:W2:Y:S02]  /*3a10*/  LDG.E R4, desc[UR36][R4.64] ;  /* 0x0000002404047981 */ /* 0x000ea4000c1e1900 */
[----:B--2---:R-:W-:-:S07]  /*3a20*/  I2FP.F32.U32 R27, R4 ;  /* 0x00000004001b7245 */ /* 0x004fce0000201000 */
.L_x_8196:
[----:B------:R-:W-:Y:S05]  /*3a30*/  BSYNC B6 ;  /* 0x0000000000067941 */ /* 0x000fea0003800000 */
.L_x_8190:
[----:B------:R-:W-:-:S07]  /*3a40*/  VIADD R16, R16, 0x80 ;  /* 0x0000008010107836 */ /* 0x000fce0000000000 */
.L_x_8161:
[----:B------:R-:W-:Y:S05]  /*3a50*/  BSYNC B7 ;  /* 0x0000000000077941 */ /* 0x000fea0003800000 */
.L_x_8160:
        /* <DEDUP_REMOVED lines=26> */
.L_x_8224:
[----:B------:R-:W4:Y:S02]  /*3c00*/  LDG.E.U8 R4, desc[UR36][R4.64] ;  /* 0x0000002404047981 */ /* 0x000f24000c1e1100 */
[----:B----4-:R-:W-:Y:S01]  /*3c10*/  I2FP.F32.U32 R24, R4 ;  /* 0x0000000400187245 */ /* 0x010fe20000201000 */
[----:B------:R-:W-:Y:S06]  /*3c20*/  BRA `(.L_x_8226) ;  /* 0x0000000c002c7947 */ /* 0x000fec0003800000 */
.L_x_8223:
        /* <DEDUP_REMOVED lines=9> */
.L_x_8228:
[----:B------:R-:W4:Y:S02]  /*3cc0*/  LDG.E R4, desc[UR36][R4.64] ;  /* 0x0000002404047981 */ /* 0x000f24000c1e1900 */
[----:B----4-:R-:W-:Y:S01]  /*3cd0*/  I2FP.F32.S32 R24, R4 ;  /* 0x0000000400187245 */ /* 0x010fe20000201400 */
[----:B------:R-:W-:Y:S06]  /*3ce0*/  BRA `(.L_x_8226) ;  /* 0x0000000800fc7947 */ /* 0x000fec0003800000 */
.L_x_8227:
[----:B------:R-:W4:Y:S02]  /*3cf0*/  LDG.E.U16 R4, desc[UR36][R4.64] ;  /* 0x0000002404047981 */ /* 0x000f24000c1e1500 */
[----:B----4-:R0:W4:Y:S01]  /*3d00*/  I2F.S16 R24, R4 ;  /* 0x0000000400187306 */ /* 0x0101220000101400 */
[----:B------:R-:W-:Y:S05]  /*3d10*/  BRA `(.L_x_8226) ;  /* 0x0000000800f07947 */ /* 0x000fea0003800000 */
.L_x_8222:
        /* <DEDUP_REMOVED lines=8> */
.L_x_8230:
[----:B------:R-:W4:Y:S02]  /*3da0*/  LDG.E.U16 R4, desc[UR36][R4.64] ;  /* 0x0000002404047981 */ /* 0x000f24000c1e1500 */
[----:B----4-:R-:W-:Y:S01]  /*3db0*/  HADD2.F32 R24, -RZ, R4.H0_H0 ;  /* 0x20000004ff187230 */ /* 0x010fe20000004100 */
[----:B------:R-:W-:Y:S06]  /*3dc0*/  BRA `(.L_x_8226) ;  /* 0x0000000800c47947 */ /* 0x000fec0003800000 */
.L_x_8229:
        /* <DEDUP_REMOVED lines=8> */
.L_x_8232:
[----:B------:R-:W4:Y:S02]  /*3e50*/  LDG.E.U16 R4, desc[UR36][R4.64] ;  /* 0x0000002404047981 */ /* 0x000f24000c1e1500 */
[----:B----4-:R-:W-:Y:S01]  /*3e60*/  HADD2.F32 R24, -RZ, R4.H0_H0 ;  /* 0x20000004ff187230 */ /* 0x010fe20000004100 */
[----:B------:R-:W-:Y:S06]  /*3e70*/  BRA `(.L_x_8226) ;  /* 0x0000000800987947 */ /* 0x000fec0003800000 */
.L_x_8231:
[----:B------:R-:W4:Y:S01]  /*3e80*/  LDG.E.64 R4, desc[UR36][R4.64] ;  /* 0x0000002404047981 */ /* 0x000f22000c1e1b00 */
[----:B------:R-:W-:Y:S01]  /*3e90*/  UMOV UR4, 0xf0000000 ;  /* 0xf000000000047882 */ /* 0x000fe20000000000 */
[----:B------:R-:W-:Y:S01]  /*3ea0*/  UMOV UR5, 0x380fffff ;  /* 0x380fffff00057882 */ /* 0x000fe20000000000 */
[----:B----4-:R-:W0:Y:S01]  /*3eb0*/  F2F.F32.F64 R24, R4 ;  /* 0x0000000400187310 */ /* 0x010e220000301000 */
[----:B------:R-:W-:-:S14]  /*3ec0*/  DSETP.GEU.AND P0, PT, |R4|, UR4, PT ;  /* 0x0000000404007e2a */ /* 0x000fdc000bf0e200 */
[----:B0-----:R-:W-:Y:S01]  /*3ed0*/  @!P0 FMUL R24, R24, 1.175494350822287508e-38 ;  /* 0x0080000018188820 */ /* 0x001fe20000400000 */
[----:B------:R-:W-:Y:S06]  /*3ee0*/  BRA `(.L_x_8226) ;  /* 0x00000008007c7947 */ /* 0x000fec0003800000 */
.L_x_8221:
        /* <DEDUP_REMOVED lines=12> */
.L_x_8235:
[----:B------:R-:W4:Y:S01]  /*3fb0*/  LDG.E.64 R4, desc[UR36][R4.64] ;  /* 0x0000002404047981 */ /* 0x000f22000c1e1b00 */
[----:B------:R-:W-:Y:S01]  /*3fc0*/  UMOV UR4, 0xf0000000 ;  /* 0xf000000000047882 */ /* 0x000fe20000000000 */
[----:B------:R-:W-:Y:S01]  /*3fd0*/  UMOV UR5, 0x380fffff ;  /* 0x380fffff00057882 */ /* 0x000fe20000000000 */
[----:B----4-:R-:W0:Y:S01]  /*3fe0*/  F2F.F32.F64 R24, R4 ;  /* 0x0000000400187310 */ /* 0x010e220000301000 */
[----:B------:R-:W-:-:S14]  /*3ff0*/  DSETP.GEU.AND P0, PT, |R4|, UR4, PT ;  /* 0x0000000404007e2a */ /* 0x000fdc000bf0e200 */
[----:B0-----:R-:W-:Y:S01]  /*4000*/  @!P0 FMUL R24, R24, 1.175494350822287508e-38 ;  /* 0x0080000018188820 */ /* 0x001fe20000400000 */
[----:B------:R-:W-:Y:S06]  /*4010*/  BRA `(.L_x_8226) ;  /* 0x0000000800307947 */ /* 0x000fec0003800000 */
.L_x_8234:
        /* <DEDUP_REMOVED lines=26> */
.L_x_8237:
        /* <DEDUP_REMOVED lines=13> */
.L_x_8236:
[----:B------:R-:W4:Y:S02]  /*4290*/  LDG.E.U16 R4, desc[UR36][R4.64] ;  /* 0x0000002404047981 */ /* 0x000f24000c1e1500 */
[----:B----4-:R-:W-:Y:S01]  /*42a0*/  IMAD.U32 R24, R4, 0x10000, RZ ;  /* 0x0001000004187824 */ /* 0x010fe200078e00ff */
[----:B------:R-:W-:Y:S06]  /*42b0*/  BRA `(.L_x_8226) ;  /* 0x0000000400887947 */ /* 0x000fec0003800000 */
.L_x_8233:
        /* <DEDUP_REMOVED lines=11> */
.L_x_8240:
        /* <DEDUP_REMOVED lines=20> */
.L_x_8242:
[----:B------:R-:W-:Y:S05]  /*44b0*/  BSYNC B0 ;  /* 0x0000000000007941 */ /* 0x000fea0003800000 */
.L_x_8241:
[----:B------:R-:W-:Y:S01]  /*44c0*/  IMAD.SHL.U32 R3, R3, 0x100000, RZ ;  /* 0x0010000003037824 */ /* 0x000fe200078e00ff */
[----:B------:R-:W-:-:S04]  /*44d0*/  LEA R5, R0, 0x3b800000, 0x17 ;  /* 0x3b80000000057811 */ /* 0x000fc800078eb8ff */
[----:B------:R-:W-:Y:S01]  /*44e0*/  LOP3.LUT R24, R5, R3, R24, 0xfe, !PT ;  /* 0x0000000305187212 */ /* 0x000fe200078efe18 */
[----:B------:R-:W-:Y:S06]  /*44f0*/  BRA `(.L_x_8226) ;  /* 0x0000000000f87947 */ /* 0x000fec0003800000 */
.L_x_8239:
        /* <DEDUP_REMOVED lines=20> */
.L_x_8244:
[----:B------:R-:W-:Y:S05]  /*4640*/  BSYNC B0 ;  /* 0x0000000000007941 */ /* 0x000fea0003800000 */
.L_x_8243:
[----:B------:R-:W-:Y:S01]  /*4650*/  IMAD.SHL.U32 R3, R3, 0x200000, RZ ;  /* 0x0020000003037824 */ /* 0x000fe200078e00ff */
[----:B------:R-:W-:-:S04]  /*4660*/  LEA R5, R0, 0x37800000, 0x17 ;  /* 0x3780000000057811 */ /* 0x000fc800078eb8ff */
[----:B------:R-:W-:Y:S01]  /*4670*/  LOP3.LUT R24, R5, R3, R24, 0xfe, !PT ;  /* 0x0000000305187212 */ /* 0x000fe200078efe18 */
[----:B------:R-:W-:Y:S06]  /*4680*/  BRA `(.L_x_8226) ;  /* 0x0000000000947947 */ /* 0x000fec0003800000 */
.L_x_8238:
        /* <DEDUP_REMOVED lines=14> */
.L_x_8225:
        /* <DEDUP_REMOVED lines=16> */
.L_x_8247:
[----:B------:R-:W-:Y:S01]  /*4870*/  IMAD.MOV.U32 R24, RZ, RZ, RZ ;  /* 0x000000ffff187224 */ /* 0x000fe200078e00ff */
[----:B------:R-:W-:Y:S06]  /*4880*/  BRA `(.L_x_8226) ;  /* 0x0000000000147947 */ /* 0x000fec0003800000 */
.L_x_8246:
[----:B------:R-:W4:Y:S02]  /*4890*/  LDG.E.64 R24, desc[UR36][R4.64] ;  /* 0x0000002404187981 */ /* 0x000f24000c1e1b00 */
[----:B----4-:R0:W4:Y:S01]  /*48a0*/  I2F.U64 R24, R24 ;  /* 0x0000001800187312 */ /* 0x0101220000301000 */
[----:B------:R-:W-:Y:S05]  /*48b0*/  BRA `(.L_x_8226) ;  /* 0x0000000000087947 */ /* 0x000fea0003800000 */
.L_x_8245:
[----:B------:R-:W4:Y:S02]  /*48c0*/  LDG.E R4, desc[UR36][R4.64] ;  /* 0x0000002404047981 */ /* 0x000f24000c1e1900 */
[----:B----4-:R-:W-:-:S07]  /*48d0*/  I2FP.F32.U32 R24, R4 ;  /* 0x0000000400187245 */ /* 0x010fce0000201000 */
.L_x_8226:
[----:B------:R-:W-:Y:S05]  /*48e0*/  BSYNC B6 ;  /* 0x0000000000067941 */ /* 0x000fea0003800000 */
.L_x_8220:
[----:B------:R-:W1:Y:S01]  /*48f0*/  LDC.U8 R6, c[0x0][0x235] ;  /* 0x00008d40ff067b82 */ /* 0x000e620000000000 */
[----:B------:R-:W-:Y:S01]  /*4900*/  ULDC UR4, c[0x0][0x23c] ;  /* 0x00008f0000047ab9 */ /* 0x000fe20000000800 */
[----:B------:R-:W-:Y:S01]  /*4910*/  BSSY B6, `(.L_x_8248) ;  /* 0x00000e1000067945 */ /* 0x000fe20003800000 */
        /* <DEDUP_REMOVED lines=18> */
.L_x_8252:
[----:B------:R-:W2:Y:S02]  /*4a40*/  LDG.E.U8 R4, desc[UR36][R4.64] ;  /* 0x0000002404047981 */ /* 0x000ea4000c1e1100 */
[----:B--2---:R-:W-:Y:S01]  /*4a50*/  I2FP.F32.U32 R25, R4 ;  /* 0x0000000400197245 */ /* 0x004fe20000201000 */
[----:B------:R-:W-:Y:S06]  /*4a60*/  BRA `(.L_x_8254) ;  /* 0x0000000c002c7947 */ /* 0x000fec0003800000 */
.L_x_8251:
        /* <DEDUP_REMOVED lines=9> */
.L_x_8256:
[----:B------:R-:W2:Y:S02]  /*4b00*/  LDG.E R4, desc[UR36][R4.64] ;  /* 0x0000002404047981 */ /* 0x000ea4000c1e1900 */
[----:B--2---:R-:W-:Y:S01]  /*4b10*/  I2FP.F32.S32 R25, R4 ;  /* 0x0000000400197245 */ /* 0x004fe20000201400 */
[----:B------:R-:W-:Y:S06]  /*4b20*/  BRA `(.L_x_8254) ;  /* 0x0000000800fc7947 */ /* 0x000fec0003800000 */
.L_x_8255:
[----:B------:R-:W2:Y:S02]  /*4b30*/  LDG.E.U16 R4, desc[UR36][R4.64] ;  /* 0x0000002404047981 */ /* 0x000ea4000c1e1500 */
[----:B--2---:R0:W1:Y:S01]  /*4b40*/  I2F.S16 R25, R4 ;  /* 0x0000000400197306 */ /* 0x0040620000101400 */
[----:B------:R-:W-:Y:S05]  /*4b50*/  BRA `(.L_x_8254) ;  /* 0x0000000800f07947 */ /* 0x000fea0003800000 */
.L_x_8250:
        /* <DEDUP_REMOVED lines=8> */
.L_x_8258:
[----:B------:R-:W2:Y:S02]  /*4be0*/  LDG.E.U16 R4, desc[UR36][R4.64] ;  /* 0x0000002404047981 */ /* 0x000ea4000c1e1500 */
[----:B--2---:R-:W-:Y:S01]  /*4bf0*/  HADD2.F32 R25, -RZ, R4.H0_H0 ;  /* 0x20000004ff197230 */ /* 0x004fe20000004100 */
[----:B------:R-:W-:Y:S06]  /*4c00*/  BRA `(.L_x_8254) ;  /* 0x0000000800c47947 */ /* 0x000fec0003800000 */
.L_x_8257:
        /* <DEDUP_REMOVED lines=8> */
.L_x_8260:
[----:B------:R-:W2:Y:S02]  /*4c90*/  LDG.E.U16 R4, desc[UR36][R4.64] ;  /* 0x0000002404047981 */ /* 0x000ea4000c1e1500 */
[----:B--2---:R-:W-:Y:S01]  /*4ca0*/  HADD2.F32 R25, -RZ, R4.H0_H0 ;  /* 0x20000004ff197230 */ /* 0x004fe20000004100 */
[----:B------:R-:W-:Y:S06]  /*4cb0*/  BRA `(.L_x_8254) ;  /* 0x0000000800987947 */ /* 0x000fec0003800000 */
.L_x_8259:
[----:B------:R-:W2:Y:S01]  /*4cc0*/  LDG.E.64 R4, desc[UR36][R4.64] ;  /* 0x0000002404047981 */ /* 0x000ea2000c1e1b00 */
[----:B------:R-:W-:Y:S01]  /*4cd0*/  UMOV UR4, 0xf0000000 ;  /* 0xf000000000047882 */ /* 0x000fe20000000000 */
[----:B------:R-:W-:Y:S01]  /*4ce0*/  UMOV UR5, 0x380fffff ;  /* 0x380fffff00057882 */ /* 0x000fe20000000000 */
[----:B--2---:R-:W0:Y:S01]  /*4cf0*/  F2F.F32.F64 R25, R4 ;  /* 0x0000000400197310 */ /* 0x004e220000301000 */
[----:B------:R-:W-:-:S14]  /*4d00*/  DSETP.GEU.AND P0, PT, |R4|, UR4, PT ;  /* 0x0000000404007e2a */ /* 0x000fdc000bf0e200 */
[----:B0-----:R-:W-:Y:S01]  /*4d10*/  @!P0 FMUL R25, R25, 1.175494350822287508e-38 ;  /* 0x0080000019198820 */ /* 0x001fe20000400000 */
[----:B------:R-:W-:Y:S06]  /*4d20*/  BRA `(.L_x_8254) ;  /* 0x00000008007c7947 */ /* 0x000fec0003800000 */
.L_x_8249:
        /* <DEDUP_REMOVED lines=12> */
.L_x_8263:
[----:B------:R-:W2:Y:S01]  /*4df0*/  LDG.E.64 R4, desc[UR36][R4.64] ;  /* 0x0000002404047981 */ /* 0x000ea2000c1e1b00 */
[----:B------:R-:W-:Y:S01]  /*4e00*/  UMOV UR4, 0xf0000000 ;  /* 0xf000000000047882 */ /* 0x000fe20000000000 */
[----:B------:R-:W-:Y:S01]  /*4e10*/  UMOV UR5, 0x380fffff ;  /* 0x380fffff00057882 */ /* 0x000fe20000000000 */
[----:B--2---:R-:W0:Y:S01]  /*4e20*/  F2F.F32.F64 R25, R4 ;  /* 0x0000000400197310 */ /* 0x004e220000301000 */
[----:B------:R-:W-:-:S14]  /*4e30*/  DSETP.GEU.AND P0, PT, |R4|, UR4, PT ;  /* 0x0000000404007e2a */ /* 0x000fdc000bf0e200 */
[----:B0-----:R-:W-:Y:S01]  /*4e40*/  @!P0 FMUL R25, R25, 1.175494350822287508e-38 ;  /* 0x0080000019198820 */ /* 0x001fe20000400000 */
[----:B------:R-:W-:Y:S06]  /*4e50*/  BRA `(.L_x_8254) ;  /* 0x0000000800307947 */ /* 0x000fec0003800000 */
.L_x_8262:
        /* <DEDUP_REMOVED lines=26> */
.L_x_8265:
        /* <DEDUP_REMOVED lines=13> */
.L_x_8264:
[----:B------:R-:W2:Y:S02]  /*50d0*/  LDG.E.U16 R4, desc[UR36][R4.64] ;  /* 0x0000002404047981 */ /* 0x000ea4000c1e1500 */
[----:B--2---:R-:W-:Y:S01]  /*50e0*/  IMAD.U32 R25, R4, 0x10000, RZ ;  /* 0x0001000004197824 */ /* 0x004fe200078e00ff */
[----:B------:R-:W-:Y:S06]  /*50f0*/  BRA `(.L_x_8254) ;  /* 0x0000000400887947 */ /* 0x000fec0003800000 */
.L_x_8261:
        /* <DEDUP_REMOVED lines=11> */
.L_x_8268:
        /* <DEDUP_REMOVED lines=20> */
.L_x_8270:
[----:B------:R-:W-:Y:S05]  /*52f0*/  BSYNC B0 ;  /* 0x0000000000007941 */ /* 0x000fea0003800000 */
.L_x_8269:
[----:B------:R-:W-:Y:S01]  /*5300*/  IMAD.SHL.U32 R3, R3, 0x100000, RZ ;  /* 0x0010000003037824 */ /* 0x000fe200078e00ff */
[----:B------:R-:W-:-:S04]  /*5310*/  LEA R0, R0, 0x3b800000, 0x17 ;  /* 0x3b80000000007811 */ /* 0x000fc800078eb8ff */
[----:B------:R-:W-:Y:S01]  /*5320*/  LOP3.LUT R25, R0, R3, R25, 0xfe, !PT ;  /* 0x0000000300197212 */ /* 0x000fe200078efe19 */
[----:B------:R-:W-:Y:S06]  /*5330*/  BRA `(.L_x_8254) ;  /* 0x0000000000f87947 */ /* 0x000fec0003800000 */
.L_x_8267:
        /* <DEDUP_REMOVED lines=20> */
.L_x_8272:
[----:B------:R-:W-:Y:S05]  /*5480*/  BSYNC B0 ;  /* 0x0000000000007941 */ /* 0x000fea0003800000 */
.L_x_8271:
[----:B------:R-:W-:Y:S01]  /*5490*/  IMAD.SHL.U32 R3, R3, 0x200000, RZ ;  /* 0x0020000003037824 */ /* 0x000fe200078e00ff */
[----:B------:R-:W-:-:S04]  /*54a0*/  LEA R0, R0, 0x37800000, 0x17 ;  /* 0x3780000000007811 */ /* 0x000fc800078eb8ff */
[----:B------:R-:W-:Y:S01]  /*54b0*/  LOP3.LUT R25, R0, R3, R25, 0xfe, !PT ;  /* 0x0000000300197212 */ /* 0x000fe200078efe19 */
[----:B------:R-:W-:Y:S06]  /*54c0*/  BRA `(.L_x_8254) ;  /* 0x0000000000947947 */ /* 0x000fec0003800000 */
.L_x_8266:
        /* <DEDUP_REMOVED lines=14> */
.L_x_8253:
        /* <DEDUP_REMOVED lines=16> */
.L_x_8275:
[----:B------:R-:W-:Y:S01]  /*56b0*/  IMAD.MOV.U32 R25, RZ, RZ, RZ ;  /* 0x000000ffff197224 */ /* 0x000fe200078e00ff */
[----:B------:R-:W-:Y:S06]  /*56c0*/  BRA `(.L_x_8254) ;  /* 0x0000000000147947 */ /* 0x000fec0003800000 */
.L_x_8274:
[----:B------:R-:W2:Y:S02]  /*56d0*/  LDG.E.64 R4, desc[UR36][R4.64] ;  /* 0x0000002404047981 */ /* 0x000ea4000c1e1b00 */
[----:B--2---:R0:W1:Y:S01]  /*56e0*/  I2F.U64 R25, R4 ;  /* 0x0000000400197312 */ /* 0x0040620000301000 */
[----:B------:R-:W-:Y:S05]  /*56f0*/  BRA `(.L_x_8254) ;  /* 0x0000000000087947 */ /* 0x000fea0003800000 */
.L_x_8273:
[----:B------:R-:W2:Y:S02]  /*5700*/  LDG.E R4, desc[UR36][R4.64] ;  /* 0x0000002404047981 */ /* 0x000ea4000c1e1900 */
[----:B--2---:R-:W-:-:S07]  /*5710*/  I2FP.F32.U32 R25, R4 ;  /* 0x0000000400197245 */ /* 0x004fce0000201000 */
.L_x_8254:
[----:B------:R-:W-:Y:S05]  /*5720*/  BSYNC B6 ;  /* 0x0000000000067941 */ /* 0x000fea0003800000 */
.L_x_8248:
[----:B------:R-:W-:-:S07]  /*5730*/  VIADD R16, R16, 0x80 ;  /* 0x0000008010107836 */ /* 0x000fce0000000000 */
.L_x_8219:
[----:B------:R-:W-:Y:S05]  /*5740*/  BSYNC B7 ;  /* 0x0000000000077941 */ /* 0x000fea0003800000 */
.L_x_8218:
[----:B------:R-:W-:Y:S01]  /*5750*/  ISETP.GE.AND P0, PT, R16, R17, PT ;  /* 0x000000111000720c */ /* 0x000fe20003f06270 */
[----:B------:R-:W-:Y:S01]  /*5760*/  BSSY B7, `(.L_x_8276) ;  /* 0x00001c6000077945 */ /* 0x000fe20003800000 */
[----:B------:R-:W-:-:S11]  /*5770*/  IMAD.MOV.U32 R18, RZ, RZ, RZ ;  /* 0x000000ffff127224 */ /* 0x000fd600078e00ff */
        /* <DEDUP_REMOVED lines=22> */
.L_x_8282:
[----:B------:R-:W4:Y:S02]  /*58e0*/  LDG.E.U8 R4, desc[UR36][R4.64] ;  /* 0x0000002404047981 */ /* 0x000f24000c1e1100 */
[----:B----4-:R-:W-:Y:S01]  /*58f0*/  I2FP.F32.U32 R18, R4 ;  /* 0x0000000400127245 */ /* 0x010fe20000201000 */
[----:B------:R-:W-:Y:S06]  /*5900*/  BRA `(.L_x_8284) ;  /* 0x0000000c002c7947 */ /* 0x000fec0003800000 */
.L_x_8281:
        /* <DEDUP_REMOVED lines=9> */
.L_x_8286:
[----:B------:R-:W4:Y:S02]  /*59a0*/  LDG.E R4, desc[UR36][R4.64] ;  /* 0x0000002404047981 */ /* 0x000f24000c1e1900 */
[----:B----4-:R-:W-:Y:S01]  /*59b0*/  I2FP.F32.S32 R18, R4 ;  /* 0x0000000400127245 */ /* 0x010fe20000201400 */
[----:B------:R-:W-:Y:S06]  /*59c0*/  BRA `(.L_x_8284) ;  /* 0x0000000800fc7947 */ /* 0x000fec0003800000 */
.L_x_8285:
[----:B------:R-:W4:Y:S02]  /*59d0*/  LDG.E.U16 R4, desc[UR36][R4.64] ;  /* 0x0000002404047981 */ /* 0x000f24000c1e1500 */
[----:B----4-:R0:W4:Y:S01]  /*59e0*/  I2F.S16 R18, R4 ;  /* 0x0000000400127306 */ /* 0x0101220000101400 */
[----:B------:R-:W-:Y:S05]  /*59f0*/  BRA `(.L_x_8284) ;  /* 0x0000000800f07947 */ /* 0x000fea0003800000 */
.L_x_8280:
        /* <DEDUP_REMOVED lines=8> */
.L_x_8288:
[----:B------:R-:W4:Y:S02]  /*5a80*/  LDG.E.U16 R4, desc[UR36][R4.64] ;  /* 0x0000002404047981 */ /* 0x000f24000c1e1500 */
[----:B----4-:R-:W-:Y:S01]  /*5a90*/  HADD2.F32 R18, -RZ, R4.H0_H0 ;  /* 0x20000004ff127230 */ /* 0x010fe20000004100 */
[----:B------:R-:W-:Y:S06]  /*5aa0*/  BRA `(.L_x_8284) ;  /* 0x0000000800c47947 */ /* 0x000fec0003800000 */
.L_x_8287:
        /* <DEDUP_REMOVED lines=8> */
.L_x_8290:
[----:B------:R-:W4:Y:S02]  /*5b30*/  LDG.E.U16 R4, desc[UR36][R4.64] ;  /* 0x0000002404047981 */ /* 0x000f24000c1e1500 */
[----:B----4-:R-:W-:Y:S01]  /*5b40*/  HADD2.F32 R18, -RZ, R4.H0_H0 ;  /* 0x20000004ff127230 */ /* 0x010fe20000004100 */
[----:B------:R-:W-:Y:S06]  /*5b50*/  BRA `(.L_x_8284) ;  /* 0x0000000800987947 */ /* 0x000fec0003800000 */
.L_x_8289:
[----:B------:R-:W4:Y:S01]  /*5b60*/  LDG.E.64 R4, desc[UR36][R4.64] ;  /* 0x0000002404047981 */ /* 0x000f22000c1e1b00 */
[----:B------:R-:W-:Y:S01]  /*5b70*/  UMOV UR4, 0xf0000000 ;  /* 0xf000000000047882 */ /* 0x000fe20000000000 */
[----:B------:R-:W-:Y:S01]  /*5b80*/  UMOV UR5, 0x380fffff ;  /* 0x380fffff00057882 */ /* 0x000fe20000000000 */
[----:B----4-:R-:W0:Y:S01]  /*5b90*/  F2F.F32.F64 R18, R4 ;  /* 0x0000000400127310 */ /* 0x010e220000301000 */
[----:B------:R-:W-:-:S14]  /*5ba0*/  DSETP.GEU.AND P0, PT, |R4|, UR4, PT ;  /* 0x0000000404007e2a */ /* 0x000fdc000bf0e200 */
[----:B0-----:R-:W-:Y:S01]  /*5bb0*/  @!P0 FMUL R18, R18, 1.175494350822287508e-38 ;  /* 0x0080000012128820 */ /* 0x001fe20000400000 */
[----:B------:R-:W-:Y:S06]  /*5bc0*/  BRA `(.L_x_8284) ;  /* 0x00000008007c7947 */ /* 0x000fec0003800000 */
.L_x_8279:
        /* <DEDUP_REMOVED lines=12> */
.L_x_8293:
[----:B------:R-:W4:Y:S01]  /*5c90*/  LDG.E.64 R4, desc[UR36][R4.64] ;  /* 0x0000002404047981 */ /* 0x000f22000c1e1b00 */
[----:B------:R-:W-:Y:S01]  /*5ca0*/  UMOV UR4, 0xf0000000 ;  /* 0xf000000000047882 */ /* 0x000fe20000000000 */
[----:B------:R-:W-:Y:S01]  /*5cb0*/  UMOV UR5, 0x380fffff ;  /* 0x380fffff00057882 */ /* 0x000fe20000000000 */
[----:B----4-:R-:W0:Y:S01]  /*5cc0*/  F2F.F32.F64 R18, R4 ;  /* 0x0000000400127310 */ /* 0x010e220000301000 */
[----:B------:R-:W-:-:S14]  /*5cd0*/  DSETP.GEU.AND P0, PT, |R4|, UR4, PT ;  /* 0x0000000404007e2a */ /* 0x000fdc000bf0e200 */
[----:B0-----:R-:W-:Y:S01]  /*5ce0*/  @!P0 FMUL R18, R18, 1.175494350822287508e-38 ;  /* 0x0080000012128820 */ /* 0x001fe20000400000 */
[----:B------:R-:W-:Y:S06]  /*5cf0*/  BRA `(.L_x_8284) ;  /* 0x0000000800307947 */ /* 0x000fec0003800000 */
.L_x_8292:
        /* <DEDUP_REMOVED lines=26> */
.L_x_8295:
        /* <DEDUP_REMOVED lines=13> */
.L_x_8294:
[----:B------:R-:W4:Y:S02]  /*5f70*/  LDG.E.U16 R4, desc[UR36][R4.64] ;  /* 0x0000002404047981 */ /* 0x000f24000c1e1500 */
[----:B----4-:R-:W-:Y:S01]  /*5f80*/  IMAD.U32 R18, R4, 0x10000, RZ ;  /* 0x0001000004127824 */ /* 0x010fe200078e00ff */
[----:B------:R-:W-:Y:S06]  /*5f90*/  BRA `(.L_x_8284) ;  /* 0x0000000400887947 */ /* 0x000fec0003800000 */
.L_x_8291:
        /* <DEDUP_REMOVED lines=11> */
.L_x_8298:
        /* <DEDUP_REMOVED lines=20> */
.L_x_8300:
[----:B------:R-:W-:Y:S05]  /*6190*/  BSYNC B0 ;  /* 0x0000000000007941 */ /* 0x000fea0003800000 */
.L_x_8299:
[----:B------:R-:W-:Y:S01]  /*61a0*/  IMAD.SHL.U32 R3, R3, 0x100000, RZ ;  /* 0x0010000003037824 */ /* 0x000fe200078e00ff */
[----:B------:R-:W-:-:S04]  /*61b0*/  LEA R5, R0, 0x3b800000, 0x17 ;  /* 0x3b80000000057811 */ /* 0x000fc800078eb8ff */
[----:B------:R-:W-:Y:S01]  /*61c0*/  LOP3.LUT R18, R5, R3, R18, 0xfe, !PT ;  /* 0x0000000305127212 */ /* 0x000fe200078efe12 */
[----:B------:R-:W-:Y:S06]  /*61d0*/  BRA `(.L_x_8284) ;  /* 0x0000000000f87947 */ /* 0x000fec0003800000 */
.L_x_8297:
        /* <DEDUP_REMOVED lines=20> */
.L_x_8302:
[----:B------:R-:W-:Y:S05]  /*6320*/  BSYNC B0 ;  /* 0x0000000000007941 */ /* 0x000fea0003800000 */
.L_x_8301:
[----:B------:R-:W-:Y:S01]  /*6330*/  IMAD.SHL.U32 R3, R3, 0x200000, RZ ;  /* 0x0020000003037824 */ /* 0x000fe200078e00ff */
[----:B------:R-:W-:-:S04]  /*6340*/  LEA R5, R0, 0x37800000, 0x17 ;  /* 0x3780000000057811 */ /* 0x000fc800078eb8ff */
[----:B------:R-:W-:Y:S01]  /*6350*/  LOP3.LUT R18, R5, R3, R18, 0xfe, !PT ;  /* 0x0000000305127212 */ /* 0x000fe200078efe12 */
[----:B------:R-:W-:Y:S06]  /*6360*/  BRA `(.L_x_8284) ;  /* 0x0000000000947947 */ /* 0x000fec0003800000 */
.L_x_8296:
        /* <DEDUP_REMOVED lines=14> */
.L_x_8283:
        /* <DEDUP_REMOVED lines=16> */
.L_x_8305:
[----:B------:R-:W-:Y:S01]  /*6550*/  IMAD.MOV.U32 R18, RZ, RZ, RZ ;  /* 0x000000ffff127224 */ /* 0x000fe200078e00ff */
[----:B------:R-:W-:Y:S06]  /*6560*/  BRA `(.L_x_8284) ;  /* 0x0000000000147947 */ /* 0x000fec0003800000 */
.L_x_8304:
[----:B------:R-:W4:Y:S02]  /*6570*/  LDG.E.64 R18, desc[UR36][R4.64] ;  /* 0x0000002404127981 */ /* 0x000f24000c1e1b00 */
[----:B----4-:R0:W4:Y:S01]  /*6580*/  I2F.U64 R18, R18 ;  /* 0x0000001200127312 */ /* 0x0101220000301000 */
[----:B------:R-:W-:Y:S05]  /*6590*/  BRA `(.L_x_8284) ;  /* 0x0000000000087947 */ /* 0x000fea0003800000 */
.L_x_8303:
[----:B------:R-:W4:Y:S02]  /*65a0*/  LDG.E R4, desc[UR36][R4.64] ;  /* 0x0000002404047981 */ /* 0x000f24000c1e1900 */
[----:B----4-:R-:W-:-:S07]  /*65b0*/  I2FP.F32.U32 R18, R4 ;  /* 0x0000000400127245 */ /* 0x010fce0000201000 */
.L_x_8284:
[----:B------:R-:W-:Y:S05]  /*65c0*/  BSYNC B6 ;  /* 0x0000000000067941 */ /* 0x000fea0003800000 */
.L_x_8278:
        /* <DEDUP_REMOVED lines=20> */
.L_x_8309:
[----:B------:R-:W2:Y:S02]  /*6710*/  LDG.E.U8 R4, desc[UR36][R4.64] ;  /* 0x0000002404047981 */ /* 0x000ea4000c1e1100 */
[----:B--2---:R-:W-:Y:S01]  /*6720*/  I2FP.F32.U32 R23, R4 ;  /* 0x0000000400177245 */ /* 0x004fe20000201000 */
[----:B------:R-:W-:Y:S06]  /*6730*/  BRA `(.L_x_8277) ;  /* 0x0000000c00207947 */ /* 0x000fec0003800000 */
.L_x_8308:
        /* <DEDUP_REMOVED lines=9> */
.L_x_8312:
[----:B------:R-:W2:Y:S02]  /*67d0*/  LDG.E R4, desc[UR36][R4.64] ;  /* 0x0000002404047981 */ /* 0x000ea4000c1e1900 */
[----:B--2---:R-:W-:Y:S01]  /*67e0*/  I2FP.F32.S32 R23, R4 ;  /* 0x0000000400177245 */ /* 0x004fe20000201400 */
[----:B------:R-:W-:Y:S06]  /*67f0*/  BRA `(.L_x_8277) ;  /* 0x0000000800f07947 */ /* 0x000fec0003800000 */
.L_x_8311:
[----:B------:R-:W2:Y:S02]  /*6800*/  LDG.E.U16 R4, desc[UR36][R4.64] ;  /* 0x0000002404047981 */ /* 0x000ea4000c1e1500 */
[----:B--2---:R0:W1:Y:S01]  /*6810*/  I2F.S16 R23, R4 ;  /* 0x0000000400177306 */ /* 0x0040620000101400 */
[----:B------:R-:W-:Y:S05]  /*6820*/  BRA `(.L_x_8277) ;  /* 0x0000000800e47947 */ /* 0x000fea0003800000 */
.L_x_8307:
        /* <DEDUP_REMOVED lines=8> */
.L_x_8314:
[----:B------:R-:W2:Y:S02]  /*68b0*/  LDG.E.U16 R4, desc[UR36][R4.64] ;  /* 0x0000002404047981 */ /* 0x000ea4000c1e1500 */
[----:B--2---:R-:W-:Y:S01]  /*68c0*/  HADD2.F32 R23, -RZ, R4.H0_H0 ;  /* 0x20000004ff177230 */ /* 0x004fe20000004100 */
[----:B------:R-:W-:Y:S06]  /*68d0*/  BRA `(.L_x_8277) ;  /* 0x0000000800b87947 */ /* 0x000fec0003800000 */
.L_x_8313:
        /* <DEDUP_REMOVED lines=8> */
.L_x_8316:
[----:B------:R-:W2:Y:S02]  /*6960*/  LDG.E.U16 R4, desc[UR36][R4.64] ;  /* 0x0000002404047981 */ /* 0x000ea4000c1e1500 */
[----:B--2---:R-:W-:Y:S01]  /*6970*/  HADD2.F32 R23, -RZ, R4.H0_H0 ;  /* 0x20000004ff177230 */ /* 0x004fe20000004100 */
[----:B------:R-:W-:Y:S06]  /*6980*/  BRA `(.L_x_8277) ;  /* 0x00000008008c7947 */ /* 0x000fec0003800000 */
.L_x_8315:
[----:B------:R-:W2:Y:S01]  /*6990*/  LDG.E.64 R4, desc[UR36][R4.64] ;  /* 0x0000002404047981 */ /* 0x000ea2000c1e1b00 */
[----:B------:R-:W-:Y:S01]  /*69a0*/  UMOV UR4, 0xf0000000 ;  /* 0xf000000000047882 */ /* 0x000fe20000000000 */
[----:B------:R-:W-:Y:S01]  /*69b0*/  UMOV UR5, 0x380fffff ;  /* 0x380fffff00057882 */ /* 0x000fe20000000000 */
[----:B--2---:R-:W0:Y:S01]  /*69c0*/  F2F.F32.F64 R23, R4 ;  /* 0x0000000400177310 */ /* 0x004e220000301000 */
[----:B------:R-:W-:-:S14]  /*69d0*/  DSETP.GEU.AND P0, PT, |R4|, UR4, PT ;  /* 0x0000000404007e2a */ /* 0x000fdc000bf0e200 */
[----:B0-----:R-:W-:Y:S01]  /*69e0*/  @!P0 FMUL R23, R23, 1.175494350822287508e-38 ;  /* 0x0080000017178820 */ /* 0x001fe20000400000 */
[----:B------:R-:W-:Y:S06]  /*69f0*/  BRA `(.L_x_8277) ;  /* 0x0000000800707947 */ /* 0x000fec0003800000 */
.L_x_8306:
        /* <DEDUP_REMOVED lines=12> */
.L_x_8319:
[----:B------:R-:W2:Y:S01]  /*6ac0*/  LDG.E.64 R4, desc[UR36][R4.64] ;  /* 0x0000002404047981 */ /* 0x000ea2000c1e1b00 */
[----:B------:R-:W-:Y:S01]  /*6ad0*/  UMOV UR4, 0xf0000000 ;  /* 0xf000000000047882 */ /* 0x000fe20000000000 */
[----:B------:R-:W-:Y:S01]  /*6ae0*/  UMOV UR5, 0x380fffff ;  /* 0x380fffff00057882 */ /* 0x000fe20000000000 */
[----:B--2---:R-:W0:Y:S01]  /*6af0*/  F2F.F32.F64 R23, R4 ;  /* 0x0000000400177310 */ /* 0x004e220000301000 */
[----:B------:R-:W-:-:S14]  /*6b00*/  DSETP.GEU.AND P0, PT, |R4|, UR4, PT ;  /* 0x0000000404007e2a */ /* 0x000fdc000bf0e200 */
[----:B0-----:R-:W-:Y:S01]  /*6b10*/  @!P0 FMUL R23, R23, 1.175494350822287508e-38 ;  /* 0x0080000017178820 */ /* 0x001fe20000400000 */
[----:B------:R-:W-:Y:S06]  /*6b20*/  BRA `(.L_x_8277) ;  /* 0x0000000800247947 */ /* 0x000fec0003800000 */
.L_x_8318:
        /* <DEDUP_REMOVED lines=26> */
.L_x_8321:
        /* <DEDUP_REMOVED lines=13> */
.L_x_8320:
[----:B------:R-:W2:Y:S02]  /*6da0*/  LDG.E.U16 R4, desc[UR36][R4.64] ;  /* 0x0000002404047981 */ /* 0x000ea4000c1e1500 */
[----:B--2---:R-:W-:Y:S01]  /*6db0*/  IMAD.U32 R23, R4, 0x10000, RZ ;  /* 0x0001000004177824 */ /* 0x004fe200078e00ff */
[----:B------:R-:W-:Y:S06]  /*6dc0*/  BRA `(.L_x_8277) ;  /* 0x00000004007c7947 */ /* 0x000fec0003800000 */
.L_x_8317:
        /* <DEDUP_REMOVED lines=11> */
.L_x_8324:
        /* <DEDUP_REMOVED lines=19> */
.L_x_8326:
[----:B------:R-:W-:Y:S05]  /*6fb0*/  BSYNC B0 ;  /* 0x0000000000007941 */ /* 0x000fea0003800000 */
.L_x_8325:
[----:B------:R-:W-:Y:S01]  /*6fc0*/  IMAD.SHL.U32 R3, R3, 0x100000, RZ ;  /* 0x0010000003037824 */ /* 0x000fe200078e00ff */
[----:B------:R-:W-:-:S04]  /*6fd0*/  LEA R0, R0, 0x3b800000, 0x17 ;  /* 0x3b80000000007811 */ /* 0x000fc800078eb8ff */
[----:B------:R-:W-:Y:S01]  /*6fe0*/  LOP3.LUT R23, R0, R3, R23, 0xfe, !PT ;  /* 0x0000000300177212 */ /* 0x000fe200078efe17 */
[----:B------:R-:W-:Y:S06]  /*6ff0*/  BRA `(.L_x_8277) ;  /* 0x0000000000f07947 */ /* 0x000fec0003800000 */
.L_x_8323:
        /* <DEDUP_REMOVED lines=19> */
.L_x_8328:
[----:B------:R-:W-:Y:S05]  /*7130*/  BSYNC B0 ;  /* 0x0000000000007941 */ /* 0x000fea0003800000 */
.L_x_8327:
[----:B------:R-:W-:Y:S01]  /*7140*/  IMAD.SHL.U32 R3, R3, 0x200000, RZ ;  /* 0x0020000003037824 */ /* 0x000fe200078e00ff */
[----:B------:R-:W-:-:S04]  /*7150*/  LEA R0, R0, 0x37800000, 0x17 ;  /* 0x3780000000007811 */ /* 0x000fc800078eb8ff */
[----:B------:R-:W-:Y:S01]  /*7160*/  LOP3.LUT R23, R0, R3, R23, 0xfe, !PT ;  /* 0x0000000300177212 */ /* 0x000fe200078efe17 */
[----:B------:R-:W-:Y:S06]  /*7170*/  BRA `(.L_x_8277) ;  /* 0x0000000000907947 */ /* 0x000fec0003800000 */
.L_x_8322:
        /* <DEDUP_REMOVED lines=14> */
.L_x_8310:
        /* <DEDUP_REMOVED lines=16> */
.L_x_8331:
[----:B------:R-:W-:Y:S05]  /*7360*/  BRA `(.L_x_8277) ;  /* 0x0000000000147947 */ /* 0x000fea0003800000 */
.L_x_8330:
[----:B------:R-:W2:Y:S02]  /*7370*/  LDG.E.64 R4, desc[UR36][R4.64] ;  /* 0x0000002404047981 */ /* 0x000ea4000c1e1b00 */
[----:B--2---:R0:W1:Y:S01]  /*7380*/  I2F.U64 R23, R4 ;  /* 0x0000000400177312 */ /* 0x0040620000301000 */
[----:B------:R-:W-:Y:S05]  /*7390*/  BRA `(.L_x_8277) ;  /* 0x0000000000087947 */ /* 0x000fea0003800000 */
.L_x_8329:
[----:B------:R-:W2:Y:S02]  /*73a0*/  LDG.E R4, desc[UR36][R4.64] ;  /* 0x0000002404047981 */ /* 0x000ea4000c1e1900 */
[----:B--2---:R-:W-:-:S07]  /*73b0*/  I2FP.F32.U32 R23, R4 ;  /* 0x0000000400177245 */ /* 0x004fce0000201000 */
.L_x_8277:
[----:B------:R-:W-:Y:S05]  /*73c0*/  BSYNC B7 ;  /* 0x0000000000077941 */ /* 0x000fea0003800000 */
.L_x_8276:
[----:B------:R-:W0:Y:S01]  /*73d0*/  S2R R19, SR_TID.X ;  /* 0x0000000000137919 */ /* 0x000e220000002100 */
[----:B------:R-:W0:Y:S01]  /*73e0*/  LDC.U8 R16, c[0x0][0x240] ;  /* 0x00009000ff107b82 */ /* 0x000e220000000000 */
[----:B------:R-:W-:Y:S01]  /*73f0*/  BSSY B6, `(.L_x_8332) ;  /* 0x00000f1000067945 */ /* 0x000fe20003800000 */
[----:B012345:R-:W-:Y:S01]  /*7400*/  FMUL.FTZ R4, R26, R29 ;  /* 0x0000001d1a047220 */ /* 0x03ffe20000410000 */
[----:B------:R-:W-:Y:S01]  /*7410*/  FMUL.FTZ R22, R27, R22 ;  /* 0x000000161b167220 */ /* 0x000fe20000410000 */
[----:B------:R-:W-:Y:S01]  /*7420*/  FMUL.FTZ R24, R25, R24 ;  /* 0x0000001819187220 */ /* 0x000fe20000410000 */
[----:B------:R-:W-:Y:S01]  /*7430*/  FMUL.FTZ R18, R18, R23 ;  /* 0x0000001712127220 */ /* 0x000fe20000410000 */
[----:B------:R-:W-:-:S13]  /*7440*/  ISETP.GE.AND P0, PT, R19, R17, PT ;  /* 0x000000111300720c */ /* 0x000fda0003f06270 */
        /* <DEDUP_REMOVED lines=23> */
.L_x_8337:
[----:B------:R-:W0:Y:S02]  /*75c0*/  F2I.S64.TRUNC R4, R4 ;  /* 0x0000000400047311 */ /* 0x000e24000020d900 */
[----:B0-----:R-:W-:-:S05]  /*75d0*/  IMAD.MOV.U32 R3, RZ, RZ, R4 ;  /* 0x000000ffff037224 */ /* 0x001fca00078e0004 */
[----:B------:R0:W-:Y:S01]  /*75e0*/  STG.E.U8 desc[UR36][R8.64], R3 ;  /* 0x0000000308007986 */ /* 0x0001e2000c101124 */
[----:B------:R-:W-:Y:S05]  /*75f0*/  BRA `(.L_x_8333) ;  /* 0x0000000c00407947 */ /* 0x000fea0003800000 */
.L_x_8336:
        /* <DEDUP_REMOVED lines=9> */
.L_x_8340:
[----:B------:R-:W0:Y:S02]  /*7690*/  F2I.FTZ.TRUNC.NTZ R3, R4 ;  /* 0x0000000400037305 */ /* 0x000e24000021f100 */
[----:B0-----:R0:W-:Y:S01]  /*76a0*/  STG.E desc[UR36][R8.64], R3 ;  /* 0x0000000308007986 */ /* 0x0011e2000c101924 */
[----:B------:R-:W-:Y:S05]  /*76b0*/  BRA `(.L_x_8333) ;  /* 0x0000000c00107947 */ /* 0x000fea0003800000 */
.L_x_8339:
[----:B------:R-:W0:Y:S02]  /*76c0*/  F2I.FTZ.TRUNC.NTZ R3, R4 ;  /* 0x0000000400037305 */ /* 0x000e24000021f100 */
[----:B0-----:R0:W-:Y:S01]  /*76d0*/  STG.E.U16 desc[UR36][R8.64], R3 ;  /* 0x0000000308007986 */ /* 0x0011e2000c101524 */
[----:B------:R-:W-:Y:S05]  /*76e0*/  BRA `(.L_x_8333) ;  /* 0x0000000c00047947 */ /* 0x000fea0003800000 */
.L_x_8335:
        /* <DEDUP_REMOVED lines=8> */
.L_x_8342:
[----:B------:R-:W-:-:S05]  /*7770*/  F2FP.F16.F32.PACK_AB R4, RZ, R4 ;  /* 0x00000004ff04723e */ /* 0x000fca00000000ff */
[----:B------:R4:W-:Y:S01]  /*7780*/  STG.E.U16 desc[UR36][R8.64], R4 ;  /* 0x0000000408007986 */ /* 0x0009e2000c101524 */
[----:B------:R-:W-:Y:S05]  /*7790*/  BRA `(.L_x_8333) ;  /* 0x0000000800d87947 */ /* 0x000fea0003800000 */
.L_x_8341:
        /* <DEDUP_REMOVED lines=9> */
.L_x_8344:
[----:B------:R-:W-:-:S04]  /*7830*/  F2FP.F16.F32.PACK_AB R3, RZ, R4 ;  /* 0x00000004ff03723e */ /* 0x000fc800000000ff */
[----:B------:R-:W-:-:S05]  /*7840*/  PRMT R3, R3, 0x5410, RZ ;  /* 0x0000541003037816 */ /* 0x000fca00000000ff */
[----:B------:R2:W-:Y:S01]  /*7850*/  STG.E desc[UR36][R8.64], R3 ;  /* 0x0000000308007986 */ /* 0x0005e2000c101924 */
[----:B------:R-:W-:Y:S05]  /*7860*/  BRA `(.L_x_8333) ;  /* 0x0000000800a47947 */ /* 0x000fea0003800000 */
.L_x_8343:
[----:B------:R-:W-:-:S06]  /*7870*/  FMUL.FTZ R4, R4, 1 ;  /* 0x3f80000004047820 */ /* 0x000fcc0000410000 */
[----:B------:R-:W0:Y:S02]  /*7880*/  F2F.F64.F32 R4, R4 ;  /* 0x0000000400047310 */ /* 0x000e240000201800 */
[----:B0-----:R0:W-:Y:S01]  /*7890*/  STG.E.64 desc[UR36][R8.64], R4 ;  /* 0x0000000408007986 */ /* 0x0011e2000c101b24 */
[----:B------:R-:W-:Y:S05]  /*78a0*/  BRA `(.L_x_8333) ;  /* 0x0000000800947947 */ /* 0x000fea0003800000 */
.L_x_8334:
        /* <DEDUP_REMOVED lines=12> */
.L_x_8347:
[----:B------:R-:W-:Y:S01]  /*7970*/  FMUL.FTZ R4, R4, 1 ;  /* 0x3f80000004047820 */ /* 0x000fe20000410000 */
[----:B------:R-:W-:-:S05]  /*7980*/  CS2R R6, SRZ ;  /* 0x0000000000067805 */ /* 0x000fca000001ff00 */
[----:B------:R-:W0:Y:S02]  /*7990*/  F2F.F64.F32 R4, R4 ;  /* 0x0000000400047310 */ /* 0x000e240000201800 */
[----:B0-----:R0:W-:Y:S01]  /*79a0*/  STG.E.128 desc[UR36][R8.64], R4 ;  /* 0x0000000408007986 */ /* 0x0011e2000c101d24 */
[----:B------:R-:W-:Y:S05]  /*79b0*/  BRA `(.L_x_8333) ;  /* 0x0000000800507947 */ /* 0x000fea0003800000 */
.L_x_8346:
        /* <DEDUP_REMOVED lines=20> */
.L_x_8351:
[----:B------:R-:W-:Y:S05]  /*7b00*/  BSYNC B0 ;  /* 0x0000000000007941 */ /* 0x000fea0003800000 */
.L_x_8350:
[----:B------:R-:W-:-:S05]  /*7b10*/  LOP3.LUT R5, R0, R5, RZ, 0xfc, !PT ;  /* 0x0000000500057212 */ /* 0x000fca00078efcff */
[----:B------:R0:W-:Y:S01]  /*7b20*/  STG.E.U8 desc[UR36][R8.64], R5 ;  /* 0x0000000508007986 */ /* 0x0001e2000c101124 */
[----:B------:R-:W-:Y:S05]  /*7b30*/  BRA `(.L_x_8333) ;  /* 0x0000000400f07947 */ /* 0x000fea0003800000 */
.L_x_8349:
        /* <DEDUP_REMOVED lines=12> */
.L_x_8353:
[----:B------:R-:W-:Y:S01]  /*7c00*/  IMAD.MOV.U32 R0, RZ, RZ, 0x7f ;  /* 0x0000007fff007424 */ /* 0x000fe200078e00ff */
[----:B------:R-:W-:-:S04]  /*7c10*/  ISETP.GT.U32.AND P0, PT, R5, 0x7f800000, PT ;  /* 0x7f8000000500780c */ /* 0x000fc80003f04070 */
[----:B------:R-:W-:-:S09]  /*7c20*/  SEL R0, R0, 0x7c, P0 ;  /* 0x0000007c00007807 */ /* 0x000fd20000000000 */
.L_x_8354:
[----:B------:R-:W-:Y:S05]  /*7c30*/  BSYNC B0 ;  /* 0x0000000000007941 */ /* 0x000fea0003800000 */
.L_x_8352:
[----:B------:R-:W-:-:S04]  /*7c40*/  LOP3.LUT R4, R4, 0x80000000, RZ, 0xc0, !PT ;  /* 0x8000000004047812 */ /* 0x000fc800078ec0ff */
[----:B------:R-:W-:-:S04]  /*7c50*/  SHF.R.U32.HI R3, RZ, 0x18, R4 ;  /* 0x00000018ff037819 */ /* 0x000fc80000011604 */
[----:B------:R-:W-:-:S05]  /*7c60*/  LOP3.LUT R3, R0, R3, RZ, 0xfc, !PT ;  /* 0x0000000300037212 */ /* 0x000fca00078efcff */
[----:B------:R0:W-:Y:S01]  /*7c70*/  STG.E.U8 desc[UR36][R8.64], R3 ;  /* 0x0000000308007986 */ /* 0x0001e2000c101124 */
[----:B------:R-:W-:Y:S05]  /*7c80*/  BRA `(.L_x_8333) ;  /* 0x00000004009c7947 */ /* 0x000fea0003800000 */
.L_x_8348:
[----:B------:R-:W-:-:S05]  /*7c90*/  F2FP.BF16.F32.PACK_AB R4, RZ, R4 ;  /* 0x00000004ff04723e */ /* 0x000fca00000010ff */
[----:B------:R0:W-:Y:S01]  /*7ca0*/  STG.E.U16 desc[UR36][R8.64], R4 ;  /* 0x0000000408007986 */ /* 0x0001e2000c101524 */
[----:B------:R-:W-:Y:S05]  /*7cb0*/  BRA `(.L_x_8333) ;  /* 0x0000000400907947 */ /* 0x000fea0003800000 */
.L_x_8345:
        /* <DEDUP_REMOVED lines=11> */
.L_x_8357:
        /* <DEDUP_REMOVED lines=16> */
.L_x_8360:
[----:B------:R-:W-:-:S04]  /*7e70*/  LOP3.LUT R4, R4, 0x80000000, RZ, 0xc0, !PT ;  /* 0x8000000004047812 */ /* 0x000fc800078ec0ff */
[----:B------:R-:W-:-:S04]  /*7e80*/  SHF.R.U32.HI R4, RZ, 0x18, R4 ;  /* 0x00000018ff047819 */ /* 0x000fc80000011604 */
[----:B------:R-:W-:-:S04]  /*7e90*/  LOP3.LUT R3, R3, R4, RZ, 0xfc, !PT ;  /* 0x0000000403037212 */ /* 0x000fc800078efcff */
[----:B------:R-:W-:-:S07]  /*7ea0*/  PRMT R0, R3, 0x7610, R0 ;  /* 0x0000761003007816 */ /* 0x000fce0000000000 */
.L_x_8359:
[----:B------:R-:W-:Y:S05]  /*7eb0*/  BSYNC B0 ;  /* 0x0000000000007941 */ /* 0x000fea0003800000 */
.L_x_8358:
[----:B------:R0:W-:Y:S01]  /*7ec0*/  STG.E.U8 desc[UR36][R8.64], R0 ;  /* 0x0000000008007986 */ /* 0x0001e2000c101124 */
[----:B------:R-:W-:Y:S05]  /*7ed0*/  BRA `(.L_x_8333) ;  /* 0x0000000400087947 */ /* 0x000fea0003800000 */
.L_x_8356:
        /* <DEDUP_REMOVED lines=16> */
.L_x_8363:
[----:B------:R-:W-:-:S04]  /*7fe0*/  LOP3.LUT R4, R4, 0x80000000, RZ, 0xc0, !PT ;  /* 0x8000000004047812 */ /* 0x000fc800078ec0ff */
[----:B------:R-:W-:-:S04]  /*7ff0*/  SHF.R.U32.HI R4, RZ, 0x18, R4 ;  /* 0x00000018ff047819 */ /* 0x000fc80000011604 */
[----:B------:R-:W-:-:S04]  /*8000*/  LOP3.LUT R3, R3, R4, RZ, 0xfc, !PT ;  /* 0x0000000403037212 */ /* 0x000fc800078efcff */
[----:B------:R-:W-:-:S07]  /*8010*/  PRMT R0, R3, 0x7610, R0 ;  /* 0x0000761003007816 */ /* 0x000fce0000000000 */
.L_x_8362:
[----:B------:R-:W-:Y:S05]  /*8020*/  BSYNC B0 ;  /* 0x0000000000007941 */ /* 0x000fea0003800000 */
.L_x_8361:
[----:B------:R0:W-:Y:S01]  /*8030*/  STG.E.U8 desc[UR36][R8.64], R0 ;  /* 0x0000000008007986 */ /* 0x0001e2000c101124 */
[----:B------:R-:W-:Y:S05]  /*8040*/  BRA `(.L_x_8333) ;  /* 0x0000000000ac7947 */ /* 0x000fea0003800000 */
.L_x_8355:
        /* <DEDUP_REMOVED lines=21> */
.L_x_8338:
        /* <DEDUP_REMOVED lines=16> */
.L_x_8366:
[----:B------:R-:W-:Y:S05]  /*82a0*/  BRA `(.L_x_8333) ;  /* 0x0000000000147947 */ /* 0x000fea0003800000 */
.L_x_8365:
[----:B------:R-:W0:Y:S02]  /*82b0*/  F2I.U64.TRUNC R4, R4 ;  /* 0x0000000400047311 */ /* 0x000e24000020d800 */
[----:B0-----:R0:W-:Y:S01]  /*82c0*/  STG.E.64 desc[UR36][R8.64], R4 ;  /* 0x0000000408007986 */ /* 0x0011e2000c101b24 */
[----:B------:R-:W-:Y:S05]  /*82d0*/  BRA `(.L_x_8333) ;  /* 0x0000000000087947 */ /* 0x000fea0003800000 */
.L_x_8364:
[----:B------:R-:W0:Y:S02]  /*82e0*/  F2I.FTZ.U32.TRUNC.NTZ R3, R4 ;  /* 0x0000000400037305 */ /* 0x000e24000021f000 */
[----:B0-----:R0:W-:Y:S02]  /*82f0*/  STG.E desc[UR36][R8.64], R3 ;  /* 0x0000000308007986 */ /* 0x0011e4000c101924 */
.L_x_8333:
[----:B------:R-:W-:Y:S05]  /*8300*/  BSYNC B6 ;  /* 0x0000000000067941 */ /* 0x000fea0003800000 */
.L_x_8332:
        /* <DEDUP_REMOVED lines=24> */
.L_x_8372:
[----:B------:R-:W0:Y:S02]  /*8490*/  F2I.S64.TRUNC R22, R22 ;  /* 0x0000001600167311 */ /* 0x000e24000020d900 */
[----:B0-----:R-:W-:-:S05]  /*84a0*/  IMAD.MOV.U32 R3, RZ, RZ, R22 ;  /* 0x000000ffff037224 */ /* 0x001fca00078e0016 */
[----:B------:R0:W-:Y:S01]  /*84b0*/  STG.E.U8 desc[UR36][R8.64], R3 ;  /* 0x0000000308007986 */ /* 0x0001e2000c101124 */
[----:B------:R-:W-:Y:S05]  /*84c0*/  BRA `(.L_x_8374) ;  /* 0x0000000c00407947 */ /* 0x000fea0003800000 */
.L_x_8371:
        /* <DEDUP_REMOVED lines=9> */
.L_x_8376:
[----:B------:R-:W0:Y:S02]  /*8560*/  F2I.FTZ.TRUNC.NTZ R3, R22 ;  /* 0x0000001600037305 */ /* 0x000e24000021f100 */
[----:B0-----:R0:W-:Y:S01]  /*8570*/  STG.E desc[UR36][R8.64], R3 ;  /* 0x0000000308007986 */ /* 0x0011e2000c101924 */
[----:B------:R-:W-:Y:S05]  /*8580*/  BRA `(.L_x_8374) ;  /* 0x0000000c00107947 */ /* 0x000fea0003800000 */
.L_x_8375:
[----:B------:R-:W0:Y:S02]  /*8590*/  F2I.FTZ.TRUNC.NTZ R3, R22 ;  /* 0x0000001600037305 */ /* 0x000e24000021f100 */
[----:B0-----:R0:W-:Y:S01]  /*85a0*/  STG.E.U16 desc[UR36][R8.64], R3 ;  /* 0x0000000308007986 */ /* 0x0011e2000c101524 */
[----:B------:R-:W-:Y:S05]  /*85b0*/  BRA `(.L_x_8374) ;  /* 0x0000000c00047947 */ /* 0x000fea0003800000 */
.L_x_8370:
        /* <DEDUP_REMOVED lines=8> */
.L_x_8378:
[----:B------:R-:W-:-:S05]  /*8640*/  F2FP.F16.F32.PACK_AB R22, RZ, R22 ;  /* 0x00000016ff16723e */ /* 0x000fca00000000ff */
[----:B------:R4:W-:Y:S01]  /*8650*/  STG.E.U16 desc[UR36][R8.64], R22 ;  /* 0x0000001608007986 */ /* 0x0009e2000c101524 */
[----:B------:R-:W-:Y:S05]  /*8660*/  BRA `(.L_x_8374) ;  /* 0x0000000800d87947 */ /* 0x000fea0003800000 */
.L_x_8377:
        /* <DEDUP_REMOVED lines=9> */
.L_x_8380:
[----:B------:R-:W-:-:S04]  /*8700*/  F2FP.F16.F32.PACK_AB R3, RZ, R22 ;  /* 0x00000016ff03723e */ /* 0x000fc800000000ff */
[----:B------:R-:W-:-:S05]  /*8710*/  PRMT R3, R3, 0x5410, RZ ;  /* 0x0000541003037816 */ /* 0x000fca00000000ff */
[----:B------:R2:W-:Y:S01]  /*8720*/  STG.E desc[UR36][R8.64], R3 ;  /* 0x0000000308007986 */ /* 0x0005e2000c101924 */
[----:B------:R-:W-:Y:S05]  /*8730*/  BRA `(.L_x_8374) ;  /* 0x0000000800a47947 */ /* 0x000fea0003800000 */
.L_x_8379:
[----:B------:R-:W-:-:S06]  /*8740*/  FMUL.FTZ R4, R22, 1 ;  /* 0x3f80000016047820 */ /* 0x000fcc0000410000 */
[----:B------:R-:W0:Y:S02]  /*8750*/  F2F.F64.F32 R4, R4 ;  /* 0x0000000400047310 */ /* 0x000e240000201800 */
[----:B0-----:R0:W-:Y:S01]  /*8760*/  STG.E.64 desc[UR36][R8.64], R4 ;  /* 0x0000000408007986 */ /* 0x0011e2000c101b24 */
[----:B------:R-:W-:Y:S05]  /*8770*/  BRA `(.L_x_8374) ;  /* 0x0000000800947947 */ /* 0x000fea0003800000 */
.L_x_8369:
        /* <DEDUP_REMOVED lines=12> */
.L_x_8383:
[----:B------:R-:W-:Y:S01]  /*8840*/  FMUL.FTZ R4, R22, 1 ;  /* 0x3f80000016047820 */ /* 0x000fe20000410000 */
[----:B------:R-:W-:-:S05]  /*8850*/  CS2R R6, SRZ ;  /* 0x0000000000067805 */ /* 0x000fca000001ff00 */
[----:B------:R-:W0:Y:S02]  /*8860*/  F2F.F64.F32 R4, R4 ;  /* 0x0000000400047310 */ /* 0x000e240000201800 */
[----:B0-----:R0:W-:Y:S01]  /*8870*/  STG.E.128 desc[UR36][R8.64], R4 ;  /* 0x0000000408007986 */ /* 0x0011e2000c101d24 */
[----:B------:R-:W-:Y:S05]  /*8880*/  BRA `(.L_x_8374) ;  /* 0x0000000800507947 */ /* 0x000fea0003800000 */
.L_x_8382:
        /* <DEDUP_REMOVED lines=20> */
.L_x_8387:
[----:B------:R-:W-:Y:S05]  /*89d0*/  BSYNC B0 ;  /* 0x0000000000007941 */ /* 0x000fea0003800000 */
.L_x_8386:
[----:B------:R-:W-:-:S05]  /*89e0*/  LOP3.LUT R5, R0, R5, RZ, 0xfc, !PT ;  /* 0x0000000500057212 */ /* 0x000fca00078efcff */
[----:B------:R0:W-:Y:S01]  /*89f0*/  STG.E.U8 desc[UR36][R8.64], R5 ;  /* 0x0000000508007986 */ /* 0x0001e2000c101124 */
[----:B------:R-:W-:Y:S05]  /*8a00*/  BRA `(.L_x_8374) ;  /* 0x0000000400f07947 */ /* 0x000fea0003800000 */
.L_x_8385:
        /* <DEDUP_REMOVED lines=12> */
.L_x_8389:
[----:B------:R-:W-:Y:S01]  /*8ad0*/  IMAD.MOV.U32 R0, RZ, RZ, 0x7f ;  /* 0x0000007fff007424 */ /* 0x000fe200078e00ff */
[----:B------:R-:W-:-:S04]  /*8ae0*/  ISETP.GT.U32.AND P0, PT, R4, 0x7f800000, PT ;  /* 0x7f8000000400780c */ /* 0x000fc80003f04070 */
[----:B------:R-:W-:-:S09]  /*8af0*/  SEL R0, R0, 0x7c, P0 ;  /* 0x0000007c00007807 */ /* 0x000fd20000000000 */
.L_x_8390:
[----:B------:R-:W-:Y:S05]  /*8b00*/  BSYNC B0 ;  /* 0x0000000000007941 */ /* 0x000fea0003800000 */
.L_x_8388:
[----:B------:R-:W-:-:S04]  /*8b10*/  LOP3.LUT R22, R22, 0x80000000, RZ, 0xc0, !PT ;  /* 0x8000000016167812 */ /* 0x000fc800078ec0ff */
[----:B------:R-:W-:-:S04]  /*8b20*/  SHF.R.U32.HI R3, RZ, 0x18, R22 ;  /* 0x00000018ff037819 */ /* 0x000fc80000011616 */
[----:B------:R-:W-:-:S05]  /*8b30*/  LOP3.LUT R3, R0, R3, RZ, 0xfc, !PT ;  /* 0x0000000300037212 */ /* 0x000fca00078efcff */
[----:B------:R0:W-:Y:S01]  /*8b40*/  STG.E.U8 desc[UR36][R8.64], R3 ;  /* 0x0000000308007986 */ /* 0x0001e2000c101124 */
[----:B------:R-:W-:Y:S05]  /*8b50*/  BRA `(.L_x_8374) ;  /* 0x00000004009c7947 */ /* 0x000fea0003800000 */
.L_x_8384:
[----:B------:R-:W-:-:S05]  /*8b60*/  F2FP.BF16.F32.PACK_AB R22, RZ, R22 ;  /* 0x00000016ff16723e */ /* 0x000fca00000010ff */
[----:B------:R0:W-:Y:S01]  /*8b70*/  STG.E.U16 desc[UR36][R8.64], R22 ;  /* 0x0000001608007986 */ /* 0x0001e2000c101524 */
[----:B------:R-:W-:Y:S05]  /*8b80*/  BRA `(.L_x_8374) ;  /* 0x0000000400907947 */ /* 0x000fea0003800000 */
.L_x_8381:
        /* <DEDUP_REMOVED lines=11> */
.L_x_8393:
        /* <DEDUP_REMOVED lines=16> */
.L_x_8396:
[----:B------:R-:W-:-:S04]  /*8d40*/  LOP3.LUT R22, R22, 0x80000000, RZ, 0xc0, !PT ;  /* 0x8000000016167812 */ /* 0x000fc800078ec0ff */
[----:B------:R-:W-:-:S04]  /*8d50*/  SHF.R.U32.HI R3, RZ, 0x18, R22 ;  /* 0x00000018ff037819 */ /* 0x000fc80000011616 */
[----:B------:R-:W-:-:S04]  /*8d60*/  LOP3.LUT R0, R0, R3, RZ, 0xfc, !PT ;  /* 0x0000000300007212 */ /* 0x000fc800078efcff */
[----:B------:R-:W-:-:S07]  /*8d70*/  PRMT R4, R0, 0x7610, R4 ;  /* 0x0000761000047816 */ /* 0x000fce0000000004 */
.L_x_8395:
[----:B------:R-:W-:Y:S05]  /*8d80*/  BSYNC B0 ;  /* 0x0000000000007941 */ /* 0x000fea0003800000 */
.L_x_8394:
[----:B------:R0:W-:Y:S01]  /*8d90*/  STG.E.U8 desc[UR36][R8.64], R4 ;  /* 0x0000000408007986 */ /* 0x0001e2000c101124 */
[----:B------:R-:W-:Y:S05]  /*8da0*/  BRA `(.L_x_8374) ;  /* 0x0000000400087947 */ /* 0x000fea0003800000 */
.L_x_8392:
        /* <DEDUP_REMOVED lines=16> */
.L_x_8399:
[----:B------:R-:W-:-:S04]  /*8eb0*/  LOP3.LUT R22, R22, 0x80000000, RZ, 0xc0, !PT ;  /* 0x8000000016167812 */ /* 0x000fc800078ec0ff */
[----:B------:R-:W-:-:S04]  /*8ec0*/  SHF.R.U32.HI R3, RZ, 0x18, R22 ;  /* 0x00000018ff037819 */ /* 0x000fc80000011616 */
[----:B------:R-:W-:-:S04]  /*8ed0*/  LOP3.LUT R0, R0, R3, RZ, 0xfc, !PT ;  /* 0x0000000300007212 */ /* 0x000fc800078efcff */
[----:B------:R-:W-:-:S07]  /*8ee0*/  PRMT R4, R0, 0x7610, R4 ;  /* 0x0000761000047816 */ /* 0x000fce0000000004 */
.L_x_8398:
[----:B------:R-:W-:Y:S05]  /*8ef0*/  BSYNC B0 ;  /* 0x0000000000007941 */ /* 0x000fea0003800000 */
.L_x_8397:
[----:B------:R0:W-:Y:S01]  /*8f00*/  STG.E.U8 desc[UR36][R8.64], R4 ;  /* 0x0000000408007986 */ /* 0x0001e2000c101124 */
[----:B------:R-:W-:Y:S05]  /*8f10*/  BRA `(.L_x_8374) ;  /* 0x0000000000ac7947 */ /* 0x000fea0003800000 */
.L_x_8391:
        /* <DEDUP_REMOVED lines=21> */
.L_x_8373:
        /* <DEDUP_REMOVED lines=16> */
.L_x_8402:
[----:B------:R-:W-:Y:S05]  /*9170*/  BRA `(.L_x_8374) ;  /* 0x0000000000147947 */ /* 0x000fea0003800000 */
.L_x_8401:
[----:B------:R-:W0:Y:S02]  /*9180*/  F2I.U64.TRUNC R22, R22 ;  /* 0x0000001600167311 */ /* 0x000e24000020d800 */
[----:B0-----:R0:W-:Y:S01]  /*9190*/  STG.E.64 desc[UR36][R8.64], R22 ;  /* 0x0000001608007986 */ /* 0x0011e2000c101b24 */
[----:B------:R-:W-:Y:S05]  /*91a0*/  BRA `(.L_x_8374) ;  /* 0x0000000000087947 */ /* 0x000fea0003800000 */
.L_x_8400:
[----:B------:R-:W0:Y:S02]  /*91b0*/  F2I.FTZ.U32.TRUNC.NTZ R3, R22 ;  /* 0x0000001600037305 */ /* 0x000e24000021f000 */
[----:B0-----:R0:W-:Y:S02]  /*91c0*/  STG.E desc[UR36][R8.64], R3 ;  /* 0x0000000308007986 */ /* 0x0011e4000c101924 */
.L_x_8374:
        /* <DEDUP_REMOVED lines=24> */
.L_x_8406:
[----:B------:R-:W0:Y:S02]  /*9350*/  F2I.S64.TRUNC R24, R24 ;  /* 0x0000001800187311 */ /* 0x000e24000020d900 */
[----:B0-----:R-:W-:-:S05]  /*9360*/  IMAD.MOV.U32 R3, RZ, RZ, R24 ;  /* 0x000000ffff037224 */ /* 0x001fca00078e0018 */
[----:B------:R0:W-:Y:S01]  /*9370*/  STG.E.U8 desc[UR36][R8.64], R3 ;  /* 0x0000000308007986 */ /* 0x0001e2000c101124 */
[----:B------:R-:W-:Y:S05]  /*9380*/  BRA `(.L_x_8408) ;  /* 0x0000000c00407947 */ /* 0x000fea0003800000 */
.L_x_8405:
        /* <DEDUP_REMOVED lines=9> */
.L_x_8410:
[----:B------:R-:W0:Y:S02]  /*9420*/  F2I.FTZ.TRUNC.NTZ R3, R24 ;  /* 0x0000001800037305 */ /* 0x000e24000021f100 */
[----:B0-----:R0:W-:Y:S01]  /*9430*/  STG.E desc[UR36][R8.64], R3 ;  /* 0x0000000308007986 */ /* 0x0011e2000c101924 */
[----:B------:R-:W-:Y:S05]  /*9440*/  BRA `(.L_x_8408) ;  /* 0x0000000c00107947 */ /* 0x000fea0003800000 */
.L_x_8409:
[----:B------:R-:W0:Y:S02]  /*9450*/  F2I.FTZ.TRUNC.NTZ R3, R24 ;  /* 0x0000001800037305 */ /* 0x000e24000021f100 */
[----:B0-----:R0:W-:Y:S01]  /*9460*/  STG.E.U16 desc[UR36][R8.64], R3 ;  /* 0x0000000308007986 */ /* 0x0011e2000c101524 */
[----:B------:R-:W-:Y:S05]  /*9470*/  BRA `(.L_x_8408) ;  /* 0x0000000c00047947 */ /* 0x000fea0003800000 */
.L_x_8404:
        /* <DEDUP_REMOVED lines=8> */
.L_x_8412:
[----:B------:R-:W-:-:S05]  /*9500*/  F2FP.F16.F32.PACK_AB R24, RZ, R24 ;  /* 0x00000018ff18723e */ /* 0x000fca00000000ff */
[----:B------:R0:W-:Y:S01]  /*9510*/  STG.E.U16 desc[UR36][R8.64], R24 ;  /* 0x0000001808007986 */ /* 0x0001e2000c101524 */
[----:B------:R-:W-:Y:S05]  /*9520*/  BRA `(.L_x_8408) ;  /* 0x0000000800d87947 */ /* 0x000fea0003800000 */
.L_x_8411:
        /* <DEDUP_REMOVED lines=9> */
.L_x_8414:
[----:B------:R-:W-:-:S04]  /*95c0*/  F2FP.F16.F32.PACK_AB R3, RZ, R24 ;  /* 0x00000018ff03723e */ /* 0x000fc800000000ff */
[----:B------:R-:W-:-:S05]  /*95d0*/  PRMT R3, R3, 0x5410, RZ ;  /* 0x0000541003037816 */ /* 0x000fca00000000ff */
[----:B------:R0:W-:Y:S01]  /*95e0*/  STG.E desc[UR36][R8.64], R3 ;  /* 0x0000000308007986 */ /* 0x0001e2000c101924 */
[----:B------:R-:W-:Y:S05]  /*95f0*/  BRA `(.L_x_8408) ;  /* 0x0000000800a47947 */ /* 0x000fea0003800000 */
.L_x_8413:
[----:B------:R-:W-:-:S06]  /*9600*/  FMUL.FTZ R4, R24, 1 ;  /* 0x3f80000018047820 */ /* 0x000fcc0000410000 */
[----:B------:R-:W0:Y:S02]  /*9610*/  F2F.F64.F32 R4, R4 ;  /* 0x0000000400047310 */ /* 0x000e240000201800 */
[----:B0-----:R0:W-:Y:S01]  /*9620*/  STG.E.64 desc[UR36][R8.64], R4 ;  /* 0x0000000408007986 */ /* 0x0011e2000c101b24 */
[----:B------:R-:W-:Y:S05]  /*9630*/  BRA `(.L_x_8408) ;  /* 0x0000000800947947 */ /* 0x000fea0003800000 */
.L_x_8403:
        /* <DEDUP_REMOVED lines=12> */
.L_x_8417:
[----:B------:R-:W-:Y:S01]  /*9700*/  FMUL.FTZ R4, R24, 1 ;  /* 0x3f80000018047820 */ /* 0x000fe20000410000 */
[----:B------:R-:W-:-:S05]  /*9710*/  CS2R R6, SRZ ;  /* 0x0000000000067805 */ /* 0x000fca000001ff00 */
[----:B------:R-:W0:Y:S02]  /*9720*/  F2F.F64.F32 R4, R4 ;  /* 0x0000000400047310 */ /* 0x000e240000201800 */
[----:B0-----:R0:W-:Y:S01]  /*9730*/  STG.E.128 desc[UR36][R8.64], R4 ;  /* 0x0000000408007986 */ /* 0x0011e2000c101d24 */
[----:B------:R-:W-:Y:S05]  /*9740*/  BRA `(.L_x_8408) ;  /* 0x0000000800507947 */ /* 0x000fea0003800000 */
.L_x_8416:
        /* <DEDUP_REMOVED lines=20> */
.L_x_8421:
[----:B------:R-:W-:Y:S05]  /*9890*/  BSYNC B0 ;  /* 0x0000000000007941 */ /* 0x000fea0003800000 */
.L_x_8420:
[----:B------:R-:W-:-:S05]  /*98a0*/  LOP3.LUT R5, R0, R5, RZ, 0xfc, !PT ;  /* 0x0000000500057212 */ /* 0x000fca00078efcff */
[----:B------:R0:W-:Y:S01]  /*98b0*/  STG.E.U8 desc[UR36][R8.64], R5 ;  /* 0x0000000508007986 */ /* 0x0001e2000c101124 */
[----:B------:R-:W-:Y:S05]  /*98c0*/  BRA `(.L_x_8408) ;  /* 0x0000000400f07947 */ /* 0x000fea0003800000 */
.L_x_8419:
        /* <DEDUP_REMOVED lines=12> */
.L_x_8423:
[----:B------:R-:W-:Y:S01]  /*9990*/  IMAD.MOV.U32 R0, RZ, RZ, 0x7f ;  /* 0x0000007fff007424 */ /* 0x000fe200078e00ff */
[----:B------:R-:W-:-:S04]  /*99a0*/  ISETP.GT.U32.AND P0, PT, R4, 0x7f800000, PT ;  /* 0x7f8000000400780c */ /* 0x000fc80003f04070 */
[----:B------:R-:W-:-:S09]  /*99b0*/  SEL R0, R0, 0x7c, P0 ;  /* 0x0000007c00007807 */ /* 0x000fd20000000000 */
.L_x_8424:
[----:B------:R-:W-:Y:S05]  /*99c0*/  BSYNC B0 ;  /* 0x0000000000007941 */ /* 0x000fea0003800000 */
.L_x_8422:
[----:B------:R-:W-:-:S04]  /*99d0*/  LOP3.LUT R24, R24, 0x80000000, RZ, 0xc0, !PT ;  /* 0x8000000018187812 */ /* 0x000fc800078ec0ff */
[----:B------:R-:W-:-:S04]  /*99e0*/  SHF.R.U32.HI R3, RZ, 0x18, R24 ;  /* 0x00000018ff037819 */ /* 0x000fc80000011618 */
[----:B------:R-:W-:-:S05]  /*99f0*/  LOP3.LUT R3, R0, R3, RZ, 0xfc, !PT ;  /* 0x0000000300037212 */ /* 0x000fca00078efcff */
[----:B------:R0:W-:Y:S01]  /*9a00*/  STG.E.U8 desc[UR36][R8.64], R3 ;  /* 0x0000000308007986 */ /* 0x0001e2000c101124 */
[----:B------:R-:W-:Y:S05]  /*9a10*/  BRA `(.L_x_8408) ;  /* 0x00000004009c7947 */ /* 0x000fea0003800000 */
.L_x_8418:
[----:B------:R-:W-:-:S05]  /*9a20*/  F2FP.BF16.F32.PACK_AB R24, RZ, R24 ;  /* 0x00000018ff18723e */ /* 0x000fca00000010ff */
[----:B------:R0:W-:Y:S01]  /*9a30*/  STG.E.U16 desc[UR36][R8.64], R24 ;  /* 0x0000001808007986 */ /* 0x0001e2000c101524 */
[----:B------:R-:W-:Y:S05]  /*9a40*/  BRA `(.L_x_8408) ;  /* 0x0000000400907947 */ /* 0x000fea0003800000 */
.L_x_8415:
        /* <DEDUP_REMOVED lines=11> */
.L_x_8427:
        /* <DEDUP_REMOVED lines=16> */
.L_x_8430:
[----:B------:R-:W-:-:S04]  /*9c00*/  LOP3.LUT R24, R24, 0x80000000, RZ, 0xc0, !PT ;  /* 0x8000000018187812 */ /* 0x000fc800078ec0ff */
[----:B------:R-:W-:-:S04]  /*9c10*/  SHF.R.U32.HI R3, RZ, 0x18, R24 ;  /* 0x00000018ff037819 */ /* 0x000fc80000011618 */
[----:B------:R-:W-:-:S04]  /*9c20*/  LOP3.LUT R0, R0, R3, RZ, 0xfc, !PT ;  /* 0x0000000300007212 */ /* 0x000fc800078efcff */
[----:B------:R-:W-:-:S07]  /*9c30*/  PRMT R4, R0, 0x7610, R4 ;  /* 0x0000761000047816 */ /* 0x000fce0000000004 */
.L_x_8429:
[----:B------:R-:W-:Y:S05]  /*9c40*/  BSYNC B0 ;  /* 0x0000000000007941 */ /* 0x000fea0003800000 */
.L_x_8428:
[----:B------:R0:W-:Y:S01]  /*9c50*/  STG.E.U8 desc[UR36][R8.64], R4 ;  /* 0x0000000408007986 */ /* 0x0001e2000c101124 */
[----:B------:R-:W-:Y:S05]  /*9c60*/  BRA `(.L_x_8408) ;  /* 0x0000000400087947 */ /* 0x000fea0003800000 */
.L_x_8426:
        /* <DEDUP_REMOVED lines=16> */
.L_x_8433:
[----:B------:R-:W-:-:S04]  /*9d70*/  LOP3.LUT R24, R24, 0x80000000, RZ, 0xc0, !PT ;  /* 0x8000000018187812 */ /* 0x000fc800078ec0ff */
[----:B------:R-:W-:-:S04]  /*9d80*/  SHF.R.U32.HI R3, RZ, 0x18, R24 ;  /* 0x00000018ff037819 */ /* 0x000fc80000011618 */
[----:B------:R-:W-:-:S04]  /*9d90*/  LOP3.LUT R0, R0, R3, RZ, 0xfc, !PT ;  /* 0x0000000300007212 */ /* 0x000fc800078efcff */
[----:B------:R-:W-:-:S07]  /*9da0*/  PRMT R4, R0, 0x7610, R4 ;  /* 0x0000761000047816 */ /* 0x000fce0000000004 */
.L_x_8432:
[----:B------:R-:W-:Y:S05]  /*9db0*/  BSYNC B0 ;  /* 0x0000000000007941 */ /* 0x000fea0003800000 */
.L_x_8431:
[----:B------:R3:W-:Y:S01]  /*9dc0*/  STG.E.U8 desc[UR36][R8.64], R4 ;  /* 0x0000000408007986 */ /* 0x0007e2000c101124 */
[----:B------:R-:W-:Y:S05]  /*9dd0*/  BRA `(.L_x_8408) ;  /* 0x0000000000ac7947 */ /* 0x000fea0003800000 */
.L_x_8425:
        /* <DEDUP_REMOVED lines=21> */
.L_x_8407:
        /* <DEDUP_REMOVED lines=16> */
.L_x_8436:
[----:B------:R-:W-:Y:S05]  /*a030*/  BRA `(.L_x_8408) ;  /* 0x0000000000147947 */ /* 0x000fea0003800000 */
.L_x_8435:
[----:B------:R-:W0:Y:S02]  /*a040*/  F2I.U64.TRUNC R24, R24 ;  /* 0x0000001800187311 */ /* 0x000e24000020d800 */
[----:B0-----:R2:W-:Y:S01]  /*a050*/  STG.E.64 desc[UR36][R8.64], R24 ;  /* 0x0000001808007986 */ /* 0x0015e2000c101b24 */
[----:B------:R-:W-:Y:S05]  /*a060*/  BRA `(.L_x_8408) ;  /* 0x0000000000087947 */ /* 0x000fea0003800000 */
.L_x_8434:
[----:B------:R-:W0:Y:S02]  /*a070*/  F2I.FTZ.U32.TRUNC.NTZ R3, R24 ;  /* 0x0000001800037305 */ /* 0x000e24000021f000 */
[----:B0-----:R0:W-:Y:S02]  /*a080*/  STG.E desc[UR36][R8.64], R3 ;  /* 0x0000000308007986 */ /* 0x0011e4000c101924 */
.L_x_8408:
[----:B------:R-:W-:-:S07]  /*a090*/  VIADD R19, R19, 0x80 ;  /* 0x0000008013137836 */ /* 0x000fce0000000000 */
.L_x_8368:
[----:B------:R-:W-:Y:S05]  /*a0a0*/  BSYNC B6 ;  /* 0x0000000000067941 */ /* 0x000fea0003800000 */
.L_x_8367:
[----:B------:R-:W-:-:S13]  /*a0b0*/  ISETP.GE.AND P0, PT, R19, R17, PT ;  /* 0x000000111300720c */ /* 0x000fda0003f06270 */
[----:B------:R-:W-:Y:S05]  /*a0c0*/  @P0 EXIT ;  /* 0x000000000000094d */ /* 0x000fea0003800000 */
[----:B01-34-:R-:W0:Y:S01]  /*a0d0*/  LDC.64 R4, c[0x0][0x218] ;  /* 0x00008600ff047b82 */ /* 0x01be220000000a00 */
[----:B------:R-:W-:Y:S01]  /*a0e0*/  PRMT R0, R16, 0x9910, RZ ;  /* 0x0000991010007816 */ /* 0x000fe200000000ff */
[----:B------:R-:W-:Y:S01]  /*a0f0*/  IMAD R2, R2, 0x200, R19 ;  /* 0x0000020002027824 */ /* 0x000fe200078e0213 */
[----:B------:R-:W-:Y:S02]  /*a100*/  ULDC UR4, c[0x0][0x244] ;  /* 0x0000910000047ab9 */ /* 0x000fe40000000800 */
[----:B------:R-:W-:Y:S01]  /*a110*/  ISETP.GT.AND P1, PT, R0, 0x9, PT ;  /* 0x000000090000780c */ /* 0x000fe20003f24270 */
[----:B--2---:R-:W-:-:S05]  /*a120*/  IMAD R3, R2, UR4, RZ ;  /* 0x0000000402037c24 */ /* 0x004fca000f8e02ff */
        /* <DEDUP_REMOVED lines=14> */
.L_x_8440:
[----:B------:R-:W0:Y:S02]  /*a210*/  F2I.S64.TRUNC R18, R18 ;  /* 0x0000001200127311 */ /* 0x000e24000020d900 */
[----:B0-----:R-:W-:-:S05]  /*a220*/  IMAD.MOV.U32 R5, RZ, RZ, R18 ;  /* 0x000000ffff057224 */ /* 0x001fca00078e0012 */
[----:B------:R-:W-:Y:S01]  /*a230*/  STG.E.U8 desc[UR36][R2.64], R5 ;  /* 0x0000000502007986 */ /* 0x000fe2000c101124 */
[----:B------:R-:W-:Y:S05]  /*a240*/  EXIT ;  /* 0x000000000000794d */ /* 0x000fea0003800000 */
.L_x_8439:
        /* <DEDUP_REMOVED lines=9> */
.L_x_8443:
[----:B------:R-:W0:Y:S02]  /*a2e0*/  F2I.FTZ.TRUNC.NTZ R5, R18 ;  /* 0x0000001200057305 */ /* 0x000e24000021f100 */
[----:B0-----:R-:W-:Y:S01]  /*a2f0*/  STG.E desc[UR36][R2.64], R5 ;  /* 0x0000000502007986 */ /* 0x001fe2000c101924 */
[----:B------:R-:W-:Y:S05]  /*a300*/  EXIT ;  /* 0x000000000000794d */ /* 0x000fea0003800000 */
.L_x_8442:
[----:B------:R-:W0:Y:S02]  /*a310*/  F2I.FTZ.TRUNC.NTZ R5, R18 ;  /* 0x0000001200057305 */ /* 0x000e24000021f100 */
[----:B0-----:R-:W-:Y:S01]  /*a320*/  STG.E.U16 desc[UR36][R2.64], R5 ;  /* 0x0000000502007986 */ /* 0x001fe2000c101524 */
[----:B------:R-:W-:Y:S05]  /*a330*/  EXIT ;  /* 0x000000000000794d */ /* 0x000fea0003800000 */
.L_x_8438:
        /* <DEDUP_REMOVED lines=8> */
.L_x_8445:
[----:B------:R-:W-:-:S05]  /*a3c0*/  F2FP.F16.F32.PACK_AB R18, RZ, R18 ;  /* 0x00000012ff12723e */ /* 0x000fca00000000ff */
[----:B------:R-:W-:Y:S01]  /*a3d0*/  STG.E.U16 desc[UR36][R2.64], R18 ;  /* 0x0000001202007986 */ /* 0x000fe2000c101524 */
[----:B------:R-:W-:Y:S05]  /*a3e0*/  EXIT ;  /* 0x000000000000794d */ /* 0x000fea0003800000 */
.L_x_8444:
        /* <DEDUP_REMOVED lines=9> */
.L_x_8447:
[----:B------:R-:W-:-:S04]  /*a480*/  F2FP.F16.F32.PACK_AB R5, RZ, R18 ;  /* 0x00000012ff05723e */ /* 0x000fc800000000ff */
[----:B------:R-:W-:-:S05]  /*a490*/  PRMT R5, R5, 0x5410, RZ ;  /* 0x0000541005057816 */ /* 0x000fca00000000ff */
[----:B------:R-:W-:Y:S01]  /*a4a0*/  STG.E desc[UR36][R2.64], R5 ;  /* 0x0000000502007986 */ /* 0x000fe2000c101924 */
[----:B------:R-:W-:Y:S05]  /*a4b0*/  EXIT ;  /* 0x000000000000794d */ /* 0x000fea0003800000 */
.L_x_8446:
[----:B------:R-:W-:-:S06]  /*a4c0*/  FMUL.FTZ R4, R18, 1 ;  /* 0x3f80000012047820 */ /* 0x000fcc0000410000 */
[----:B------:R-:W0:Y:S02]  /*a4d0*/  F2F.F64.F32 R4, R4 ;  /* 0x0000000400047310 */ /* 0x000e240000201800 */
[----:B0-----:R-:W-:Y:S01]  /*a4e0*/  STG.E.64 desc[UR36][R2.64], R4 ;  /* 0x0000000402007986 */ /* 0x001fe2000c101b24 */
[----:B------:R-:W-:Y:S05]  /*a4f0*/  EXIT ;  /* 0x000000000000794d */ /* 0x000fea0003800000 */
.L_x_8437:
        /* <DEDUP_REMOVED lines=12> */
.L_x_8450:
[----:B------:R-:W-:Y:S01]  /*a5c0*/  FMUL.FTZ R4, R18, 1 ;  /* 0x3f80000012047820 */ /* 0x000fe20000410000 */
[----:B------:R-:W-:-:S05]  /*a5d0*/  CS2R R6, SRZ ;  /* 0x0000000000067805 */ /* 0x000fca000001ff00 */
[----:B------:R-:W0:Y:S02]  /*a5e0*/  F2F.F64.F32 R4, R4 ;  /* 0x0000000400047310 */ /* 0x000e240000201800 */
[----:B0-----:R-:W-:Y:S01]  /*a5f0*/  STG.E.128 desc[UR36][R2.64], R4 ;  /* 0x0000000402007986 */ /* 0x001fe2000c101d24 */
[----:B------:R-:W-:Y:S05]  /*a600*/  EXIT ;  /* 0x000000000000794d */ /* 0x000fea0003800000 */
.L_x_8449:
        /* <DEDUP_REMOVED lines=20> */
.L_x_8454:
[----:B------:R-:W-:Y:S05]  /*a750*/  BSYNC B0 ;  /* 0x0000000000007941 */ /* 0x000fea0003800000 */
.L_x_8453:
[----:B------:R-:W-:-:S05]  /*a760*/  LOP3.LUT R7, R0, R7, RZ, 0xfc, !PT ;  /* 0x0000000700077212 */ /* 0x000fca00078efcff */
[----:B------:R-:W-:Y:S01]  /*a770*/  STG.E.U8 desc[UR36][R2.64], R7 ;  /* 0x0000000702007986 */ /* 0x000fe2000c101124 */
[----:B------:R-:W-:Y:S05]  /*a780*/  EXIT ;  /* 0x000000000000794d */ /* 0x000fea0003800000 */
.L_x_8452:
        /* <DEDUP_REMOVED lines=12> */
.L_x_8456:
[----:B------:R-:W-:Y:S01]  /*a850*/  IMAD.MOV.U32 R0, RZ, RZ, 0x7f ;  /* 0x0000007fff007424 */ /* 0x000fe200078e00ff */
[----:B------:R-:W-:-:S04]  /*a860*/  ISETP.GT.U32.AND P0, PT, R4, 0x7f800000, PT ;  /* 0x7f8000000400780c */ /* 0x000fc80003f04070 */
[----:B------:R-:W-:-:S09]  /*a870*/  SEL R0, R0, 0x7c, P0 ;  /* 0x0000007c00007807 */ /* 0x000fd20000000000 */
.L_x_8457:
[----:B------:R-:W-:Y:S05]  /*a880*/  BSYNC B0 ;  /* 0x0000000000007941 */ /* 0x000fea0003800000 */
.L_x_8455:
[----:B------:R-:W-:-:S04]  /*a890*/  LOP3.LUT R18, R18, 0x80000000, RZ, 0xc0, !PT ;  /* 0x8000000012127812 */ /* 0x000fc800078ec0ff */
[----:B------:R-:W-:-:S04]  /*a8a0*/  SHF.R.U32.HI R5, RZ, 0x18, R18 ;  /* 0x00000018ff057819 */ /* 0x000fc80000011612 */
[----:B------:R-:W-:-:S05]  /*a8b0*/  LOP3.LUT R5, R0, R5, RZ, 0xfc, !PT ;  /* 0x0000000500057212 */ /* 0x000fca00078efcff */
[----:B------:R-:W-:Y:S01]  /*a8c0*/  STG.E.U8 desc[UR36][R2.64], R5 ;  /* 0x0000000502007986 */ /* 0x000fe2000c101124 */
[----:B------:R-:W-:Y:S05]  /*a8d0*/  EXIT ;  /* 0x000000000000794d */ /* 0x000fea0003800000 */
.L_x_8451:
[----:B------:R-:W-:-:S05]  /*a8e0*/  F2FP.BF16.F32.PACK_AB R18, RZ, R18 ;  /* 0x00000012ff12723e */ /* 0x000fca00000010ff */
[----:B------:R-:W-:Y:S01]  /*a8f0*/  STG.E.U16 desc[UR36][R2.64], R18 ;  /* 0x0000001202007986 */ /* 0x000fe2000c101524 */
[----:B------:R-:W-:Y:S05]  /*a900*/  EXIT ;  /* 0x000000000000794d */ /* 0x000fea0003800000 */
.L_x_8448:
        /* <DEDUP_REMOVED lines=11> */
.L_x_8460:
        /* <DEDUP_REMOVED lines=16> */
.L_x_8463:
[----:B------:R-:W-:-:S04]  /*aac0*/  LOP3.LUT R18, R18, 0x80000000, RZ, 0xc0, !PT ;  /* 0x8000000012127812 */ /* 0x000fc800078ec0ff */
[----:B------:R-:W-:-:S04]  /*aad0*/  SHF.R.U32.HI R5, RZ, 0x18, R18 ;  /* 0x00000018ff057819 */ /* 0x000fc80000011612 */
[----:B------:R-:W-:-:S04]  /*aae0*/  LOP3.LUT R4, R4, R5, RZ, 0xfc, !PT ;  /* 0x0000000504047212 */ /* 0x000fc800078efcff */
[----:B------:R-:W-:-:S07]  /*aaf0*/  PRMT R0, R4, 0x7610, R0 ;  /* 0x0000761004007816 */ /* 0x000fce0000000000 */
.L_x_8462:
[----:B------:R-:W-:Y:S05]  /*ab00*/  BSYNC B0 ;  /* 0x0000000000007941 */ /* 0x000fea0003800000 */
.L_x_8461:
[----:B------:R-:W-:Y:S01]  /*ab10*/  STG.E.U8 desc[UR36][R2.64], R0 ;  /* 0x0000000002007986 */ /* 0x000fe2000c101124 */
[----:B------:R-:W-:Y:S05]  /*ab20*/  EXIT ;  /* 0x000000000000794d */ /* 0x000fea0003800000 */
.L_x_8459:
        /* <DEDUP_REMOVED lines=16> */
.L_x_8466:
[----:B------:R-:W-:-:S04]  /*ac30*/  LOP3.LUT R18, R18, 0x80000000, RZ, 0xc0, !PT ;  /* 0x8000000012127812 */ /* 0x000fc800078ec0ff */
[----:B------:R-:W-:-:S04]  /*ac40*/  SHF.R.U32.HI R5, RZ, 0x18, R18 ;  /* 0x00000018ff057819 */ /* 0x000fc80000011612 */
[----:B------:R-:W-:-:S04]  /*ac50*/  LOP3.LUT R4, R4, R5, RZ, 0xfc, !PT ;  /* 0x0000000504047212 */ /* 0x000fc800078efcff */
[----:B------:R-:W-:-:S07]  /*ac60*/  PRMT R0, R4, 0x7610, R0 ;  /* 0x0000761004007816 */ /* 0x000fce0000000000 */
.L_x_8465:
[----:B------:R-:W-:Y:S05]  /*ac70*/  BSYNC B0 ;  /* 0x0000000000007941 */ /* 0x000fea0003800000 */
.L_x_8464:
[----:B------:R-:W-:Y:S01]  /*ac80*/  STG.E.U8 desc[UR36][R2.64], R0 ;  /* 0x0000000002007986 */ /* 0x000fe2000c101124 */
[----:B------:R-:W-:Y:S05]  /*ac90*/  EXIT ;  /* 0x000000000000794d */ /* 0x000fea0003800000 */
.L_x_8458:
        /* <DEDUP_REMOVED lines=21> */
.L_x_8441:
        /* <DEDUP_REMOVED lines=16> */
.L_x_8469:
[----:B------:R-:W-:Y:S05]  /*aef0*/  EXIT ;  /* 0x000000000000794d */ /* 0x000fea0003800000 */
.L_x_8468:
[----:B------:R-:W0:Y:S02]  /*af00*/  F2I.U64.TRUNC R18, R18 ;  /* 0x0000001200127311 */ /* 0x000e24000020d800 */
[----:B0-----:R-:W-:Y:S01]  /*af10*/  STG.E.64 desc[UR36][R2.64], R18 ;  /* 0x0000001202007986 */ /* 0x001fe2000c101b24 */
[----:B------:R-:W-:Y:S05]  /*af20*/  EXIT ;  /* 0x000000000000794d */ /* 0x000fea0003800000 */
.L_x_8467:
[----:B------:R-:W0:Y:S02]  /*af30*/  F2I.FTZ.U32.TRUNC.NTZ R5, R18 ;  /* 0x0000001200057305 */ /* 0x000e24000021f000 */
[----:B0-----:R-:W-:Y:S01]  /*af40*/  STG.E desc[UR36][R2.64], R5 ;  /* 0x0000000502007986 */ /* 0x001fe2000c101924 */
[----:B------:R-:W-:Y:S05]  /*af50*/  EXIT ;  /* 0x000000000000794d */ /* 0x000fea0003800000 */
.L_x_8470:
        /* <DEDUP_REMOVED lines=10> */
.L_x_17284:


//--------------------- .text._ZN2at6native18elementwise_kernelILi128ELi2EZNS0_22gpu_kernel_impl_nocastINS0_13BinaryFunctorIfffNS0_15binary_internal10MulFunctorIfEEEEEEvRNS_18TensorIteratorBaseERKT_EUliE_EEviT1_ --------------------------
	.section	.text._ZN2at6native18elementwise_kernelILi128ELi2EZNS0_22gpu_kernel_impl_nocastINS0_13BinaryFunctorIfffNS0_15binary_internal10MulFunctorIfEEEEEEvRNS_18TensorIteratorBaseERKT_EUliE_EEviT1_,"ax",@progbits
	.align	128
        .global         _ZN2at6native18elementwise_kernelILi128ELi2EZNS0_22gpu_kernel_impl_nocastINS0_13BinaryFunctorIfffNS0_15binary_internal10MulFunctorIfEEEEEEvRNS_18TensorIteratorBaseERKT_EUliE_EEviT1_
        .type           _ZN2at6native18elementwise_kernelILi128ELi2EZNS0_22gpu_kernel_impl_nocastINS0_13BinaryFunctorIfffNS0_15binary_internal10MulFunctorIfEEEEEEvRNS_18TensorIteratorBaseERKT_EUliE_EEviT1_,@function
        .size           _ZN2at6native18elementwise_kernelILi128ELi2EZNS0_22gpu_kernel_impl_nocastINS0_13BinaryFunctorIfffNS0_15binary_internal10MulFunctorIfEEEEEEvRNS_18TensorIteratorBaseERKT_EUliE_EEviT1_,(.L_x_17285 - _ZN2at6native18elementwise_kernelILi128ELi2EZNS0_22gpu_kernel_impl_nocastINS0_13BinaryFunctorIfffNS0_15binary_internal10MulFunctorIfEEEEEEvRNS_18TensorIteratorBaseERKT_EUliE_EEviT1_)
        .other          _ZN2at6native18elementwise_kernelILi128ELi2EZNS0_22gpu_kernel_impl_nocastINS0_13BinaryFunctorIfffNS0_15binary_internal10MulFunctorIfEEEEEEvRNS_18TensorIteratorBaseERKT_EUliE_EEviT1_,@"STO_CUDA_ENTRY STV_DEFAULT"
_ZN2at6native18elementwise_kernelILi128ELi2EZNS0_22gpu_kernel_impl_nocastINS0_13BinaryFunctorIfffNS0_15binary_internal10MulFunctorIfEEEEEEvRNS_18TensorIteratorBaseERKT_EUliE_EEviT1_:
.text._ZN2at6native18elementwise_kernelILi128ELi2EZNS0_22gpu_kernel_impl_nocastINS0_13BinaryFunctorIfffNS0_15binary_internal10MulFunctorIfEEEEEEvRNS_18TensorIteratorBaseERKT_EUliE_EEviT1_:
        /* <DEDUP_REMOVED lines=363> */
.L_x_8473:
[----:B------:R-:W-:Y:S01]  /*16b0*/  ULDC.64 UR8, c[0x0][0x480] ;  /* 0x0001200000087ab9 */ /* 0x000fe20000000a00 */
[----:B------:R-:W-:Y:S01]  /*16c0*/  ULDC.64 UR10, c[0x0][0x488] ;  /* 0x00012200000a7ab9 */ /* 0x000fe20000000a00 */
[----:B------:R-:W-:Y:S02]  /*16d0*/  IADD3 R6, P0, R2, UR8, RZ ;  /* 0x0000000802067c10 */ /* 0x000fe4000ff1e0ff */
[----:B------:R-:W-:Y:S02]  /*16e0*/  IADD3 R4, P1, R4, UR10, RZ ;  /* 0x0000000a04047c10 */ /* 0x000fe4000ff3e0ff */
[----:B------:R-:W-:Y:S01]  /*16f0*/  IADD3.X R7, RZ, UR9, RZ, P0, !PT ;  /* 0x00000009ff077c10 */ /* 0x000fe200087fe4ff */
[----:B------:R-:W-:Y:S01]  /*1700*/  ULDC.64 UR8, c[0x0][0x478] ;  /* 0x00011e0000087ab9 */ /* 0x000fe20000000a00 */
[----:B------:R-:W-:-:S04]  /*1710*/  IADD3.X R5, RZ, UR11, RZ, P1, !PT ;  /* 0x0000000bff057c10 */ /* 0x000fc80008ffe4ff */
[----:B------:R-:W2:Y:S04]  /*1720*/  LDG.E R7, desc[UR4][R6.64] ;  /* 0x0000000406077981 */ /* 0x000ea8000c1e1900 */
[----:B------:R-:W2:Y:S01]  /*1730*/  LDG.E R4, desc[UR4][R4.64] ;  /* 0x0000000404047981 */ /* 0x000ea2000c1e1900 */
[----:B------:R-:W-:-:S04]  /*1740*/  IADD3 R2, P0, R3, UR8, RZ ;  /* 0x0000000803027c10 */ /* 0x000fc8000ff1e0ff */
[----:B------:R-:W-:Y:S02]  /*1750*/  IADD3.X R3, RZ, UR9, RZ, P0, !PT ;  /* 0x00000009ff037c10 */ /* 0x000fe400087fe4ff */
[----:B------:R-:W-:Y:S01]  /*1760*/  IADD3 R9, R0, 0x80, RZ ;  /* 0x0000008000097810 */ /* 0x000fe20007ffe0ff */
[----:B--2---:R-:W-:-:S05]  /*1770*/  FMUL.FTZ R11, R4, R7 ;  /* 0x00000007040b7220 */ /* 0x004fca0000410000 */
[----:B------:R0:W-:Y:S02]  /*1780*/  STG.E desc[UR4][R2.64], R11 ;  /* 0x0000000b02007986 */ /* 0x0001e4000c101904 */
.L_x_8472:
[----:B------:R-:W-:Y:S05]  /*1790*/  BSYNC B0 ;  /* 0x0000000000007941 */ /* 0x000fea0003800000 */
.L_x_8471:
        /* <DEDUP_REMOVED lines=355> */
.L_x_8474:
        /* <DEDUP_REMOVED lines=10> */
[----:B------:R-:W-:Y:S01]  /*2e70*/  IADD3.X R3, RZ, UR7, RZ, P0, !PT ;  /* 0x00000007ff037c10 */ /* 0x000fe200087fe4ff */
[----:B--2---:R-:W-:-:S05]  /*2e80*/  FMUL.FTZ R9, R4, R7 ;  /* 0x0000000704097220 */ /* 0x004fca0000410000 */
[----:B------:R-:W-:Y:S01]  /*2e90*/  STG.E desc[UR4][R2.64], R9 ;  /* 0x0000000902007986 */ /* 0x000fe2000c101904 */
[----:B------:R-:W-:Y:S05]  /*2ea0*/  EXIT ;  /* 0x000000000000794d */ /* 0x000fea0003800000 */
.L_x_8475:
        /* <DEDUP_REMOVED lines=13> */
.L_x_17285:


//--------------------- .text._ZN2at6native27unrolled_elementwise_kernelINS0_13BinaryFunctorIfffNS0_15binary_internal10MulFunctorIfEEEESt5arrayIPcLm3EELi4E23TrivialOffsetCalculatorILi2EjESA_ILi1EjENS0_6memory15LoadWithoutCastENSD_16StoreWithoutCastEEEviT_T0_T2_T3_T4_T5_ --------------------------
	.section	.text._ZN2at6native27unrolled_elementwise_kernelINS0_13BinaryFunctorIfffNS0_15binary_internal10MulFunctorIfEEEESt5arrayIPcLm3EELi4E23TrivialOffsetCalculatorILi2EjESA_ILi1EjENS0_6memory15LoadWithoutCastENSD_16StoreWithoutCastEEEviT_T0_T2_T3_T4_T5_,"ax",@progbits
	.align	128
        .global         _ZN2at6native27unrolled_elementwise_kernelINS0_13BinaryFunctorIfffNS0_15binary_internal10MulFunctorIfEEEESt5arrayIPcLm3EELi4E23TrivialOffsetCalculatorILi2EjESA_ILi1EjENS0_6memory15LoadWithoutCastENSD_16StoreWithoutCastEEEviT_T0_T2_T3_T4_T5_
        .type           _ZN2at6native27unrolled_elementwise_kernelINS0_13BinaryFunctorIfffNS0_15binary_internal10MulFunctorIfEEEESt5arrayIPcLm3EELi4E23TrivialOffsetCalculatorILi2EjESA_ILi1EjENS0_6memory15LoadWithoutCastENSD_16StoreWithoutCastEEEviT_T0_T2_T3_T4_T5_,@function
        .size           _ZN2at6native27unrolled_elementwise_kernelINS0_13BinaryFunctorIfffNS0_15binary_internal10MulFunctorIfEEEESt5arrayIPcLm3EELi4E23TrivialOffsetCalculatorILi2EjESA_ILi1EjENS0_6memory15LoadWithoutCastENSD_16StoreWithoutCastEEEviT_T0_T2_T3_T4_T5_,(.L_x_17286 - _ZN2at6native27unrolled_elementwise_kernelINS0_13BinaryFunctorIfffNS0_15binary_internal10MulFunctorIfEEEESt5arrayIPcLm3EELi4E23TrivialOffsetCalculatorILi2EjESA_ILi1EjENS0_6memory15LoadWithoutCastENSD_16StoreWithoutCastEEEviT_T0_T2_T3_T4_T5_)
        .other          _ZN2at6native27unrolled_elementwise_kernelINS0_13BinaryFunctorIfffNS0_15binary_internal10MulFunctorIfEEEESt5arrayIPcLm3EELi4E23TrivialOffsetCalculatorILi2EjESA_ILi1EjENS0_6memory15LoadWithoutCastENSD_16StoreWithoutCastEEEviT_T0_T2_T3_T4_T5_,@"STO_CUDA_ENTRY STV_DEFAULT"
_ZN2at6native27unrolled_elementwise_kernelINS0_13BinaryFunctorIfffNS0_15binary_internal10MulFunctorIfEEEESt5arrayIPcLm3EELi4E23TrivialOffsetCalculatorILi2EjESA_ILi1EjENS0_6memory15LoadWithoutCastENSD_16StoreWithoutCastEEEviT_T0_T2_T3_T4_T5_:
.text._ZN2at6native27unrolled_elementwise_kernelINS0_13BinaryFunctorIfffNS0_15binary_internal10MulFunctorIfEEEESt5arrayIPcLm3EELi4E23TrivialOffsetCalculatorILi2EjESA_ILi1EjENS0_6memory15LoadWithoutCastENSD_16StoreWithoutCastEEEviT_T0_T2_T3_T4_T5_:
[----:B------:R-:W-:Y:S01]  /*0000*/  LDC R1, c[0x0][0x28] ;  /* 0x00000a00ff017b82 */ /* 0x000fe20000000800 */
[----:B------:R-:W0:Y:S07]  /*0010*/  S2R R0, SR_CTAID.X ;  /* 0x0000000000007919 */ /* 0x000e2e0000002500 */
[----:B------:R-:W0:Y:S01]  /*0020*/  LDC R3, c[0x0][0x210] ;  /* 0x00008400ff037b82 */ /* 0x000e220000000800 */
        /* <DEDUP_REMOVED lines=11> */
[----:B------:R-:W-:Y:S01]  /*00e0*/  @!P1 VIADD R15, R15, 0x80 ;  /* 0x000000800f0f9836 */ /* 0x000fe20000000000 */
[----:B------:R-:W2:Y:S04]  /*00f0*/  @!P1 LDC.64 R2, c[0x0][0x220] ;  /* 0x00008800ff029b82 */ /* 0x000ea80000000a00 */
[----:B------:R-:W-:Y:S01]  /*0100*/  ISETP.GE.AND P2, PT, R15, R6, PT ;  /* 0x000000060f00720c */ /* 0x000fe20003f46270 */
[----:B0-----:R-:W-:-:S03]  /*0110*/  @!P0 IMAD.WIDE.U32 R18, R9, 0x4, R18 ;  /* 0x0000000409128825 */ /* 0x001fc600078e0012 */
[----:B------:R-:W0:Y:S01]  /*0120*/  @!P1 LDC.64 R4, c[0x0][0x228] ;  /* 0x00008a00ff049b82 */ /* 0x000e220000000a00 */
[----:B-1----:R-:W-:Y:S01]  /*0130*/  @!P0 IMAD.WIDE.U32 R20, R9, 0x4, R20 ;  /* 0x0000000409148825 */ /* 0x002fe200078e0014 */
[----:B------:R-:W-:-:S07]  /*0140*/  CS2R R8, SRZ ;  /* 0x0000000000087805 */ /* 0x000fce000001ff00 */
[----:B------:R-:W1:Y:S01]  /*0150*/  @!P2 LDC.64 R12, c[0x0][0x220] ;  /* 0x00008800ff0cab82 */ /* 0x000e620000000a00 */
[----:B------:R-:W3:Y:S04]  /*0160*/  @!P0 LDG.E R8, desc[UR4][R18.64] ;  /* 0x0000000412088981 */ /* 0x000ee8000c1e1900 */
[----:B------:R-:W3:Y:S03]  /*0170*/  @!P0 LDG.E R9, desc[UR4][R20.64] ;  /* 0x0000000414098981 */ /* 0x000ee6000c1e1900 */
[----:B------:R-:W4:Y:S01]  /*0180*/  @!P2 LDC.64 R10, c[0x0][0x228] ;  /* 0x00008a00ff0aab82 */ /* 0x000f220000000a00 */
[----:B------:R-:W-:Y:S01]  /*0190*/  @!P2 LEA R23, R0, R15, 0x9 ;  /* 0x0000000f0017a211 */ /* 0x000fe200078e48ff */
[----:B------:R-:W-:Y:S01]  /*01a0*/  HFMA2.MMA R14, -RZ, RZ, 0, 0 ;  /* 0x00000000ff0e7435 */ /* 0x000fe200000001ff */
[----:B--2---:R-:W-:-:S04]  /*01b0*/  @!P1 IMAD.WIDE.U32 R2, R17, 0x4, R2 ;  /* 0x0000000411029825 */ /* 0x004fc800078e0002 */
[----:B0-----:R-:W-:-:S04]  /*01c0*/  @!P1 IMAD.WIDE.U32 R4, R17, 0x4, R4 ;  /* 0x0000000411049825 */ /* 0x001fc800078e0004 */
[----:B------:R-:W-:Y:S01]  /*01d0*/  IMAD.MOV.U32 R17, RZ, RZ, RZ ;  /* 0x000000ffff117224 */ /* 0x000fe200078e00ff */
[----:B------:R-:W2:Y:S01]  /*01e0*/  @!P1 LDG.E R14, desc[UR4][R2.64] ;  /* 0x00000004020e9981 */ /* 0x000ea2000c1e1900 */
[----:B-1----:R-:W-:-:S04]  /*01f0*/  @!P2 IMAD.WIDE.U32 R12, R23, 0x4, R12 ;  /* 0x00000004170ca825 */ /* 0x002fc800078e000c */
[----:B------:R0:W2:Y:S01]  /*0200*/  @!P1 LDG.E R17, desc[UR4][R4.64] ;  /* 0x0000000404119981 */ /* 0x0000a2000c1e1900 */
[----:B----4-:R-:W-:Y:S01]  /*0210*/  @!P2 IMAD.WIDE.U32 R22, R23, 0x4, R10 ;  /* 0x000000041716a825 */ /* 0x010fe200078e000a */
[----:B------:R-:W-:Y:S02]  /*0220*/  CS2R R10, SRZ ;  /* 0x00000000000a7805 */ /* 0x000fe4000001ff00 */
[----:B------:R-:W-:Y:S01]  /*0230*/  @!P2 IADD3 R15, R15, 0x80, RZ ;  /* 0x000000800f0fa810 */ /* 0x000fe20007ffe0ff */
[----:B0-----:R-:W0:Y:S03]  /*0240*/  @!P0 LDC.64 R4, c[0x0][0x218] ;  /* 0x00008600ff048b82 */ /* 0x001e260000000a00 */
[----:B------:R1:W4:Y:S04]  /*0250*/  @!P2 LDG.E R10, desc[UR4][R12.64] ;  /* 0x000000040c0aa981 */ /* 0x000328000c1e1900 */
[----:B------:R-:W4:Y:S01]  /*0260*/  @!P2 LDG.E R11, desc[UR4][R22.64] ;  /* 0x00000004160ba981 */ /* 0x000f22000c1e1900 */
[----:B------:R-:W-:-:S13]  /*0270*/  ISETP.GE.AND P1, PT, R15, R6, PT ;  /* 0x000000060f00720c */ /* 0x000fda0003f26270 */
[----:B------:R-:W0:Y:S08]  /*0280*/  @!P1 LDC.64 R18, c[0x0][0x220] ;  /* 0x00008800ff129b82 */ /* 0x000e300000000a00 */
[----:B------:R-:W0:Y:S01]  /*0290*/  @!P1 LDC.64 R20, c[0x0][0x228] ;  /* 0x00008a00ff149b82 */ /* 0x000e220000000a00 */
[C---:B------:R-:W-:Y:S01]  /*02a0*/  @!P1 LEA R15, R0.reuse, R15, 0x9 ;  /* 0x0000000f000f9211 */ /* 0x040fe200078e48ff */
[----:B-1----:R-:W-:Y:S01]  /*02b0*/  VIADD R12, R7, 0x80 ;  /* 0x00000080070c7836 */ /* 0x002fe20000000000 */
[----:B------:R-:W-:Y:S01]  /*02c0*/  MOV R13, R7 ;  /* 0x00000007000d7202 */ /* 0x000fe20000000f00 */
[----:B------:R-:W-:Y:S01]  /*02d0*/  @!P0 IMAD R7, R0, 0x200, R7 ;  /* 0x0000020000078824 */ /* 0x000fe200078e0207 */
[----:B------:R-:W-:-:S03]  /*02e0*/  CS2R R2, SRZ ;  /* 0x0000000000027805 */ /* 0x000fc6000001ff00 */
[----:B0-----:R-:W-:Y:S01]  /*02f0*/  @!P0 IMAD.WIDE.U32 R4, R7, 0x4, R4 ;  /* 0x0000000407048825 */ /* 0x001fe200078e0004 */
[----:B------:R-:W-:-:S03]  /*0300*/  @!P0 MOV R13, R12 ;  /* 0x0000000c000d8202 */ /* 0x000fc60000000f00 */
[----:B------:R-:W-:-:S05]  /*0310*/  @!P1 IMAD.WIDE.U32 R18, R15, 0x4, R18 ;  /* 0x000000040f129825 */ /* 0x000fca00078e0012 */
[----:B------:R0:W5:Y:S01]  /*0320*/  @!P1 LDG.E R2, desc[UR4][R18.64] ;  /* 0x0000000412029981 */ /* 0x000162000c1e1900 */
[----:B------:R-:W-:-:S05]  /*0330*/  @!P1 IMAD.WIDE.U32 R20, R15, 0x4, R20 ;  /* 0x000000040f149825 */ /* 0x000fca00078e0014 */
[----:B------:R0:W5:Y:S01]  /*0340*/  @!P1 LDG.E R3, desc[UR4][R20.64] ;  /* 0x0000000414039981 */ /* 0x000162000c1e1900 */
[----:B------:R-:W-:Y:S01]  /*0350*/  ISETP.GE.AND P1, PT, R13, R6, PT ;  /* 0x000000060d00720c */ /* 0x000fe20003f26270 */
[----:B------:R-:W-:Y:S01]  /*0360*/  BSSY B0, `(.L_x_8476) ;  /* 0x0000010000007945 */ /* 0x000fe20003800000 */
[----:B---3--:R-:W-:-:S05]  /*0370*/  FMUL.FTZ R9, R9, R8 ;  /* 0x0000000809097220 */ /* 0x008fca0000410000 */
[----:B------:R0:W-:Y:S01]  /*0380*/  @!P0 STG.E desc[UR4][R4.64], R9 ;  /* 0x0000000904008986 */ /* 0x0001e2000c101904 */
[----:B--2---:R-:W-:Y:S01]  /*0390*/  FMUL.FTZ R17, R17, R14 ;  /* 0x0000000e11117220 */ /* 0x004fe20000410000 */
[----:B----4-:R-:W-:-:S04]  /*03a0*/  FMUL.FTZ R11, R11, R10 ;  /* 0x0000000a0b0b7220 */ /* 0x010fc80000410000 */
        /* <DEDUP_REMOVED lines=11> */
.L_x_8477:
[----:B------:R-:W-:Y:S05]  /*0460*/  BSYNC B0 ;  /* 0x0000000000007941 */ /* 0x000fea0003800000 */
.L_x_8476:
[----:B------:R-:W-:-:S13]  /*0470*/  ISETP.GE.AND P0, PT, R13, R6, PT ;  /* 0x000000060d00720c */ /* 0x000fda0003f06270 */
[----:B------:R-:W-:Y:S05]  /*0480*/  @P0 EXIT ;  /* 0x000000000000094d */ /* 0x000fea0003800000 */
[----:B0-----:R-:W0:Y:S01]  /*0490*/  LDC.64 R4, c[0x0][0x218] ;  /* 0x00008600ff047b82 */ /* 0x001e220000000a00 */
[----:B------:R-:W-:Y:S01]  /*04a0*/  LEA R13, R0, R13, 0x9 ;  /* 0x0000000d000d7211 */ /* 0x000fe200078e48ff */
[----:B-----5:R-:W-:-:S04]  /*04b0*/  FMUL.FTZ R7, R3, R2 ;  /* 0x0000000203077220 */ /* 0x020fc80000410000 */
[----:B0-----:R-:W-:-:S05]  /*04c0*/  IMAD.WIDE.U32 R2, R13, 0x4, R4 ;  /* 0x000000040d027825 */ /* 0x001fca00078e0004 */
[----:B------:R-:W-:Y:S01]  /*04d0*/  STG.E desc[UR4][R2.64], R7 ;  /* 0x0000000702007986 */ /* 0x000fe2000c101904 */
[----:B------:R-:W-:Y:S05]  /*04e0*/  EXIT ;  /* 0x000000000000794d */ /* 0x000fea0003800000 */
.L_x_8478:
        /* <DEDUP_REMOVED lines=9> */
.L_x_17286:


//--------------------- .text._ZN2at6native29vectorized_elementwise_kernelILi2ENS0_13BinaryFunctorIfffNS0_15binary_internal10MulFunctorIfEEEESt5arrayIPcLm3EEEEviT0_T1_ --------------------------
	.section	.text._ZN2at6native29vectorized_elementwise_kernelILi2ENS0_13BinaryFunctorIfffNS0_15binary_internal10MulFunctorIfEEEESt5arrayIPcLm3EEEEviT0_T1_,"ax",@progbits
	.align	128
        .global         _ZN2at6native29vectorized_elementwise_kernelILi2ENS0_13BinaryFunctorIfffNS0_15binary_internal10MulFunctorIfEEEESt5arrayIPcLm3EEEEviT0_T1_
        .type           _ZN2at6native29vectorized_elementwise_kernelILi2ENS0_13BinaryFunctorIfffNS0_15binary_internal10MulFunctorIfEEEESt5arrayIPcLm3EEEEviT0_T1_,@function
        .size           _ZN2at6native29vectorized_elementwise_kernelILi2ENS0_13BinaryFunctorIfffNS0_15binary_internal10MulFunctorIfEEEESt5arrayIPcLm3EEEEviT0_T1_,(.L_x_17287 - _ZN2at6native29vectorized_elementwise_kernelILi2ENS0_13BinaryFunctorIfffNS0_15binary_internal10MulFunctorIfEEEESt5arrayIPcLm3EEEEviT0_T1_)
        .other          _ZN2at6native29vectorized_elementwise_kernelILi2ENS0_13BinaryFunctorIfffNS0_15binary_internal10MulFunctorIfEEEESt5arrayIPcLm3EEEEviT0_T1_,@"STO_CUDA_ENTRY STV_DEFAULT"
_ZN2at6native29vectorized_elementwise_kernelILi2ENS0_13BinaryFunctorIfffNS0_15binary_internal10MulFunctorIfEEEESt5arrayIPcLm3EEEEviT0_T1_:
.text._ZN2at6native29vectorized_elementwise_kernelILi2ENS0_13BinaryFunctorIfffNS0_15binary_internal10MulFunctorIfEEEESt5arrayIPcLm3EEEEviT0_T1_:
        /* <DEDUP_REMOVED lines=16> */
[----:B------:R-:W4:Y:S01]  /*0100*/  LDG.E.64 R12, desc[UR4][R16.64+0x400] ;  /* 0x00040004100c7981 */ /* 0x000f22000c1e1b00 */
[----:B------:R-:W-:-:S03]  /*0110*/  IMAD.WIDE.U32 R18, R2, 0x8, R6 ;  /* 0x0000000802127825 */ /* 0x000fc600078e0006 */
[----:B------:R-:W5:Y:S04]  /*0120*/  LDG.E.64 R4, desc[UR4][R16.64+0x800] ;  /* 0x0008000410047981 */ /* 0x000f68000c1e1b00 */
[----:B------:R-:W2:Y:S04]  /*0130*/  LDG.E.64 R24, desc[UR4][R18.64] ;  /* 0x0000000412187981 */ /* 0x000ea8000c1e1b00 */
[----:B------:R-:W4:Y:S04]  /*0140*/  LDG.E.64 R8, desc[UR4][R18.64+0x400] ;  /* 0x0004000412087981 */ /* 0x000f28000c1e1b00 */
[----:B------:R-:W5:Y:S04]  /*0150*/  LDG.E.64 R6, desc[UR4][R18.64+0x800] ;  /* 0x0008000412067981 */ /* 0x000f68000c1e1b00 */
[----:B------:R-:W5:Y:S04]  /*0160*/  LDG.E.64 R10, desc[UR4][R16.64+0xc00] ;  /* 0x000c0004100a7981 */ /* 0x000f68000c1e1b00 */
[----:B------:R-:W5:Y:S01]  /*0170*/  LDG.E.64 R14, desc[UR4][R18.64+0xc00] ;  /* 0x000c0004120e7981 */ /* 0x000f62000c1e1b00 */
[----:B---3--:R-:W-:-:S04]  /*0180*/  IMAD.WIDE.U32 R20, R0, 0x4, R20 ;  /* 0x0000000400147825 */ /* 0x008fc800078e0014 */
[----:B------:R-:W-:-:S04]  /*0190*/  IMAD.WIDE R20, R2, 0x8, R20 ;  /* 0x0000000802147825 */ /* 0x000fc800078e0214 */
[----:B--2---:R-:W-:Y:S01]  /*01a0*/  FMUL.FTZ R23, R23, R25 ;  /* 0x0000001917177220 */ /* 0x004fe20000410000 */
[----:B------:R-:W-:Y:S01]  /*01b0*/  FMUL.FTZ R22, R22, R24 ;  /* 0x0000001816167220 */ /* 0x000fe20000410000 */
[----:B----4-:R-:W-:Y:S01]  /*01c0*/  FMUL.FTZ R9, R13, R9 ;  /* 0x000000090d097220 */ /* 0x010fe20000410000 */
[----:B------:R-:W-:Y:S01]  /*01d0*/  FMUL.FTZ R8, R12, R8 ;  /* 0x000000080c087220 */ /* 0x000fe20000410000 */
[----:B-----5:R-:W-:Y:S01]  /*01e0*/  FMUL.FTZ R5, R5, R7 ;  /* 0x0000000705057220 */ /* 0x020fe20000410000 */
[----:B------:R-:W-:Y:S01]  /*01f0*/  FMUL.FTZ R4, R4, R6 ;  /* 0x0000000604047220 */ /* 0x000fe20000410000 */
[----:B------:R-:W-:Y:S01]  /*0200*/  STG.E.64 desc[UR4][R20.64], R22 ;  /* 0x0000001614007986 */ /* 0x000fe2000c101b04 */
[----:B------:R-:W-:Y:S01]  /*0210*/  FMUL.FTZ R11, R11, R15 ;  /* 0x0000000f0b0b7220 */ /* 0x000fe20000410000 */
[----:B------:R-:W-:Y:S02]  /*0220*/  FMUL.FTZ R10, R10, R14 ;  /* 0x0000000e0a0a7220 */ /* 0x000fe40000410000 */
[----:B------:R-:W-:Y:S04]  /*0230*/  STG.E.64 desc[UR4][R20.64+0x400], R8 ;  /* 0x0004000814007986 */ /* 0x000fe8000c101b04 */
[----:B------:R-:W-:Y:S04]  /*0240*/  STG.E.64 desc[UR4][R20.64+0x800], R4 ;  /* 0x0008000414007986 */ /* 0x000fe8000c101b04 */
[----:B------:R-:W-:Y:S01]  /*0250*/  STG.E.64 desc[UR4][R20.64+0xc00], R10 ;  /* 0x000c000a14007986 */ /* 0x000fe2000c101b04 */
[----:B------:R-:W-:Y:S05]  /*0260*/  EXIT ;  /* 0x000000000000794d */ /* 0x000fea0003800000 */
.L_x_8479:
[----:B------:R-:W0:Y:S01]  /*0270*/  S2R R3, SR_TID.X ;  /* 0x0000000000037919 */ /* 0x000e220000002100 */
[----:B------:R-:W-:Y:S02]  /*0280*/  MOV R10, RZ ;  /* 0x000000ff000a7202 */ /* 0x000fe40000000f00 */
[----:B0-----:R-:W-:Y:S02]  /*0290*/  ISETP.GE.AND P0, PT, R3, R2, PT ;  /* 0x000000020300720c */ /* 0x001fe40003f06270 */
[----:B------:R-:W-:-:S11]  /*02a0*/  MOV R7, R3 ;  /* 0x0000000300077202 */ /* 0x000fd60000000f00 */
[----:B------:R-:W-:Y:S01]  /*02b0*/  @!P0 IADD3 R9, R0, R7, RZ ;  /* 0x0000000700098210 */ /* 0x000fe20007ffe0ff */
[----:B------:R-:W0:Y:S01]  /*02c0*/  @!P0 LDC.64 R24, c[0x0][0x228] ;  /* 0x00008a00ff188b82 */ /* 0x000e220000000a00 */
[----:B------:R-:W-:-:S04]  /*02d0*/  @!P0 IADD3 R7, R7, 0x80, RZ ;  /* 0x0000008007078810 */ /* 0x000fc80007ffe0ff */
[----:B------:R-:W-:-:S03]  /*02e0*/  ISETP.GE.AND P4, PT, R7, R2, PT ;  /* 0x000000020700720c */ /* 0x000fc60003f86270 */
[----:B------:R-:W1:Y:S10]  /*02f0*/  @!P0 LDC.64 R20, c[0x0][0x220] ;  /* 0x00008800ff148b82 */ /* 0x000e740000000a00 */
[----:B------:R-:W-:Y:S01]  /*0300*/  @!P4 IMAD.IADD R23, R0, 0x1, R7 ;  /* 0x000000010017c824 */ /* 0x000fe200078e0207 */
[----:B------:R-:W-:Y:S01]  /*0310*/  @!P4 IADD3 R7, R7, 0x80, RZ ;  /* 0x000000800707c810 */ /* 0x000fe20007ffe0ff */
[----:B------:R-:W2:Y:S03]  /*0320*/  @!P4 LDC.64 R18, c[0x0][0x220] ;  /* 0x00008800ff12cb82 */ /* 0x000ea60000000a00 */
[----:B------:R-:W-:Y:S01]  /*0330*/  ISETP.GE.AND P5, PT, R7, R2, PT ;  /* 0x000000020700720c */ /* 0x000fe20003fa6270 */
[----:B0-----:R-:W-:-:S04]  /*0340*/  @!P0 IMAD.WIDE.U32 R24, R9, 0x4, R24 ;  /* 0x0000000409188825 */ /* 0x001fc800078e0018 */
[----:B------:R-:W0:Y:S01]  /*0350*/  @!P4 LDC.64 R16, c[0x0][0x228] ;  /* 0x00008a00ff10cb82 */ /* 0x000e220000000a00 */
[----:B------:R3:W4:Y:S01]  /*0360*/  @!P0 LDG.E R10, desc[UR4][R24.64] ;  /* 0x00000004180a8981 */ /* 0x000722000c1e1900 */
[----:B-1----:R-:W-:Y:S01]  /*0370*/  @!P0 IMAD.WIDE.U32 R20, R9, 0x4, R20 ;  /* 0x0000000409148825 */ /* 0x002fe200078e0014 */
[----:B------:R-:W-:-:S05]  /*0380*/  HFMA2.MMA R9, -RZ, RZ, 0, 0 ;  /* 0x00000000ff097435 */ /* 0x000fca00000001ff */
[----:B------:R-:W-:Y:S01]  /*0390*/  @!P5 IADD3 R11, R0, R7, RZ ;  /* 0x00000007000bd210 */ /* 0x000fe20007ffe0ff */
[----:B------:R-:W1:Y:S01]  /*03a0*/  @!P5 LDC.64 R14, c[0x0][0x220] ;  /* 0x00008800ff0edb82 */ /* 0x000e620000000a00 */
[----:B------:R-:W-:-:S04]  /*03b0*/  @!P5 IADD3 R7, R7, 0x80, RZ ;  /* 0x000000800707d810 */ /* 0x000fc80007ffe0ff */
[CC--:B------:R-:W-:Y:S01]  /*03c0*/  ISETP.GE.AND P3, PT, R7.reuse, R2.reuse, PT ;  /* 0x000000020700720c */ /* 0x0c0fe20003f66270 */
[----:B------:R-:W-:Y:S01]  /*03d0*/  HFMA2.MMA R22, -RZ, RZ, 0, 0 ;  /* 0x00000000ff167435 */ /* 0x000fe200000001ff */
[----:B------:R5:W4:Y:S01]  /*03e0*/  @!P0 LDG.E R9, desc[UR4][R20.64] ;  /* 0x0000000414098981 */ /* 0x000b22000c1e1900 */
[----:B------:R-:W1:Y:S10]  /*03f0*/  @!P5 LDC.64 R12, c[0x0][0x228] ;  /* 0x00008a00ff0cdb82 */ /* 0x000e740000000a00 */
[----:B------:R-:W-:Y:S01]  /*0400*/  @!P3 IMAD.IADD R5, R0, 0x1, R7 ;  /* 0x000000010005b824 */ /* 0x000fe200078e0207 */
[----:B------:R-:W-:Y:S01]  /*0410*/  @!P3 IADD3 R7, R7, 0x80, RZ ;  /* 0x000000800707b810 */ /* 0x000fe20007ffe0ff */
[----:B------:R-:W1:Y:S03]  /*0420*/  @!P3 LDC.64 R28, c[0x0][0x220] ;  /* 0x00008800ff1cbb82 */ /* 0x000e660000000a00 */
[----:B------:R-:W-:-:S05]  /*0430*/  ISETP.GE.AND P1, PT, R7, R2, PT ;  /* 0x000000020700720c */ /* 0x000fca0003f26270 */
[----:B---3--:R-:W3:Y:S08]  /*0440*/  @!P3 LDC.64 R24, c[0x0][0x228] ;  /* 0x00008a00ff18bb82 */ /* 0x008ef00000000a00 */
[----:B------:R-:W-:Y:S01]  /*0450*/  @!P1 IMAD.IADD R26, R0, 0x1, R7 ;  /* 0x00000001001a9824 */ /* 0x000fe200078e0207 */
[----:B------:R-:W-:-:S04]  /*0460*/  @!P1 IADD3 R7, R7, 0x80, RZ ;  /* 0x0000008007079810 */ /* 0x000fc80007ffe0ff */
[----:B------:R-:W-:Y:S02]  /*0470*/  ISETP.GE.AND P2, PT, R7, R2, PT ;  /* 0x000000020700720c */ /* 0x000fe40003f46270 */
[----:B-----5:R-:W-:Y:S01]  /*0480*/  CS2R R20, SRZ ;  /* 0x0000000000147805 */ /* 0x020fe2000001ff00 */
[----:B--2---:R-:W-:Y:S01]  /*0490*/  @!P4 IMAD.WIDE.U32 R18, R23, 0x4, R18 ;  /* 0x000000041712c825 */ /* 0x004fe200078e0012 */
[----:B------:R-:W-:-:S03]  /*04a0*/  MOV R4, RZ ;  /* 0x000000ff00047202 */ /* 0x000fc60000000f00 */
[----:B0-----:R-:W-:Y:S01]  /*04b0*/  @!P4 IMAD.WIDE.U32 R16, R23, 0x4, R16 ;  /* 0x000000041710c825 */ /* 0x001fe200078e0010 */
[----:B------:R0:W2:Y:S03]  /*04c0*/  @!P4 LDG.E R22, desc[UR4][R18.64] ;  /* 0x000000041216c981 */ /* 0x0000a6000c1e1900 */
[C---:B-1----:R-:W-:Y:S01]  /*04d0*/  @!P5 IMAD.WIDE.U32 R14, R11.reuse, 0x4, R14 ;  /* 0x000000040b0ed825 */ /* 0x042fe200078e000e */
[----:B------:R1:W2:Y:S01]  /*04e0*/  @!P4 LDG.E R21, desc[UR4][R16.64] ;  /* 0x000000041015c981 */ /* 0x0002a2000c1e1900 */
[----:B------:R-:W-:Y:S02]  /*04f0*/  @!P2 IADD3 R23, R0, R7, RZ ;  /* 0x000000070017a210 */ /* 0x000fe40007ffe0ff */
[----:B------:R-:W-:Y:S01]  /*0500*/  @!P5 IMAD.WIDE.U32 R12, R11, 0x4, R12 ;  /* 0x000000040b0cd825 */ /* 0x000fe200078e000c */
[----:B------:R-:W-:Y:S01]  /*0510*/  @!P2 IADD3 R7, R7, 0x80, RZ ;  /* 0x000000800707a810 */ /* 0x000fe20007ffe0ff */
[----:B------:R5:W2:Y:S01]  /*0520*/  @!P5 LDG.E R4, desc[UR4][R14.64] ;  /* 0x000000040e04d981 */ /* 0x000aa2000c1e1900 */
[----:B0-----:R-:W0:Y:S02]  /*0530*/  @!P1 LDC.64 R18, c[0x0][0x220] ;  /* 0x00008800ff129b82 */ /* 0x001e240000000a00 */
[----:B------:R-:W-:Y:S01]  /*0540*/  ISETP.GE.AND P4, PT, R7, R2, PT ;  /* 0x000000020700720c */ /* 0x000fe20003f86270 */
[----:B------:R3:W2:Y:S01]  /*0550*/  @!P5 LDG.E R20, desc[UR4][R12.64] ;  /* 0x000000040c14d981 */ /* 0x0006a2000c1e1900 */
[----:B------:R-:W-:-:S04]  /*0560*/  @!P3 IMAD.WIDE.U32 R28, R5, 0x4, R28 ;  /* 0x00000004051cb825 */ /* 0x000fc800078e001c */
[----:B-1----:R-:W1:Y:S01]  /*0570*/  @!P1 LDC.64 R16, c[0x0][0x228] ;  /* 0x00008a00ff109b82 */ /* 0x002e620000000a00 */
[----:B------:R-:W-:-:S07]  /*0580*/  HFMA2.MMA R11, -RZ, RZ, 0, 0 ;  /* 0x00000000ff0b7435 */ /* 0x000fce00000001ff */
[----:B-----5:R-:W5:Y:S08]  /*0590*/  @!P2 LDC.64 R14, c[0x0][0x220] ;  /* 0x00008800ff0eab82 */ /* 0x020f700000000a00 */
[----:B---3--:R-:W3:Y:S01]  /*05a0*/  @!P2 LDC.64 R12, c[0x0][0x228] ;  /* 0x00008a00ff0cab82 */ /* 0x008ee20000000a00 */
[----:B------:R-:W-:Y:S01]  /*05b0*/  @!P3 IMAD.WIDE.U32 R24, R5, 0x4, R24 ;  /* 0x000000040518b825 */ /* 0x000fe200078e0018 */
[----:B------:R-:W-:-:S03]  /*05c0*/  @!P4 IADD3 R8, R0, R7, RZ ;  /* 0x000000070008c210 */ /* 0x000fc60007ffe0ff */
[----:B------:R-:W-:Y:S01]  /*05d0*/  IMAD.MOV.U32 R5, RZ, RZ, RZ ;  /* 0x000000ffff057224 */ /* 0x000fe200078e00ff */
[----:B------:R-:W-:Y:S01]  /*05e0*/  @!P4 IADD3 R7, R7, 0x80, RZ ;  /* 0x000000800707c810 */ /* 0x000fe20007ffe0ff */
[----:B------:R5:W2:Y:S04]  /*05f0*/  @!P3 LDG.E R11, desc[UR4][R24.64] ;  /* 0x00000004180bb981 */ /* 0x000aa8000c1e1900 */
[----:B------:R-:W2:Y:S01]  /*0600*/  @!P3 LDG.E R5, desc[UR4][R28.64] ;  /* 0x000000041c05b981 */ /* 0x000ea2000c1e1900 */
[----:B------:R-:W-:Y:S01]  /*0610*/  ISETP.GE.AND P3, PT, R7, R2, PT ;  /* 0x000000020700720c */ /* 0x000fe20003f66270 */
[----:B-----5:R-:W-:Y:S01]  /*0620*/  @!P2 IMAD.WIDE.U32 R14, R23, 0x4, R14 ;  /* 0x00000004170ea825 */ /* 0x020fe200078e000e */
[----:B------:R-:W-:Y:S02]  /*0630*/  CS2R R24, SRZ ;  /* 0x0000000000187805 */ /* 0x000fe4000001ff00 */
[----:B------:R-:W-:Y:S01]  /*0640*/  MOV R6, RZ ;  /* 0x000000ff00067202 */ /* 0x000fe20000000f00 */
[----:B0-----:R-:W-:-:S03]  /*0650*/  @!P1 IMAD.WIDE.U32 R18, R26, 0x4, R18 ;  /* 0x000000041a129825 */ /* 0x001fc600078e0012 */
[----:B------:R0:W5:Y:S01]  /*0660*/  @!P2 LDG.E R24, desc[UR4][R14.64] ;  /* 0x000000040e18a981 */ /* 0x000162000c1e1900 */
[----:B---3--:R-:W-:-:S03]  /*0670*/  @!P2 IMAD.WIDE.U32 R12, R23, 0x4, R12 ;  /* 0x00000004170ca825 */ /* 0x008fc600078e000c */
[----:B------:R-:W3:Y:S01]  /*0680*/  @!P1 LDG.E R6, desc[UR4][R18.64] ;  /* 0x0000000412069981 */ /* 0x000ee2000c1e1900 */
[----:B------:R-:W-:Y:S02]  /*0690*/  IMAD.MOV.U32 R23, RZ, RZ, RZ ;  /* 0x000000ffff177224 */ /* 0x000fe400078e00ff */
[----:B-1----:R-:W-:Y:S01]  /*06a0*/  @!P1 IMAD.WIDE.U32 R16, R26, 0x4, R16 ;  /* 0x000000041a109825 */ /* 0x002fe200078e0010 */
[----:B------:R1:W5:Y:S01]  /*06b0*/  @!P2 LDG.E R25, desc[UR4][R12.64] ;  /* 0x000000040c19a981 */ /* 0x000362000c1e1900 */
[----:B0-----:R-:W0:Y:S03]  /*06c0*/  @!P3 LDC.64 R14, c[0x0][0x220] ;  /* 0x00008800ff0ebb82 */ /* 0x001e260000000a00 */
[----:B------:R1:W3:Y:S05]  /*06d0*/  @!P1 LDG.E R23, desc[UR4][R16.64] ;  /* 0x0000000410179981 */ /* 0x0002ea000c1e1900 */
[----:B-1----:R-:W1:Y:S08]  /*06e0*/  @!P3 LDC.64 R12, c[0x0][0x228] ;  /* 0x00008a00ff0cbb82 */ /* 0x002e700000000a00 */
[----:B------:R-:W1:Y:S08]  /*06f0*/  @!P4 LDC.64 R18, c[0x0][0x220] ;  /* 0x00008800ff12cb82 */ /* 0x000e700000000a00 */
[----:B------:R-:W1:Y:S01]  /*0700*/  @!P4 LDC.64 R16, c[0x0][0x228] ;  /* 0x00008a00ff10cb82 */ /* 0x000e620000000a00 */
[----:B------:R-:W-:-:S05]  /*0710*/  @!P3 IADD3 R7, R0, R7, RZ ;  /* 0x000000070007b210 */ /* 0x000fca0007ffe0ff */
[----:B0-----:R-:W-:-:S04]  /*0720*/  @!P3 IMAD.WIDE.U32 R14, R7, 0x4, R14 ;  /* 0x00000004070eb825 */ /* 0x001fc800078e000e */
[----:B-1----:R-:W-:Y:S01]  /*0730*/  @!P3 IMAD.WIDE.U32 R12, R7, 0x4, R12 ;  /* 0x00000004070cb825 */ /* 0x002fe200078e000c */
[----:B------:R-:W-:Y:S01]  /*0740*/  HFMA2.MMA R7, -RZ, RZ, 0, 0 ;  /* 0x00000000ff077435 */ /* 0x000fe200000001ff */
[----:B------:R-:W-:Y:S02]  /*0750*/  CS2R R26, SRZ ;  /* 0x00000000001a7805 */ /* 0x000fe4000001ff00 */
[----:B------:R-:W-:Y:S01]  /*0760*/  MOV R28, RZ ;  /* 0x000000ff001c7202 */ /* 0x000fe20000000f00 */
[----:B------:R-:W-:-:S03]  /*0770*/  @!P4 IMAD.WIDE.U32 R18, R8, 0x4, R18 ;  /* 0x000000040812c825 */ /* 0x000fc600078e0012 */
[----:B------:R-:W3:Y:S04]  /*0780*/  @!P3 LDG.E R27, desc[UR4][R14.64] ;  /* 0x000000040e1bb981 */ /* 0x000ee8000c1e1900 */
[----:B------:R-:W3:Y:S01]  /*0790*/  @!P4 LDG.E R26, desc[UR4][R18.64] ;  /* 0x00000004121ac981 */ /* 0x000ee2000c1e1900 */
[----:B------:R-:W-:-:S03]  /*07a0*/  @!P4 IMAD.WIDE.U32 R16, R8, 0x4, R16 ;  /* 0x000000040810c825 */ /* 0x000fc600078e0010 */
[----:B------:R0:W3:Y:S04]  /*07b0*/  @!P3 LDG.E R28, desc[UR4][R12.64] ;  /* 0x000000040c1cb981 */ /* 0x0000e8000c1e1900 */
[----:B------:R-:W3:Y:S01]  /*07c0*/  @!P4 LDG.E R7, desc[UR4][R16.64] ;  /* 0x000000041007c981 */ /* 0x000ee2000c1e1900 */
[----:B0-----:R-:W0:Y:S01]  /*07d0*/  @!P0 LDC.64 R12, c[0x0][0x218] ;  /* 0x00008600ff0c8b82 */ /* 0x001e220000000a00 */
[----:B------:R-:W-:Y:S01]  /*07e0*/  @!P0 IADD3 R19, R0, R3, RZ ;  /* 0x0000000300138210 */ /* 0x000fe20007ffe0ff */
[----:B------:R-:W-:Y:S04]  /*07f0*/  BSSY B0, `(.L_x_8480) ;  /* 0x0000039000007945 */ /* 0x000fe80003800000 */
[----:B------:R-:W-:Y:S01]  /*0800*/  BSSY B1, `(.L_x_8481) ;  /* 0x0000031000017945 */ /* 0x000fe20003800000 */
[----:B----4-:R-:W-:Y:S01]  /*0810*/  FMUL.FTZ R29, R10, R9 ;  /* 0x000000090a1d7220 */ /* 0x010fe20000410000 */
[----:B------:R-:W-:-:S02]  /*0820*/  VIADD R10, R3, 0x80 ;  /* 0x00000080030a7836 */ /* 0x000fc40000000000 */
[----:B0-----:R-:W-:-:S03]  /*0830*/  @!P0 IMAD.WIDE.U32 R8, R19, 0x4, R12 ;  /* 0x0000000413088825 */ /* 0x001fc600078e000c */
[----:B------:R-:W-:Y:S02]  /*0840*/  @!P0 MOV R3, R10 ;  /* 0x0000000a00038202 */ /* 0x000fe40000000f00 */
[----:B------:R0:W-:Y:S02]  /*0850*/  @!P0 STG.E desc[UR4][R8.64], R29 ;  /* 0x0000001d08008986 */ /* 0x0001e4000c101904 */
[----:B------:R-:W-:Y:S01]  /*0860*/  ISETP.GE.AND P0, PT, R3, R2, PT ;  /* 0x000000020300720c */ /* 0x000fe20003f06270 */
[----:B--2---:R-:W-:Y:S01]  /*0870*/  FMUL.FTZ R21, R21, R22 ;  /* 0x0000001615157220 */ /* 0x004fe20000410000 */
[----:B------:R-:W-:Y:S01]  /*0880*/  FMUL.FTZ R4, R20, R4 ;  /* 0x0000000414047220 */ /* 0x000fe20000410000 */
[----:B------:R-:W-:Y:S01]  /*0890*/  FMUL.FTZ R5, R11, R5 ;  /* 0x000000050b057220 */ /* 0x000fe20000410000 */
[----:B-----5:R-:W-:Y:S01]  /*08a0*/  FMUL.FTZ R24, R25, R24 ;  /* 0x0000001819187220 */ /* 0x020fe20000410000 */
[----:B---3--:R-:W-:Y:S01]  /*08b0*/  FMUL.FTZ R6, R23, R6 ;  /* 0x0000000617067220 */ /* 0x008fe20000410000 */
[----:B------:R-:W-:Y:S01]  /*08c0*/  FMUL.FTZ R27, R28, R27 ;  /* 0x0000001b1c1b7220 */ /* 0x000fe20000410000 */
[----:B------:R-:W-:-:S06]  /*08d0*/  FMUL.FTZ R7, R7, R26 ;  /* 0x0000001a07077220 */ /* 0x000fcc0000410000 */
[----:B0-----:R-:W-:Y:S05]  /*08e0*/  @P0 BRA `(.L_x_8482) ;  /* 0x0000000000300947 */ /* 0x001fea0003800000 */
[----:B------:R-:W0:Y:S01]  /*08f0*/  LDC.64 R8, c[0x0][0x218] ;  /* 0x00008600ff087b82 */ /* 0x000e220000000a00 */
[----:B------:R-:W-:Y:S02]  /*0900*/  IADD3 R11, R0, R3, RZ ;  /* 0x00000003000b7210 */ /* 0x000fe40007ffe0ff */
[----:B------:R-:W-:-:S04]  /*0910*/  IADD3 R3, R3, 0x80, RZ ;  /* 0x0000008003037810 */ /* 0x000fc80007ffe0ff */
[----:B------:R-:W-:Y:S01]  /*0920*/  ISETP.GE.AND P0, PT, R3, R2, PT ;  /* 0x000000020300720c */ /* 0x000fe20003f06270 */
[----:B0-----:R-:W-:-:S05]  /*0930*/  IMAD.WIDE.U32 R8, R11, 0x4, R8 ;  /* 0x000000040b087825 */ /* 0x001fca00078e0008 */
[----:B------:R0:W-:Y:S07]  /*0940*/  STG.E desc[UR4][R8.64], R21 ;  /* 0x0000001508007986 */ /* 0x0001ee000c101904 */
[----:B------:R-:W-:Y:S05]  /*0950*/  @P0 BRA `(.L_x_8483) ;  /* 0x0000000000300947 */ /* 0x000fea0003800000 */
[----:B0-----:R-:W0:Y:S01]  /*0960*/  LDC.64 R8, c[0x0][0x218] ;  /* 0x00008600ff087b82 */ /* 0x001e220000000a00 */
[----:B------:R-:W-:Y:S01]  /*0970*/  IADD3 R11, R0, R3, RZ ;  /* 0x00000003000b7210 */ /* 0x000fe20007ffe0ff */
[----:B------:R-:W-:-:S04]  /*0980*/  VIADD R3, R3, 0x80 ;  /* 0x0000008003037836 */ /* 0x000fc80000000000 */
[----:B0-----:R-:W-:-:S05]  /*0990*/  IMAD.WIDE.U32 R8, R11, 0x4, R8 ;  /* 0x000000040b087825 */ /* 0x001fca00078e0008 */
[----:B------:R0:W-:Y:S02]  /*09a0*/  STG.E desc[UR4][R8.64], R4 ;  /* 0x0000000408007986 */ /* 0x0001e4000c101904 */
.L_x_8482:
[----:B------:R-:W-:-:S13]  /*09b0*/  ISETP.GE.AND P0, PT, R3, R2, PT ;  /* 0x000000020300720c */ /* 0x000fda0003f06270 */
[----:B------:R-:W-:Y:S05]  /*09c0*/  @P0 BRA `(.L_x_8484) ;  /* 0x0000000000300947 */ /* 0x000fea0003800000 */
[----:B0-----:R-:W0:Y:S01]  /*09d0*/  LDC.64 R8, c[0x0][0x218] ;  /* 0x00008600ff087b82 */ /* 0x001e220000000a00 */
[----:B------:R-:W-:Y:S02]  /*09e0*/  IADD3 R11, R0, R3, RZ ;  /* 0x00000003000b7210 */ /* 0x000fe40007ffe0ff */
[----:B------:R-:W-:-:S03]  /*09f0*/  IADD3 R3, R3, 0x80, RZ ;  /* 0x0000008003037810 */ /* 0x000fc60007ffe0ff */
[----:B0-----:R-:W-:-:S05]  /*0a00*/  IMAD.WIDE.U32 R8, R11, 0x4, R8 ;  /* 0x000000040b087825 */ /* 0x001fca00078e0008 */
[----:B------:R1:W-:Y:S02]  /*0a10*/  STG.E desc[UR4][R8.64], R5 ;  /* 0x0000000508007986 */ /* 0x0003e4000c101904 */
.L_x_8483:
[----:B------:R-:W-:-:S13]  /*0a20*/  ISETP.GE.AND P0, PT, R3, R2, PT ;  /* 0x000000020300720c */ /* 0x000fda0003f06270 */
[----:B------:R-:W-:Y:S05]  /*0a30*/  @P0 BRA `(.L_x_8485) ;  /* 0x0000000000340947 */ /* 0x000fea0003800000 */
[----:B-1----:R-:W1:Y:S01]  /*0a40*/  LDC.64 R4, c[0x0][0x218] ;  /* 0x00008600ff047b82 */ /* 0x002e620000000a00 */
[----:B0-----:R-:W-:Y:S02]  /*0a50*/  IADD3 R9, R0, R3, RZ ;  /* 0x0000000300097210 */ /* 0x001fe40007ffe0ff */
[----:B------:R-:W-:-:S03]  /*0a60*/  IADD3 R3, R3, 0x80, RZ ;  /* 0x0000008003037810 */ /* 0x000fc60007ffe0ff */
[----:B-1----:R-:W-:-:S05]  /*0a70*/  IMAD.WIDE.U32 R4, R9, 0x4, R4 ;  /* 0x0000000409047825 */ /* 0x002fca00078e0004 */
[----:B------:R1:W-:Y:S02]  /*0a80*/  STG.E desc[UR4][R4.64], R6 ;  /* 0x0000000604007986 */ /* 0x0003e4000c101904 */
.L_x_8484:
[----:B------:R-:W-:-:S13]  /*0a90*/  ISETP.GE.AND P0, PT, R3, R2, PT ;  /* 0x000000020300720c */ /* 0x000fda0003f06270 */
[----:B------:R-:W-:Y:S05]  /*0aa0*/  @P0 BREAK B1 ;  /* 0x0000000000010942 */ /* 0x000fea0003800000 */
[----:B------:R-:W-:Y:S05]  /*0ab0*/  @P0 BRA `(.L_x_8486) ;  /* 0x0000000000300947 */ /* 0x000fea0003800000 */
[----:B01----:R-:W0:Y:S01]  /*0ac0*/  LDC.64 R4, c[0x0][0x218] ;  /* 0x00008600ff047b82 */ /* 0x003e220000000a00 */
[----:B------:R-:W-:Y:S01]  /*0ad0*/  IMAD.IADD R9, R0, 0x1, R3 ;  /* 0x0000000100097824 */ /* 0x000fe200078e0203 */
[----:B------:R-:W-:-:S03]  /*0ae0*/  IADD3 R3, R3, 0x80, RZ ;  /* 0x0000008003037810 */ /* 0x000fc60007ffe0ff */
[----:B0-----:R-:W-:-:S05]  /*0af0*/  IMAD.WIDE.U32 R4, R9, 0x4, R4 ;  /* 0x0000000409047825 */ /* 0x001fca00078e0004 */
[----:B------:R2:W-:Y:S02]  /*0b00*/  STG.E desc[UR4][R4.64], R24 ;  /* 0x0000001804007986 */ /* 0x0005e4000c101904 */
.L_x_8485:
[----:B------:R-:W-:Y:S05]  /*0b10*/  BSYNC B1 ;  /* 0x0000000000017941 */ /* 0x000fea0003800000 */
.L_x_8481:
[----:B------:R-:W-:-:S13]  /*0b20*/  ISETP.GE.AND P0, PT, R3, R2, PT ;  /* 0x000000020300720c */ /* 0x000fda0003f06270 */
[----:B-12---:R-:W1:Y:S01]  /*0b30*/  @!P0 LDC.64 R4, c[0x0][0x218] ;  /* 0x00008600ff048b82 */ /* 0x006e620000000a00 */
[----:B0-----:R-:W-:Y:S02]  /*0b40*/  @!P0 IADD3 R9, R0, R3, RZ ;  /* 0x0000000300098210 */ /* 0x001fe40007ffe0ff */
[----:B------:R-:W-:-:S03]  /*0b50*/  @!P0 IADD3 R3, R3, 0x80, RZ ;  /* 0x0000008003038810 */ /* 0x000fc60007ffe0ff */
[----:B-1----:R-:W-:-:S05]  /*0b60*/  @!P0 IMAD.WIDE.U32 R4, R9, 0x4, R4 ;  /* 0x0000000409048825 */ /* 0x002fca00078e0004 */
[----:B------:R2:W-:Y:S02]  /*0b70*/  @!P0 STG.E desc[UR4][R4.64], R7 ;  /* 0x0000000704008986 */ /* 0x0005e4000c101904 */
.L_x_8486:
[----:B------:R-:W-:Y:S05]  /*0b80*/  BSYNC B0 ;  /* 0x0000000000007941 */ /* 0x000fea0003800000 */
.L_x_8480:
[----:B------:R-:W-:Y:S05]  /*0b90*/  WARPSYNC.ALL ;  /* 0x0000000000007948 */ /* 0x000fea0003800000 */
[----:B------:R-:W-:-:S13]  /*0ba0*/  ISETP.GE.AND P0, PT, R3, R2, PT ;  /* 0x000000020300720c */ /* 0x000fda0003f06270 */
[----:B------:R-:W-:Y:S05]  /*0bb0*/  @P0 EXIT ;  /* 0x000000000000094d */ /* 0x000fea0003800000 */
[----:B012---:R-:W0:Y:S01]  /*0bc0*/  LDC.64 R4, c[0x0][0x218] ;  /* 0x00008600ff047b82 */ /* 0x007e220000000a00 */
[----:B------:R-:W-:-:S05]  /*0bd0*/  IADD3 R3, R0, R3, RZ ;  /* 0x0000000300037210 */ /* 0x000fca0007ffe0ff */
[----:B0-----:R-:W-:-:S05]  /*0be0*/  IMAD.WIDE.U32 R2, R3, 0x4, R4 ;  /* 0x0000000403027825 */ /* 0x001fca00078e0004 */
[----:B------:R-:W-:Y:S01]  /*0bf0*/  STG.E desc[UR4][R2.64], R27 ;  /* 0x0000001b02007986 */ /* 0x000fe2000c101904 */
[----:B------:R-:W-:Y:S05]  /*0c00*/  EXIT ;  /* 0x000000000000794d */ /* 0x000fea0003800000 */
.L_x_8487:
        /* <DEDUP_REMOVED lines=15> */
.L_x_17287:


//--------------------- .text._ZN2at6native29vectorized_elementwise_kernelILi4ENS0_13BinaryFunctorIfffNS0_15binary_internal10MulFunctorIfEEEESt5arrayIPcLm3EEEEviT0_T1_ --------------------------
	.section	.text._ZN2at6native29vectorized_elementwise_kernelILi4ENS0_13BinaryFunctorIfffNS0_15binary_internal10MulFunctorIfEEEESt5arrayIPcLm3EEEEviT0_T1_,"ax",@progbits
	.align	128
        .global         _ZN2at6native29vectorized_elementwise_kernelILi4ENS0_13BinaryFunctorIfffNS0_15binary_internal10MulFunctorIfEEEESt5arrayIPcLm3EEEEviT0_T1_
        .type           _ZN2at6native29vectorized_elementwise_kernelILi4ENS0_13BinaryFunctorIfffNS0_15binary_internal10MulFunctorIfEEEESt5arrayIPcLm3EEEEviT0_T1_,@function
        .size           _ZN2at6native29vectorized_elementwise_kernelILi4ENS0_13BinaryFunctorIfffNS0_15binary_internal10MulFunctorIfEEEESt5arrayIPcLm3EEEEviT0_T1_,(.L_x_17288 - _ZN2at6native29vectorized_elementwise_kernelILi4ENS0_13BinaryFunctorIfffNS0_15binary_internal10MulFunctorIfEEEESt5arrayIPcLm3EEEEviT0_T1_)
        .other          _ZN2at6native29vectorized_elementwise_kernelILi4ENS0_13BinaryFunctorIfffNS0_15binary_internal10MulFunctorIfEEEESt5arrayIPcLm3EEEEviT0_T1_,@"STO_CUDA_ENTRY STV_DEFAULT"
_ZN2at6native29vectorized_elementwise_kernelILi4ENS0_13BinaryFunctorIfffNS0_15binary_internal10MulFunctorIfEEEESt5arrayIPcLm3EEEEviT0_T1_:
.text._ZN2at6native29vectorized_elementwise_kernelILi4ENS0_13BinaryFunctorIfffNS0_15binary_internal10MulFunctorIfEEEESt5arrayIPcLm3EEEEviT0_T1_:
        /* <DEDUP_REMOVED lines=15> */
[----:B------:R-:W2:Y:S04]  /*00f0*/  LDG.E.128 R12, desc[UR4][R20.64] ;  /* 0x00000004140c7981 */ /* 0x000ea8000c1e1d00 */
[----:B------:R-:W4:Y:S01]  /*0100*/  LDG.E.128 R8, desc[UR4][R20.64+0x800] ;  /* 0x0008000414087981 */ /* 0x000f22000c1e1d00 */
[----:B------:R-:W-:-:S05]  /*0110*/  IMAD.WIDE.U32 R22, R2, 0x10, R6 ;  /* 0x0000001002167825 */ /* 0x000fca00078e0006 */
[----:B------:R-:W2:Y:S04]  /*0120*/  LDG.E.128 R16, desc[UR4][R22.64] ;  /* 0x0000000416107981 */ /* 0x000ea8000c1e1d00 */
[----:B------:R-:W4:Y:S01]  /*0130*/  LDG.E.128 R4, desc[UR4][R22.64+0x800] ;  /* 0x0008000416047981 */ /* 0x000f22000c1e1d00 */
[----:B---3--:R-:W-:-:S04]  /*0140*/  IMAD.WIDE.U32 R24, R0, 0x4, R24 ;  /* 0x0000000400187825 */ /* 0x008fc800078e0018 */
[----:B------:R-:W-:-:S04]  /*0150*/  IMAD.WIDE R24, R2, 0x10, R24 ;  /* 0x0000001002187825 */ /* 0x000fc800078e0218 */
[----:B--2---:R-:W-:Y:S01]  /*0160*/  FMUL.FTZ R15, R15, R19 ;  /* 0x000000130f0f7220 */ /* 0x004fe20000410000 */
[----:B------:R-:W-:Y:S01]  /*0170*/  FMUL.FTZ R14, R14, R18 ;  /* 0x000000120e0e7220 */ /* 0x000fe20000410000 */
[----:B------:R-:W-:Y:S01]  /*0180*/  FMUL.FTZ R13, R13, R17 ;  /* 0x000000110d0d7220 */ /* 0x000fe20000410000 */
[----:B------:R-:W-:Y:S01]  /*0190*/  FMUL.FTZ R12, R12, R16 ;  /* 0x000000100c0c7220 */ /* 0x000fe20000410000 */
[----:B----4-:R-:W-:Y:S01]  /*01a0*/  FMUL.FTZ R7, R11, R7 ;  /* 0x000000070b077220 */ /* 0x010fe20000410000 */
[----:B------:R-:W-:Y:S01]  /*01b0*/  FMUL.FTZ R6, R10, R6 ;  /* 0x000000060a067220 */ /* 0x000fe20000410000 */
[----:B------:R-:W-:Y:S01]  /*01c0*/  FMUL.FTZ R5, R9, R5 ;  /* 0x0000000509057220 */ /* 0x000fe20000410000 */
[----:B------:R-:W-:Y:S01]  /*01d0*/  FMUL.FTZ R4, R8, R4 ;  /* 0x0000000408047220 */ /* 0x000fe20000410000 */
[----:B------:R-:W-:Y:S04]  /*01e0*/  STG.E.128 desc[UR4][R24.64], R12 ;  /* 0x0000000c18007986 */ /* 0x000fe8000c101d04 */
[----:B------:R-:W-:Y:S01]  /*01f0*/  STG.E.128 desc[UR4][R24.64+0x800], R4 ;  /* 0x0008000418007986 */ /* 0x000fe2000c101d04 */
[----:B------:R-:W-:Y:S05]  /*0200*/  EXIT ;  /* 0x000000000000794d */ /* 0x000fea0003800000 */
.L_x_8488:
        /* <DEDUP_REMOVED lines=116> */
.L_x_8491:
[----:B------:R-:W-:-:S13]  /*0950*/  ISETP.GE.AND P0, PT, R3, R2, PT ;  /* 0x000000020300720c */ /* 0x000fda0003f06270 */
[----:B------:R-:W-:Y:S05]  /*0960*/  @P0 BRA `(.L_x_8493) ;  /* 0x0000000000300947 */ /* 0x000fea0003800000 */
[----:B0-----:R-:W0:Y:S01]  /*0970*/  LDC.64 R8, c[0x0][0x218] ;  /* 0x00008600ff087b82 */ /* 0x001e220000000a00 */
[----:B------:R-:W-:Y:S02]  /*0980*/  IADD3 R11, R0, R3, RZ ;  /* 0x00000003000b7210 */ /* 0x000fe40007ffe0ff */
[----:B------:R-:W-:-:S03]  /*0990*/  IADD3 R3, R3, 0x80, RZ ;  /* 0x0000008003037810 */ /* 0x000fc60007ffe0ff */
[----:B0-----:R-:W-:-:S05]  /*09a0*/  IMAD.WIDE.U32 R8, R11, 0x4, R8 ;  /* 0x000000040b087825 */ /* 0x001fca00078e0008 */
[----:B------:R1:W-:Y:S02]  /*09b0*/  STG.E desc[UR4][R8.64], R5 ;  /* 0x0000000508007986 */ /* 0x0003e4000c101904 */
.L_x_8492:
[----:B------:R-:W-:-:S13]  /*09c0*/  ISETP.GE.AND P0, PT, R3, R2, PT ;  /* 0x000000020300720c */ /* 0x000fda0003f06270 */
[----:B------:R-:W-:Y:S05]  /*09d0*/  @P0 BRA `(.L_x_8494) ;  /* 0x0000000000340947 */ /* 0x000fea0003800000 */
[----:B-1----:R-:W1:Y:S01]  /*09e0*/  LDC.64 R4, c[0x0][0x218] ;  /* 0x00008600ff047b82 */ /* 0x002e620000000a00 */
[----:B0-----:R-:W-:Y:S02]  /*09f0*/  IADD3 R9, R0, R3, RZ ;  /* 0x0000000300097210 */ /* 0x001fe40007ffe0ff */
[----:B------:R-:W-:-:S03]  /*0a00*/  IADD3 R3, R3, 0x80, RZ ;  /* 0x0000008003037810 */ /* 0x000fc60007ffe0ff */
[----:B-1----:R-:W-:-:S05]  /*0a10*/  IMAD.WIDE.U32 R4, R9, 0x4, R4 ;  /* 0x0000000409047825 */ /* 0x002fca00078e0004 */
[----:B------:R1:W-:Y:S02]  /*0a20*/  STG.E desc[UR4][R4.64], R6 ;  /* 0x0000000604007986 */ /* 0x0003e4000c101904 */
.L_x_8493:
        /* <DEDUP_REMOVED lines=8> */
.L_x_8494:
[----:B------:R-:W-:Y:S05]  /*0ab0*/  BSYNC B1 ;  /* 0x0000000000017941 */ /* 0x000fea0003800000 */
.L_x_8490:
[----:B------:R-:W-:-:S13]  /*0ac0*/  ISETP.GE.AND P0, PT, R3, R2, PT ;  /* 0x000000020300720c */ /* 0x000fda0003f06270 */
[----:B-12---:R-:W1:Y:S01]  /*0ad0*/  @!P0 LDC.64 R4, c[0x0][0x218] ;  /* 0x00008600ff048b82 */ /* 0x006e620000000a00 */
[----:B0-----:R-:W-:Y:S02]  /*0ae0*/  @!P0 IADD3 R9, R0, R3, RZ ;  /* 0x0000000300098210 */ /* 0x001fe40007ffe0ff */
[----:B------:R-:W-:-:S03]  /*0af0*/  @!P0 IADD3 R3, R3, 0x80, RZ ;  /* 0x0000008003038810 */ /* 0x000fc60007ffe0ff */
[----:B-1----:R-:W-:-:S05]  /*0b00*/  @!P0 IMAD.WIDE.U32 R4, R9, 0x4, R4 ;  /* 0x0000000409048825 */ /* 0x002fca00078e0004 */
[----:B------:R2:W-:Y:S02]  /*0b10*/  @!P0 STG.E desc[UR4][R4.64], R7 ;  /* 0x0000000704008986 */ /* 0x0005e4000c101904 */
.L_x_8495:
[----:B------:R-:W-:Y:S05]  /*0b20*/  BSYNC B0 ;  /* 0x0000000000007941 */ /* 0x000fea0003800000 */
.L_x_8489:
        /* <DEDUP_REMOVED lines=8> */
.L_x_8496:
        /* <DEDUP_REMOVED lines=13> */
.L_x_17288:


//--------------------- .text._ZN2at6native29vectorized_elementwise_kernelILi8ENS0_13BinaryFunctorIfffNS0_15binary_internal10MulFunctorIfEEEESt5arrayIPcLm3EEEEviT0_T1_ --------------------------
	.section	.text._ZN2at6native29vectorized_elementwise_kernelILi8ENS0_13BinaryFunctorIfffNS0_15binary_internal10MulFunctorIfEEEESt5arrayIPcLm3EEEEviT0_T1_,"ax",@progbits
	.align	128
        .global         _ZN2at6native29vectorized_elementwise_kernelILi8ENS0_13BinaryFunctorIfffNS0_15binary_internal10MulFunctorIfEEEESt5arrayIPcLm3EEEEviT0_T1_
        .type           _ZN2at6native29vectorized_elementwise_kernelILi8ENS0_13BinaryFunctorIfffNS0_15binary_internal10MulFunctorIfEEEESt5arrayIPcLm3EEEEviT0_T1_,@function
        .size           _ZN2at6native29vectorized_elementwise_kernelILi8ENS0_13BinaryFunctorIfffNS0_15binary_internal10MulFunctorIfEEEESt5arrayIPcLm3EEEEviT0_T1_,(.L_x_17289 - _ZN2at6native29vectorized_elementwise_kernelILi8ENS0_13BinaryFunctorIfffNS0_15binary_internal10MulFunctorIfEEEESt5arrayIPcLm3EEEEviT0_T1_)
        .other          _ZN2at6native29vectorized_elementwise_kernelILi8ENS0_13BinaryFunctorIfffNS0_15binary_internal10MulFunctorIfEEEESt5arrayIPcLm3EEEEviT0_T1_,@"STO_CUDA_ENTRY STV_DEFAULT"
_ZN2at6native29vectorized_elementwise_kernelILi8ENS0_13BinaryFunctorIfffNS0_15binary_internal10MulFunctorIfEEEESt5arrayIPcLm3EEEEviT0_T1_:
.text._ZN2at6native29vectorized_elementwise_kernelILi8ENS0_13BinaryFunctorIfffNS0_15binary_internal10MulFunctorIfEEEESt5arrayIPcLm3EEEEviT0_T1_:
        /* <DEDUP_REMOVED lines=33> */
.L_x_8497:
        /* <DEDUP_REMOVED lines=116> */
.L_x_8500:
[----:B------:R-:W-:-:S13]  /*0950*/  ISETP.GE.AND P0, PT, R3, R2, PT ;  /* 0x000000020300720c */ /* 0x000fda0003f06270 */
[----:B------:R-:W-:Y:S05]  /*0960*/  @P0 BRA `(.L_x_8502) ;  /* 0x0000000000300947 */ /* 0x000fea0003800000 */
[----:B0-----:R-:W0:Y:S01]  /*0970*/  LDC.64 R8, c[0x0][0x218] ;  /* 0x00008600ff087b82 */ /* 0x001e220000000a00 */
[----:B------:R-:W-:Y:S02]  /*0980*/  IADD3 R11, R0, R3, RZ ;  /* 0x00000003000b7210 */ /* 0x000fe40007ffe0ff */
[----:B------:R-:W-:-:S03]  /*0990*/  IADD3 R3, R3, 0x80, RZ ;  /* 0x0000008003037810 */ /* 0x000fc60007ffe0ff */
[----:B0-----:R-:W-:-:S05]  /*09a0*/  IMAD.WIDE.U32 R8, R11, 0x4, R8 ;  /* 0x000000040b087825 */ /* 0x001fca00078e0008 */
[----:B------:R1:W-:Y:S02]  /*09b0*/  STG.E desc[UR4][R8.64], R5 ;  /* 0x0000000508007986 */ /* 0x0003e4000c101904 */
.L_x_8501:
[----:B------:R-:W-:-:S13]  /*09c0*/  ISETP.GE.AND P0, PT, R3, R2, PT ;  /* 0x000000020300720c */ /* 0x000fda0003f06270 */
[----:B------:R-:W-:Y:S05]  /*09d0*/  @P0 BRA `(.L_x_8503) ;  /* 0x0000000000340947 */ /* 0x000fea0003800000 */
[----:B-1----:R-:W1:Y:S01]  /*09e0*/  LDC.64 R4, c[0x0][0x218] ;  /* 0x00008600ff047b82 */ /* 0x002e620000000a00 */
[----:B0-----:R-:W-:Y:S02]  /*09f0*/  IADD3 R9, R0, R3, RZ ;  /* 0x0000000300097210 */ /* 0x001fe40007ffe0ff */
[----:B------:R-:W-:-:S03]  /*0a00*/  IADD3 R3, R3, 0x80, RZ ;  /* 0x0000008003037810 */ /* 0x000fc60007ffe0ff */
[----:B-1----:R-:W-:-:S05]  /*0a10*/  IMAD.WIDE.U32 R4, R9, 0x4, R4 ;  /* 0x0000000409047825 */ /* 0x002fca00078e0004 */
[----:B------:R1:W-:Y:S02]  /*0a20*/  STG.E desc[UR4][R4.64], R6 ;  /* 0x0000000604007986 */ /* 0x0003e4000c101904 */
.L_x_8502:
        /* <DEDUP_REMOVED lines=8> */
.L_x_8503:
[----:B------:R-:W-:Y:S05]  /*0ab0*/  BSYNC B1 ;  /* 0x0000000000017941 */ /* 0x000fea0003800000 */
.L_x_8499:
[----:B------:R-:W-:-:S13]  /*0ac0*/  ISETP.GE.AND P0, PT, R3, R2, PT ;  /* 0x000000020300720c */ /* 0x000fda0003f06270 */
[----:B-12---:R-:W1:Y:S01]  /*0ad0*/  @!P0 LDC.64 R4, c[0x0][0x218] ;  /* 0x00008600ff048b82 */ /* 0x006e620000000a00 */
[----:B0-----:R-:W-:Y:S02]  /*0ae0*/  @!P0 IADD3 R9, R0, R3, RZ ;  /* 0x0000000300098210 */ /* 0x001fe40007ffe0ff */
[----:B------:R-:W-:-:S03]  /*0af0*/  @!P0 IADD3 R3, R3, 0x80, RZ ;  /* 0x0000008003038810 */ /* 0x000fc60007ffe0ff */
[----:B-1----:R-:W-:-:S05]  /*0b00*/  @!P0 IMAD.WIDE.U32 R4, R9, 0x4, R4 ;  /* 0x0000000409048825 */ /* 0x002fca00078e0004 */
[----:B------:R2:W-:Y:S02]  /*0b10*/  @!P0 STG.E desc[UR4][R4.64], R7 ;  /* 0x0000000704008986 */ /* 0x0005e4000c101904 */
.L_x_8504:
[----:B------:R-:W-:Y:S05]  /*0b20*/  BSYNC B0 ;  /* 0x0000000000007941 */ /* 0x000fea0003800000 */
.L_x_8498:
        /* <DEDUP_REMOVED lines=8> */
.L_x_8505:
        /* <DEDUP_REMOVED lines=13> */
.L_x_17289:


//--------------------- .text._ZN2at6native18elementwise_kernelILi128ELi4EZNS0_15gpu_kernel_implINS0_13AUnaryFunctorIdddNS0_15binary_internal10MulFunctorIdEEEEEEvRNS_18TensorIteratorBaseERKT_EUliE_EEviT1_ --------------------------
	.section	.text._ZN2at6native18elementwise_kernelILi128ELi4EZNS0_15gpu_kernel_implINS0_13AUnaryFunctorIdddNS0_15binary_internal10MulFunctorIdEEEEEEvRNS_18TensorIteratorBaseERKT_EUliE_EEviT1_,"ax",@progbits
	.align	128
        .global         _ZN2at6native18elementwise_kernelILi128ELi4EZNS0_15gpu_kernel_implINS0_13AUnaryFunctorIdddNS0_15binary_internal10MulFunctorIdEEEEEEvRNS_18TensorIteratorBaseERKT_EUliE_EEviT1_
        .type           _ZN2at6native18elementwise_kernelILi128ELi4EZNS0_15gpu_kernel_implINS0_13AUnaryFunctorIdddNS0_15binary_internal10MulFunctorIdEEEEEEvRNS_18TensorIteratorBaseERKT_EUliE_EEviT1_,@function
        .size           _ZN2at6native18elementwise_kernelILi128ELi4EZNS0_15gpu_kernel_implINS0_13AUnaryFunctorIdddNS0_15binary_internal10MulFunctorIdEEEEEEvRNS_18TensorIteratorBaseERKT_EUliE_EEviT1_,(.L_x_17290 - _ZN2at6native18elementwise_kernelILi128ELi4EZNS0_15gpu_kernel_implINS0_13AUnaryFunctorIdddNS0_15binary_internal10MulFunctorIdEEEEEEvRNS_18TensorIteratorBaseERKT_EUliE_EEviT1_)
        .other          _ZN2at6native18elementwise_kernelILi128ELi4EZNS0_15gpu_kernel_implINS0_13AUnaryFunctorIdddNS0_15binary_internal10MulFunctorIdEEEEEEvRNS_18TensorIteratorBaseERKT_EUliE_EEviT1_,@"STO_CUDA_ENTRY STV_DEFAULT"
_ZN2at6native18elementwise_kernelILi128ELi4EZNS0_15gpu_kernel_implINS0_13AUnaryFunctorIdddNS0_15binary_internal10MulFunctorIdEEEEEEvRNS_18TensorIteratorBaseERKT_EUliE_EEviT1_:
.text._ZN2at6native18elementwise_kernelILi128ELi4EZNS0_15gpu_kernel_implINS0_13AUnaryFunctorIdddNS0_15binary_internal10MulFunctorIdEEEEEEvRNS_18TensorIteratorBaseERKT_EUliE_EEviT1_:
        /* <DEDUP_REMOVED lines=314> */
.L_x_8508:
        /* <DEDUP_REMOVED lines=19> */
[----:B--2---:R0:W1:Y:S01]  /*14d0*/  I2F.F64.S16 R4, R2 ;  /* 0x0000000200047312 */ /* 0x0040620000101c00 */
[----:B------:R-:W-:Y:S05]  /*14e0*/  BRA `(.L_x_8514) ;  /* 0x0000000c007c7947 */ /* 0x000fea0003800000 */
.L_x_8512:
[----:B------:R-:W2:Y:S02]  /*14f0*/  LDG.E.U8 R2, desc[UR36][R2.64] ;  /* 0x0000002402027981 */ /* 0x000ea4000c1e1100 */
[----:B--2---:R0:W1:Y:S01]  /*1500*/  I2F.F64.U16 R4, R2 ;  /* 0x0000000200047312 */ /* 0x0040620000101800 */
[----:B------:R-:W-:Y:S05]  /*1510*/  BRA `(.L_x_8514) ;  /* 0x0000000c00707947 */ /* 0x000fea0003800000 */
.L_x_8511:
[----:B------:R-:W-:-:S13]  /*1520*/  ISETP.NE.AND P0, PT, R4, 0x2, PT ;  /* 0x000000020400780c */ /* 0x000fda0003f05270 */
[----:B------:R-:W-:Y:S05]  /*1530*/  @!P0 BRA `(.L_x_8515) ;  /* 0x0000000000288947 */ /* 0x000fea0003800000 */
[----:B------:R-:W-:-:S13]  /*1540*/  ISETP.NE.AND P0, PT, R4, 0x3, PT ;  /* 0x000000030400780c */ /* 0x000fda0003f05270 */
[----:B------:R-:W-:Y:S05]  /*1550*/  @!P0 BRA `(.L_x_8516) ;  /* 0x0000000000148947 */ /* 0x000fea0003800000 */
[----:B------:R-:W-:-:S13]  /*1560*/  ISETP.NE.AND P0, PT, R4, 0x4, PT ;  /* 0x000000040400780c */ /* 0x000fda0003f05270 */
[----:B------:R-:W-:Y:S05]  /*1570*/  @P0 BRA `(.L_x_8513) ;  /* 0x0000000800fc0947 */ /* 0x000fea0003800000 */
[----:B------:R-:W2:Y:S02]  /*1580*/  LDG.E.64 R4, desc[UR36][R2.64] ;  /* 0x0000002402047981 */ /* 0x000ea4000c1e1b00 */
[----:B--2---:R-:W0:Y:S01]  /*1590*/  I2F.F64.S64 R4, R4 ;  /* 0x0000000400047312 */ /* 0x004e220000301c00 */
[----:B------:R-:W-:Y:S05]  /*15a0*/  BRA `(.L_x_8514) ;  /* 0x0000000c004c7947 */ /* 0x000fea0003800000 */
.L_x_8516:
[----:B------:R-:W2:Y:S02]  /*15b0*/  LDG.E R2, desc[UR36][R2.64] ;  /* 0x0000002402027981 */ /* 0x000ea4000c1e1900 */
[----:B--2---:R0:W1:Y:S01]  /*15c0*/  I2F.F64 R4, R2 ;  /* 0x0000000200047312 */ /* 0x0040620000201c00 */
[----:B------:R-:W-:Y:S05]  /*15d0*/  BRA `(.L_x_8514) ;  /* 0x0000000c00407947 */ /* 0x000fea0003800000 */
.L_x_8515:
[----:B------:R-:W2:Y:S02]  /*15e0*/  LDG.E.U16 R2, desc[UR36][R2.64] ;  /* 0x0000002402027981 */ /* 0x000ea4000c1e1500 */
[----:B--2---:R0:W1:Y:S01]  /*15f0*/  I2F.F64.S16 R4, R2 ;  /* 0x0000000200047312 */ /* 0x0040620000101c00 */
[----:B------:R-:W-:Y:S05]  /*1600*/  BRA `(.L_x_8514) ;  /* 0x0000000c00347947 */ /* 0x000fea0003800000 */
.L_x_8510:
[----:B------:R-:W-:-:S13]  /*1610*/  ISETP.GT.AND P0, PT, R4, 0x6, PT ;  /* 0x000000060400780c */ /* 0x000fda0003f04270 */
[----:B------:R-:W-:Y:S05]  /*1620*/  @P0 BRA `(.L_x_8517) ;  /* 0x0000000000340947 */ /* 0x000fea0003800000 */
[----:B------:R-:W-:-:S13]  /*1630*/  ISETP.NE.AND P0, PT, R4, 0x5, PT ;  /* 0x000000050400780c */ /* 0x000fda0003f05270 */
[----:B------:R-:W-:Y:S05]  /*1640*/  @!P0 BRA `(.L_x_8518) ;  /* 0x0000000000188947 */ /* 0x000fea0003800000 */
[----:B------:R-:W-:-:S13]  /*1650*/  ISETP.NE.AND P0, PT, R4, 0x6, PT ;  /* 0x000000060400780c */ /* 0x000fda0003f05270 */
[----:B------:R-:W-:Y:S05]  /*1660*/  @P0 BRA `(.L_x_8513) ;  /* 0x0000000800c00947 */ /* 0x000fea0003800000 */
[----:B------:R-:W2:Y:S02]  /*1670*/  LDG.E R4, desc[UR36][R2.64] ;  /* 0x0000002402047981 */ /* 0x000ea4000c1e1900 */
[----:B--2---:R-:W-:-:S06]  /*1680*/  FMUL.FTZ R4, R4, 1 ;  /* 0x3f80000004047820 */ /* 0x004fcc0000410000 */
[----:B------:R-:W0:Y:S01]  /*1690*/  F2F.F64.F32 R4, R4 ;  /* 0x0000000400047310 */ /* 0x000e220000201800 */
[----:B------:R-:W-:Y:S05]  /*16a0*/  BRA `(.L_x_8514) ;  /* 0x0000000c000c7947 */ /* 0x000fea0003800000 */
.L_x_8518:
[----:B------:R-:W2:Y:S02]  /*16b0*/  LDG.E.U16 R0, desc[UR36][R2.64] ;  /* 0x0000002402007981 */ /* 0x000ea4000c1e1500 */
[----:B--2---:R-:W-:-:S05]  /*16c0*/  HADD2.F32 R0, -RZ, R0.H0_H0 ;  /* 0x20000000ff007230 */ /* 0x004fca0000004100 */
[----:B------:R-:W-:-:S04]  /*16d0*/  FMUL.FTZ R0, R0, 1 ;  /* 0x3f80000000007820 */ /* 0x000fc80000410000 */
[----:B------:R0:W1:Y:S01]  /*16e0*/  F2F.F64.F32 R4, R0 ;  /* 0x0000000000047310 */ /* 0x0000620000201800 */
[----:B------:R-:W-:Y:S05]  /*16f0*/  BRA `(.L_x_8514) ;  /* 0x0000000800f87947 */ /* 0x000fea0003800000 */
.L_x_8517:
[----:B------:R-:W-:-:S13]  /*1700*/  ISETP.NE.AND P0, PT, R4, 0x7, PT ;  /* 0x000000070400780c */ /* 0x000fda0003f05270 */
[----:B------:R-:W-:Y:S05]  /*1710*/  @!P0 BRA `(.L_x_8519) ;  /* 0x0000000000348947 */ /* 0x000fea0003800000 */
        /* <DEDUP_REMOVED lines=8> */
.L_x_8520:
[----:B------:R-:W2:Y:S02]  /*17a0*/  LDG.E.U16 R2, desc[UR36][R2.64] ;  /* 0x0000002402027981 */ /* 0x000ea4000c1e1500 */
[----:B--2---:R-:W-:-:S05]  /*17b0*/  HADD2.F32 R0, -RZ, R2.H0_H0 ;  /* 0x20000002ff007230 */ /* 0x004fca0000004100 */
[----:B------:R-:W-:-:S04]  /*17c0*/  FMUL.FTZ R0, R0, 1 ;  /* 0x3f80000000007820 */ /* 0x000fc80000410000 */
[----:B------:R0:W1:Y:S01]  /*17d0*/  F2F.F64.F32 R4, R0 ;  /* 0x0000000000047310 */ /* 0x0000620000201800 */
[----:B------:R-:W-:Y:S05]  /*17e0*/  BRA `(.L_x_8514) ;  /* 0x0000000800bc7947 */ /* 0x000fea0003800000 */
.L_x_8519:
[----:B------:R0:W5:Y:S01]  /*17f0*/  LDG.E.64 R4, desc[UR36][R2.64] ;  /* 0x0000002402047981 */ /* 0x000162000c1e1b00 */
[----:B------:R-:W-:Y:S05]  /*1800*/  BRA `(.L_x_8514) ;  /* 0x0000000800b47947 */ /* 0x000fea0003800000 */
.L_x_8509:
        /* <DEDUP_REMOVED lines=11> */
[----:B------:R-:W-:Y:S01]  /*18c0*/  FSEL R5, RZ, 1.875, !P0 ;  /* 0x3ff00000ff057808 */ /* 0x000fe20004000000 */
[----:B------:R-:W-:Y:S08]  /*18d0*/  BRA `(.L_x_8514) ;  /* 0x0000000800807947 */ /* 0x000ff00003800000 */
.L_x_8523:
[----:B------:R0:W5:Y:S01]  /*18e0*/  LDG.E.64 R4, desc[UR36][R2.64] ;  /* 0x0000002402047981 */ /* 0x000162000c1e1b00 */
[----:B------:R-:W-:Y:S05]  /*18f0*/  BRA `(.L_x_8514) ;  /* 0x0000000800787947 */ /* 0x000fea0003800000 */
.L_x_8522:
        /* <DEDUP_REMOVED lines=11> */
[C---:B------:R-:W-:Y:S01]  /*19b0*/  IADD3 R6, R4.reuse, 0x1000000, RZ ;  /* 0x0100000004067810 */ /* 0x040fe20007ffe0ff */
        /* <DEDUP_REMOVED lines=13> */
[----:B------:R-:W-:-:S06]  /*1a90*/  FMUL.FTZ R5, R5, 1 ;  /* 0x3f80000005057820 */ /* 0x000fcc0000410000 */
[----:B------:R-:W0:Y:S01]  /*1aa0*/  F2F.F64.F32 R4, R5 ;  /* 0x0000000500047310 */ /* 0x000e220000201800 */
[----:B------:R-:W-:Y:S05]  /*1ab0*/  BRA `(.L_x_8514) ;  /* 0x0000000800087947 */ /* 0x000fea0003800000 */
.L_x_8525:
        /* <DEDUP_REMOVED lines=15> */
.L_x_8524:
[----:B------:R-:W2:Y:S02]  /*1bb0*/  LDG.E.U16 R0, desc[UR36][R2.64] ;  /* 0x0000002402007981 */ /* 0x000ea4000c1e1500 */
[----:B--2---:R-:W-:-:S04]  /*1bc0*/  IMAD.U32 R0, R0, 0x10000, RZ ;  /* 0x0001000000007824 */ /* 0x004fc800078e00ff */
[----:B------:R-:W-:-:S04]  /*1bd0*/  FMUL.FTZ R0, R0, 1 ;  /* 0x3f80000000007820 */ /* 0x000fc80000410000 */
[----:B------:R0:W1:Y:S01]  /*1be0*/  F2F.F64.F32 R4, R0 ;  /* 0x0000000000047310 */ /* 0x0000620000201800 */
[----:B------:R-:W-:Y:S05]  /*1bf0*/  BRA `(.L_x_8514) ;  /* 0x0000000400b87947 */ /* 0x000fea0003800000 */
.L_x_8521:
        /* <DEDUP_REMOVED lines=9> */
[----:B--2---:R0:W1:Y:S01]  /*1c90*/  I2F.F64.U16 R4, R2 ;  /* 0x0000000200047312 */ /* 0x0040620000101800 */
[----:B------:R-:W-:Y:S05]  /*1ca0*/  BRA `(.L_x_8514) ;  /* 0x00000004008c7947 */ /* 0x000fea0003800000 */
.L_x_8528:
        /* <DEDUP_REMOVED lines=21> */
.L_x_8532:
[----:B------:R-:W-:Y:S05]  /*1e00*/  BSYNC B1 ;  /* 0x0000000000017941 */ /* 0x000fea0003800000 */
.L_x_8531:
[----:B------:R-:W-:Y:S01]  /*1e10*/  LEA R3, R0, 0x3b800000, 0x17 ;  /* 0x3b80000000037811 */ /* 0x000fe200078eb8ff */
[----:B------:R-:W-:-:S05]  /*1e20*/  IMAD.SHL.U32 R0, R2, 0x100000, RZ ;  /* 0x0010000002007824 */ /* 0x000fca00078e00ff */
[----:B------:R-:W-:-:S07]  /*1e30*/  LOP3.LUT R0, R3, R0, R4, 0xfe, !PT ;  /* 0x0000000003007212 */ /* 0x000fce00078efe04 */
.L_x_8530:
[----:B------:R-:W-:Y:S05]  /*1e40*/  BSYNC B0 ;  /* 0x0000000000007941 */ /* 0x000fea0003800000 */
.L_x_8529:
[----:B------:R-:W-:-:S04]  /*1e50*/  FMUL.FTZ R0, R0, 1 ;  /* 0x3f80000000007820 */ /* 0x000fc80000410000 */
[----:B------:R2:W3:Y:S01]  /*1e60*/  F2F.F64.F32 R4, R0 ;  /* 0x0000000000047310 */ /* 0x0004e20000201800 */
[----:B------:R-:W-:Y:S05]  /*1e70*/  BRA `(.L_x_8514) ;  /* 0x0000000400187947 */ /* 0x000fea0003800000 */
.L_x_8527:
        /* <DEDUP_REMOVED lines=17> */
[----:B------:R-:W-:Y:S02]  /*1f90*/  IADD3 R5, R3, -0x1d, RZ ;  /* 0xffffffe303057810 */ /* 0x000fe40007ffe0ff */
[----:B------:R-:W-:Y:S02]  /*1fa0*/  IADD3 R0, R0, 0x1e, -R3 ;  /* 0x0000001e00007810 */ /* 0x000fe40007ffe803 */
[----:B------:R-:W-:-:S04]  /*1fb0*/  SHF.L.U32 R5, R2, R5, RZ ;  /* 0x0000000502057219 */ /* 0x000fc800000006ff */
[----:B------:R-:W-:-:S07]  /*1fc0*/  LOP3.LUT R2, R5, 0x3, RZ, 0xc0, !PT ;  /* 0x0000000305027812 */ /* 0x000fce00078ec0ff */
.L_x_8536:
[----:B------:R-:W-:Y:S05]  /*1fd0*/  BSYNC B1 ;  /* 0x0000000000017941 */ /* 0x000fea0003800000 */
.L_x_8535:
[----:B------:R-:W-:Y:S01]  /*1fe0*/  LEA R3, R0, 0x37800000, 0x17 ;  /* 0x3780000000037811 */ /* 0x000fe200078eb8ff */
[----:B------:R-:W-:-:S05]  /*1ff0*/  IMAD.SHL.U32 R0, R2, 0x200000, RZ ;  /* 0x0020000002007824 */ /* 0x000fca00078e00ff */
[----:B------:R-:W-:-:S07]  /*2000*/  LOP3.LUT R0, R3, R0, R4, 0xfe, !PT ;  /* 0x0000000003007212 */ /* 0x000fce00078efe04 */
.L_x_8534:
[----:B------:R-:W-:Y:S05]  /*2010*/  BSYNC B0 ;  /* 0x0000000000007941 */ /* 0x000fea0003800000 */
.L_x_8533:
[----:B------:R-:W-:-:S04]  /*2020*/  FMUL.FTZ R0, R0, 1 ;  /* 0x3f80000000007820 */ /* 0x000fc80000410000 */
[----:B------:R4:W0:Y:S01]  /*2030*/  F2F.F64.F32 R4, R0 ;  /* 0x0000000000047310 */ /* 0x0008220000201800 */
[----:B------:R-:W-:Y:S05]  /*2040*/  BRA `(.L_x_8514) ;  /* 0x0000000000a47947 */ /* 0x000fea0003800000 */
.L_x_8526:
        /* <DEDUP_REMOVED lines=14> */
.L_x_8540:
[----:B------:R-:W-:Y:S05]  /*2130*/  BSYNC B0 ;  /* 0x0000000000007941 */ /* 0x000fea0003800000 */
.L_x_8539:
[----:B------:R-:W-:-:S04]  /*2140*/  FMUL.FTZ R0, R0, 1 ;  /* 0x3f80000000007820 */ /* 0x000fc80000410000 */
[----:B------:R0:W1:Y:S01]  /*2150*/  F2F.F64.F32 R4, R0 ;  /* 0x0000000000047310 */ /* 0x0000620000201800 */
[----:B------:R-:W-:Y:S05]  /*2160*/  BRA `(.L_x_8514) ;  /* 0x00000000005c7947 */ /* 0x000fea0003800000 */
.L_x_8513:
        /* <DEDUP_REMOVED lines=16> */
.L_x_8541:
[----:B------:R-:W-:Y:S01]  /*2270*/  CS2R R4, SRZ ;  /* 0x0000000000047805 */ /* 0x000fe2000001ff00 */
[----:B------:R-:W-:Y:S06]  /*2280*/  BRA `(.L_x_8514) ;  /* 0x0000000000147947 */ /* 0x000fec0003800000 */
.L_x_8538:
[----:B------:R-:W2:Y:S02]  /*2290*/  LDG.E.64 R4, desc[UR36][R2.64] ;  /* 0x0000002402047981 */ /* 0x000ea4000c1e1b00 */
[----:B--2---:R-:W0:Y:S01]  /*22a0*/  I2F.F64.U64 R4, R4 ;  /* 0x0000000400047312 */ /* 0x004e220000301800 */
[----:B------:R-:W-:Y:S05]  /*22b0*/  BRA `(.L_x_8514) ;  /* 0x0000000000087947 */ /* 0x000fea0003800000 */
.L_x_8537:
[----:B------:R-:W2:Y:S02]  /*22c0*/  LDG.E R2, desc[UR36][R2.64] ;  /* 0x0000002402027981 */ /* 0x000ea4000c1e1900 */
[----:B--2---:R0:W1:Y:S02]  /*22d0*/  I2F.F64.U32 R4, R2 ;  /* 0x0000000200047312 */ /* 0x0040640000201800 */
.L_x_8514:
[----:B0-----:R-:W2:Y:S01]  /*22e0*/  LDC.U8 R2, c[0x0][0x430] ;  /* 0x00010c00ff027b82 */ /* 0x001ea20000000000 */
[----:B------:R-:W-:Y:S02]  /*22f0*/  ULDC.64 UR4, c[0x0][0x428] ;  /* 0x00010a0000047ab9 */ /* 0x000fe40000000a00 */
[----:B-1-3-5:R-:W-:Y:S01]  /*2300*/  DMUL R4, R4, UR4 ;  /* 0x0000000404047c28 */ /* 0x02afe20008000000 */
        /* <DEDUP_REMOVED lines=14> */
.L_x_8545:
[----:B------:R-:W0:Y:S02]  /*23f0*/  F2I.S64.F64.TRUNC R4, R4 ;  /* 0x0000000400047311 */ /* 0x000e24000030d900 */
[----:B0-----:R-:W-:-:S05]  /*2400*/  IMAD.MOV.U32 R3, RZ, RZ, R4 ;  /* 0x000000ffff037224 */ /* 0x001fca00078e0004 */
[----:B------:R3:W-:Y:S01]  /*2410*/  STG.E.U8 desc[UR36][R16.64], R3 ;  /* 0x0000000310007986 */ /* 0x0007e2000c101124 */
[----:B------:R-:W-:Y:S05]  /*2420*/  BRA `(.L_x_8547) ;  /* 0x0000000c00f87947 */ /* 0x000fea0003800000 */
.L_x_8544:
        /* <DEDUP_REMOVED lines=9> */
.L_x_8549:
[----:B------:R-:W0:Y:S02]  /*24c0*/  F2I.F64.TRUNC R5, R4 ;  /* 0x0000000400057311 */ /* 0x000e24000030d100 */
[----:B0-----:R1:W-:Y:S01]  /*24d0*/  STG.E desc[UR36][R16.64], R5 ;  /* 0x0000000510007986 */ /* 0x0013e2000c101924 */
[----:B------:R-:W-:Y:S05]  /*24e0*/  BRA `(.L_x_8547) ;  /* 0x0000000c00c87947 */ /* 0x000fea0003800000 */
.L_x_8548:
[----:B------:R-:W0:Y:S02]  /*24f0*/  F2I.F64.TRUNC R5, R4 ;  /* 0x0000000400057311 */ /* 0x000e24000030d100 */
[----:B0-----:R2:W-:Y:S01]  /*2500*/  STG.E.U16 desc[UR36][R16.64], R5 ;  /* 0x0000000510007986 */ /* 0x0015e2000c101524 */
[----:B------:R-:W-:Y:S05]  /*2510*/  BRA `(.L_x_8547) ;  /* 0x0000000c00bc7947 */ /* 0x000fea0003800000 */
.L_x_8543:
        /* <DEDUP_REMOVED lines=13> */
.L_x_8551:
        /* <DEDUP_REMOVED lines=8> */
.L_x_8550:
        /* <DEDUP_REMOVED lines=10> */
[----:B------:R-:W-:-:S13]  /*2710*/  MOV R3, RZ ;  /* 0x000000ff00037202 */ /* 0x000fda0000000f00 */
[----:B0-----:R-:W-:-:S05]  /*2720*/  @!P0 FMUL R2, R2, 1.175494350822287508e-38 ;  /* 0x0080000002028820 */ /* 0x001fca0000400000 */
[----:B------:R0:W-:Y:S01]  /*2730*/  STG.E.64 desc[UR36][R16.64], R2 ;  /* 0x0000000210007986 */ /* 0x0001e2000c101b24 */
[----:B------:R-:W-:Y:S05]  /*2740*/  BRA `(.L_x_8547) ;  /* 0x0000000c00307947 */ /* 0x000fea0003800000 */
.L_x_8553:
[----:B------:R-:W-:Y:S01]  /*2750*/  UMOV UR4, 0xf0000000 ;  /* 0xf000000000047882 */ /* 0x000fe20000000000 */
[----:B------:R-:W-:Y:S01]  /*2760*/  UMOV UR5, 0x380fffff ;  /* 0x380fffff00057882 */ /* 0x000fe20000000000 */
[----:B------:R-:W0:Y:S01]  /*2770*/  F2F.F32.F64 R0, R4 ;  /* 0x0000000400007310 */ /* 0x000e220000301000 */
[----:B------:R-:W-:-:S14]  /*2780*/  DSETP.GEU.AND P0, PT, |R4|, UR4, PT ;  /* 0x0000000404007e2a */ /* 0x000fdc000bf0e200 */
[----:B0-----:R-:W-:-:S05]  /*2790*/  @!P0 FMUL R0, R0, 1.175494350822287508e-38 ;  /* 0x0080000000008820 */ /* 0x001fca0000400000 */
[----:B------:R-:W-:-:S04]  /*27a0*/  F2FP.F16.F32.PACK_AB R3, RZ, R0 ;  /* 0x00000000ff03723e */ /* 0x000fc800000000ff */
[----:B------:R-:W-:-:S05]  /*27b0*/  PRMT R3, R3, 0x5410, RZ ;  /* 0x0000541003037816 */ /* 0x000fca00000000ff */
[----:B------:R0:W-:Y:S01]  /*27c0*/  STG.E desc[UR36][R16.64], R3 ;  /* 0x0000000310007986 */ /* 0x0001e2000c101924 */
[----:B------:R-:W-:Y:S05]  /*27d0*/  BRA `(.L_x_8547) ;  /* 0x0000000c000c7947 */ /* 0x000fea0003800000 */
.L_x_8552:
[----:B------:R0:W-:Y:S01]  /*27e0*/  STG.E.64 desc[UR36][R16.64], R4 ;  /* 0x0000000410007986 */ /* 0x0001e2000c101b24 */
[----:B------:R-:W-:Y:S05]  /*27f0*/  BRA `(.L_x_8547) ;  /* 0x0000000c00047947 */ /* 0x000fea0003800000 */
.L_x_8542:
        /* <DEDUP_REMOVED lines=9> */
[----:B------:R-:W-:-:S05]  /*2890*/  SEL R3, RZ, 0x1, !P0 ;  /* 0x00000001ff037807 */ /* 0x000fca0004000000 */
[----:B------:R0:W-:Y:S01]  /*28a0*/  STG.E.U8 desc[UR36][R16.64], R3 ;  /* 0x0000000310007986 */ /* 0x0001e2000c101124 */
[----:B------:R-:W-:Y:S05]  /*28b0*/  BRA `(.L_x_8547) ;  /* 0x0000000800d47947 */ /* 0x000fea0003800000 */
.L_x_8556:
[----:B------:R-:W-:-:S05]  /*28c0*/  CS2R R6, SRZ ;  /* 0x0000000000067805 */ /* 0x000fca000001ff00 */
[----:B------:R0:W-:Y:S01]  /*28d0*/  STG.E.128 desc[UR36][R16.64], R4 ;  /* 0x0000000410007986 */ /* 0x0001e2000c101d24 */
[----:B------:R-:W-:Y:S05]  /*28e0*/  BRA `(.L_x_8547) ;  /* 0x0000000800c87947 */ /* 0x000fea0003800000 */
.L_x_8555:
        /* <DEDUP_REMOVED lines=25> */
.L_x_8560:
[----:B------:R-:W-:Y:S05]  /*2a80*/  BSYNC B0 ;  /* 0x0000000000007941 */ /* 0x000fea0003800000 */
.L_x_8559:
[----:B------:R-:W-:-:S05]  /*2a90*/  LOP3.LUT R3, R0, R3, RZ, 0xfc, !PT ;  /* 0x0000000300037212 */ /* 0x000fca00078efcff */
[----:B------:R0:W-:Y:S01]  /*2aa0*/  STG.E.U8 desc[UR36][R16.64], R3 ;  /* 0x0000000310007986 */ /* 0x0001e2000c101124 */
[----:B------:R-:W-:Y:S05]  /*2ab0*/  BRA `(.L_x_8547) ;  /* 0x0000000800547947 */ /* 0x000fea0003800000 */
.L_x_8558:
        /* <DEDUP_REMOVED lines=17> */
.L_x_8562:
[----:B------:R-:W-:Y:S01]  /*2bd0*/  IMAD.MOV.U32 R0, RZ, RZ, 0x7f ;  /* 0x0000007fff007424 */ /* 0x000fe200078e00ff */
[----:B------:R-:W-:-:S04]  /*2be0*/  ISETP.GT.U32.AND P0, PT, R2, 0x7f800000, PT ;  /* 0x7f8000000200780c */ /* 0x000fc80003f04070 */
[----:B------:R-:W-:-:S09]  /*2bf0*/  SEL R0, R0, 0x7c, P0 ;  /* 0x0000007c00007807 */ /* 0x000fd20000000000 */
.L_x_8563:
[----:B------:R-:W-:Y:S05]  /*2c00*/  BSYNC B0 ;  /* 0x0000000000007941 */ /* 0x000fea0003800000 */
.L_x_8561:
[----:B------:R-:W-:-:S04]  /*2c10*/  LOP3.LUT R2, R3, 0x80000000, RZ, 0xc0, !PT ;  /* 0x8000000003027812 */ /* 0x000fc800078ec0ff */
[----:B------:R-:W-:-:S04]  /*2c20*/  SHF.R.U32.HI R3, RZ, 0x18, R2 ;  /* 0x00000018ff037819 */ /* 0x000fc80000011602 */
[----:B------:R-:W-:-:S05]  /*2c30*/  LOP3.LUT R3, R0, R3, RZ, 0xfc, !PT ;  /* 0x0000000300037212 */ /* 0x000fca00078efcff */
[----:B------:R0:W-:Y:S01]  /*2c40*/  STG.E.U8 desc[UR36][R16.64], R3 ;  /* 0x0000000310007986 */ /* 0x0001e2000c101124 */
[----:B------:R-:W-:Y:S05]  /*2c50*/  BRA `(.L_x_8547) ;  /* 0x0000000400ec7947 */ /* 0x000fea0003800000 */
.L_x_8557:
        /* <DEDUP_REMOVED lines=8> */
.L_x_8554:
        /* <DEDUP_REMOVED lines=11> */
.L_x_8566:
        /* <DEDUP_REMOVED lines=21> */
.L_x_8569:
[----:B------:R-:W-:-:S04]  /*2ee0*/  LOP3.LUT R2, R3, 0x80000000, RZ, 0xc0, !PT ;  /* 0x8000000003027812 */ /* 0x000fc800078ec0ff */
[----:B------:R-:W-:-:S04]  /*2ef0*/  SHF.R.U32.HI R3, RZ, 0x18, R2 ;  /* 0x00000018ff037819 */ /* 0x000fc80000011602 */
[----:B------:R-:W-:-:S04]  /*2f00*/  LOP3.LUT R0, R0, R3, RZ, 0xfc, !PT ;  /* 0x0000000300007212 */ /* 0x000fc800078efcff */
[----:B------:R-:W-:-:S07]  /*2f10*/  PRMT R8, R0, 0x7610, R8 ;  /* 0x0000761000087816 */ /* 0x000fce0000000008 */
.L_x_8568:
[----:B------:R-:W-:Y:S05]  /*2f20*/  BSYNC B0 ;  /* 0x0000000000007941 */ /* 0x000fea0003800000 */
.L_x_8567:
[----:B------:R0:W-:Y:S01]  /*2f30*/  STG.E.U8 desc[UR36][R16.64], R8 ;  /* 0x0000000810007986 */ /* 0x0001e2000c101124 */
[----:B------:R-:W-:Y:S05]  /*2f40*/  BRA `(.L_x_8547) ;  /* 0x0000000400307947 */ /* 0x000fea0003800000 */
.L_x_8565:
        /* <DEDUP_REMOVED lines=21> */
.L_x_8572:
[----:B------:R-:W-:-:S04]  /*30a0*/  LOP3.LUT R2, R3, 0x80000000, RZ, 0xc0, !PT ;  /* 0x8000000003027812 */ /* 0x000fc800078ec0ff */
[----:B------:R-:W-:-:S04]  /*30b0*/  SHF.R.U32.HI R3, RZ, 0x18, R2 ;  /* 0x00000018ff037819 */ /* 0x000fc80000011602 */
[----:B------:R-:W-:-:S04]  /*30c0*/  LOP3.LUT R0, R0, R3, RZ, 0xfc, !PT ;  /* 0x0000000300007212 */ /* 0x000fc800078efcff */
[----:B------:R-:W-:-:S07]  /*30d0*/  PRMT R8, R0, 0x7610, R8 ;  /* 0x0000761000087816 */ /* 0x000fce0000000008 */
.L_x_8571:
[----:B------:R-:W-:Y:S05]  /*30e0*/  BSYNC B0 ;  /* 0x0000000000007941 */ /* 0x000fea0003800000 */
.L_x_8570:
[----:B------:R0:W-:Y:S01]  /*30f0*/  STG.E.U8 desc[UR36][R16.64], R8 ;  /* 0x0000000810007986 */ /* 0x0001e2000c101124 */
[----:B------:R-:W-:Y:S05]  /*3100*/  BRA `(.L_x_8547) ;  /* 0x0000000000c07947 */ /* 0x000fea0003800000 */
.L_x_8564:
        /* <DEDUP_REMOVED lines=26> */
.L_x_8546:
[----:B------:R-:W-:Y:S01]  /*32b0*/  MOV R2, 0x0 ;  /* 0x0000000000027802 */ /* 0x000fe20000000f00 */
[----:B------:R-:W-:Y:S01]  /*32c0*/  ULDC.64 UR4, c[0x4][0x1a8] ;  /* 0x01006a0000047ab9 */ /* 0x000fe20000000a00 */
[----:B------:R-:W-:Y:S01]  /*32d0*/  ULDC.64 UR6, c[0x4][0x1b0] ;  /* 0x01006c0000067ab9 */ /* 0x000fe20000000a00 */
[----:B------:R-:W-:Y:S02]  /*32e0*/  IMAD.U32 R4, RZ, RZ, UR4 ;  /* 0x00000004ff047e24 */ /* 0x000fe4000f8e00ff */
[----:B------:R-:W-:Y:S01]  /*32f0*/  IMAD.U32 R5, RZ, RZ, UR5 ;  /* 0x00000005ff057e24 */ /* 0x000fe2000f8e00ff */
[----:B------:R-:W0:Y:S01]  /*3300*/  LDC.64 R2, c[0x4][R2] ;  /* 0x0100000002027b82 */ /* 0x000e220000000a00 */
[----:B------:R-:W-:Y:S01]  /*3310*/  ULDC.64 UR4, c[0x4][0x68] ;  /* 0x01001a0000047ab9 */ /* 0x000fe20000000a00 */
[----:B------:R-:W-:Y:S01]  /*3320*/  IMAD.U32 R6, RZ, RZ, UR6 ;  /* 0x00000006ff067e24 */ /* 0x000fe2000f8e00ff */
[----:B------:R-:W-:Y:S01]  /*3330*/  MOV R10, UR4 ;  /* 0x00000004000a7c02 */ /* 0x000fe20008000f00 */
[----:B------:R-:W-:-:S02]  /*3340*/  IMAD.U32 R7, RZ, RZ, UR7 ;  /* 0x00000007ff077e24 */ /* 0x000fc4000f8e00ff */
[----:B------:R-:W-:Y:S02]  /*3350*/  IMAD.U32 R11, RZ, RZ, UR5 ;  /* 0x00000005ff0b7e24 */ /* 0x000fe4000f8e00ff */
[----:B------:R-:W-:Y:S02]  /*3360*/  IMAD.MOV.U32 R8, RZ, RZ, 0x65 ;  /* 0x00000065ff087424 */ /* 0x000fe400078e00ff */
[----:B------:R-:W-:Y:S02]  /*3370*/  IMAD.MOV.U32 R12, RZ, RZ, 0x1 ;  /* 0x00000001ff0c7424 */ /* 0x000fe400078e00ff */
[----:B------:R-:W-:-:S07]  /*3380*/  IMAD.MOV.U32 R13, RZ, RZ, RZ ;  /* 0x000000ffff0d7224 */ /* 0x000fce00078e00ff */
[----:B------:R-:W-:-:S07]  /*3390*/  LEPC R20, `(.L_x_8575) ;  /* 0x000000001014794e */ /* 0x000fce0000000000 */
[----:B0-----:R-:W-:Y:S05]  /*33a0*/  CALL.ABS.NOINC R2 ;  /* 0x0000000002007343 */ /* 0x001fea0003c00000 */
.L_x_8575:
[----:B------:R-:W-:Y:S05]  /*33b0*/  BRA `(.L_x_8547) ;  /* 0x0000000000147947 */ /* 0x000fea0003800000 */
.L_x_8574:
[----:B------:R-:W0:Y:S02]  /*33c0*/  F2I.U64.F64.TRUNC R4, R4 ;  /* 0x0000000400047311 */ /* 0x000e24000030d800 */
[----:B0-----:R0:W-:Y:S01]  /*33d0*/  STG.E.64 desc[UR36][R16.64], R4 ;  /* 0x0000000410007986 */ /* 0x0011e2000c101b24 */
[----:B------:R-:W-:Y:S05]  /*33e0*/  BRA `(.L_x_8547) ;  /* 0x0000000000087947 */ /* 0x000fea0003800000 */
.L_x_8573:
[----:B------:R-:W0:Y:S02]  /*33f0*/  F2I.U32.F64.TRUNC R5, R4 ;  /* 0x0000000400057311 */ /* 0x000e24000030d000 */
[----:B0-----:R0:W-:Y:S02]  /*3400*/  STG.E desc[UR36][R16.64], R5 ;  /* 0x0000000510007986 */ /* 0x0011e4000c101924 */
.L_x_8547:
[----:B------:R-:W-:-:S04]  /*3410*/  IMAD R18, R23, 0x200, R18 ;  /* 0x0000020017127824 */ /* 0x000fc800078e0212 */
[----:B------:R-:W-:-:S07]  /*3420*/  VIADD R19, R18, 0x80 ;  /* 0x0000008012137836 */ /* 0x000fce0000000000 */
.L_x_8507:
[----:B------:R-:W-:Y:S05]  /*3430*/  BSYNC B6 ;  /* 0x0000000000067941 */ /* 0x000fea0003800000 */
.L_x_8506:
        /* <DEDUP_REMOVED lines=307> */
.L_x_8578:
[----:B------:R-:W0:Y:S01]  /*4770*/  LDC.U8 R5, c[0x0][0x431] ;  /* 0x00010c40ff057b82 */ /* 0x000e220000000000 */
[----:B------:R-:W-:Y:S01]  /*4780*/  ULDC.64 UR4, c[0x0][0x410] ;  /* 0x0001040000047ab9 */ /* 0x000fe20000000a00 */
[----:B------:R-:W-:Y:S01]  /*4790*/  ULDC.64 UR6, c[0x0][0x418] ;  /* 0x0001060000067ab9 */ /* 0x000fe20000000a00 */
[----:B------:R-:W-:Y:S02]  /*47a0*/  IADD3 R16, P0, R16, UR4, RZ ;  /* 0x0000000410107c10 */ /* 0x000fe4000ff1e0ff */
[----:B------:R-:W-:-:S03]  /*47b0*/  IADD3 R2, P1, R0, UR6, RZ ;  /* 0x0000000600027c10 */ /* 0x000fc6000ff3e0ff */
[----:B------:R-:W-:Y:S01]  /*47c0*/  IMAD.X R17, RZ, RZ, UR5, P0 ;  /* 0x00000005ff117e24 */ /* 0x000fe200080e06ff */
        /* <DEDUP_REMOVED lines=15> */
.L_x_8582:
[----:B------:R-:W2:Y:S02]  /*48c0*/  LDG.E.U8 R2, desc[UR36][R2.64] ;  /* 0x0000002402027981 */ /* 0x000ea4000c1e1100 */
[----:B--2---:R0:W1:Y:S01]  /*48d0*/  I2F.F64.U16 R4, R2 ;  /* 0x0000000200047312 */ /* 0x0040620000101800 */
[----:B------:R-:W-:Y:S05]  /*48e0*/  BRA `(.L_x_8584) ;  /* 0x0000000c00707947 */ /* 0x000fea0003800000 */
.L_x_8581:
        /* <DEDUP_REMOVED lines=9> */
.L_x_8586:
[----:B------:R-:W2:Y:S02]  /*4980*/  LDG.E R2, desc[UR36][R2.64] ;  /* 0x0000002402027981 */ /* 0x000ea4000c1e1900 */
[----:B--2---:R0:W1:Y:S01]  /*4990*/  I2F.F64 R4, R2 ;  /* 0x0000000200047312 */ /* 0x0040620000201c00 */
[----:B------:R-:W-:Y:S05]  /*49a0*/  BRA `(.L_x_8584) ;  /* 0x0000000c00407947 */ /* 0x000fea0003800000 */
.L_x_8585:
[----:B------:R-:W2:Y:S02]  /*49b0*/  LDG.E.U16 R2, desc[UR36][R2.64] ;  /* 0x0000002402027981 */ /* 0x000ea4000c1e1500 */
[----:B--2---:R0:W1:Y:S01]  /*49c0*/  I2F.F64.S16 R4, R2 ;  /* 0x0000000200047312 */ /* 0x0040620000101c00 */
[----:B------:R-:W-:Y:S05]  /*49d0*/  BRA `(.L_x_8584) ;  /* 0x0000000c00347947 */ /* 0x000fea0003800000 */
.L_x_8580:
        /* <DEDUP_REMOVED lines=10> */
.L_x_8588:
[----:B------:R-:W2:Y:S02]  /*4a80*/  LDG.E.U16 R0, desc[UR36][R2.64] ;  /* 0x0000002402007981 */ /* 0x000ea4000c1e1500 */
[----:B--2---:R-:W-:-:S05]  /*4a90*/  HADD2.F32 R0, -RZ, R0.H0_H0 ;  /* 0x20000000ff007230 */ /* 0x004fca0000004100 */
[----:B------:R-:W-:-:S04]  /*4aa0*/  FMUL.FTZ R0, R0, 1 ;  /* 0x3f80000000007820 */ /* 0x000fc80000410000 */
[----:B------:R0:W1:Y:S01]  /*4ab0*/  F2F.F64.F32 R4, R0 ;  /* 0x0000000000047310 */ /* 0x0000620000201800 */
[----:B------:R-:W-:Y:S05]  /*4ac0*/  BRA `(.L_x_8584) ;  /* 0x0000000800f87947 */ /* 0x000fea0003800000 */
.L_x_8587:
        /* <DEDUP_REMOVED lines=10> */
.L_x_8590:
[----:B------:R-:W2:Y:S02]  /*4b70*/  LDG.E.U16 R2, desc[UR36][R2.64] ;  /* 0x0000002402027981 */ /* 0x000ea4000c1e1500 */
[----:B--2---:R-:W-:-:S05]  /*4b80*/  HADD2.F32 R0, -RZ, R2.H0_H0 ;  /* 0x20000002ff007230 */ /* 0x004fca0000004100 */
[----:B------:R-:W-:-:S04]  /*4b90*/  FMUL.FTZ R0, R0, 1 ;  /* 0x3f80000000007820 */ /* 0x000fc80000410000 */
[----:B------:R0:W1:Y:S01]  /*4ba0*/  F2F.F64.F32 R4, R0 ;  /* 0x0000000000047310 */ /* 0x0000620000201800 */
[----:B------:R-:W-:Y:S05]  /*4bb0*/  BRA `(.L_x_8584) ;  /* 0x0000000800bc7947 */ /* 0x000fea0003800000 */
.L_x_8589:
[----:B------:R0:W5:Y:S01]  /*4bc0*/  LDG.E.64 R4, desc[UR36][R2.64] ;  /* 0x0000002402047981 */ /* 0x000162000c1e1b00 */
[----:B------:R-:W-:Y:S05]  /*4bd0*/  BRA `(.L_x_8584) ;  /* 0x0000000800b47947 */ /* 0x000fea0003800000 */
.L_x_8579:
        /* <DEDUP_REMOVED lines=13> */
.L_x_8593:
[----:B------:R0:W5:Y:S01]  /*4cb0*/  LDG.E.64 R4, desc[UR36][R2.64] ;  /* 0x0000002402047981 */ /* 0x000162000c1e1b00 */
[----:B------:R-:W-:Y:S05]  /*4cc0*/  BRA `(.L_x_8584) ;  /* 0x0000000800787947 */ /* 0x000fea0003800000 */
.L_x_8592:
        /* <DEDUP_REMOVED lines=28> */
.L_x_8595:
        /* <DEDUP_REMOVED lines=15> */
.L_x_8594:
[----:B------:R-:W2:Y:S02]  /*4f80*/  LDG.E.U16 R0, desc[UR36][R2.64] ;  /* 0x0000002402007981 */ /* 0x000ea4000c1e1500 */
[----:B--2---:R-:W-:-:S04]  /*4f90*/  IMAD.U32 R0, R0, 0x10000, RZ ;  /* 0x0001000000007824 */ /* 0x004fc800078e00ff */
[----:B------:R-:W-:-:S04]  /*4fa0*/  FMUL.FTZ R0, R0, 1 ;  /* 0x3f80000000007820 */ /* 0x000fc80000410000 */
[----:B------:R0:W1:Y:S01]  /*4fb0*/  F2F.F64.F32 R4, R0 ;  /* 0x0000000000047310 */ /* 0x0000620000201800 */
[----:B------:R-:W-:Y:S05]  /*4fc0*/  BRA `(.L_x_8584) ;  /* 0x0000000400b87947 */ /* 0x000fea0003800000 */
.L_x_8591:
        /* <DEDUP_REMOVED lines=11> */
.L_x_8598:
        /* <DEDUP_REMOVED lines=21> */
.L_x_8602:
[----:B------:R-:W-:Y:S05]  /*51d0*/  BSYNC B1 ;  /* 0x0000000000017941 */ /* 0x000fea0003800000 */
.L_x_8601:
[----:B------:R-:W-:Y:S01]  /*51e0*/  LEA R3, R0, 0x3b800000, 0x17 ;  /* 0x3b80000000037811 */ /* 0x000fe200078eb8ff */
[----:B------:R-:W-:-:S05]  /*51f0*/  IMAD.SHL.U32 R0, R2, 0x100000, RZ ;  /* 0x0010000002007824 */ /* 0x000fca00078e00ff */
[----:B------:R-:W-:-:S07]  /*5200*/  LOP3.LUT R0, R3, R0, R4, 0xfe, !PT ;  /* 0x0000000003007212 */ /* 0x000fce00078efe04 */
.L_x_8600:
[----:B------:R-:W-:Y:S05]  /*5210*/  BSYNC B0 ;  /* 0x0000000000007941 */ /* 0x000fea0003800000 */
.L_x_8599:
[----:B------:R-:W-:-:S04]  /*5220*/  FMUL.FTZ R0, R0, 1 ;  /* 0x3f80000000007820 */ /* 0x000fc80000410000 */
[----:B------:R2:W3:Y:S01]  /*5230*/  F2F.F64.F32 R4, R0 ;  /* 0x0000000000047310 */ /* 0x0004e20000201800 */
[----:B------:R-:W-:Y:S05]  /*5240*/  BRA `(.L_x_8584) ;  /* 0x0000000400187947 */ /* 0x000fea0003800000 */
.L_x_8597:
        /* <DEDUP_REMOVED lines=21> */
.L_x_8606:
[----:B------:R-:W-:Y:S05]  /*53a0*/  BSYNC B1 ;  /* 0x0000000000017941 */ /* 0x000fea0003800000 */
.L_x_8605:
[----:B------:R-:W-:Y:S01]  /*53b0*/  LEA R3, R0, 0x37800000, 0x17 ;  /* 0x3780000000037811 */ /* 0x000fe200078eb8ff */
[----:B------:R-:W-:-:S05]  /*53c0*/  IMAD.SHL.U32 R0, R2, 0x200000, RZ ;  /* 0x0020000002007824 */ /* 0x000fca00078e00ff */
[----:B------:R-:W-:-:S07]  /*53d0*/  LOP3.LUT R0, R3, R0, R4, 0xfe, !PT ;  /* 0x0000000003007212 */ /* 0x000fce00078efe04 */
.L_x_8604:
[----:B------:R-:W-:Y:S05]  /*53e0*/  BSYNC B0 ;  /* 0x0000000000007941 */ /* 0x000fea0003800000 */
.L_x_8603:
[----:B------:R-:W-:-:S04]  /*53f0*/  FMUL.FTZ R0, R0, 1 ;  /* 0x3f80000000007820 */ /* 0x000fc80000410000 */
[----:B------:R4:W0:Y:S01]  /*5400*/  F2F.F64.F32 R4, R0 ;  /* 0x0000000000047310 */ /* 0x0008220000201800 */
[----:B------:R-:W-:Y:S05]  /*5410*/  BRA `(.L_x_8584) ;  /* 0x0000000000a47947 */ /* 0x000fea0003800000 */
.L_x_8596:
        /* <DEDUP_REMOVED lines=14> */
.L_x_8610:
[----:B------:R-:W-:Y:S05]  /*5500*/  BSYNC B0 ;  /* 0x0000000000007941 */ /* 0x000fea0003800000 */
.L_x_8609:
[----:B------:R-:W-:-:S04]  /*5510*/  FMUL.FTZ R0, R0, 1 ;  /* 0x3f80000000007820 */ /* 0x000fc80000410000 */
[----:B------:R0:W1:Y:S01]  /*5520*/  F2F.F64.F32 R4, R0 ;  /* 0x0000000000047310 */ /* 0x0000620000201800 */
[----:B------:R-:W-:Y:S05]  /*5530*/  BRA `(.L_x_8584) ;  /* 0x00000000005c7947 */ /* 0x000fea0003800000 */
.L_x_8583:
[----:B------:R-:W-:Y:S01]  /*5540*/  MOV R2, 0x0 ;  /* 0x0000000000027802 */ /* 0x000fe20000000f00 */
[----:B------:R-:W-:Y:S01]  /*5550*/  ULDC.64 UR4, c[0x4][0x1a8] ;  /* 0x01006a0000047ab9 */ /* 0x000fe20000000a00 */
[----:B------:R-:W-:Y:S01]  /*5560*/  ULDC.64 UR6, c[0x4][0x60] ;  /* 0x0100180000067ab9 */ /* 0x000fe20000000a00 */
[----:B------:R-:W-:Y:S01]  /*5570*/  IMAD.U32 R4, RZ, RZ, UR4 ;  /* 0x00000004ff047e24 */ /* 0x000fe2000f8e00ff */
[----:B------:R-:W-:Y:S01]  /*5580*/  MOV R11, UR7 ;  /* 0x00000007000b7c02 */ /* 0x000fe20008000f00 */
[----:B------:R-:W-:Y:S01]  /*5590*/  IMAD.U32 R5, RZ, RZ, UR5 ;  /* 0x00000005ff057e24 */ /* 0x000fe2000f8e00ff */
[----:B------:R-:W0:Y:S01]  /*55a0*/  LDC.64 R2, c[0x4][R2] ;  /* 0x0100000002027b82 */ /* 0x000e220000000a00 */
[----:B------:R-:W-:Y:S01]  /*55b0*/  ULDC.64 UR4, c[0x4][0x1b0] ;  /* 0x01006c0000047ab9 */ /* 0x000fe20000000a00 */
        /* <DEDUP_REMOVED lines=8> */
.L_x_8611:
[----:B------:R-:W-:Y:S01]  /*5640*/  CS2R R4, SRZ ;  /* 0x0000000000047805 */ /* 0x000fe2000001ff00 */
[----:B------:R-:W-:Y:S06]  /*5650*/  BRA `(.L_x_8584) ;  /* 0x0000000000147947 */ /* 0x000fec0003800000 */
.L_x_8608:
[----:B------:R-:W2:Y:S02]  /*5660*/  LDG.E.64 R4, desc[UR36][R2.64] ;  /* 0x0000002402047981 */ /* 0x000ea4000c1e1b00 */
[----:B--2---:R-:W0:Y:S01]  /*5670*/  I2F.F64.U64 R4, R4 ;  /* 0x0000000400047312 */ /* 0x004e220000301800 */
[----:B------:R-:W-:Y:S05]  /*5680*/  BRA `(.L_x_8584) ;  /* 0x0000000000087947 */ /* 0x000fea0003800000 */
.L_x_8607:
[----:B------:R-:W2:Y:S02]  /*5690*/  LDG.E R2, desc[UR36][R2.64] ;  /* 0x0000002402027981 */ /* 0x000ea4000c1e1900 */
[----:B--2---:R0:W1:Y:S02]  /*56a0*/  I2F.F64.U32 R4, R2 ;  /* 0x0000000200047312 */ /* 0x0040640000201800 */
.L_x_8584:
        /* <DEDUP_REMOVED lines=17> */
.L_x_8615:
[----:B------:R-:W0:Y:S02]  /*57c0*/  F2I.S64.F64.TRUNC R4, R4 ;  /* 0x0000000400047311 */ /* 0x000e24000030d900 */
[----:B0-----:R-:W-:-:S05]  /*57d0*/  IMAD.MOV.U32 R3, RZ, RZ, R4 ;  /* 0x000000ffff037224 */ /* 0x001fca00078e0004 */
[----:B------:R0:W-:Y:S01]  /*57e0*/  STG.E.U8 desc[UR36][R16.64], R3 ;  /* 0x0000000310007986 */ /* 0x0001e2000c101124 */
[----:B------:R-:W-:Y:S05]  /*57f0*/  BRA `(.L_x_8617) ;  /* 0x0000000c00f87947 */ /* 0x000fea0003800000 */
.L_x_8614:
        /* <DEDUP_REMOVED lines=9> */
.L_x_8619:
[----:B------:R-:W0:Y:S02]  /*5890*/  F2I.F64.TRUNC R5, R4 ;  /* 0x0000000400057311 */ /* 0x000e24000030d100 */
[----:B0-----:R0:W-:Y:S01]  /*58a0*/  STG.E desc[UR36][R16.64], R5 ;  /* 0x0000000510007986 */ /* 0x0011e2000c101924 */
[----:B------:R-:W-:Y:S05]  /*58b0*/  BRA `(.L_x_8617) ;  /* 0x0000000c00c87947 */ /* 0x000fea0003800000 */
.L_x_8618:
[----:B------:R-:W0:Y:S02]  /*58c0*/  F2I.F64.TRUNC R5, R4 ;  /* 0x0000000400057311 */ /* 0x000e24000030d100 */
[----:B0-----:R0:W-:Y:S01]  /*58d0*/  STG.E.U16 desc[UR36][R16.64], R5 ;  /* 0x0000000510007986 */ /* 0x0011e2000c101524 */
[----:B------:R-:W-:Y:S05]  /*58e0*/  BRA `(.L_x_8617) ;  /* 0x0000000c00bc7947 */ /* 0x000fea0003800000 */
.L_x_8613:
        /* <DEDUP_REMOVED lines=13> */
.L_x_8621:
        /* <DEDUP_REMOVED lines=8> */
.L_x_8620:
        /* <DEDUP_REMOVED lines=10> */
[----:B------:R-:W-:-:S13]  /*5ae0*/  IMAD.MOV.U32 R3, RZ, RZ, RZ ;  /* 0x000000ffff037224 */ /* 0x000fda00078e00ff */
[----:B0-----:R-:W-:-:S05]  /*5af0*/  @!P0 FMUL R2, R2, 1.175494350822287508e-38 ;  /* 0x0080000002028820 */ /* 0x001fca0000400000 */
[----:B------:R0:W-:Y:S01]  /*5b00*/  STG.E.64 desc[UR36][R16.64], R2 ;  /* 0x0000000210007986 */ /* 0x0001e2000c101b24 */
[----:B------:R-:W-:Y:S05]  /*5b10*/  BRA `(.L_x_8617) ;  /* 0x0000000c00307947 */ /* 0x000fea0003800000 */
.L_x_8623:
        /* <DEDUP_REMOVED lines=9> */
.L_x_8622:
[----:B------:R0:W-:Y:S01]  /*5bb0*/  STG.E.64 desc[UR36][R16.64], R4 ;  /* 0x0000000410007986 */ /* 0x0001e2000c101b24 */
[----:B------:R-:W-:Y:S05]  /*5bc0*/  BRA `(.L_x_8617) ;  /* 0x0000000c00047947 */ /* 0x000fea0003800000 */
.L_x_8612:
        /* <DEDUP_REMOVED lines=12> */
.L_x_8626:
[----:B------:R-:W-:-:S05]  /*5c90*/  CS2R R6, SRZ ;  /* 0x0000000000067805 */ /* 0x000fca000001ff00 */
[----:B------:R0:W-:Y:S01]  /*5ca0*/  STG.E.128 desc[UR36][R16.64], R4 ;  /* 0x0000000410007986 */ /* 0x0001e2000c101d24 */
[----:B------:R-:W-:Y:S05]  /*5cb0*/  BRA `(.L_x_8617) ;  /* 0x0000000800c87947 */ /* 0x000fea0003800000 */
.L_x_8625:
        /* <DEDUP_REMOVED lines=25> */
.L_x_8630:
[----:B------:R-:W-:Y:S05]  /*5e50*/  BSYNC B0 ;  /* 0x0000000000007941 */ /* 0x000fea0003800000 */
.L_x_8629:
[----:B------:R-:W-:-:S05]  /*5e60*/  LOP3.LUT R3, R0, R3, RZ, 0xfc, !PT ;  /* 0x0000000300037212 */ /* 0x000fca00078efcff */
[----:B------:R0:W-:Y:S01]  /*5e70*/  STG.E.U8 desc[UR36][R16.64], R3 ;  /* 0x0000000310007986 */ /* 0x0001e2000c101124 */
[----:B------:R-:W-:Y:S05]  /*5e80*/  BRA `(.L_x_8617) ;  /* 0x0000000800547947 */ /* 0x000fea0003800000 */
.L_x_8628:
        /* <DEDUP_REMOVED lines=17> */
.L_x_8632:
[----:B------:R-:W-:Y:S01]  /*5fa0*/  IMAD.MOV.U32 R0, RZ, RZ, 0x7f ;  /* 0x0000007fff007424 */ /* 0x000fe200078e00ff */
[----:B------:R-:W-:-:S04]  /*5fb0*/  ISETP.GT.U32.AND P0, PT, R2, 0x7f800000, PT ;  /* 0x7f8000000200780c */ /* 0x000fc80003f04070 */
[----:B------:R-:W-:-:S09]  /*5fc0*/  SEL R0, R0, 0x7c, P0 ;  /* 0x0000007c00007807 */ /* 0x000fd20000000000 */
.L_x_8633:
[----:B------:R-:W-:Y:S05]  /*5fd0*/  BSYNC B0 ;  /* 0x0000000000007941 */ /* 0x000fea0003800000 */
.L_x_8631:
[----:B------:R-:W-:-:S04]  /*5fe0*/  LOP3.LUT R2, R3, 0x80000000, RZ, 0xc0, !PT ;  /* 0x8000000003027812 */ /* 0x000fc800078ec0ff */
[----:B------:R-:W-:-:S04]  /*5ff0*/  SHF.R.U32.HI R3, RZ, 0x18, R2 ;  /* 0x00000018ff037819 */ /* 0x000fc80000011602 */
[----:B------:R-:W-:-:S05]  /*6000*/  LOP3.LUT R3, R0, R3, RZ, 0xfc, !PT ;  /* 0x0000000300037212 */ /* 0x000fca00078efcff */
[----:B------:R0:W-:Y:S01]  /*6010*/  STG.E.U8 desc[UR36][R16.64], R3 ;  /* 0x0000000310007986 */ /* 0x0001e2000c101124 */
[----:B------:R-:W-:Y:S05]  /*6020*/  BRA `(.L_x_8617) ;  /* 0x0000000400ec7947 */ /* 0x000fea0003800000 */
.L_x_8627:
        /* <DEDUP_REMOVED lines=8> */
.L_x_8624:
        /* <DEDUP_REMOVED lines=11> */
.L_x_8636:
        /* <DEDUP_REMOVED lines=21> */
.L_x_8639:
[----:B------:R-:W-:-:S04]  /*62b0*/  LOP3.LUT R2, R3, 0x80000000, RZ, 0xc0, !PT ;  /* 0x8000000003027812 */ /* 0x000fc800078ec0ff */
[----:B------:R-:W-:-:S04]  /*62c0*/  SHF.R.U32.HI R3, RZ, 0x18, R2 ;  /* 0x00000018ff037819 */ /* 0x000fc80000011602 */
[----:B------:R-:W-:-:S04]  /*62d0*/  LOP3.LUT R0, R0, R3, RZ, 0xfc, !PT ;  /* 0x0000000300007212 */ /* 0x000fc800078efcff */
[----:B------:R-:W-:-:S07]  /*62e0*/  PRMT R8, R0, 0x7610, R8 ;  /* 0x0000761000087816 */ /* 0x000fce0000000008 */
.L_x_8638:
[----:B------:R-:W-:Y:S05]  /*62f0*/  BSYNC B0 ;  /* 0x0000000000007941 */ /* 0x000fea0003800000 */
.L_x_8637:
[----:B------:R3:W-:Y:S01]  /*6300*/  STG.E.U8 desc[UR36][R16.64], R8 ;  /* 0x0000000810007986 */ /* 0x0007e2000c101124 */
[----:B------:R-:W-:Y:S05]  /*6310*/  BRA `(.L_x_8617) ;  /* 0x0000000400307947 */ /* 0x000fea0003800000 */
.L_x_8635:
        /* <DEDUP_REMOVED lines=21> */
.L_x_8642:
[----:B------:R-:W-:-:S04]  /*6470*/  LOP3.LUT R2, R3, 0x80000000, RZ, 0xc0, !PT ;  /* 0x8000000003027812 */ /* 0x000fc800078ec0ff */
[----:B------:R-:W-:-:S04]  /*6480*/  SHF.R.U32.HI R3, RZ, 0x18, R2 ;  /* 0x00000018ff037819 */ /* 0x000fc80000011602 */
[----:B------:R-:W-:-:S04]  /*6490*/  LOP3.LUT R0, R0, R3, RZ, 0xfc, !PT ;  /* 0x0000000300007212 */ /* 0x000fc800078efcff */
[----:B------:R-:W-:-:S07]  /*64a0*/  PRMT R8, R0, 0x7610, R8 ;  /* 0x0000761000087816 */ /* 0x000fce0000000008 */
.L_x_8641:
[----:B------:R-:W-:Y:S05]  /*64b0*/  BSYNC B0 ;  /* 0x0000000000007941 */ /* 0x000fea0003800000 */
.L_x_8640:
[----:B------:R0:W-:Y:S01]  /*64c0*/  STG.E.U8 desc[UR36][R16.64], R8 ;  /* 0x0000000810007986 */ /* 0x0001e2000c101124 */
[----:B------:R-:W-:Y:S05]  /*64d0*/  BRA `(.L_x_8617) ;  /* 0x0000000000c07947 */ /* 0x000fea0003800000 */
.L_x_8634:
        /* <DEDUP_REMOVED lines=26> */
.L_x_8616:
        /* <DEDUP_REMOVED lines=16> */
.L_x_8645:
[----:B------:R-:W-:Y:S05]  /*6780*/  BRA `(.L_x_8617) ;  /* 0x0000000000147947 */ /* 0x000fea0003800000 */
.L_x_8644:
[----:B------:R-:W0:Y:S02]  /*6790*/  F2I.U64.F64.TRUNC R4, R4 ;  /* 0x0000000400047311 */ /* 0x000e24000030d800 */
[----:B0-----:R2:W-:Y:S01]  /*67a0*/  STG.E.64 desc[UR36][R16.64], R4 ;  /* 0x0000000410007986 */ /* 0x0015e2000c101b24 */
[----:B------:R-:W-:Y:S05]  /*67b0*/  BRA `(.L_x_8617) ;  /* 0x0000000000087947 */ /* 0x000fea0003800000 */
.L_x_8643:
[----:B------:R-:W0:Y:S02]  /*67c0*/  F2I.U32.F64.TRUNC R5, R4 ;  /* 0x0000000400057311 */ /* 0x000e24000030d000 */
[----:B0-----:R0:W-:Y:S02]  /*67d0*/  STG.E desc[UR36][R16.64], R5 ;  /* 0x0000000510007986 */ /* 0x0011e4000c101924 */
.L_x_8617:
[----:B------:R-:W-:-:S07]  /*67e0*/  VIADD R19, R19, 0x80 ;  /* 0x0000008013137836 */ /* 0x000fce0000000000 */
.L_x_8577:
[----:B------:R-:W-:Y:S05]  /*67f0*/  BSYNC B6 ;  /* 0x0000000000067941 */ /* 0x000fea0003800000 */
.L_x_8576:
        /* <DEDUP_REMOVED lines=307> */
.L_x_8648:
        /* <DEDUP_REMOVED lines=21> */
.L_x_8652:
[----:B------:R-:W2:Y:S02]  /*7c80*/  LDG.E.U8 R2, desc[UR36][R2.64] ;  /* 0x0000002402027981 */ /* 0x000ea4000c1e1100 */
[----:B--2---:R0:W1:Y:S01]  /*7c90*/  I2F.F64.U16 R4, R2 ;  /* 0x0000000200047312 */ /* 0x0040620000101800 */
[----:B------:R-:W-:Y:S05]  /*7ca0*/  BRA `(.L_x_8654) ;  /* 0x0000000c00707947 */ /* 0x000fea0003800000 */
.L_x_8651:
        /* <DEDUP_REMOVED lines=9> */
.L_x_8656:
[----:B------:R-:W2:Y:S02]  /*7d40*/  LDG.E R2, desc[UR36][R2.64] ;  /* 0x0000002402027981 */ /* 0x000ea4000c1e1900 */
[----:B--2---:R0:W1:Y:S01]  /*7d50*/  I2F.F64 R4, R2 ;  /* 0x0000000200047312 */ /* 0x0040620000201c00 */
[----:B------:R-:W-:Y:S05]  /*7d60*/  BRA `(.L_x_8654) ;  /* 0x0000000c00407947 */ /* 0x000fea0003800000 */
.L_x_8655:
[----:B------:R-:W2:Y:S02]  /*7d70*/  LDG.E.U16 R2, desc[UR36][R2.64] ;  /* 0x0000002402027981 */ /* 0x000ea4000c1e1500 */
[----:B--2---:R0:W1:Y:S01]  /*7d80*/  I2F.F64.S16 R4, R2 ;  /* 0x0000000200047312 */ /* 0x0040620000101c00 */
[----:B------:R-:W-:Y:S05]  /*7d90*/  BRA `(.L_x_8654) ;  /* 0x0000000c00347947 */ /* 0x000fea0003800000 */
.L_x_8650:
        /* <DEDUP_REMOVED lines=10> */
.L_x_8658:
[----:B------:R-:W2:Y:S02]  /*7e40*/  LDG.E.U16 R0, desc[UR36][R2.64] ;  /* 0x0000002402007981 */ /* 0x000ea4000c1e1500 */
[----:B--2---:R-:W-:-:S05]  /*7e50*/  HADD2.F32 R0, -RZ, R0.H0_H0 ;  /* 0x20000000ff007230 */ /* 0x004fca0000004100 */
[----:B------:R-:W-:-:S04]  /*7e60*/  FMUL.FTZ R0, R0, 1 ;  /* 0x3f80000000007820 */ /* 0x000fc80000410000 */
[----:B------:R0:W1:Y:S01]  /*7e70*/  F2F.F64.F32 R4, R0 ;  /* 0x0000000000047310 */ /* 0x0000620000201800 */
[----:B------:R-:W-:Y:S05]  /*7e80*/  BRA `(.L_x_8654) ;  /* 0x0000000800f87947 */ /* 0x000fea0003800000 */
.L_x_8657:
        /* <DEDUP_REMOVED lines=10> */
.L_x_8660:
[----:B------:R-:W2:Y:S02]  /*7f30*/  LDG.E.U16 R2, desc[UR36][R2.64] ;  /* 0x0000002402027981 */ /* 0x000ea4000c1e1500 */
[----:B--2---:R-:W-:-:S05]  /*7f40*/  HADD2.F32 R0, -RZ, R2.H0_H0 ;  /* 0x20000002ff007230 */ /* 0x004fca0000004100 */
[----:B------:R-:W-:-:S04]  /*7f50*/  FMUL.FTZ R0, R0, 1 ;  /* 0x3f80000000007820 */ /* 0x000fc80000410000 */
[----:B------:R0:W1:Y:S01]  /*7f60*/  F2F.F64.F32 R4, R0 ;  /* 0x0000000000047310 */ /* 0x0000620000201800 */
[----:B------:R-:W-:Y:S05]  /*7f70*/  BRA `(.L_x_8654) ;  /* 0x0000000800bc7947 */ /* 0x000fea0003800000 */
.L_x_8659:
[----:B------:R0:W5:Y:S01]  /*7f80*/  LDG.E.64 R4, desc[UR36][R2.64] ;  /* 0x0000002402047981 */ /* 0x000162000c1e1b00 */
[----:B------:R-:W-:Y:S05]  /*7f90*/  BRA `(.L_x_8654) ;  /* 0x0000000800b47947 */ /* 0x000fea0003800000 */
.L_x_8649:
        /* <DEDUP_REMOVED lines=13> */
.L_x_8663:
[----:B------:R0:W5:Y:S01]  /*8070*/  LDG.E.64 R4, desc[UR36][R2.64] ;  /* 0x0000002402047981 */ /* 0x000162000c1e1b00 */
[----:B------:R-:W-:Y:S05]  /*8080*/  BRA `(.L_x_8654) ;  /* 0x0000000800787947 */ /* 0x000fea0003800000 */
.L_x_8662:
        /* <DEDUP_REMOVED lines=28> */
.L_x_8665:
        /* <DEDUP_REMOVED lines=15> */
.L_x_8664:
[----:B------:R-:W2:Y:S02]  /*8340*/  LDG.E.U16 R0, desc[UR36][R2.64] ;  /* 0x0000002402007981 */ /* 0x000ea4000c1e1500 */
[----:B--2---:R-:W-:-:S05]  /*8350*/  SHF.L.U32 R0, R0, 0x10, RZ ;  /* 0x0000001000007819 */ /* 0x004fca00000006ff */
[----:B------:R-:W-:-:S04]  /*8360*/  FMUL.FTZ R0, R0, 1 ;  /* 0x3f80000000007820 */ /* 0x000fc80000410000 */
[----:B------:R0:W1:Y:S01]  /*8370*/  F2F.F64.F32 R4, R0 ;  /* 0x0000000000047310 */ /* 0x0000620000201800 */
[----:B------:R-:W-:Y:S05]  /*8380*/  BRA `(.L_x_8654) ;  /* 0x0000000400b87947 */ /* 0x000fea0003800000 */
.L_x_8661:
        /* <DEDUP_REMOVED lines=11> */
.L_x_8668:
        /* <DEDUP_REMOVED lines=21> */
.L_x_8672:
[----:B------:R-:W-:Y:S05]  /*8590*/  BSYNC B1 ;  /* 0x0000000000017941 */ /* 0x000fea0003800000 */
.L_x_8671:
[----:B------:R-:W-:Y:S01]  /*85a0*/  LEA R3, R0, 0x3b800000, 0x17 ;  /* 0x3b80000000037811 */ /* 0x000fe200078eb8ff */
[----:B------:R-:W-:-:S05]  /*85b0*/  IMAD.SHL.U32 R0, R2, 0x100000, RZ ;  /* 0x0010000002007824 */ /* 0x000fca00078e00ff */
[----:B------:R-:W-:-:S07]  /*85c0*/  LOP3.LUT R0, R3, R0, R4, 0xfe, !PT ;  /* 0x0000000003007212 */ /* 0x000fce00078efe04 */
.L_x_8670:
[----:B------:R-:W-:Y:S05]  /*85d0*/  BSYNC B0 ;  /* 0x0000000000007941 */ /* 0x000fea0003800000 */
.L_x_8669:
[----:B------:R-:W-:-:S04]  /*85e0*/  FMUL.FTZ R0, R0, 1 ;  /* 0x3f80000000007820 */ /* 0x000fc80000410000 */
[----:B------:R2:W3:Y:S01]  /*85f0*/  F2F.F64.F32 R4, R0 ;  /* 0x0000000000047310 */ /* 0x0004e20000201800 */
[----:B------:R-:W-:Y:S05]  /*8600*/  BRA `(.L_x_8654) ;  /* 0x0000000400187947 */ /* 0x000fea0003800000 */
.L_x_8667:
        /* <DEDUP_REMOVED lines=21> */
.L_x_8676:
[----:B------:R-:W-:Y:S05]  /*8760*/  BSYNC B1 ;  /* 0x0000000000017941 */ /* 0x000fea0003800000 */
.L_x_8675:
[----:B------:R-:W-:Y:S01]  /*8770*/  LEA R3, R0, 0x37800000, 0x17 ;  /* 0x3780000000037811 */ /* 0x000fe200078eb8ff */
[----:B------:R-:W-:-:S05]  /*8780*/  IMAD.SHL.U32 R0, R2, 0x200000, RZ ;  /* 0x0020000002007824 */ /* 0x000fca00078e00ff */
[----:B------:R-:W-:-:S07]  /*8790*/  LOP3.LUT R0, R3, R0, R4, 0xfe, !PT ;  /* 0x0000000003007212 */ /* 0x000fce00078efe04 */
.L_x_8674:
[----:B------:R-:W-:Y:S05]  /*87a0*/  BSYNC B0 ;  /* 0x0000000000007941 */ /* 0x000fea0003800000 */
.L_x_8673:
[----:B------:R-:W-:-:S04]  /*87b0*/  FMUL.FTZ R0, R0, 1 ;  /* 0x3f80000000007820 */ /* 0x000fc80000410000 */
[----:B------:R4:W0:Y:S01]  /*87c0*/  F2F.F64.F32 R4, R0 ;  /* 0x0000000000047310 */ /* 0x0008220000201800 */
[----:B------:R-:W-:Y:S05]  /*87d0*/  BRA `(.L_x_8654) ;  /* 0x0000000000a47947 */ /* 0x000fea0003800000 */
.L_x_8666:
        /* <DEDUP_REMOVED lines=14> */
.L_x_8680:
[----:B------:R-:W-:Y:S05]  /*88c0*/  BSYNC B0 ;  /* 0x0000000000007941 */ /* 0x000fea0003800000 */
.L_x_8679:
[----:B------:R-:W-:-:S04]  /*88d0*/  FMUL.FTZ R0, R0, 1 ;  /* 0x3f80000000007820 */ /* 0x000fc80000410000 */
[----:B------:R0:W1:Y:S01]  /*88e0*/  F2F.F64.F32 R4, R0 ;  /* 0x0000000000047310 */ /* 0x0000620000201800 */
[----:B------:R-:W-:Y:S05]  /*88f0*/  BRA `(.L_x_8654) ;  /* 0x00000000005c7947 */ /* 0x000fea0003800000 */
.L_x_8653:
        /* <DEDUP_REMOVED lines=16> */
.L_x_8681:
[----:B------:R-:W-:Y:S01]  /*8a00*/  CS2R R4, SRZ ;  /* 0x0000000000047805 */ /* 0x000fe2000001ff00 */
[----:B------:R-:W-:Y:S06]  /*8a10*/  BRA `(.L_x_8654) ;  /* 0x0000000000147947 */ /* 0x000fec0003800000 */
.L_x_8678:
[----:B------:R-:W2:Y:S02]  /*8a20*/  LDG.E.64 R4, desc[UR36][R2.64] ;  /* 0x0000002402047981 */ /* 0x000ea4000c1e1b00 */
[----:B--2---:R-:W0:Y:S01]  /*8a30*/  I2F.F64.U64 R4, R4 ;  /* 0x0000000400047312 */ /* 0x004e220000301800 */
[----:B------:R-:W-:Y:S05]  /*8a40*/  BRA `(.L_x_8654) ;  /* 0x0000000000087947 */ /* 0x000fea0003800000 */
.L_x_8677:
[----:B------:R-:W2:Y:S02]  /*8a50*/  LDG.E R2, desc[UR36][R2.64] ;  /* 0x0000002402027981 */ /* 0x000ea4000c1e1900 */
[----:B--2---:R0:W1:Y:S02]  /*8a60*/  I2F.F64.U32 R4, R2 ;  /* 0x0000000200047312 */ /* 0x0040640000201800 */
.L_x_8654:
        /* <DEDUP_REMOVED lines=17> */
.L_x_8685:
[----:B------:R-:W0:Y:S02]  /*8b80*/  F2I.S64.F64.TRUNC R4, R4 ;  /* 0x0000000400047311 */ /* 0x000e24000030d900 */
[----:B0-----:R-:W-:-:S05]  /*8b90*/  IMAD.MOV.U32 R3, RZ, RZ, R4 ;  /* 0x000000ffff037224 */ /* 0x001fca00078e0004 */
[----:B------:R3:W-:Y:S01]  /*8ba0*/  STG.E.U8 desc[UR36][R16.64], R3 ;  /* 0x0000000310007986 */ /* 0x0007e2000c101124 */
[----:B------:R-:W-:Y:S05]  /*8bb0*/  BRA `(.L_x_8687) ;  /* 0x0000000c00f87947 */ /* 0x000fea0003800000 */
.L_x_8684:
        /* <DEDUP_REMOVED lines=9> */
.L_x_8689:
[----:B------:R-:W0:Y:S02]  /*8c50*/  F2I.F64.TRUNC R5, R4 ;  /* 0x0000000400057311 */ /* 0x000e24000030d100 */
[----:B0-----:R2:W-:Y:S01]  /*8c60*/  STG.E desc[UR36][R16.64], R5 ;  /* 0x0000000510007986 */ /* 0x0015e2000c101924 */
[----:B------:R-:W-:Y:S05]  /*8c70*/  BRA `(.L_x_8687) ;  /* 0x0000000c00c87947 */ /* 0x000fea0003800000 */
.L_x_8688:
[----:B------:R-:W0:Y:S02]  /*8c80*/  F2I.F64.TRUNC R5, R4 ;  /* 0x0000000400057311 */ /* 0x000e24000030d100 */
[----:B0-----:R0:W-:Y:S01]  /*8c90*/  STG.E.U16 desc[UR36][R16.64], R5 ;  /* 0x0000000510007986 */ /* 0x0011e2000c101524 */
[----:B------:R-:W-:Y:S05]  /*8ca0*/  BRA `(.L_x_8687) ;  /* 0x0000000c00bc7947 */ /* 0x000fea0003800000 */
.L_x_8683:
        /* <DEDUP_REMOVED lines=13> */
.L_x_8691:
        /* <DEDUP_REMOVED lines=8> */
.L_x_8690:
        /* <DEDUP_REMOVED lines=14> */
.L_x_8693:
        /* <DEDUP_REMOVED lines=9> */
.L_x_8692:
[----:B------:R0:W-:Y:S01]  /*8f70*/  STG.E.64 desc[UR36][R16.64], R4 ;  /* 0x0000000410007986 */ /* 0x0001e2000c101b24 */
[----:B------:R-:W-:Y:S05]  /*8f80*/  BRA `(.L_x_8687) ;  /* 0x0000000c00047947 */ /* 0x000fea0003800000 */
.L_x_8682:
        /* <DEDUP_REMOVED lines=12> */
.L_x_8696:
[----:B------:R-:W-:-:S05]  /*9050*/  CS2R R6, SRZ ;  /* 0x0000000000067805 */ /* 0x000fca000001ff00 */
[----:B------:R0:W-:Y:S01]  /*9060*/  STG.E.128 desc[UR36][R16.64], R4 ;  /* 0x0000000410007986 */ /* 0x0001e2000c101d24 */
[----:B------:R-:W-:Y:S05]  /*9070*/  BRA `(.L_x_8687) ;  /* 0x0000000800c87947 */ /* 0x000fea0003800000 */
.L_x_8695:
        /* <DEDUP_REMOVED lines=25> */
.L_x_8700:
[----:B------:R-:W-:Y:S05]  /*9210*/  BSYNC B0 ;  /* 0x0000000000007941 */ /* 0x000fea0003800000 */
.L_x_8699:
[----:B------:R-:W-:-:S05]  /*9220*/  LOP3.LUT R3, R0, R3, RZ, 0xfc, !PT ;  /* 0x0000000300037212 */ /* 0x000fca00078efcff */
[----:B------:R0:W-:Y:S01]  /*9230*/  STG.E.U8 desc[UR36][R16.64], R3 ;  /* 0x0000000310007986 */ /* 0x0001e2000c101124 */
[----:B------:R-:W-:Y:S05]  /*9240*/  BRA `(.L_x_8687) ;  /* 0x0000000800547947 */ /* 0x000fea0003800000 */
.L_x_8698:
        /* <DEDUP_REMOVED lines=17> */
.L_x_8702:
[----:B------:R-:W-:Y:S02]  /*9360*/  ISETP.GT.U32.AND P0, PT, R2, 0x7f800000, PT ;  /* 0x7f8000000200780c */ /* 0x000fe40003f04070 */
[----:B------:R-:W-:-:S04]  /*9370*/  MOV R0, 0x7f ;  /* 0x0000007f00007802 */ /* 0x000fc80000000f00 */
[----:B------:R-:W-:-:S07]  /*9380*/  SEL R0, R0, 0x7c, P0 ;  /* 0x0000007c00007807 */ /* 0x000fce0000000000 */
.L_x_8703:
[----:B------:R-:W-:Y:S05]  /*9390*/  BSYNC B0 ;  /* 0x0000000000007941 */ /* 0x000fea0003800000 */
.L_x_8701:
[----:B------:R-:W-:-:S04]  /*93a0*/  LOP3.LUT R2, R3, 0x80000000, RZ, 0xc0, !PT ;  /* 0x8000000003027812 */ /* 0x000fc800078ec0ff */
[----:B------:R-:W-:-:S04]  /*93b0*/  SHF.R.U32.HI R3, RZ, 0x18, R2 ;  /* 0x00000018ff037819 */ /* 0x000fc80000011602 */
[----:B------:R-:W-:-:S05]  /*93c0*/  LOP3.LUT R3, R0, R3, RZ, 0xfc, !PT ;  /* 0x0000000300037212 */ /* 0x000fca00078efcff */
[----:B------:R0:W-:Y:S01]  /*93d0*/  STG.E.U8 desc[UR36][R16.64], R3 ;  /* 0x0000000310007986 */ /* 0x0001e2000c101124 */
[----:B------:R-:W-:Y:S05]  /*93e0*/  BRA `(.L_x_8687) ;  /* 0x0000000400ec7947 */ /* 0x000fea0003800000 */
.L_x_8697:
        /* <DEDUP_REMOVED lines=8> */
.L_x_8694:
        /* <DEDUP_REMOVED lines=11> */
.L_x_8706:
        /* <DEDUP_REMOVED lines=21> */
.L_x_8709:
[----:B------:R-:W-:-:S04]  /*9670*/  LOP3.LUT R2, R3, 0x80000000, RZ, 0xc0, !PT ;  /* 0x8000000003027812 */ /* 0x000fc800078ec0ff */
[----:B------:R-:W-:-:S04]  /*9680*/  SHF.R.U32.HI R3, RZ, 0x18, R2 ;  /* 0x00000018ff037819 */ /* 0x000fc80000011602 */
[----:B------:R-:W-:-:S04]  /*9690*/  LOP3.LUT R0, R0, R3, RZ, 0xfc, !PT ;  /* 0x0000000300007212 */ /* 0x000fc800078efcff */
[----:B------:R-:W-:-:S07]  /*96a0*/  PRMT R8, R0, 0x7610, R8 ;  /* 0x0000761000087816 */ /* 0x000fce0000000008 */
.L_x_8708:
[----:B------:R-:W-:Y:S05]  /*96b0*/  BSYNC B0 ;  /* 0x0000000000007941 */ /* 0x000fea0003800000 */
.L_x_8707:
[----:B------:R0:W-:Y:S01]  /*96c0*/  STG.E.U8 desc[UR36][R16.64], R8 ;  /* 0x0000000810007986 */ /* 0x0001e2000c101124 */
[----:B------:R-:W-:Y:S05]  /*96d0*/  BRA `(.L_x_8687) ;  /* 0x0000000400307947 */ /* 0x000fea0003800000 */
.L_x_8705:
        /* <DEDUP_REMOVED lines=21> */
.L_x_8712:
[----:B------:R-:W-:-:S04]  /*9830*/  LOP3.LUT R2, R3, 0x80000000, RZ, 0xc0, !PT ;  /* 0x8000000003027812 */ /* 0x000fc800078ec0ff */
[----:B------:R-:W-:-:S04]  /*9840*/  SHF.R.U32.HI R3, RZ, 0x18, R2 ;  /* 0x00000018ff037819 */ /* 0x000fc80000011602 */
[----:B------:R-:W-:-:S04]  /*9850*/  LOP3.LUT R0, R0, R3, RZ, 0xfc, !PT ;  /* 0x0000000300007212 */ /* 0x000fc800078efcff */
[----:B------:R-:W-:-:S07]  /*9860*/  PRMT R8, R0, 0x7610, R8 ;  /* 0x0000761000087816 */ /* 0x000fce0000000008 */
.L_x_8711:
[----:B------:R-:W-:Y:S05]  /*9870*/  BSYNC B0 ;  /* 0x0000000000007941 */ /* 0x000fea0003800000 */
.L_x_8710:
[----:B------:R0:W-:Y:S01]  /*9880*/  STG.E.U8 desc[UR36][R16.64], R8 ;  /* 0x0000000810007986 */ /* 0x0001e2000c101124 */
[----:B------:R-:W-:Y:S05]  /*9890*/  BRA `(.L_x_8687) ;  /* 0x0000000000c07947 */ /* 0x000fea0003800000 */
.L_x_8704:
        /* <DEDUP_REMOVED lines=26> */
.L_x_8686:
[----:B------:R-:W-:Y:S01]  /*9a40*/  MOV R0, 0x0 ;  /* 0x0000000000007802 */ /* 0x000fe20000000f00 */
[----:B------:R-:W-:Y:S01]  /*9a50*/  ULDC.64 UR4, c[0x4][0x1a8] ;  /* 0x01006a0000047ab9 */ /* 0x000fe20000000a00 */
[----:B------:R-:W-:Y:S01]  /*9a60*/  ULDC.64 UR6, c[0x4][0x68] ;  /* 0x01001a0000067ab9 */ /* 0x000fe20000000a00 */
[----:B------:R-:W-:Y:S01]  /*9a70*/  IMAD.U32 R4, RZ, RZ, UR4 ;  /* 0x00000004ff047e24 */ /* 0x000fe2000f8e00ff */
[----:B------:R0:W1:Y:S01]  /*9a80*/  LDC.64 R2, c[0x4][R0] ;  /* 0x0100000000027b82 */ /* 0x0000620000000a00 */
[----:B------:R-:W-:Y:S01]  /*9a90*/  IMAD.U32 R5, RZ, RZ, UR5 ;  /* 0x00000005ff057e24 */ /* 0x000fe2000f8e00ff */
[----:B------:R-:W-:Y:S01]  /*9aa0*/  ULDC.64 UR4, c[0x4][0x1b0] ;  /* 0x01006c0000047ab9 */ /* 0x000fe20000000a00 */
[----:B------:R-:W-:Y:S01]  /*9ab0*/  HFMA2.MMA R12, -RZ, RZ, 0, 5.9604644775390625e-08 ;  /* 0x00000001ff0c7435 */ /* 0x000fe200000001ff */
[----:B------:R-:W-:Y:S02]  /*9ac0*/  IMAD.U32 R6, RZ, RZ, UR4 ;  /* 0x00000004ff067e24 */ /* 0x000fe4000f8e00ff */
[----:B------:R-:W-:-:S02]  /*9ad0*/  IMAD.U32 R7, RZ, RZ, UR5 ;  /* 0x00000005ff077e24 */ /* 0x000fc4000f8e00ff */
[----:B------:R-:W-:Y:S02]  /*9ae0*/  IMAD.U32 R10, RZ, RZ, UR6 ;  /* 0x00000006ff0a7e24 */ /* 0x000fe4000f8e00ff */
[----:B------:R-:W-:Y:S02]  /*9af0*/  IMAD.U32 R11, RZ, RZ, UR7 ;  /* 0x00000007ff0b7e24 */ /* 0x000fe4000f8e00ff */
[----:B------:R-:W-:Y:S02]  /*9b00*/  IMAD.MOV.U32 R8, RZ, RZ, 0x65 ;  /* 0x00000065ff087424 */ /* 0x000fe400078e00ff */
[----:B0-----:R-:W-:-:S07]  /*9b10*/  IMAD.MOV.U32 R13, RZ, RZ, RZ ;  /* 0x000000ffff0d7224 */ /* 0x001fce00078e00ff */
[----:B------:R-:W-:-:S07]  /*9b20*/  LEPC R20, `(.L_x_8715) ;  /* 0x000000001014794e */ /* 0x000fce0000000000 */
[----:B-1----:R-:W-:Y:S05]  /*9b30*/  CALL.ABS.NOINC R2 ;  /* 0x0000000002007343 */ /* 0x002fea0003c00000 */
.L_x_8715:
[----:B------:R-:W-:Y:S05]  /*9b40*/  BRA `(.L_x_8687) ;  /* 0x0000000000147947 */ /* 0x000fea0003800000 */
.L_x_8714:
[----:B------:R-:W0:Y:S02]  /*9b50*/  F2I.U64.F64.TRUNC R4, R4 ;  /* 0x0000000400047311 */ /* 0x000e24000030d800 */
[----:B0-----:R0:W-:Y:S01]  /*9b60*/  STG.E.64 desc[UR36][R16.64], R4 ;  /* 0x0000000410007986 */ /* 0x0011e2000c101b24 */
[----:B------:R-:W-:Y:S05]  /*9b70*/  BRA `(.L_x_8687) ;  /* 0x0000000000087947 */ /* 0x000fea0003800000 */
.L_x_8713:
[----:B------:R-:W0:Y:S02]  /*9b80*/  F2I.U32.F64.TRUNC R5, R4 ;  /* 0x0000000400057311 */ /* 0x000e24000030d000 */
[----:B0-----:R0:W-:Y:S02]  /*9b90*/  STG.E desc[UR36][R16.64], R5 ;  /* 0x0000000510007986 */ /* 0x0011e4000c101924 */
.L_x_8687:
[----:B------:R-:W-:-:S07]  /*9ba0*/  VIADD R19, R19, 0x80 ;  /* 0x0000008013137836 */ /* 0x000fce0000000000 */
.L_x_8647:
[----:B------:R-:W-:Y:S05]  /*9bb0*/  BSYNC B6 ;  /* 0x0000000000067941 */ /* 0x000fea0003800000 */
.L_x_8646:
        /* <DEDUP_REMOVED lines=306> */
.L_x_8716:
        /* <DEDUP_REMOVED lines=21> */
.L_x_8720:
[----:B------:R-:W2:Y:S02]  /*b030*/  LDG.E.U8 R2, desc[UR36][R2.64] ;  /* 0x0000002402027981 */ /* 0x000ea4000c1e1100 */
[----:B--2---:R0:W1:Y:S01]  /*b040*/  I2F.F64.U16 R4, R2 ;  /* 0x0000000200047312 */ /* 0x0040620000101800 */
[----:B------:R-:W-:Y:S05]  /*b050*/  BRA `(.L_x_8722) ;  /* 0x0000000c00707947 */ /* 0x000fea0003800000 */
.L_x_8719:
[----:B------:R-:W-:-:S13]  /*b060*/  ISETP.NE.AND P0, PT, R4, 0x2, PT ;  /* 0x000000020400780c */ /* 0x000fda0003f05270 */
[----:B------:R-:W-:Y:S05]  /*b070*/  @!P0 BRA `(.L_x_8723) ;  /* 0x0000000000288947 */ /* 0x000fea0003800000 */
[----:B------:R-:W-:-:S13]  /*b080*/  ISETP.NE.AND P0, PT, R4, 0x3, PT ;  /* 0x000000030400780c */ /* 0x000fda0003f05270 */
[----:B------:R-:W-:Y:S05]  /*b090*/  @!P0 BRA `(.L_x_8724) ;  /* 0x0000000000148947 */ /* 0x000fea0003800000 */
[----:B------:R-:W-:-:S13]  /*b0a0*/  ISETP.NE.AND P0, PT, R4, 0x4, PT ;  /* 0x000000040400780c */ /* 0x000fda0003f05270 */
[----:B------:R-:W-:Y:S05]  /*b0b0*/  @P0 BRA `(.L_x_8721) ;  /* 0x0000000800fc0947 */ /* 0x000fea0003800000 */
[----:B------:R-:W2:Y:S02]  /*b0c0*/  LDG.E.64 R4, desc[UR36][R2.64] ;  /* 0x0000002402047981 */ /* 0x000ea4000c1e1b00 */
[----:B--2---:R-:W2:Y:S01]  /*b0d0*/  I2F.F64.S64 R4, R4 ;  /* 0x0000000400047312 */ /* 0x004ea20000301c00 */
[----:B------:R-:W-:Y:S05]  /*b0e0*/  BRA `(.L_x_8722) ;  /* 0x0000000c004c7947 */ /* 0x000fea0003800000 */
.L_x_8724:
[----:B------:R-:W2:Y:S02]  /*b0f0*/  LDG.E R2, desc[UR36][R2.64] ;  /* 0x0000002402027981 */ /* 0x000ea4000c1e1900 */
[----:B--2---:R3:W4:Y:S01]  /*b100*/  I2F.F64 R4, R2 ;  /* 0x0000000200047312 */ /* 0x0047220000201c00 */
[----:B------:R-:W-:Y:S05]  /*b110*/  BRA `(.L_x_8722) ;  /* 0x0000000c00407947 */ /* 0x000fea0003800000 */
.L_x_8723:
[----:B------:R-:W2:Y:S02]  /*b120*/  LDG.E.U16 R2, desc[UR36][R2.64] ;  /* 0x0000002402027981 */ /* 0x000ea4000c1e1500 */
[----:B--2---:R0:W1:Y:S01]  /*b130*/  I2F.F64.S16 R4, R2 ;  /* 0x0000000200047312 */ /* 0x0040620000101c00 */
[----:B------:R-:W-:Y:S05]  /*b140*/  BRA `(.L_x_8722) ;  /* 0x0000000c00347947 */ /* 0x000fea0003800000 */
.L_x_8718:
        /* <DEDUP_REMOVED lines=10> */
.L_x_8726:
[----:B------:R-:W2:Y:S02]  /*b1f0*/  LDG.E.U16 R0, desc[UR36][R2.64] ;  /* 0x0000002402007981 */ /* 0x000ea4000c1e1500 */
[----:B--2---:R-:W-:-:S05]  /*b200*/  HADD2.F32 R0, -RZ, R0.H0_H0 ;  /* 0x20000000ff007230 */ /* 0x004fca0000004100 */
[----:B------:R-:W-:-:S04]  /*b210*/  FMUL.FTZ R0, R0, 1 ;  /* 0x3f80000000007820 */ /* 0x000fc80000410000 */
[----:B------:R0:W1:Y:S01]  /*b220*/  F2F.F64.F32 R4, R0 ;  /* 0x0000000000047310 */ /* 0x0000620000201800 */
[----:B------:R-:W-:Y:S05]  /*b230*/  BRA `(.L_x_8722) ;  /* 0x0000000800f87947 */ /* 0x000fea0003800000 */
.L_x_8725:
        /* <DEDUP_REMOVED lines=10> */
.L_x_8728:
[----:B------:R-:W2:Y:S02]  /*b2e0*/  LDG.E.U16 R2, desc[UR36][R2.64] ;  /* 0x0000002402027981 */ /* 0x000ea4000c1e1500 */
[----:B--2---:R-:W-:-:S05]  /*b2f0*/  HADD2.F32 R0, -RZ, R2.H0_H0 ;  /* 0x20000002ff007230 */ /* 0x004fca0000004100 */
[----:B------:R-:W-:-:S04]  /*b300*/  FMUL.FTZ R0, R0, 1 ;  /* 0x3f80000000007820 */ /* 0x000fc80000410000 */
[----:B------:R0:W1:Y:S01]  /*b310*/  F2F.F64.F32 R4, R0 ;  /* 0x0000000000047310 */ /* 0x0000620000201800 */
[----:B------:R-:W-:Y:S05]  /*b320*/  BRA `(.L_x_8722) ;  /* 0x0000000800bc7947 */ /* 0x000fea0003800000 */
.L_x_8727:
[----:B------:R0:W5:Y:S01]  /*b330*/  LDG.E.64 R4, desc[UR36][R2.64] ;  /* 0x0000002402047981 */ /* 0x000162000c1e1b00 */
[----:B------:R-:W-:Y:S05]  /*b340*/  BRA `(.L_x_8722) ;  /* 0x0000000800b47947 */ /* 0x000fea0003800000 */
.L_x_8717:
        /* <DEDUP_REMOVED lines=13> */
.L_x_8731:
[----:B------:R0:W5:Y:S01]  /*b420*/  LDG.E.64 R4, desc[UR36][R2.64] ;  /* 0x0000002402047981 */ /* 0x000162000c1e1b00 */
[----:B------:R-:W-:Y:S05]  /*b430*/  BRA `(.L_x_8722) ;  /* 0x0000000800787947 */ /* 0x000fea0003800000 */
.L_x_8730:
        /* <DEDUP_REMOVED lines=28> */
.L_x_8733:
        /* <DEDUP_REMOVED lines=15> */
.L_x_8732:
[----:B------:R-:W2:Y:S02]  /*b6f0*/  LDG.E.U16 R0, desc[UR36][R2.64] ;  /* 0x0000002402007981 */ /* 0x000ea4000c1e1500 */
[----:B--2---:R-:W-:-:S04]  /*b700*/  IMAD.U32 R0, R0, 0x10000, RZ ;  /* 0x0001000000007824 */ /* 0x004fc800078e00ff */
[----:B------:R-:W-:-:S04]  /*b710*/  FMUL.FTZ R0, R0, 1 ;  /* 0x3f80000000007820 */ /* 0x000fc80000410000 */
[----:B------:R0:W1:Y:S01]  /*b720*/  F2F.F64.F32 R4, R0 ;  /* 0x0000000000047310 */ /* 0x0000620000201800 */
[----:B------:R-:W-:Y:S05]  /*b730*/  BRA `(.L_x_8722) ;  /* 0x0000000400b87947 */ /* 0x000fea0003800000 */
.L_x_8729:
        /* <DEDUP_REMOVED lines=11> */
.L_x_8736:
        /* <DEDUP_REMOVED lines=12> */
[----:B------:R-:W-:Y:S02]  /*b8b0*/  SHF.L.U32 R4, R3, 0x1f, RZ ;  /* 0x0000001f03047819 */ /* 0x000fe400000006ff */
[----:B------:R-:W-:-:S05]  /*b8c0*/  SHF.R.U32.HI R0, RZ, 0x3, R0 ;  /* 0x00000003ff007819 */ /* 0x000fca0000011600 */
[----:B------:R-:W-:Y:S05]  /*b8d0*/  @P0 BRA `(.L_x_8740) ;  /* 0x0000000000180947 */ /* 0x000fea0003800000 */
[----:B------:R-:W0:Y:S02]  /*b8e0*/  FLO.U32 R3, R2 ;  /* 0x0000000200037300 */ /* 0x000e2400000e0000 */
[----:B0-----:R-:W-:-:S04]  /*b8f0*/  IADD3 R3, -R3, 0x1f, RZ ;  /* 0x0000001f03037810 */ /* 0x001fc80007ffe1ff */
[----:B------:R-:W-:Y:S01]  /*b900*/  IADD3 R0, R0, 0x1d, -R3 ;  /* 0x0000001d00007810 */ /* 0x000fe20007ffe803 */
[----:B------:R-:W-:-:S05]  /*b910*/  VIADD R5, R3, 0xffffffe4 ;  /* 0xffffffe403057836 */ /* 0x000fca0000000000 */
[----:B------:R-:W-:-:S04]  /*b920*/  SHF.L.U32 R5, R2, R5, RZ ;  /* 0x0000000502057219 */ /* 0x000fc800000006ff */
[----:B------:R-:W-:-:S07]  /*b930*/  LOP3.LUT R2, R5, 0x7, RZ, 0xc0, !PT ;  /* 0x0000000705027812 */ /* 0x000fce00078ec0ff */
.L_x_8740:
[----:B------:R-:W-:Y:S05]  /*b940*/  BSYNC B1 ;  /* 0x0000000000017941 */ /* 0x000fea0003800000 */
.L_x_8739:
[----:B------:R-:W-:Y:S01]  /*b950*/  LEA R3, R0, 0x3b800000, 0x17 ;  /* 0x3b80000000037811 */ /* 0x000fe200078eb8ff */
[----:B------:R-:W-:-:S05]  /*b960*/  IMAD.SHL.U32 R0, R2, 0x100000, RZ ;  /* 0x0010000002007824 */ /* 0x000fca00078e00ff */
[----:B------:R-:W-:-:S07]  /*b970*/  LOP3.LUT R0, R3, R0, R4, 0xfe, !PT ;  /* 0x0000000003007212 */ /* 0x000fce00078efe04 */
.L_x_8738:
[----:B------:R-:W-:Y:S05]  /*b980*/  BSYNC B0 ;  /* 0x0000000000007941 */ /* 0x000fea0003800000 */
.L_x_8737:
[----:B------:R-:W-:-:S04]  /*b990*/  FMUL.FTZ R0, R0, 1 ;  /* 0x3f80000000007820 */ /* 0x000fc80000410000 */
[----:B------:R0:W1:Y:S01]  /*b9a0*/  F2F.F64.F32 R4, R0 ;  /* 0x0000000000047310 */ /* 0x0000620000201800 */
[----:B------:R-:W-:Y:S05]  /*b9b0*/  BRA `(.L_x_8722) ;  /* 0x0000000400187947 */ /* 0x000fea0003800000 */
.L_x_8735:
        /* <DEDUP_REMOVED lines=21> */
.L_x_8744:
[----:B------:R-:W-:Y:S05]  /*bb10*/  BSYNC B1 ;  /* 0x0000000000017941 */ /* 0x000fea0003800000 */
.L_x_8743:
[----:B------:R-:W-:Y:S01]  /*bb20*/  LEA R3, R0, 0x37800000, 0x17 ;  /* 0x3780000000037811 */ /* 0x000fe200078eb8ff */
[----:B------:R-:W-:-:S05]  /*bb30*/  IMAD.SHL.U32 R0, R2, 0x200000, RZ ;  /* 0x0020000002007824 */ /* 0x000fca00078e00ff */
[----:B------:R-:W-:-:S07]  /*bb40*/  LOP3.LUT R0, R3, R0, R4, 0xfe, !PT ;  /* 0x0000000003007212 */ /* 0x000fce00078efe04 */
.L_x_8742:
[----:B------:R-:W-:Y:S05]  /*bb50*/  BSYNC B0 ;  /* 0x0000000000007941 */ /* 0x000fea0003800000 */
.L_x_8741:
[----:B------:R-:W-:-:S04]  /*bb60*/  FMUL.FTZ R0, R0, 1 ;  /* 0x3f80000000007820 */ /* 0x000fc80000410000 */
[----:B------:R0:W1:Y:S01]  /*bb70*/  F2F.F64.F32 R4, R0 ;  /* 0x0000000000047310 */ /* 0x0000620000201800 */
[----:B------:R-:W-:Y:S05]  /*bb80*/  BRA `(.L_x_8722) ;  /* 0x0000000000a47947 */ /* 0x000fea0003800000 */
.L_x_8734:
        /* <DEDUP_REMOVED lines=14> */
.L_x_8748:
[----:B------:R-:W-:Y:S05]  /*bc70*/  BSYNC B0 ;  /* 0x0000000000007941 */ /* 0x000fea0003800000 */
.L_x_8747:
[----:B------:R-:W-:-:S04]  /*bc80*/  FMUL.FTZ R0, R0, 1 ;  /* 0x3f80000000007820 */ /* 0x000fc80000410000 */
[----:B------:R0:W1:Y:S01]  /*bc90*/  F2F.F64.F32 R4, R0 ;  /* 0x0000000000047310 */ /* 0x0000620000201800 */
[----:B------:R-:W-:Y:S05]  /*bca0*/  BRA `(.L_x_8722) ;  /* 0x00000000005c7947 */ /* 0x000fea0003800000 */
.L_x_8721:
[----:B------:R-:W-:Y:S01]  /*bcb0*/  MOV R0, 0x0 ;  /* 0x0000000000007802 */ /* 0x000fe20000000f00 */
[----:B------:R-:W-:Y:S01]  /*bcc0*/  ULDC.64 UR4, c[0x4][0x1a8] ;  /* 0x01006a0000047ab9 */ /* 0x000fe20000000a00 */
[----:B------:R-:W-:Y:S01]  /*bcd0*/  ULDC.64 UR6, c[0x4][0x60] ;  /* 0x0100180000067ab9 */ /* 0x000fe20000000a00 */
[----:B------:R-:W-:Y:S01]  /*bce0*/  IMAD.U32 R4, RZ, RZ, UR4 ;  /* 0x00000004ff047e24 */ /* 0x000fe2000f8e00ff */
[----:B------:R0:W1:Y:S01]  /*bcf0*/  LDC.64 R2, c[0x4][R0] ;  /* 0x0100000000027b82 */ /* 0x0000620000000a00 */
[----:B------:R-:W-:Y:S01]  /*bd00*/  IMAD.U32 R5, RZ, RZ, UR5 ;  /* 0x00000005ff057e24 */ /* 0x000fe2000f8e00ff */
[----:B------:R-:W-:Y:S01]  /*bd10*/  ULDC.64 UR4, c[0x4][0x1b0] ;  /* 0x01006c0000047ab9 */ /* 0x000fe20000000a00 */
[----:B------:R-:W-:Y:S01]  /*bd20*/  IMAD.U32 R10, RZ, RZ, UR6 ;  /* 0x00000006ff0a7e24 */ /* 0x000fe2000f8e00ff */
[----:B------:R-:W-:Y:S01]  /*bd30*/  MOV R7, UR5 ;  /* 0x0000000500077c02 */ /* 0x000fe20008000f00 */
[----:B------:R-:W-:Y:S02]  /*bd40*/  IMAD.U32 R6, RZ, RZ, UR4 ;  /* 0x00000004ff067e24 */ /* 0x000fe4000f8e00ff */
[----:B------:R-:W-:-:S02]  /*bd50*/  IMAD.U32 R11, RZ, RZ, UR7 ;  /* 0x00000007ff0b7e24 */ /* 0x000fc4000f8e00ff */
[----:B------:R-:W-:Y:S02]  /*bd60*/  IMAD.MOV.U32 R8, RZ, RZ, 0x4e ;  /* 0x0000004eff087424 */ /* 0x000fe400078e00ff */
[----:B------:R-:W-:Y:S02]  /*bd70*/  IMAD.MOV.U32 R12, RZ, RZ, 0x1 ;  /* 0x00000001ff0c7424 */ /* 0x000fe400078e00ff */
[----:B0-----:R-:W-:-:S07]  /*bd80*/  IMAD.MOV.U32 R13, RZ, RZ, RZ ;  /* 0x000000ffff0d7224 */ /* 0x001fce00078e00ff */
[----:B------:R-:W-:-:S07]  /*bd90*/  LEPC R20, `(.L_x_8749) ;  /* 0x000000001014794e */ /* 0x000fce0000000000 */
[----:B-1----:R-:W-:Y:S05]  /*bda0*/  CALL.ABS.NOINC R2 ;  /* 0x0000000002007343 */ /* 0x002fea0003c00000 */
.L_x_8749:
[----:B------:R-:W-:Y:S01]  /*bdb0*/  CS2R R4, SRZ ;  /* 0x0000000000047805 */ /* 0x000fe2000001ff00 */
[----:B------:R-:W-:Y:S06]  /*bdc0*/  BRA `(.L_x_8722) ;  /* 0x0000000000147947 */ /* 0x000fec0003800000 */
.L_x_8746:
[----:B------:R-:W2:Y:S02]  /*bdd0*/  LDG.E.64 R4, desc[UR36][R2.64] ;  /* 0x0000002402047981 */ /* 0x000ea4000c1e1b00 */
[----:B--2---:R-:W0:Y:S01]  /*bde0*/  I2F.F64.U64 R4, R4 ;  /* 0x0000000400047312 */ /* 0x004e220000301800 */
[----:B------:R-:W-:Y:S05]  /*bdf0*/  BRA `(.L_x_8722) ;  /* 0x0000000000087947 */ /* 0x000fea0003800000 */
.L_x_8745:
[----:B------:R-:W2:Y:S02]  /*be00*/  LDG.E R2, desc[UR36][R2.64] ;  /* 0x0000002402027981 */ /* 0x000ea4000c1e1900 */
[----:B--2---:R0:W1:Y:S02]  /*be10*/  I2F.F64.U32 R4, R2 ;  /* 0x0000000200047312 */ /* 0x0040640000201800 */
.L_x_8722:
[----:B0--3--:R-:W0:Y:S01]  /*be20*/  LDC.U8 R2, c[0x0][0x430] ;  /* 0x00010c00ff027b82 */ /* 0x009e220000000000 */
[----:B------:R-:W-:Y:S02]  /*be30*/  ULDC.64 UR4, c[0x0][0x428] ;  /* 0x00010a0000047ab9 */ /* 0x000fe40000000a00 */
[----:B-12-45:R-:W-:Y:S01]  /*be40*/  DMUL R4, R4, UR4 ;  /* 0x0000000404047c28 */ /* 0x036fe20008000000 */
        /* <DEDUP_REMOVED lines=14> */
.L_x_8753:
[----:B------:R-:W0:Y:S02]  /*bf30*/  F2I.S64.F64.TRUNC R4, R4 ;  /* 0x0000000400047311 */ /* 0x000e24000030d900 */
[----:B0-----:R-:W-:-:S05]  /*bf40*/  IMAD.MOV.U32 R3, RZ, RZ, R4 ;  /* 0x000000ffff037224 */ /* 0x001fca00078e0004 */
[----:B------:R-:W-:Y:S01]  /*bf50*/  STG.E.U8 desc[UR36][R16.64], R3 ;  /* 0x0000000310007986 */ /* 0x000fe2000c101124 */
[----:B------:R-:W-:Y:S05]  /*bf60*/  EXIT ;  /* 0x000000000000794d */ /* 0x000fea0003800000 */
.L_x_8752:
        /* <DEDUP_REMOVED lines=9> */
.L_x_8756:
[----:B------:R-:W0:Y:S02]  /*c000*/  F2I.F64.TRUNC R5, R4 ;  /* 0x0000000400057311 */ /* 0x000e24000030d100 */
[----:B0-----:R-:W-:Y:S01]  /*c010*/  STG.E desc[UR36][R16.64], R5 ;  /* 0x0000000510007986 */ /* 0x001fe2000c101924 */
[----:B------:R-:W-:Y:S05]  /*c020*/  EXIT ;  /* 0x000000000000794d */ /* 0x000fea0003800000 */
.L_x_8755:
[----:B------:R-:W0:Y:S02]  /*c030*/  F2I.F64.TRUNC R5, R4 ;  /* 0x0000000400057311 */ /* 0x000e24000030d100 */
[----:B0-----:R-:W-:Y:S01]  /*c040*/  STG.E.U16 desc[UR36][R16.64], R5 ;  /* 0x0000000510007986 */ /* 0x001fe2000c101524 */
[----:B------:R-:W-:Y:S05]  /*c050*/  EXIT ;  /* 0x000000000000794d */ /* 0x000fea0003800000 */
.L_x_8751:
        /* <DEDUP_REMOVED lines=13> */
.L_x_8758:
        /* <DEDUP_REMOVED lines=8> */
.L_x_8757:
        /* <DEDUP_REMOVED lines=12> */
[----:B------:R-:W-:Y:S01]  /*c270*/  STG.E.64 desc[UR36][R16.64], R2 ;  /* 0x0000000210007986 */ /* 0x000fe2000c101b24 */
[----:B------:R-:W-:Y:S05]  /*c280*/  EXIT ;  /* 0x000000000000794d */ /* 0x000fea0003800000 */
.L_x_8760:
[----:B------:R-:W-:Y:S01]  /*c290*/  UMOV UR4, 0xf0000000 ;  /* 0xf000000000047882 */ /* 0x000fe20000000000 */
[----:B------:R-:W-:Y:S01]  /*c2a0*/  UMOV UR5, 0x380fffff ;  /* 0x380fffff00057882 */ /* 0x000fe20000000000 */
[----:B------:R-:W0:Y:S01]  /*c2b0*/  F2F.F32.F64 R0, R4 ;  /* 0x0000000400007310 */ /* 0x000e220000301000 */
[----:B------:R-:W-:-:S14]  /*c2c0*/  DSETP.GEU.AND P0, PT, |R4|, UR4, PT ;  /* 0x0000000404007e2a */ /* 0x000fdc000bf0e200 */
[----:B0-----:R-:W-:-:S05]  /*c2d0*/  @!P0 FMUL R0, R0, 1.175494350822287508e-38 ;  /* 0x0080000000008820 */ /* 0x001fca0000400000 */
[----:B------:R-:W-:-:S04]  /*c2e0*/  F2FP.F16.F32.PACK_AB R3, RZ, R0 ;  /* 0x00000000ff03723e */ /* 0x000fc800000000ff */
[----:B------:R-:W-:-:S05]  /*c2f0*/  PRMT R3, R3, 0x5410, RZ ;  /* 0x0000541003037816 */ /* 0x000fca00000000ff */
[----:B------:R-:W-:Y:S01]  /*c300*/  STG.E desc[UR36][R16.64], R3 ;  /* 0x0000000310007986 */ /* 0x000fe2000c101924 */
[----:B------:R-:W-:Y:S05]  /*c310*/  EXIT ;  /* 0x000000000000794d */ /* 0x000fea0003800000 */
.L_x_8759:
[----:B------:R-:W-:Y:S01]  /*c320*/  STG.E.64 desc[UR36][R16.64], R4 ;  /* 0x0000000410007986 */ /* 0x000fe2000c101b24 */
[----:B------:R-:W-:Y:S05]  /*c330*/  EXIT ;  /* 0x000000000000794d */ /* 0x000fea0003800000 */
.L_x_8750:
        /* <DEDUP_REMOVED lines=10> */
[----:B------:R-:W-:Y:S01]  /*c3e0*/  STG.E.U8 desc[UR36][R16.64], R3 ;  /* 0x0000000310007986 */ /* 0x000fe2000c101124 */
[----:B------:R-:W-:Y:S05]  /*c3f0*/  EXIT ;  /* 0x000000000000794d */ /* 0x000fea0003800000 */
.L_x_8763:
[----:B------:R-:W-:-:S05]  /*c400*/  CS2R R6, SRZ ;  /* 0x0000000000067805 */ /* 0x000fca000001ff00 */
[----:B------:R-:W-:Y:S01]  /*c410*/  STG.E.128 desc[UR36][R16.64], R4 ;  /* 0x0000000410007986 */ /* 0x000fe2000c101d24 */
[----:B------:R-:W-:Y:S05]  /*c420*/  EXIT ;  /* 0x000000000000794d */ /* 0x000fea0003800000 */
.L_x_8762:
        /* <DEDUP_REMOVED lines=25> */
.L_x_8767:
[----:B------:R-:W-:Y:S05]  /*c5c0*/  BSYNC B0 ;  /* 0x0000000000007941 */ /* 0x000fea0003800000 */
.L_x_8766:
[----:B------:R-:W-:-:S05]  /*c5d0*/  LOP3.LUT R3, R0, R3, RZ, 0xfc, !PT ;  /* 0x0000000300037212 */ /* 0x000fca00078efcff */
[----:B------:R-:W-:Y:S01]  /*c5e0*/  STG.E.U8 desc[UR36][R16.64], R3 ;  /* 0x0000000310007986 */ /* 0x000fe2000c101124 */
[----:B------:R-:W-:Y:S05]  /*c5f0*/  EXIT ;  /* 0x000000000000794d */ /* 0x000fea0003800000 */
.L_x_8765:
        /* <DEDUP_REMOVED lines=17> */
.L_x_8769:
[----:B------:R-:W-:Y:S01]  /*c710*/  IMAD.MOV.U32 R0, RZ, RZ, 0x7f ;  /* 0x0000007fff007424 */ /* 0x000fe200078e00ff */
[----:B------:R-:W-:-:S04]  /*c720*/  ISETP.GT.U32.AND P0, PT, R2, 0x7f800000, PT ;  /* 0x7f8000000200780c */ /* 0x000fc80003f04070 */
[----:B------:R-:W-:-:S09]  /*c730*/  SEL R0, R0, 0x7c, P0 ;  /* 0x0000007c00007807 */ /* 0x000fd20000000000 */
.L_x_8770:
[----:B------:R-:W-:Y:S05]  /*c740*/  BSYNC B0 ;  /* 0x0000000000007941 */ /* 0x000fea0003800000 */
.L_x_8768:
[----:B------:R-:W-:-:S04]  /*c750*/  LOP3.LUT R2, R3, 0x80000000, RZ, 0xc0, !PT ;  /* 0x8000000003027812 */ /* 0x000fc800078ec0ff */
[----:B------:R-:W-:-:S04]  /*c760*/  SHF.R.U32.HI R3, RZ, 0x18, R2 ;  /* 0x00000018ff037819 */ /* 0x000fc80000011602 */
[----:B------:R-:W-:-:S05]  /*c770*/  LOP3.LUT R3, R0, R3, RZ, 0xfc, !PT ;  /* 0x0000000300037212 */ /* 0x000fca00078efcff */
[----:B------:R-:W-:Y:S01]  /*c780*/  STG.E.U8 desc[UR36][R16.64], R3 ;  /* 0x0000000310007986 */ /* 0x000fe2000c101124 */
[----:B------:R-:W-:Y:S05]  /*c790*/  EXIT ;  /* 0x000000000000794d */ /* 0x000fea0003800000 */
.L_x_8764:
        /* <DEDUP_REMOVED lines=8> */
.L_x_8761:
        /* <DEDUP_REMOVED lines=11> */
.L_x_8773:
        /* <DEDUP_REMOVED lines=21> */
.L_x_8776:
[----:B------:R-:W-:-:S04]  /*ca20*/  LOP3.LUT R2, R3, 0x80000000, RZ, 0xc0, !PT ;  /* 0x8000000003027812 */ /* 0x000fc800078ec0ff */
[----:B------:R-:W-:-:S04]  /*ca30*/  SHF.R.U32.HI R3, RZ, 0x18, R2 ;  /* 0x00000018ff037819 */ /* 0x000fc80000011602 */
[----:B------:R-:W-:-:S04]  /*ca40*/  LOP3.LUT R0, R0, R3, RZ, 0xfc, !PT ;  /* 0x0000000300007212 */ /* 0x000fc800078efcff */
[----:B------:R-:W-:-:S07]  /*ca50*/  PRMT R8, R0, 0x7610, R8 ;  /* 0x0000761000087816 */ /* 0x000fce0000000008 */
.L_x_8775:
[----:B------:R-:W-:Y:S05]  /*ca60*/  BSYNC B0 ;  /* 0x0000000000007941 */ /* 0x000fea0003800000 */
.L_x_8774:
[----:B------:R-:W-:Y:S01]  /*ca70*/  STG.E.U8 desc[UR36][R16.64], R8 ;  /* 0x0000000810007986 */ /* 0x000fe2000c101124 */
[----:B------:R-:W-:Y:S05]  /*ca80*/  EXIT ;  /* 0x000000000000794d */ /* 0x000fea0003800000 */
.L_x_8772:
        /* <DEDUP_REMOVED lines=21> */
.L_x_8779:
[----:B------:R-:W-:-:S04]  /*cbe0*/  LOP3.LUT R2, R3, 0x80000000, RZ, 0xc0, !PT ;  /* 0x8000000003027812 */ /* 0x000fc800078ec0ff */
[----:B------:R-:W-:-:S04]  /*cbf0*/  SHF.R.U32.HI R3, RZ, 0x18, R2 ;  /* 0x00000018ff037819 */ /* 0x000fc80000011602 */
[----:B------:R-:W-:-:S04]  /*cc00*/  LOP3.LUT R0, R0, R3, RZ, 0xfc, !PT ;  /* 0x0000000300007212 */ /* 0x000fc800078efcff */
[----:B------:R-:W-:-:S07]  /*cc10*/  PRMT R8, R0, 0x7610, R8 ;  /* 0x0000761000087816 */ /* 0x000fce0000000008 */
.L_x_8778:
[----:B------:R-:W-:Y:S05]  /*cc20*/  BSYNC B0 ;  /* 0x0000000000007941 */ /* 0x000fea0003800000 */
.L_x_8777:
[----:B------:R-:W-:Y:S01]  /*cc30*/  STG.E.U8 desc[UR36][R16.64], R8 ;  /* 0x0000000810007986 */ /* 0x000fe2000c101124 */
[----:B------:R-:W-:Y:S05]  /*cc40*/  EXIT ;  /* 0x000000000000794d */ /* 0x000fea0003800000 */
.L_x_8771:
        /* <DEDUP_REMOVED lines=16> */
[----:B------:R-:W-:Y:S01]  /*cd50*/  HFMA2.MMA R3, -RZ, RZ, 0, 1.5199184417724609375e-05 ;  /* 0x000000ffff037435 */ /* 0x000fe200000001ff */
        /* <DEDUP_REMOVED lines=9> */
.L_x_8754:
        /* <DEDUP_REMOVED lines=16> */
.L_x_8782:
[----:B------:R-:W-:Y:S05]  /*cef0*/  EXIT ;  /* 0x000000000000794d */ /* 0x000fea0003800000 */
.L_x_8781:
[----:B------:R-:W0:Y:S02]  /*cf00*/  F2I.U64.F64.TRUNC R4, R4 ;  /* 0x0000000400047311 */ /* 0x000e24000030d800 */
[----:B0-----:R-:W-:Y:S01]  /*cf10*/  STG.E.64 desc[UR36][R16.64], R4 ;  /* 0x0000000410007986 */ /* 0x001fe2000c101b24 */
[----:B------:R-:W-:Y:S05]  /*cf20*/  EXIT ;  /* 0x000000000000794d */ /* 0x000fea0003800000 */
.L_x_8780:
[----:B------:R-:W0:Y:S02]  /*cf30*/  F2I.U32.F64.TRUNC R5, R4 ;  /* 0x0000000400057311 */ /* 0x000e24000030d000 */
[----:B0-----:R-:W-:Y:S01]  /*cf40*/  STG.E desc[UR36][R16.64], R5 ;  /* 0x0000000510007986 */ /* 0x001fe2000c101924 */
[----:B------:R-:W-:Y:S05]  /*cf50*/  EXIT ;  /* 0x000000000000794d */ /* 0x000fea0003800000 */
.L_x_8783:
        /* <DEDUP_REMOVED lines=10> */
.L_x_17290:


//--------------------- .text._ZN2at6native27unrolled_elementwise_kernelINS0_13AUnaryFunctorIdddNS0_15binary_internal10MulFunctorIdEEEESt5arrayIPcLm2EELi4E23TrivialOffsetCalculatorILi1EjESB_NS0_6memory12LoadWithCastILi1EEENSC_13StoreWithCastILi1EEEEEviT_T0_T2_T3_T4_T5_ --------------------------
	.section	.text._ZN2at6native27unrolled_elementwise_kernelINS0_13AUnaryFunctorIdddNS0_15binary_internal10MulFunctorIdEEEESt5arrayIPcLm2EELi4E23TrivialOffsetCalculatorILi1EjESB_NS0_6memory12LoadWithCastILi1EEENSC_13StoreWithCastILi1EEEEEviT_T0_T2_T3_T4_T5_,"ax",@progbits
	.align	128
        .global         _ZN2at6native27unrolled_elementwise_kernelINS0_13AUnaryFunctorIdddNS0_15binary_internal10MulFunctorIdEEEESt5arrayIPcLm2EELi4E23TrivialOffsetCalculatorILi1EjESB_NS0_6memory12LoadWithCastILi1EEENSC_13StoreWithCastILi1EEEEEviT_T0_T2_T3_T4_T5_
        .type           _ZN2at6native27unrolled_elementwise_kernelINS0_13AUnaryFunctorIdddNS0_15binary_internal10MulFunctorIdEEEESt5arrayIPcLm2EELi4E23TrivialOffsetCalculatorILi1EjESB_NS0_6memory12LoadWithCastILi1EEENSC_13StoreWithCastILi1EEEEEviT_T0_T2_T3_T4_T5_,@function
        .size           _ZN2at6native27unrolled_elementwise_kernelINS0_13AUnaryFunctorIdddNS0_15binary_internal10MulFunctorIdEEEESt5arrayIPcLm2EELi4E23TrivialOffsetCalculatorILi1EjESB_NS0_6memory12LoadWithCastILi1EEENSC_13StoreWithCastILi1EEEEEviT_T0_T2_T3_T4_T5_,(.L_x_17291 - _ZN2at6native27unrolled_elementwise_kernelINS0_13AUnaryFunctorIdddNS0_15binary_internal10MulFunctorIdEEEESt5arrayIPcLm2EELi4E23TrivialOffsetCalculatorILi1EjESB_NS0_6memory12LoadWithCastILi1EEENSC_13StoreWithCastILi1EEEEEviT_T0_T2_T3_T4_T5_)
        .other          _ZN2at6native27unrolled_elementwise_kernelINS0_13AUnaryFunctorIdddNS0_15binary_internal10MulFunctorIdEEEESt5arrayIPcLm2EELi4E23TrivialOffsetCalculatorILi1EjESB_NS0_6memory12LoadWithCastILi1EEENSC_13StoreWithCastILi1EEEEEviT_T0_T2_T3_T4_T5_,@"STO_CUDA_ENTRY STV_DEFAULT"
_ZN2at6native27unrolled_elementwise_kernelINS0_13AUnaryFunctorIdddNS0_15binary_internal10MulFunctorIdEEEESt5arrayIPcLm2EELi4E23TrivialOffsetCalculatorILi1EjESB_NS0_6memory12LoadWithCastILi1EEENSC_13StoreWithCastILi1EEEEEviT_T0_T2_T3_T4_T5_:
.text._ZN2at6native27unrolled_elementwise_kernelINS0_13AUnaryFunctorIdddNS0_15binary_internal10MulFunctorIdEEEESt5arrayIPcLm2EELi4E23TrivialOffsetCalculatorILi1EjESB_NS0_6memory12LoadWithCastILi1EEENSC_13StoreWithCastILi1EEEEEviT_T0_T2_T3_T4_T5_:
        /* <DEDUP_REMOVED lines=32> */
.L_x_8789:
[----:B------:R-:W2:Y:S02]  /*0200*/  LDG.E.U8 R4, desc[UR36][R4.64] ;  /* 0x0000002404047981 */ /* 0x000ea4000c1e1100 */
[----:B--2---:R0:W1:Y:S01]  /*0210*/  I2F.F64.U16 R26, R4 ;  /* 0x00000004001a7312 */ /* 0x0040620000101800 */
[----:B------:R-:W-:Y:S05]  /*0220*/  BRA `(.L_x_8791) ;  /* 0x0000000c00747947 */ /* 0x000fea0003800000 */
.L_x_8788:
        /* <DEDUP_REMOVED lines=9> */
.L_x_8793:
[----:B------:R-:W2:Y:S02]  /*02c0*/  LDG.E R4, desc[UR36][R4.64] ;  /* 0x0000002404047981 */ /* 0x000ea4000c1e1900 */
[----:B--2---:R1:W2:Y:S01]  /*02d0*/  I2F.F64 R26, R4 ;  /* 0x00000004001a7312 */ /* 0x0042a20000201c00 */
[----:B------:R-:W-:Y:S05]  /*02e0*/  BRA `(.L_x_8791) ;  /* 0x0000000c00447947 */ /* 0x000fea0003800000 */
.L_x_8792:
[----:B------:R-:W2:Y:S02]  /*02f0*/  LDG.E.U16 R4, desc[UR36][R4.64] ;  /* 0x0000002404047981 */ /* 0x000ea4000c1e1500 */
[----:B--2---:R3:W4:Y:S01]  /*0300*/  I2F.F64.S16 R26, R4 ;  /* 0x00000004001a7312 */ /* 0x0047220000101c00 */
[----:B------:R-:W-:Y:S05]  /*0310*/  BRA `(.L_x_8791) ;  /* 0x0000000c00387947 */ /* 0x000fea0003800000 */
.L_x_8787:
        /* <DEDUP_REMOVED lines=10> */
.L_x_8795:
[----:B------:R-:W2:Y:S02]  /*03c0*/  LDG.E.U16 R0, desc[UR36][R4.64] ;  /* 0x0000002404007981 */ /* 0x000ea4000c1e1500 */
[----:B--2---:R-:W-:-:S05]  /*03d0*/  HADD2.F32 R0, -RZ, R0.H0_H0 ;  /* 0x20000000ff007230 */ /* 0x004fca0000004100 */
[----:B------:R-:W-:-:S04]  /*03e0*/  FMUL.FTZ R0, R0, 1 ;  /* 0x3f80000000007820 */ /* 0x000fc80000410000 */
[----:B------:R0:W1:Y:S01]  /*03f0*/  F2F.F64.F32 R26, R0 ;  /* 0x00000000001a7310 */ /* 0x0000620000201800 */
[----:B------:R-:W-:Y:S05]  /*0400*/  BRA `(.L_x_8791) ;  /* 0x0000000800fc7947 */ /* 0x000fea0003800000 */
.L_x_8794:
        /* <DEDUP_REMOVED lines=10> */
.L_x_8797:
[----:B------:R-:W2:Y:S02]  /*04b0*/  LDG.E.U16 R4, desc[UR36][R4.64] ;  /* 0x0000002404047981 */ /* 0x000ea4000c1e1500 */
[----:B--2---:R-:W-:-:S05]  /*04c0*/  HADD2.F32 R0, -RZ, R4.H0_H0 ;  /* 0x20000004ff007230 */ /* 0x004fca0000004100 */
[----:B------:R-:W-:-:S04]  /*04d0*/  FMUL.FTZ R0, R0, 1 ;  /* 0x3f80000000007820 */ /* 0x000fc80000410000 */
[----:B------:R0:W1:Y:S01]  /*04e0*/  F2F.F64.F32 R26, R0 ;  /* 0x00000000001a7310 */ /* 0x0000620000201800 */
[----:B------:R-:W-:Y:S05]  /*04f0*/  BRA `(.L_x_8791) ;  /* 0x0000000800c07947 */ /* 0x000fea0003800000 */
.L_x_8796:
[----:B------:R0:W5:Y:S01]  /*0500*/  LDG.E.64 R26, desc[UR36][R4.64] ;  /* 0x00000024041a7981 */ /* 0x000162000c1e1b00 */
[----:B------:R-:W-:Y:S05]  /*0510*/  BRA `(.L_x_8791) ;  /* 0x0000000800b87947 */ /* 0x000fea0003800000 */
.L_x_8786:
        /* <DEDUP_REMOVED lines=13> */
.L_x_8800:
[----:B------:R0:W5:Y:S01]  /*05f0*/  LDG.E.64 R26, desc[UR36][R4.64] ;  /* 0x00000024041a7981 */ /* 0x000162000c1e1b00 */
[----:B------:R-:W-:Y:S05]  /*0600*/  BRA `(.L_x_8791) ;  /* 0x00000008007c7947 */ /* 0x000fea0003800000 */
.L_x_8799:
        /* <DEDUP_REMOVED lines=28> */
.L_x_8802:
        /* <DEDUP_REMOVED lines=16> */
.L_x_8801:
[----:B------:R-:W2:Y:S02]  /*08d0*/  LDG.E.U16 R0, desc[UR36][R4.64] ;  /* 0x0000002404007981 */ /* 0x000ea4000c1e1500 */
[----:B--2---:R-:W-:-:S04]  /*08e0*/  IMAD.U32 R0, R0, 0x10000, RZ ;  /* 0x0001000000007824 */ /* 0x004fc800078e00ff */
[----:B------:R-:W-:-:S04]  /*08f0*/  FMUL.FTZ R0, R0, 1 ;  /* 0x3f80000000007820 */ /* 0x000fc80000410000 */
[----:B------:R0:W1:Y:S01]  /*0900*/  F2F.F64.F32 R26, R0 ;  /* 0x00000000001a7310 */ /* 0x0000620000201800 */
[----:B------:R-:W-:Y:S05]  /*0910*/  BRA `(.L_x_8791) ;  /* 0x0000000400b87947 */ /* 0x000fea0003800000 */
.L_x_8798:
        /* <DEDUP_REMOVED lines=11> */
.L_x_8805:
        /* <DEDUP_REMOVED lines=21> */
.L_x_8809:
[----:B------:R-:W-:Y:S05]  /*0b20*/  BSYNC B1 ;  /* 0x0000000000017941 */ /* 0x000fea0003800000 */
.L_x_8808:
[----:B------:R-:W-:Y:S01]  /*0b30*/  LEA R5, R0, 0x3b800000, 0x17 ;  /* 0x3b80000000057811 */ /* 0x000fe200078eb8ff */
[----:B------:R-:W-:-:S05]  /*0b40*/  IMAD.SHL.U32 R0, R3, 0x100000, RZ ;  /* 0x0010000003007824 */ /* 0x000fca00078e00ff */
[----:B------:R-:W-:-:S07]  /*0b50*/  LOP3.LUT R0, R5, R0, R6, 0xfe, !PT ;  /* 0x0000000005007212 */ /* 0x000fce00078efe06 */
.L_x_8807:
[----:B------:R-:W-:Y:S05]  /*0b60*/  BSYNC B0 ;  /* 0x0000000000007941 */ /* 0x000fea0003800000 */
.L_x_8806:
[----:B------:R-:W-:-:S04]  /*0b70*/  FMUL.FTZ R0, R0, 1 ;  /* 0x3f80000000007820 */ /* 0x000fc80000410000 */
[----:B------:R0:W1:Y:S01]  /*0b80*/  F2F.F64.F32 R26, R0 ;  /* 0x00000000001a7310 */ /* 0x0000620000201800 */
[----:B------:R-:W-:Y:S05]  /*0b90*/  BRA `(.L_x_8791) ;  /* 0x0000000400187947 */ /* 0x000fea0003800000 */
.L_x_8804:
        /* <DEDUP_REMOVED lines=21> */
.L_x_8813:
[----:B------:R-:W-:Y:S05]  /*0cf0*/  BSYNC B1 ;  /* 0x0000000000017941 */ /* 0x000fea0003800000 */
.L_x_8812:
[----:B------:R-:W-:Y:S01]  /*0d00*/  LEA R5, R0, 0x37800000, 0x17 ;  /* 0x3780000000057811 */ /* 0x000fe200078eb8ff */
[----:B------:R-:W-:-:S05]  /*0d10*/  IMAD.SHL.U32 R0, R3, 0x200000, RZ ;  /* 0x0020000003007824 */ /* 0x000fca00078e00ff */
[----:B------:R-:W-:-:S07]  /*0d20*/  LOP3.LUT R0, R5, R0, R6, 0xfe, !PT ;  /* 0x0000000005007212 */ /* 0x000fce00078efe06 */
.L_x_8811:
[----:B------:R-:W-:Y:S05]  /*0d30*/  BSYNC B0 ;  /* 0x0000000000007941 */ /* 0x000fea0003800000 */
.L_x_8810:
[----:B------:R-:W-:-:S04]  /*0d40*/  FMUL.FTZ R0, R0, 1 ;  /* 0x3f80000000007820 */ /* 0x000fc80000410000 */
[----:B------:R0:W1:Y:S01]  /*0d50*/  F2F.F64.F32 R26, R0 ;  /* 0x00000000001a7310 */ /* 0x0000620000201800 */
[----:B------:R-:W-:Y:S05]  /*0d60*/  BRA `(.L_x_8791) ;  /* 0x0000000000a47947 */ /* 0x000fea0003800000 */
.L_x_8803:
        /* <DEDUP_REMOVED lines=14> */
.L_x_8817:
[----:B------:R-:W-:Y:S05]  /*0e50*/  BSYNC B0 ;  /* 0x0000000000007941 */ /* 0x000fea0003800000 */
.L_x_8816:
[----:B------:R-:W-:-:S04]  /*0e60*/  FMUL.FTZ R0, R0, 1 ;  /* 0x3f80000000007820 */ /* 0x000fc80000410000 */
[----:B------:R0:W1:Y:S01]  /*0e70*/  F2F.F64.F32 R26, R0 ;  /* 0x00000000001a7310 */ /* 0x0000620000201800 */
[----:B------:R-:W-:Y:S05]  /*0e80*/  BRA `(.L_x_8791) ;  /* 0x00000000005c7947 */ /* 0x000fea0003800000 */
.L_x_8790:
        /* <DEDUP_REMOVED lines=16> */
.L_x_8818:
[----:B------:R-:W-:Y:S01]  /*0f90*/  CS2R R26, SRZ ;  /* 0x00000000001a7805 */ /* 0x000fe2000001ff00 */
[----:B------:R-:W-:Y:S06]  /*0fa0*/  BRA `(.L_x_8791) ;  /* 0x0000000000147947 */ /* 0x000fec0003800000 */
.L_x_8815:
[----:B------:R-:W2:Y:S02]  /*0fb0*/  LDG.E.64 R26, desc[UR36][R4.64] ;  /* 0x00000024041a7981 */ /* 0x000ea4000c1e1b00 */
[----:B--2---:R-:W0:Y:S01]  /*0fc0*/  I2F.F64.U64 R26, R26 ;  /* 0x0000001a001a7312 */ /* 0x004e220000301800 */
[----:B------:R-:W-:Y:S05]  /*0fd0*/  BRA `(.L_x_8791) ;  /* 0x0000000000087947 */ /* 0x000fea0003800000 */
.L_x_8814:
[----:B------:R-:W2:Y:S02]  /*0fe0*/  LDG.E R4, desc[UR36][R4.64] ;  /* 0x0000002404047981 */ /* 0x000ea4000c1e1900 */
[----:B--2---:R0:W1:Y:S02]  /*0ff0*/  I2F.F64.U32 R26, R4 ;  /* 0x00000004001a7312 */ /* 0x0040640000201800 */
.L_x_8791:
[----:B------:R-:W3:Y:S02]  /*1000*/  S2R R22, SR_TID.X ;  /* 0x0000000000167919 */ /* 0x000ee40000002100 */
[----:B---3--:R-:W-:-:S07]  /*1010*/  VIADD R22, R22, 0x80 ;  /* 0x0000008016167836 */ /* 0x008fce0000000000 */
.L_x_8785:
[----:B------:R-:W-:Y:S05]  /*1020*/  BSYNC B6 ;  /* 0x0000000000067941 */ /* 0x000fea0003800000 */
.L_x_8784:
        /* <DEDUP_REMOVED lines=21> */
[----:B------:R-:W3:Y:S02]  /*1180*/  LDG.E.S8 R4, desc[UR36][R4.64] ;  /* 0x0000002404047981 */ /* 0x000ee4000c1e1300 */
[----:B---3--:R0:W1:Y:S01]  /*1190*/  I2F.F64.S16 R28, R4 ;  /* 0x00000004001c7312 */ /* 0x0080620000101c00 */
[----:B------:R-:W-:Y:S05]  /*11a0*/  BRA `(.L_x_8826) ;  /* 0x0000000c007c7947 */ /* 0x000fea0003800000 */
.L_x_8824:
[----:B------:R-:W3:Y:S02]  /*11b0*/  LDG.E.U8 R4, desc[UR36][R4.64] ;  /* 0x0000002404047981 */ /* 0x000ee4000c1e1100 */
[----:B---3--:R0:W1:Y:S01]  /*11c0*/  I2F.F64.U16 R28, R4 ;  /* 0x00000004001c7312 */ /* 0x0080620000101800 */
[----:B------:R-:W-:Y:S05]  /*11d0*/  BRA `(.L_x_8826) ;  /* 0x0000000c00707947 */ /* 0x000fea0003800000 */
.L_x_8823:
[----:B------:R-:W-:-:S13]  /*11e0*/  ISETP.NE.AND P0, PT, R0, 0x2, PT ;  /* 0x000000020000780c */ /* 0x000fda0003f05270 */
[----:B------:R-:W-:Y:S05]  /*11f0*/  @!P0 BRA `(.L_x_8827) ;  /* 0x0000000000288947 */ /* 0x000fea0003800000 */
[----:B------:R-:W-:-:S13]  /*1200*/  ISETP.NE.AND P0, PT, R0, 0x3, PT ;  /* 0x000000030000780c */ /* 0x000fda0003f05270 */
[----:B------:R-:W-:Y:S05]  /*1210*/  @!P0 BRA `(.L_x_8828) ;  /* 0x0000000000148947 */ /* 0x000fea0003800000 */
[----:B------:R-:W-:-:S13]  /*1220*/  ISETP.NE.AND P0, PT, R0, 0x4, PT ;  /* 0x000000040000780c */ /* 0x000fda0003f05270 */
[----:B------:R-:W-:Y:S05]  /*1230*/  @P0 BRA `(.L_x_8825) ;  /* 0x0000000800fc0947 */ /* 0x000fea0003800000 */
[----:B------:R-:W3:Y:S02]  /*1240*/  LDG.E.64 R28, desc[UR36][R4.64] ;  /* 0x00000024041c7981 */ /* 0x000ee4000c1e1b00 */
[----:B---3--:R-:W0:Y:S01]  /*1250*/  I2F.F64.S64 R28, R28 ;  /* 0x0000001c001c7312 */ /* 0x008e220000301c00 */
[----:B------:R-:W-:Y:S05]  /*1260*/  BRA `(.L_x_8826) ;  /* 0x0000000c004c7947 */ /* 0x000fea0003800000 */
.L_x_8828:
[----:B------:R-:W3:Y:S02]  /*1270*/  LDG.E R4, desc[UR36][R4.64] ;  /* 0x0000002404047981 */ /* 0x000ee4000c1e1900 */
[----:B---3--:R0:W1:Y:S01]  /*1280*/  I2F.F64 R28, R4 ;  /* 0x00000004001c7312 */ /* 0x0080620000201c00 */
[----:B------:R-:W-:Y:S05]  /*1290*/  BRA `(.L_x_8826) ;  /* 0x0000000c00407947 */ /* 0x000fea0003800000 */
.L_x_8827:
[----:B------:R-:W3:Y:S02]  /*12a0*/  LDG.E.U16 R4, desc[UR36][R4.64] ;  /* 0x0000002404047981 */ /* 0x000ee4000c1e1500 */
[----:B---3--:R0:W1:Y:S01]  /*12b0*/  I2F.F64.S16 R28, R4 ;  /* 0x00000004001c7312 */ /* 0x0080620000101c00 */
[----:B------:R-:W-:Y:S05]  /*12c0*/  BRA `(.L_x_8826) ;  /* 0x0000000c00347947 */ /* 0x000fea0003800000 */
.L_x_8822:
[----:B------:R-:W-:-:S13]  /*12d0*/  ISETP.GT.AND P0, PT, R0, 0x6, PT ;  /* 0x000000060000780c */ /* 0x000fda0003f04270 */
[----:B------:R-:W-:Y:S05]  /*12e0*/  @P0 BRA `(.L_x_8829) ;  /* 0x0000000000340947 */ /* 0x000fea0003800000 */
[----:B------:R-:W-:-:S13]  /*12f0*/  ISETP.NE.AND P0, PT, R0, 0x5, PT ;  /* 0x000000050000780c */ /* 0x000fda0003f05270 */
[----:B------:R-:W-:Y:S05]  /*1300*/  @!P0 BRA `(.L_x_8830) ;  /* 0x0000000000188947 */ /* 0x000fea0003800000 */
[----:B------:R-:W-:-:S13]  /*1310*/  ISETP.NE.AND P0, PT, R0, 0x6, PT ;  /* 0x000000060000780c */ /* 0x000fda0003f05270 */
[----:B------:R-:W-:Y:S05]  /*1320*/  @P0 BRA `(.L_x_8825) ;  /* 0x0000000800c00947 */ /* 0x000fea0003800000 */
[----:B------:R-:W3:Y:S02]  /*1330*/  LDG.E R28, desc[UR36][R4.64] ;  /* 0x00000024041c7981 */ /* 0x000ee4000c1e1900 */
[----:B---3--:R-:W-:-:S06]  /*1340*/  FMUL.FTZ R28, R28, 1 ;  /* 0x3f8000001c1c7820 */ /* 0x008fcc0000410000 */
[----:B------:R-:W0:Y:S01]  /*1350*/  F2F.F64.F32 R28, R28 ;  /* 0x0000001c001c7310 */ /* 0x000e220000201800 */
[----:B------:R-:W-:Y:S05]  /*1360*/  BRA `(.L_x_8826) ;  /* 0x0000000c000c7947 */ /* 0x000fea0003800000 */
.L_x_8830:
[----:B------:R-:W3:Y:S02]  /*1370*/  LDG.E.U16 R0, desc[UR36][R4.64] ;  /* 0x0000002404007981 */ /* 0x000ee4000c1e1500 */
[----:B---3--:R-:W-:-:S05]  /*1380*/  HADD2.F32 R0, -RZ, R0.H0_H0 ;  /* 0x20000000ff007230 */ /* 0x008fca0000004100 */
[----:B------:R-:W-:-:S04]  /*1390*/  FMUL.FTZ R0, R0, 1 ;  /* 0x3f80000000007820 */ /* 0x000fc80000410000 */
[----:B------:R0:W1:Y:S01]  /*13a0*/  F2F.F64.F32 R28, R0 ;  /* 0x00000000001c7310 */ /* 0x0000620000201800 */
[----:B------:R-:W-:Y:S05]  /*13b0*/  BRA `(.L_x_8826) ;  /* 0x0000000800f87947 */ /* 0x000fea0003800000 */
.L_x_8829:
[----:B------:R-:W-:-:S13]  /*13c0*/  ISETP.NE.AND P0, PT, R0, 0x7, PT ;  /* 0x000000070000780c */ /* 0x000fda0003f05270 */
[----:B------:R-:W-:Y:S05]  /*13d0*/  @!P0 BRA `(.L_x_8831) ;  /* 0x0000000000348947 */ /* 0x000fea0003800000 */
        /* <DEDUP_REMOVED lines=8> */
.L_x_8832:
[----:B------:R-:W3:Y:S02]  /*1460*/  LDG.E.U16 R4, desc[UR36][R4.64] ;  /* 0x0000002404047981 */ /* 0x000ee4000c1e1500 */
[----:B---3--:R-:W-:-:S05]  /*1470*/  HADD2.F32 R0, -RZ, R4.H0_H0 ;  /* 0x20000004ff007230 */ /* 0x008fca0000004100 */
[----:B------:R-:W-:-:S04]  /*1480*/  FMUL.FTZ R0, R0, 1 ;  /* 0x3f80000000007820 */ /* 0x000fc80000410000 */
[----:B------:R0:W1:Y:S01]  /*1490*/  F2F.F64.F32 R28, R0 ;  /* 0x00000000001c7310 */ /* 0x0000620000201800 */
[----:B------:R-:W-:Y:S05]  /*14a0*/  BRA `(.L_x_8826) ;  /* 0x0000000800bc7947 */ /* 0x000fea0003800000 */
.L_x_8831:
[----:B------:R0:W5:Y:S01]  /*14b0*/  LDG.E.64 R28, desc[UR36][R4.64] ;  /* 0x00000024041c7981 */ /* 0x000162000c1e1b00 */
[----:B------:R-:W-:Y:S05]  /*14c0*/  BRA `(.L_x_8826) ;  /* 0x0000000800b47947 */ /* 0x000fea0003800000 */
.L_x_8821:
        /* <DEDUP_REMOVED lines=9> */
[----:B------:R-:W-:Y:S01]  /*1560*/  IMAD.MOV.U32 R28, RZ, RZ, RZ ;  /* 0x000000ffff1c7224 */ /* 0x000fe200078e00ff */
[----:B---3--:R-:W-:-:S04]  /*1570*/  ISETP.NE.AND P0, PT, R4, RZ, PT ;  /* 0x000000ff0400720c */ /* 0x008fc80003f05270 */
[----:B------:R-:W-:Y:S01]  /*1580*/  FSEL R29, RZ, 1.875, !P0 ;  /* 0x3ff00000ff1d7808 */ /* 0x000fe20004000000 */
[----:B------:R-:W-:Y:S08]  /*1590*/  BRA `(.L_x_8826) ;  /* 0x0000000800807947 */ /* 0x000ff00003800000 */
.L_x_8835:
[----:B------:R0:W5:Y:S01]  /*15a0*/  LDG.E.64 R28, desc[UR36][R4.64] ;  /* 0x00000024041c7981 */ /* 0x000162000c1e1b00 */
[----:B------:R-:W-:Y:S05]  /*15b0*/  BRA `(.L_x_8826) ;  /* 0x0000000800787947 */ /* 0x000fea0003800000 */
.L_x_8834:
        /* <DEDUP_REMOVED lines=28> */
.L_x_8837:
[----:B------:R-:W3:Y:S02]  /*1780*/  LDG.E.U8 R4, desc[UR36][R4.64] ;  /* 0x0000002404047981 */ /* 0x000ee4000c1e1100 */
        /* <DEDUP_REMOVED lines=14> */
.L_x_8836:
[----:B------:R-:W3:Y:S02]  /*1870*/  LDG.E.U16 R0, desc[UR36][R4.64] ;  /* 0x0000002404007981 */ /* 0x000ee4000c1e1500 */
[----:B---3--:R-:W-:-:S04]  /*1880*/  IMAD.U32 R0, R0, 0x10000, RZ ;  /* 0x0001000000007824 */ /* 0x008fc800078e00ff */
[----:B------:R-:W-:-:S04]  /*1890*/  FMUL.FTZ R0, R0, 1 ;  /* 0x3f80000000007820 */ /* 0x000fc80000410000 */
[----:B------:R0:W1:Y:S01]  /*18a0*/  F2F.F64.F32 R28, R0 ;  /* 0x00000000001c7310 */ /* 0x0000620000201800 */
[----:B------:R-:W-:Y:S05]  /*18b0*/  BRA `(.L_x_8826) ;  /* 0x0000000400b87947 */ /* 0x000fea0003800000 */
.L_x_8833:
        /* <DEDUP_REMOVED lines=8> */
[----:B------:R-:W3:Y:S02]  /*1940*/  LDG.E.U16 R4, desc[UR36][R4.64] ;  /* 0x0000002404047981 */ /* 0x000ee4000c1e1500 */
[----:B---3--:R0:W1:Y:S01]  /*1950*/  I2F.F64.U16 R28, R4 ;  /* 0x00000004001c7312 */ /* 0x0080620000101800 */
[----:B------:R-:W-:Y:S05]  /*1960*/  BRA `(.L_x_8826) ;  /* 0x00000004008c7947 */ /* 0x000fea0003800000 */
.L_x_8840:
        /* <DEDUP_REMOVED lines=21> */
.L_x_8844:
[----:B------:R-:W-:Y:S05]  /*1ac0*/  BSYNC B1 ;  /* 0x0000000000017941 */ /* 0x000fea0003800000 */
.L_x_8843:
[----:B------:R-:W-:Y:S01]  /*1ad0*/  LEA R5, R0, 0x3b800000, 0x17 ;  /* 0x3b80000000057811 */ /* 0x000fe200078eb8ff */
[----:B------:R-:W-:-:S05]  /*1ae0*/  IMAD.SHL.U32 R0, R3, 0x100000, RZ ;  /* 0x0010000003007824 */ /* 0x000fca00078e00ff */
[----:B------:R-:W-:-:S07]  /*1af0*/  LOP3.LUT R0, R5, R0, R6, 0xfe, !PT ;  /* 0x0000000005007212 */ /* 0x000fce00078efe06 */
.L_x_8842:
[----:B------:R-:W-:Y:S05]  /*1b00*/  BSYNC B0 ;  /* 0x0000000000007941 */ /* 0x000fea0003800000 */
.L_x_8841:
[----:B------:R-:W-:-:S04]  /*1b10*/  FMUL.FTZ R0, R0, 1 ;  /* 0x3f80000000007820 */ /* 0x000fc80000410000 */
[----:B------:R0:W1:Y:S01]  /*1b20*/  F2F.F64.F32 R28, R0 ;  /* 0x00000000001c7310 */ /* 0x0000620000201800 */
[----:B------:R-:W-:Y:S05]  /*1b30*/  BRA `(.L_x_8826) ;  /* 0x0000000400187947 */ /* 0x000fea0003800000 */
.L_x_8839:
        /* <DEDUP_REMOVED lines=21> */
.L_x_8848:
[----:B------:R-:W-:Y:S05]  /*1c90*/  BSYNC B1 ;  /* 0x0000000000017941 */ /* 0x000fea0003800000 */
.L_x_8847:
[----:B------:R-:W-:Y:S01]  /*1ca0*/  LEA R5, R0, 0x37800000, 0x17 ;  /* 0x3780000000057811 */ /* 0x000fe200078eb8ff */
[----:B------:R-:W-:-:S05]  /*1cb0*/  IMAD.SHL.U32 R0, R3, 0x200000, RZ ;  /* 0x0020000003007824 */ /* 0x000fca00078e00ff */
[----:B------:R-:W-:-:S07]  /*1cc0*/  LOP3.LUT R0, R5, R0, R6, 0xfe, !PT ;  /* 0x0000000005007212 */ /* 0x000fce00078efe06 */
.L_x_8846:
[----:B------:R-:W-:Y:S05]  /*1cd0*/  BSYNC B0 ;  /* 0x0000000000007941 */ /* 0x000fea0003800000 */
.L_x_8845:
[----:B------:R-:W-:-:S04]  /*1ce0*/  FMUL.FTZ R0, R0, 1 ;  /* 0x3f80000000007820 */ /* 0x000fc80000410000 */
[----:B------:R0:W1:Y:S01]  /*1cf0*/  F2F.F64.F32 R28, R0 ;  /* 0x00000000001c7310 */ /* 0x0000620000201800 */
[----:B------:R-:W-:Y:S05]  /*1d00*/  BRA `(.L_x_8826) ;  /* 0x0000000000a47947 */ /* 0x000fea0003800000 */
.L_x_8838:
        /* <DEDUP_REMOVED lines=14> */
.L_x_8852:
[----:B------:R-:W-:Y:S05]  /*1df0*/  BSYNC B0 ;  /* 0x0000000000007941 */ /* 0x000fea0003800000 */
.L_x_8851:
[----:B------:R-:W-:-:S04]  /*1e00*/  FMUL.FTZ R0, R0, 1 ;  /* 0x3f80000000007820 */ /* 0x000fc80000410000 */
[----:B------:R0:W1:Y:S01]  /*1e10*/  F2F.F64.F32 R28, R0 ;  /* 0x00000000001c7310 */ /* 0x0000620000201800 */
[----:B------:R-:W-:Y:S05]  /*1e20*/  BRA `(.L_x_8826) ;  /* 0x00000000005c7947 */ /* 0x000fea0003800000 */
.L_x_8825:
        /* <DEDUP_REMOVED lines=16> */
.L_x_8853:
[----:B------:R-:W-:Y:S01]  /*1f30*/  CS2R R28, SRZ ;  /* 0x00000000001c7805 */ /* 0x000fe2000001ff00 */
[----:B------:R-:W-:Y:S06]  /*1f40*/  BRA `(.L_x_8826) ;  /* 0x0000000000147947 */ /* 0x000fec0003800000 */
.L_x_8850:
[----:B------:R-:W3:Y:S02]  /*1f50*/  LDG.E.64 R28, desc[UR36][R4.64] ;  /* 0x00000024041c7981 */ /* 0x000ee4000c1e1b00 */
[----:B---3--:R-:W0:Y:S01]  /*1f60*/  I2F.F64.U64 R28, R28 ;  /* 0x0000001c001c7312 */ /* 0x008e220000301800 */
[----:B------:R-:W-:Y:S05]  /*1f70*/  BRA `(.L_x_8826) ;  /* 0x0000000000087947 */ /* 0x000fea0003800000 */
.L_x_8849:
[----:B------:R-:W3:Y:S02]  /*1f80*/  LDG.E R4, desc[UR36][R4.64] ;  /* 0x0000002404047981 */ /* 0x000ee4000c1e1900 */
[----:B---3--:R0:W1:Y:S02]  /*1f90*/  I2F.F64.U32 R28, R4 ;  /* 0x00000004001c7312 */ /* 0x0080640000201800 */
.L_x_8826:
[----:B------:R-:W-:-:S07]  /*1fa0*/  VIADD R22, R22, 0x80 ;  /* 0x0000008016167836 */ /* 0x000fce0000000000 */
.L_x_8820:
[----:B------:R-:W-:Y:S05]  /*1fb0*/  BSYNC B6 ;  /* 0x0000000000067941 */ /* 0x000fea0003800000 */
.L_x_8819:
[----:B------:R-:W-:Y:S01]  /*1fc0*/  ISETP.GE.AND P0, PT, R22, R19, PT ;  /* 0x000000131600720c */ /* 0x000fe20003f06270 */
[----:B------:R-:W-:Y:S01]  /*1fd0*/  BSSY B6, `(.L_x_8854) ;  /* 0x00000f9000067945 */ /* 0x000fe20003800000 */
[----:B------:R-:W-:Y:S02]  /*1fe0*/  CS2R R16, SRZ ;  /* 0x0000000000107805 */ /* 0x000fe4000001ff00 */
[----:B------:R-:W-:-:S09]  /*1ff0*/  CS2R R24, SRZ ;  /* 0x0000000000187805 */ /* 0x000fd2000001ff00 */
[----:B------:R-:W-:Y:S05]  /*2000*/  @P0 BRA `(.L_x_8855) ;  /* 0x0000000c00d40947 */ /* 0x000fea0003800000 */
[----:B01----:R-:W0:Y:S01]  /*2010*/  LDC.64 R4, c[0x0][0x230] ;  /* 0x00008c00ff047b82 */ /* 0x003e220000000a00 */
[----:B---3--:R-:W-:Y:S01]  /*2020*/  IMAD R0, R18, 0x200, R22 ;  /* 0x0000020012007824 */ /* 0x008fe200078e0216 */
        /* <DEDUP_REMOVED lines=19> */
.L_x_8859:
[----:B------:R-:W3:Y:S02]  /*2160*/  LDG.E.U8 R4, desc[UR36][R4.64] ;  /* 0x0000002404047981 */ /* 0x000ee4000c1e1100 */
[----:B---3--:R0:W1:Y:S01]  /*2170*/  I2F.F64.U16 R24, R4 ;  /* 0x0000000400187312 */ /* 0x0080620000101800 */
[----:B------:R-:W-:Y:S05]  /*2180*/  BRA `(.L_x_8861) ;  /* 0x0000000c00707947 */ /* 0x000fea0003800000 */
.L_x_8858:
        /* <DEDUP_REMOVED lines=9> */
.L_x_8863:
[----:B------:R-:W3:Y:S02]  /*2220*/  LDG.E R4, desc[UR36][R4.64] ;  /* 0x0000002404047981 */ /* 0x000ee4000c1e1900 */
[----:B---3--:R0:W1:Y:S01]  /*2230*/  I2F.F64 R24, R4 ;  /* 0x0000000400187312 */ /* 0x0080620000201c00 */
[----:B------:R-:W-:Y:S05]  /*2240*/  BRA `(.L_x_8861) ;  /* 0x0000000c00407947 */ /* 0x000fea0003800000 */
.L_x_8862:
[----:B------:R-:W3:Y:S02]  /*2250*/  LDG.E.U16 R4, desc[UR36][R4.64] ;  /* 0x0000002404047981 */ /* 0x000ee4000c1e1500 */
[----:B---3--:R0:W1:Y:S01]  /*2260*/  I2F.F64.S16 R24, R4 ;  /* 0x0000000400187312 */ /* 0x0080620000101c00 */
[----:B------:R-:W-:Y:S05]  /*2270*/  BRA `(.L_x_8861) ;  /* 0x0000000c00347947 */ /* 0x000fea0003800000 */
.L_x_8857:
        /* <DEDUP_REMOVED lines=10> */
.L_x_8865:
[----:B------:R-:W3:Y:S02]  /*2320*/  LDG.E.U16 R0, desc[UR36][R4.64] ;  /* 0x0000002404007981 */ /* 0x000ee4000c1e1500 */
[----:B---3--:R-:W-:-:S05]  /*2330*/  HADD2.F32 R0, -RZ, R0.H0_H0 ;  /* 0x20000000ff007230 */ /* 0x008fca0000004100 */
[----:B------:R-:W-:-:S04]  /*2340*/  FMUL.FTZ R0, R0, 1 ;  /* 0x3f80000000007820 */ /* 0x000fc80000410000 */
[----:B------:R0:W1:Y:S01]  /*2350*/  F2F.F64.F32 R24, R0 ;  /* 0x0000000000187310 */ /* 0x0000620000201800 */
[----:B------:R-:W-:Y:S05]  /*2360*/  BRA `(.L_x_8861) ;  /* 0x0000000800f87947 */ /* 0x000fea0003800000 */
.L_x_8864:
        /* <DEDUP_REMOVED lines=10> */
.L_x_8867:
[----:B------:R-:W3:Y:S02]  /*2410*/  LDG.E.U16 R4, desc[UR36][R4.64] ;  /* 0x0000002404047981 */ /* 0x000ee4000c1e1500 */
[----:B---3--:R-:W-:-:S05]  /*2420*/  HADD2.F32 R0, -RZ, R4.H0_H0 ;  /* 0x20000004ff007230 */ /* 0x008fca0000004100 */
[----:B------:R-:W-:-:S04]  /*2430*/  FMUL.FTZ R0, R0, 1 ;  /* 0x3f80000000007820 */ /* 0x000fc80000410000 */
[----:B------:R0:W1:Y:S01]  /*2440*/  F2F.F64.F32 R24, R0 ;  /* 0x0000000000187310 */ /* 0x0000620000201800 */
[----:B------:R-:W-:Y:S05]  /*2450*/  BRA `(.L_x_8861) ;  /* 0x0000000800bc7947 */ /* 0x000fea0003800000 */
.L_x_8866:
[----:B------:R0:W5:Y:S01]  /*2460*/  LDG.E.64 R24, desc[UR36][R4.64] ;  /* 0x0000002404187981 */ /* 0x000162000c1e1b00 */
[----:B------:R-:W-:Y:S05]  /*2470*/  BRA `(.L_x_8861) ;  /* 0x0000000800b47947 */ /* 0x000fea0003800000 */
.L_x_8856:
        /* <DEDUP_REMOVED lines=13> */
.L_x_8870:
[----:B------:R0:W5:Y:S01]  /*2550*/  LDG.E.64 R24, desc[UR36][R4.64] ;  /* 0x0000002404187981 */ /* 0x000162000c1e1b00 */
[----:B------:R-:W-:Y:S05]  /*2560*/  BRA `(.L_x_8861) ;  /* 0x0000000800787947 */ /* 0x000fea0003800000 */
.L_x_8869:
        /* <DEDUP_REMOVED lines=28> */
.L_x_8872:
        /* <DEDUP_REMOVED lines=15> */
.L_x_8871:
[----:B------:R-:W3:Y:S02]  /*2820*/  LDG.E.U16 R0, desc[UR36][R4.64] ;  /* 0x0000002404007981 */ /* 0x000ee4000c1e1500 */
[----:B---3--:R-:W-:-:S04]  /*2830*/  IMAD.U32 R0, R0, 0x10000, RZ ;  /* 0x0001000000007824 */ /* 0x008fc800078e00ff */
[----:B------:R-:W-:-:S04]  /*2840*/  FMUL.FTZ R0, R0, 1 ;  /* 0x3f80000000007820 */ /* 0x000fc80000410000 */
[----:B------:R0:W1:Y:S01]  /*2850*/  F2F.F64.F32 R24, R0 ;  /* 0x0000000000187310 */ /* 0x0000620000201800 */
[----:B------:R-:W-:Y:S05]  /*2860*/  BRA `(.L_x_8861) ;  /* 0x0000000400b87947 */ /* 0x000fea0003800000 */
.L_x_8868:
        /* <DEDUP_REMOVED lines=11> */
.L_x_8875:
        /* <DEDUP_REMOVED lines=21> */
.L_x_8879:
[----:B------:R-:W-:Y:S05]  /*2a70*/  BSYNC B1 ;  /* 0x0000000000017941 */ /* 0x000fea0003800000 */
.L_x_8878:
[----:B------:R-:W-:Y:S01]  /*2a80*/  LEA R5, R0, 0x3b800000, 0x17 ;  /* 0x3b80000000057811 */ /* 0x000fe200078eb8ff */
[----:B------:R-:W-:-:S05]  /*2a90*/  IMAD.SHL.U32 R0, R3, 0x100000, RZ ;  /* 0x0010000003007824 */ /* 0x000fca00078e00ff */
[----:B------:R-:W-:-:S07]  /*2aa0*/  LOP3.LUT R0, R5, R0, R6, 0xfe, !PT ;  /* 0x0000000005007212 */ /* 0x000fce00078efe06 */
.L_x_8877:
[----:B------:R-:W-:Y:S05]  /*2ab0*/  BSYNC B0 ;  /* 0x0000000000007941 */ /* 0x000fea0003800000 */
.L_x_8876:
[----:B------:R-:W-:-:S04]  /*2ac0*/  FMUL.FTZ R0, R0, 1 ;  /* 0x3f80000000007820 */ /* 0x000fc80000410000 */
[----:B------:R3:W0:Y:S01]  /*2ad0*/  F2F.F64.F32 R24, R0 ;  /* 0x0000000000187310 */ /* 0x0006220000201800 */
[----:B------:R-:W-:Y:S05]  /*2ae0*/  BRA `(.L_x_8861) ;  /* 0x0000000400187947 */ /* 0x000fea0003800000 */
.L_x_8874:
        /* <DEDUP_REMOVED lines=21> */
.L_x_8883:
[----:B------:R-:W-:Y:S05]  /*2c40*/  BSYNC B1 ;  /* 0x0000000000017941 */ /* 0x000fea0003800000 */
.L_x_8882:
[----:B------:R-:W-:Y:S01]  /*2c50*/  LEA R5, R0, 0x37800000, 0x17 ;  /* 0x3780000000057811 */ /* 0x000fe200078eb8ff */
[----:B------:R-:W-:-:S05]  /*2c60*/  IMAD.SHL.U32 R0, R3, 0x200000, RZ ;  /* 0x0020000003007824 */ /* 0x000fca00078e00ff */
[----:B------:R-:W-:-:S07]  /*2c70*/  LOP3.LUT R0, R5, R0, R6, 0xfe, !PT ;  /* 0x0000000005007212 */ /* 0x000fce00078efe06 */
.L_x_8881:
[----:B------:R-:W-:Y:S05]  /*2c80*/  BSYNC B0 ;  /* 0x0000000000007941 */ /* 0x000fea0003800000 */
.L_x_8880:
[----:B------:R-:W-:-:S04]  /*2c90*/  FMUL.FTZ R0, R0, 1 ;  /* 0x3f80000000007820 */ /* 0x000fc80000410000 */
[----:B------:R0:W1:Y:S01]  /*2ca0*/  F2F.F64.F32 R24, R0 ;  /* 0x0000000000187310 */ /* 0x0000620000201800 */
[----:B------:R-:W-:Y:S05]  /*2cb0*/  BRA `(.L_x_8861) ;  /* 0x0000000000a47947 */ /* 0x000fea0003800000 */
.L_x_8873:
        /* <DEDUP_REMOVED lines=14> */
.L_x_8887:
[----:B------:R-:W-:Y:S05]  /*2da0*/  BSYNC B0 ;  /* 0x0000000000007941 */ /* 0x000fea0003800000 */
.L_x_8886:
[----:B------:R-:W-:-:S04]  /*2db0*/  FMUL.FTZ R0, R0, 1 ;  /* 0x3f80000000007820 */ /* 0x000fc80000410000 */
[----:B------:R0:W1:Y:S01]  /*2dc0*/  F2F.F64.F32 R24, R0 ;  /* 0x0000000000187310 */ /* 0x0000620000201800 */
[----:B------:R-:W-:Y:S05]  /*2dd0*/  BRA `(.L_x_8861) ;  /* 0x00000000005c7947 */ /* 0x000fea0003800000 */
.L_x_8860:
        /* <DEDUP_REMOVED lines=16> */
.L_x_8888:
[----:B------:R-:W-:Y:S01]  /*2ee0*/  CS2R R24, SRZ ;  /* 0x0000000000187805 */ /* 0x000fe2000001ff00 */
[----:B------:R-:W-:Y:S06]  /*2ef0*/  BRA `(.L_x_8861) ;  /* 0x0000000000147947 */ /* 0x000fec0003800000 */
.L_x_8885:
[----:B------:R-:W3:Y:S02]  /*2f00*/  LDG.E.64 R24, desc[UR36][R4.64] ;  /* 0x0000002404187981 */ /* 0x000ee4000c1e1b00 */
[----:B---3--:R-:W0:Y:S01]  /*2f10*/  I2F.F64.U64 R24, R24 ;  /* 0x0000001800187312 */ /* 0x008e220000301800 */
[----:B------:R-:W-:Y:S05]  /*2f20*/  BRA `(.L_x_8861) ;  /* 0x0000000000087947 */ /* 0x000fea0003800000 */
.L_x_8884:
[----:B------:R-:W3:Y:S02]  /*2f30*/  LDG.E R4, desc[UR36][R4.64] ;  /* 0x0000002404047981 */ /* 0x000ee4000c1e1900 */
[----:B---3--:R0:W1:Y:S02]  /*2f40*/  I2F.F64.U32 R24, R4 ;  /* 0x0000000400187312 */ /* 0x0080640000201800 */
.L_x_8861:
[----:B------:R-:W-:-:S07]  /*2f50*/  VIADD R22, R22, 0x80 ;  /* 0x0000008016167836 */ /* 0x000fce0000000000 */
.L_x_8855:
[----:B------:R-:W-:Y:S05]  /*2f60*/  BSYNC B6 ;  /* 0x0000000000067941 */ /* 0x000fea0003800000 */
.L_x_8854:
[----:B------:R-:W-:Y:S01]  /*2f70*/  ISETP.GE.AND P0, PT, R22, R19, PT ;  /* 0x000000131600720c */ /* 0x000fe20003f06270 */
[----:B------:R-:W-:-:S12]  /*2f80*/  BSSY B6, `(.L_x_8889) ;  /* 0x00000f4000067945 */ /* 0x000fd80003800000 */
[----:B------:R-:W-:Y:S05]  /*2f90*/  @P0 BRA `(.L_x_8890) ;  /* 0x0000000c00c80947 */ /* 0x000fea0003800000 */
[----:B01----:R-:W0:Y:S01]  /*2fa0*/  LDC.64 R4, c[0x0][0x230] ;  /* 0x00008c00ff047b82 */ /* 0x003e220000000a00 */
        /* <DEDUP_REMOVED lines=19> */
.L_x_8894:
[----:B------:R-:W3:Y:S02]  /*30e0*/  LDG.E.U8 R4, desc[UR36][R4.64] ;  /* 0x0000002404047981 */ /* 0x000ee4000c1e1100 */
[----:B---3--:R0:W1:Y:S01]  /*30f0*/  I2F.F64.U16 R16, R4 ;  /* 0x0000000400107312 */ /* 0x0080620000101800 */
[----:B------:R-:W-:Y:S05]  /*3100*/  BRA `(.L_x_8890) ;  /* 0x0000000c006c7947 */ /* 0x000fea0003800000 */
.L_x_8893:
        /* <DEDUP_REMOVED lines=9> */
.L_x_8897:
[----:B------:R-:W3:Y:S02]  /*31a0*/  LDG.E R4, desc[UR36][R4.64] ;  /* 0x0000002404047981 */ /* 0x000ee4000c1e1900 */
[----:B---3--:R0:W1:Y:S01]  /*31b0*/  I2F.F64 R16, R4 ;  /* 0x0000000400107312 */ /* 0x0080620000201c00 */
[----:B------:R-:W-:Y:S05]  /*31c0*/  BRA `(.L_x_8890) ;  /* 0x0000000c003c7947 */ /* 0x000fea0003800000 */
.L_x_8896:
[----:B------:R-:W3:Y:S02]  /*31d0*/  LDG.E.U16 R4, desc[UR36][R4.64] ;  /* 0x0000002404047981 */ /* 0x000ee4000c1e1500 */
[----:B---3--:R0:W1:Y:S01]  /*31e0*/  I2F.F64.S16 R16, R4 ;  /* 0x0000000400107312 */ /* 0x0080620000101c00 */
[----:B------:R-:W-:Y:S05]  /*31f0*/  BRA `(.L_x_8890) ;  /* 0x0000000c00307947 */ /* 0x000fea0003800000 */
.L_x_8892:
        /* <DEDUP_REMOVED lines=10> */
.L_x_8899:
[----:B------:R-:W3:Y:S02]  /*32a0*/  LDG.E.U16 R0, desc[UR36][R4.64] ;  /* 0x0000002404007981 */ /* 0x000ee4000c1e1500 */
[----:B---3--:R-:W-:-:S05]  /*32b0*/  HADD2.F32 R0, -RZ, R0.H0_H0 ;  /* 0x20000000ff007230 */ /* 0x008fca0000004100 */
[----:B------:R-:W-:-:S04]  /*32c0*/  FMUL.FTZ R0, R0, 1 ;  /* 0x3f80000000007820 */ /* 0x000fc80000410000 */
[----:B------:R0:W1:Y:S01]  /*32d0*/  F2F.F64.F32 R16, R0 ;  /* 0x0000000000107310 */ /* 0x0000620000201800 */
[----:B------:R-:W-:Y:S05]  /*32e0*/  BRA `(.L_x_8890) ;  /* 0x0000000800f47947 */ /* 0x000fea0003800000 */
.L_x_8898:
        /* <DEDUP_REMOVED lines=10> */
.L_x_8901:
[----:B------:R-:W3:Y:S02]  /*3390*/  LDG.E.U16 R4, desc[UR36][R4.64] ;  /* 0x0000002404047981 */ /* 0x000ee4000c1e1500 */
[----:B---3--:R-:W-:-:S05]  /*33a0*/  HADD2.F32 R0, -RZ, R4.H0_H0 ;  /* 0x20000004ff007230 */ /* 0x008fca0000004100 */
[----:B------:R-:W-:-:S04]  /*33b0*/  FMUL.FTZ R0, R0, 1 ;  /* 0x3f80000000007820 */ /* 0x000fc80000410000 */
[----:B------:R0:W1:Y:S01]  /*33c0*/  F2F.F64.F32 R16, R0 ;  /* 0x0000000000107310 */ /* 0x0000620000201800 */
[----:B------:R-:W-:Y:S05]  /*33d0*/  BRA `(.L_x_8890) ;  /* 0x0000000800b87947 */ /* 0x000fea0003800000 */
.L_x_8900:
[----:B------:R0:W5:Y:S01]  /*33e0*/  LDG.E.64 R16, desc[UR36][R4.64] ;  /* 0x0000002404107981 */ /* 0x000162000c1e1b00 */
[----:B------:R-:W-:Y:S05]  /*33f0*/  BRA `(.L_x_8890) ;  /* 0x0000000800b07947 */ /* 0x000fea0003800000 */
.L_x_8891:
        /* <DEDUP_REMOVED lines=13> */
.L_x_8904:
[----:B------:R0:W5:Y:S01]  /*34d0*/  LDG.E.64 R16, desc[UR36][R4.64] ;  /* 0x0000002404107981 */ /* 0x000162000c1e1b00 */
[----:B------:R-:W-:Y:S05]  /*34e0*/  BRA `(.L_x_8890) ;  /* 0x0000000800747947 */ /* 0x000fea0003800000 */
.L_x_8903:
        /* <DEDUP_REMOVED lines=26> */
[----:B------:R0:W1:Y:S01]  /*3690*/  F2F.F64.F32 R16, R3 ;  /* 0x0000000300107310 */ /* 0x0000620000201800 */
[----:B------:R-:W-:Y:S05]  /*36a0*/  BRA `(.L_x_8890) ;  /* 0x0000000800047947 */ /* 0x000fea0003800000 */
.L_x_8906:
[----:B------:R-:W3:Y:S02]  /*36b0*/  LDG.E.U8 R3, desc[UR36][R4.64] ;  /* 0x0000002404037981 */ /* 0x000ee4000c1e1100 */
        /* <DEDUP_REMOVED lines=14> */
.L_x_8905:
[----:B------:R-:W3:Y:S02]  /*37a0*/  LDG.E.U16 R0, desc[UR36][R4.64] ;  /* 0x0000002404007981 */ /* 0x000ee4000c1e1500 */
[----:B---3--:R-:W-:-:S04]  /*37b0*/  IMAD.U32 R0, R0, 0x10000, RZ ;  /* 0x0001000000007824 */ /* 0x008fc800078e00ff */
[----:B------:R-:W-:-:S04]  /*37c0*/  FMUL.FTZ R0, R0, 1 ;  /* 0x3f80000000007820 */ /* 0x000fc80000410000 */
[----:B------:R0:W1:Y:S01]  /*37d0*/  F2F.F64.F32 R16, R0 ;  /* 0x0000000000107310 */ /* 0x0000620000201800 */
[----:B------:R-:W-:Y:S05]  /*37e0*/  BRA `(.L_x_8890) ;  /* 0x0000000400b47947 */ /* 0x000fea0003800000 */
.L_x_8902:
        /* <DEDUP_REMOVED lines=11> */
.L_x_8909:
        /* <DEDUP_REMOVED lines=21> */
.L_x_8913:
[----:B------:R-:W-:Y:S05]  /*39f0*/  BSYNC B1 ;  /* 0x0000000000017941 */ /* 0x000fea0003800000 */
.L_x_8912:
[----:B------:R-:W-:Y:S01]  /*3a00*/  LEA R3, R0, 0x3b800000, 0x17 ;  /* 0x3b80000000037811 */ /* 0x000fe200078eb8ff */
[----:B------:R-:W-:-:S05]  /*3a10*/  IMAD.SHL.U32 R0, R2, 0x100000, RZ ;  /* 0x0010000002007824 */ /* 0x000fca00078e00ff */
[----:B------:R-:W-:-:S07]  /*3a20*/  LOP3.LUT R0, R3, R0, R4, 0xfe, !PT ;  /* 0x0000000003007212 */ /* 0x000fce00078efe04 */
.L_x_8911:
[----:B------:R-:W-:Y:S05]  /*3a30*/  BSYNC B0 ;  /* 0x0000000000007941 */ /* 0x000fea0003800000 */
.L_x_8910:
[----:B------:R-:W-:-:S04]  /*3a40*/  FMUL.FTZ R0, R0, 1 ;  /* 0x3f80000000007820 */ /* 0x000fc80000410000 */
[----:B------:R0:W1:Y:S01]  /*3a50*/  F2F.F64.F32 R16, R0 ;  /* 0x0000000000107310 */ /* 0x0000620000201800 */
[----:B------:R-:W-:Y:S05]  /*3a60*/  BRA `(.L_x_8890) ;  /* 0x0000000400147947 */ /* 0x000fea0003800000 */
.L_x_8908:
        /* <DEDUP_REMOVED lines=21> */
.L_x_8917:
[----:B------:R-:W-:Y:S05]  /*3bc0*/  BSYNC B1 ;  /* 0x0000000000017941 */ /* 0x000fea0003800000 */
.L_x_8916:
[----:B------:R-:W-:Y:S01]  /*3bd0*/  LEA R3, R0, 0x37800000, 0x17 ;  /* 0x3780000000037811 */ /* 0x000fe200078eb8ff */
[----:B------:R-:W-:-:S05]  /*3be0*/  IMAD.SHL.U32 R0, R2, 0x200000, RZ ;  /* 0x0020000002007824 */ /* 0x000fca00078e00ff */
[----:B------:R-:W-:-:S07]  /*3bf0*/  LOP3.LUT R0, R3, R0, R4, 0xfe, !PT ;  /* 0x0000000003007212 */ /* 0x000fce00078efe04 */
.L_x_8915:
[----:B------:R-:W-:Y:S05]  /*3c00*/  BSYNC B0 ;  /* 0x0000000000007941 */ /* 0x000fea0003800000 */
.L_x_8914:
[----:B------:R-:W-:-:S04]  /*3c10*/  FMUL.FTZ R0, R0, 1 ;  /* 0x3f80000000007820 */ /* 0x000fc80000410000 */
[----:B------:R0:W1:Y:S01]  /*3c20*/  F2F.F64.F32 R16, R0 ;  /* 0x0000000000107310 */ /* 0x0000620000201800 */
[----:B------:R-:W-:Y:S05]  /*3c30*/  BRA `(.L_x_8890) ;  /* 0x0000000000a07947 */ /* 0x000fea0003800000 */
.L_x_8907:
        /* <DEDUP_REMOVED lines=14> */
.L_x_8921:
[----:B------:R-:W-:Y:S05]  /*3d20*/  BSYNC B0 ;  /* 0x0000000000007941 */ /* 0x000fea0003800000 */
.L_x_8920:
[----:B------:R-:W-:-:S04]  /*3d30*/  FMUL.FTZ R0, R0, 1 ;  /* 0x3f80000000007820 */ /* 0x000fc80000410000 */
[----:B------:R0:W1:Y:S01]  /*3d40*/  F2F.F64.F32 R16, R0 ;  /* 0x0000000000107310 */ /* 0x0000620000201800 */
[----:B------:R-:W-:Y:S05]  /*3d50*/  BRA `(.L_x_8890) ;  /* 0x0000000000587947 */ /* 0x000fea0003800000 */
.L_x_8895:
        /* <DEDUP_REMOVED lines=16> */
.L_x_8922:
[----:B------:R-:W-:Y:S05]  /*3e60*/  BRA `(.L_x_8890) ;  /* 0x0000000000147947 */ /* 0x000fea0003800000 */
.L_x_8919:
[----:B------:R-:W3:Y:S02]  /*3e70*/  LDG.E.64 R16, desc[UR36][R4.64] ;  /* 0x0000002404107981 */ /* 0x000ee4000c1e1b00 */
[----:B---3--:R-:W0:Y:S01]  /*3e80*/  I2F.F64.U64 R16, R16 ;  /* 0x0000001000107312 */ /* 0x008e220000301800 */
[----:B------:R-:W-:Y:S05]  /*3e90*/  BRA `(.L_x_8890) ;  /* 0x0000000000087947 */ /* 0x000fea0003800000 */
.L_x_8918:
[----:B------:R-:W3:Y:S02]  /*3ea0*/  LDG.E R4, desc[UR36][R4.64] ;  /* 0x0000002404047981 */ /* 0x000ee4000c1e1900 */
[----:B---3--:R0:W1:Y:S02]  /*3eb0*/  I2F.F64.U32 R16, R4 ;  /* 0x0000000400107312 */ /* 0x0080640000201800 */
.L_x_8890:
[----:B------:R-:W-:Y:S05]  /*3ec0*/  BSYNC B6 ;  /* 0x0000000000067941 */ /* 0x000fea0003800000 */
.L_x_8889:
[----:B------:R-:W3:Y:S01]  /*3ed0*/  S2R R22, SR_TID.X ;  /* 0x0000000000167919 */ /* 0x000ee20000002100 */
[----:B0-----:R-:W0:Y:S01]  /*3ee0*/  LDC.U8 R2, c[0x0][0x244] ;  /* 0x00009100ff027b82 */ /* 0x001e220000000000 */
[----:B------:R-:W-:Y:S01]  /*3ef0*/  ULDC.64 UR4, c[0x0][0x220] ;  /* 0x0000880000047ab9 */ /* 0x000fe20000000a00 */
[----:B------:R-:W-:Y:S01]  /*3f00*/  BSSY B6, `(.L_x_8923) ;  /* 0x000011d000067945 */ /* 0x000fe20003800000 */
[----:B-12-45:R-:W-:Y:S02]  /*3f10*/  DMUL R4, R26, UR4 ;  /* 0x000000041a047c28 */ /* 0x036fe40008000000 */
[----:B------:R-:W-:Y:S02]  /*3f20*/  DMUL R28, R28, UR4 ;  /* 0x000000041c1c7c28 */ /* 0x000fe40008000000 */
[----:B------:R-:W-:Y:S02]  /*3f30*/  DMUL R24, R24, UR4 ;  /* 0x0000000418187c28 */ /* 0x000fe40008000000 */
[----:B------:R-:W-:Y:S01]  /*3f40*/  DMUL R16, R16, UR4 ;  /* 0x0000000410107c28 */ /* 0x000fe20008000000 */
[----:B---3--:R-:W-:-:S13]  /*3f50*/  ISETP.GE.AND P0, PT, R22, R19, PT ;  /* 0x000000131600720c */ /* 0x008fda0003f06270 */
[----:B------:R-:W-:Y:S05]  /*3f60*/  @P0 BRA `(.L_x_8924) ;  /* 0x0000001000580947 */ /* 0x000fea0003800000 */
[----:B------:R-:W1:Y:S01]  /*3f70*/  LDC.64 R8, c[0x0][0x228] ;  /* 0x00008a00ff087b82 */ /* 0x000e620000000a00 */
[----:B------:R-:W-:Y:S01]  /*3f80*/  IMAD R0, R18, 0x200, R22 ;  /* 0x0000020012007824 */ /* 0x000fe200078e0216 */
[----:B0-----:R-:W-:Y:S01]  /*3f90*/  PRMT R6, R2, 0x9910, RZ ;  /* 0x0000991002067816 */ /* 0x001fe200000000ff */
[----:B------:R-:W-:Y:S01]  /*3fa0*/  ULDC UR4, c[0x0][0x248] ;  /* 0x0000920000047ab9 */ /* 0x000fe20000000800 */
[----:B------:R-:W-:Y:S02]  /*3fb0*/  VIADD R22, R22, 0x80 ;  /* 0x0000008016167836 */ /* 0x000fe40000000000 */
        /* <DEDUP_REMOVED lines=17> */
.L_x_8928:
[----:B------:R-:W0:Y:S02]  /*40d0*/  F2I.S64.F64.TRUNC R4, R4 ;  /* 0x0000000400047311 */ /* 0x000e24000030d900 */
[----:B0-----:R-:W-:-:S05]  /*40e0*/  IMAD.MOV.U32 R3, RZ, RZ, R4 ;  /* 0x000000ffff037224 */ /* 0x001fca00078e0004 */
[----:B------:R0:W-:Y:S01]  /*40f0*/  STG.E.U8 desc[UR36][R8.64], R3 ;  /* 0x0000000308007986 */ /* 0x0001e2000c101124 */
[----:B------:R-:W-:Y:S05]  /*4100*/  BRA `(.L_x_8924) ;  /* 0x0000000c00f07947 */ /* 0x000fea0003800000 */
.L_x_8927:
        /* <DEDUP_REMOVED lines=9> */
.L_x_8931:
[----:B------:R-:W0:Y:S02]  /*41a0*/  F2I.F64.TRUNC R5, R4 ;  /* 0x0000000400057311 */ /* 0x000e24000030d100 */
[----:B0-----:R0:W-:Y:S01]  /*41b0*/  STG.E desc[UR36][R8.64], R5 ;  /* 0x0000000508007986 */ /* 0x0011e2000c101924 */
[----:B------:R-:W-:Y:S05]  /*41c0*/  BRA `(.L_x_8924) ;  /* 0x0000000c00c07947 */ /* 0x000fea0003800000 */
.L_x_8930:
[----:B------:R-:W0:Y:S02]  /*41d0*/  F2I.F64.TRUNC R5, R4 ;  /* 0x0000000400057311 */ /* 0x000e24000030d100 */
[----:B0-----:R0:W-:Y:S01]  /*41e0*/  STG.E.U16 desc[UR36][R8.64], R5 ;  /* 0x0000000508007986 */ /* 0x0011e2000c101524 */
[----:B------:R-:W-:Y:S05]  /*41f0*/  BRA `(.L_x_8924) ;  /* 0x0000000c00b47947 */ /* 0x000fea0003800000 */
.L_x_8926:
        /* <DEDUP_REMOVED lines=13> */
.L_x_8933:
        /* <DEDUP_REMOVED lines=8> */
.L_x_8932:
        /* <DEDUP_REMOVED lines=14> */
.L_x_8935:
        /* <DEDUP_REMOVED lines=9> */
.L_x_8934:
[----:B------:R0:W-:Y:S01]  /*44c0*/  STG.E.64 desc[UR36][R8.64], R4 ;  /* 0x0000000408007986 */ /* 0x0001e2000c101b24 */
[----:B------:R-:W-:Y:S05]  /*44d0*/  BRA `(.L_x_8924) ;  /* 0x0000000800fc7947 */ /* 0x000fea0003800000 */
.L_x_8925:
        /* <DEDUP_REMOVED lines=12> */
.L_x_8938:
[----:B------:R-:W-:-:S05]  /*45a0*/  CS2R R6, SRZ ;  /* 0x0000000000067805 */ /* 0x000fca000001ff00 */
[----:B------:R0:W-:Y:S01]  /*45b0*/  STG.E.128 desc[UR36][R8.64], R4 ;  /* 0x0000000408007986 */ /* 0x0001e2000c101d24 */
[----:B------:R-:W-:Y:S05]  /*45c0*/  BRA `(.L_x_8924) ;  /* 0x0000000800c07947 */ /* 0x000fea0003800000 */
.L_x_8937:
        /* <DEDUP_REMOVED lines=25> */
.L_x_8942:
[----:B------:R-:W-:Y:S05]  /*4760*/  BSYNC B0 ;  /* 0x0000000000007941 */ /* 0x000fea0003800000 */
.L_x_8941:
[----:B------:R-:W-:-:S05]  /*4770*/  LOP3.LUT R7, R0, R7, RZ, 0xfc, !PT ;  /* 0x0000000700077212 */ /* 0x000fca00078efcff */
[----:B------:R0:W-:Y:S01]  /*4780*/  STG.E.U8 desc[UR36][R8.64], R7 ;  /* 0x0000000708007986 */ /* 0x0001e2000c101124 */
[----:B------:R-:W-:Y:S05]  /*4790*/  BRA `(.L_x_8924) ;  /* 0x00000008004c7947 */ /* 0x000fea0003800000 */
.L_x_8940:
        /* <DEDUP_REMOVED lines=17> */
.L_x_8944:
[----:B------:R-:W-:Y:S01]  /*48b0*/  IMAD.MOV.U32 R0, RZ, RZ, 0x7f ;  /* 0x0000007fff007424 */ /* 0x000fe200078e00ff */
[----:B------:R-:W-:-:S04]  /*48c0*/  ISETP.GT.U32.AND P0, PT, R3, 0x7f800000, PT ;  /* 0x7f8000000300780c */ /* 0x000fc80003f04070 */
[----:B------:R-:W-:-:S09]  /*48d0*/  SEL R0, R0, 0x7c, P0 ;  /* 0x0000007c00007807 */ /* 0x000fd20000000000 */
.L_x_8945:
[----:B------:R-:W-:Y:S05]  /*48e0*/  BSYNC B0 ;  /* 0x0000000000007941 */ /* 0x000fea0003800000 */
.L_x_8943:
[----:B------:R-:W-:-:S04]  /*48f0*/  LOP3.LUT R3, R7, 0x80000000, RZ, 0xc0, !PT ;  /* 0x8000000007037812 */ /* 0x000fc800078ec0ff */
[----:B------:R-:W-:-:S04]  /*4900*/  SHF.R.U32.HI R3, RZ, 0x18, R3 ;  /* 0x00000018ff037819 */ /* 0x000fc80000011603 */
[----:B------:R-:W-:-:S05]  /*4910*/  LOP3.LUT R3, R0, R3, RZ, 0xfc, !PT ;  /* 0x0000000300037212 */ /* 0x000fca00078efcff */
[----:B------:R0:W-:Y:S01]  /*4920*/  STG.E.U8 desc[UR36][R8.64], R3 ;  /* 0x0000000308007986 */ /* 0x0001e2000c101124 */
[----:B------:R-:W-:Y:S05]  /*4930*/  BRA `(.L_x_8924) ;  /* 0x0000000400e47947 */ /* 0x000fea0003800000 */
.L_x_8939:
        /* <DEDUP_REMOVED lines=8> */
.L_x_8936:
        /* <DEDUP_REMOVED lines=11> */
.L_x_8948:
        /* <DEDUP_REMOVED lines=21> */
.L_x_8951:
[----:B------:R-:W-:-:S04]  /*4bc0*/  LOP3.LUT R0, R7, 0x80000000, RZ, 0xc0, !PT ;  /* 0x8000000007007812 */ /* 0x000fc800078ec0ff */
[----:B------:R-:W-:-:S04]  /*4bd0*/  SHF.R.U32.HI R0, RZ, 0x18, R0 ;  /* 0x00000018ff007819 */ /* 0x000fc80000011600 */
[----:B------:R-:W-:-:S07]  /*4be0*/  LOP3.LUT R0, R3, R0, RZ, 0xfc, !PT ;  /* 0x0000000003007212 */ /* 0x000fce00078efcff */
.L_x_8950:
[----:B------:R-:W-:Y:S05]  /*4bf0*/  BSYNC B0 ;  /* 0x0000000000007941 */ /* 0x000fea0003800000 */
.L_x_8949:
[----:B------:R4:W-:Y:S01]  /*4c00*/  STG.E.U8 desc[UR36][R8.64], R0 ;  /* 0x0000000008007986 */ /* 0x0009e2000c101124 */
[----:B------:R-:W-:Y:S05]  /*4c10*/  BRA `(.L_x_8924) ;  /* 0x00000004002c7947 */ /* 0x000fea0003800000 */
.L_x_8947:
        /* <DEDUP_REMOVED lines=21> */
.L_x_8954:
[----:B------:R-:W-:-:S04]  /*4d70*/  LOP3.LUT R0, R7, 0x80000000, RZ, 0xc0, !PT ;  /* 0x8000000007007812 */ /* 0x000fc800078ec0ff */
[----:B------:R-:W-:-:S04]  /*4d80*/  SHF.R.U32.HI R0, RZ, 0x18, R0 ;  /* 0x00000018ff007819 */ /* 0x000fc80000011600 */
[----:B------:R-:W-:-:S07]  /*4d90*/  LOP3.LUT R0, R3, R0, RZ, 0xfc, !PT ;  /* 0x0000000003007212 */ /* 0x000fce00078efcff */
.L_x_8953:
[----:B------:R-:W-:Y:S05]  /*4da0*/  BSYNC B0 ;  /* 0x0000000000007941 */ /* 0x000fea0003800000 */
.L_x_8952:
[----:B------:R0:W-:Y:S01]  /*4db0*/  STG.E.U8 desc[UR36][R8.64], R0 ;  /* 0x0000000008007986 */ /* 0x0001e2000c101124 */
[----:B------:R-:W-:Y:S05]  /*4dc0*/  BRA `(.L_x_8924) ;  /* 0x0000000000c07947 */ /* 0x000fea0003800000 */
.L_x_8946:
        /* <DEDUP_REMOVED lines=26> */
.L_x_8929:
        /* <DEDUP_REMOVED lines=16> */
.L_x_8957:
[----:B------:R-:W-:Y:S05]  /*5070*/  BRA `(.L_x_8924) ;  /* 0x0000000000147947 */ /* 0x000fea0003800000 */
.L_x_8956:
[----:B------:R-:W0:Y:S02]  /*5080*/  F2I.U64.F64.TRUNC R4, R4 ;  /* 0x0000000400047311 */ /* 0x000e24000030d800 */
[----:B0-----:R3:W-:Y:S01]  /*5090*/  STG.E.64 desc[UR36][R8.64], R4 ;  /* 0x0000000408007986 */ /* 0x0017e2000c101b24 */
[----:B------:R-:W-:Y:S05]  /*50a0*/  BRA `(.L_x_8924) ;  /* 0x0000000000087947 */ /* 0x000fea0003800000 */
.L_x_8955:
[----:B------:R-:W0:Y:S02]  /*50b0*/  F2I.U32.F64.TRUNC R5, R4 ;  /* 0x0000000400057311 */ /* 0x000e24000030d000 */
[----:B0-----:R1:W-:Y:S02]  /*50c0*/  STG.E desc[UR36][R8.64], R5 ;  /* 0x0000000508007986 */ /* 0x0013e4000c101924 */
.L_x_8924:
[----:B------:R-:W-:Y:S05]  /*50d0*/  BSYNC B6 ;  /* 0x0000000000067941 */ /* 0x000fea0003800000 */
.L_x_8923:
[----:B------:R-:W-:Y:S01]  /*50e0*/  ISETP.GE.AND P0, PT, R22, R19, PT ;  /* 0x000000131600720c */ /* 0x000fe20003f06270 */
[----:B------:R-:W-:-:S12]  /*50f0*/  BSSY B6, `(.L_x_8958) ;  /* 0x0000230000067945 */ /* 0x000fd80003800000 */
[----:B------:R-:W-:Y:S05]  /*5100*/  @P0 BRA `(.L_x_8959) ;  /* 0x0000002000b80947 */ /* 0x000fea0003800000 */
[----:B01-3--:R-:W0:Y:S01]  /*5110*/  LDC.64 R4, c[0x0][0x228] ;  /* 0x00008a00ff047b82 */ /* 0x00be220000000a00 */
[----:B----4-:R-:W-:Y:S01]  /*5120*/  IMAD R0, R18, 0x200, R22 ;  /* 0x0000020012007824 */ /* 0x010fe200078e0216 */
[----:B------:R-:W-:Y:S01]  /*5130*/  PRMT R6, R2, 0x9910, RZ ;  /* 0x0000991002067816 */ /* 0x000fe200000000ff */
[----:B------:R-:W-:Y:S02]  /*5140*/  ULDC UR4, c[0x0][0x248] ;  /* 0x0000920000047ab9 */ /* 0x000fe40000000800 */
[----:B--2---:R-:W-:Y:S02]  /*5150*/  IMAD R3, R0, UR4, RZ ;  /* 0x0000000400037c24 */ /* 0x004fe4000f8e02ff */
        /* <DEDUP_REMOVED lines=16> */
.L_x_8963:
[----:B------:R-:W0:Y:S02]  /*5260*/  F2I.S64.F64.TRUNC R28, R28 ;  /* 0x0000001c001c7311 */ /* 0x000e24000030d900 */
[----:B0-----:R-:W-:-:S05]  /*5270*/  IMAD.MOV.U32 R3, RZ, RZ, R28 ;  /* 0x000000ffff037224 */ /* 0x001fca00078e001c */
[----:B------:R0:W-:Y:S01]  /*5280*/  STG.E.U8 desc[UR36][R4.64], R3 ;  /* 0x0000000304007986 */ /* 0x0001e2000c101124 */
[----:B------:R-:W-:Y:S05]  /*5290*/  BRA `(.L_x_8965) ;  /* 0x0000000c00f07947 */ /* 0x000fea0003800000 */
.L_x_8962:
        /* <DEDUP_REMOVED lines=9> */
.L_x_8967:
[----:B------:R-:W0:Y:S02]  /*5330*/  F2I.F64.TRUNC R29, R28 ;  /* 0x0000001c001d7311 */ /* 0x000e24000030d100 */
[----:B0-----:R0:W-:Y:S01]  /*5340*/  STG.E desc[UR36][R4.64], R29 ;  /* 0x0000001d04007986 */ /* 0x0011e2000c101924 */
[----:B------:R-:W-:Y:S05]  /*5350*/  BRA `(.L_x_8965) ;  /* 0x0000000c00c07947 */ /* 0x000fea0003800000 */
.L_x_8966:
[----:B------:R-:W0:Y:S02]  /*5360*/  F2I.F64.TRUNC R29, R28 ;  /* 0x0000001c001d7311 */ /* 0x000e24000030d100 */
[----:B0-----:R0:W-:Y:S01]  /*5370*/  STG.E.U16 desc[UR36][R4.64], R29 ;  /* 0x0000001d04007986 */ /* 0x0011e2000c101524 */
[----:B------:R-:W-:Y:S05]  /*5380*/  BRA `(.L_x_8965) ;  /* 0x0000000c00b47947 */ /* 0x000fea0003800000 */
.L_x_8961:
        /* <DEDUP_REMOVED lines=13> */
.L_x_8969:
        /* <DEDUP_REMOVED lines=8> */
.L_x_8968:
        /* <DEDUP_REMOVED lines=14> */
.L_x_8971:
        /* <DEDUP_REMOVED lines=9> */
.L_x_8970:
[----:B------:R0:W-:Y:S01]  /*5650*/  STG.E.64 desc[UR36][R4.64], R28 ;  /* 0x0000001c04007986 */ /* 0x0001e2000c101b24 */
[----:B------:R-:W-:Y:S05]  /*5660*/  BRA `(.L_x_8965) ;  /* 0x0000000800fc7947 */ /* 0x000fea0003800000 */
.L_x_8960:
        /* <DEDUP_REMOVED lines=12> */
.L_x_8974:
[----:B------:R-:W-:-:S05]  /*5730*/  CS2R R30, SRZ ;  /* 0x00000000001e7805 */ /* 0x000fca000001ff00 */
[----:B------:R0:W-:Y:S01]  /*5740*/  STG.E.128 desc[UR36][R4.64], R28 ;  /* 0x0000001c04007986 */ /* 0x0001e2000c101d24 */
[----:B------:R-:W-:Y:S05]  /*5750*/  BRA `(.L_x_8965) ;  /* 0x0000000800c07947 */ /* 0x000fea0003800000 */
.L_x_8973:
        /* <DEDUP_REMOVED lines=25> */
.L_x_8978:
[----:B------:R-:W-:Y:S05]  /*58f0*/  BSYNC B0 ;  /* 0x0000000000007941 */ /* 0x000fea0003800000 */
.L_x_8977:
[----:B------:R-:W-:-:S05]  /*5900*/  LOP3.LUT R7, R0, R7, RZ, 0xfc, !PT ;  /* 0x0000000700077212 */ /* 0x000fca00078efcff */
[----:B------:R0:W-:Y:S01]  /*5910*/  STG.E.U8 desc[UR36][R4.64], R7 ;  /* 0x0000000704007986 */ /* 0x0001e2000c101124 */
[----:B------:R-:W-:Y:S05]  /*5920*/  BRA `(.L_x_8965) ;  /* 0x00000008004c7947 */ /* 0x000fea0003800000 */
.L_x_8976:
        /* <DEDUP_REMOVED lines=17> */
.L_x_8980:
[----:B------:R-:W-:Y:S01]  /*5a40*/  IMAD.MOV.U32 R0, RZ, RZ, 0x7f ;  /* 0x0000007fff007424 */ /* 0x000fe200078e00ff */
[----:B------:R-:W-:-:S04]  /*5a50*/  ISETP.GT.U32.AND P0, PT, R3, 0x7f800000, PT ;  /* 0x7f8000000300780c */ /* 0x000fc80003f04070 */
[----:B------:R-:W-:-:S09]  /*5a60*/  SEL R0, R0, 0x7c, P0 ;  /* 0x0000007c00007807 */ /* 0x000fd20000000000 */
.L_x_8981:
[----:B------:R-:W-:Y:S05]  /*5a70*/  BSYNC B0 ;  /* 0x0000000000007941 */ /* 0x000fea0003800000 */
.L_x_8979:
[----:B------:R-:W-:-:S04]  /*5a80*/  LOP3.LUT R3, R7, 0x80000000, RZ, 0xc0, !PT ;  /* 0x8000000007037812 */ /* 0x000fc800078ec0ff */
[----:B------:R-:W-:-:S04]  /*5a90*/  SHF.R.U32.HI R3, RZ, 0x18, R3 ;  /* 0x00000018ff037819 */ /* 0x000fc80000011603 */
[----:B------:R-:W-:-:S05]  /*5aa0*/  LOP3.LUT R3, R0, R3, RZ, 0xfc, !PT ;  /* 0x0000000300037212 */ /* 0x000fca00078efcff */
[----:B------:R0:W-:Y:S01]  /*5ab0*/  STG.E.U8 desc[UR36][R4.64], R3 ;  /* 0x0000000304007986 */ /* 0x0001e2000c101124 */
[----:B------:R-:W-:Y:S05]  /*5ac0*/  BRA `(.L_x_8965) ;  /* 0x0000000400e47947 */ /* 0x000fea0003800000 */
.L_x_8975:
        /* <DEDUP_REMOVED lines=8> */
.L_x_8972:
        /* <DEDUP_REMOVED lines=11> */
.L_x_8984:
        /* <DEDUP_REMOVED lines=21> */
.L_x_8987:
[----:B------:R-:W-:-:S04]  /*5d50*/  LOP3.LUT R0, R7, 0x80000000, RZ, 0xc0, !PT ;  /* 0x8000000007007812 */ /* 0x000fc800078ec0ff */
[----:B------:R-:W-:-:S04]  /*5d60*/  SHF.R.U32.HI R0, RZ, 0x18, R0 ;  /* 0x00000018ff007819 */ /* 0x000fc80000011600 */
[----:B------:R-:W-:-:S07]  /*5d70*/  LOP3.LUT R0, R3, R0, RZ, 0xfc, !PT ;  /* 0x0000000003007212 */ /* 0x000fce00078efcff */
.L_x_8986:
[----:B------:R-:W-:Y:S05]  /*5d80*/  BSYNC B0 ;  /* 0x0000000000007941 */ /* 0x000fea0003800000 */
.L_x_8985:
[----:B------:R3:W-:Y:S01]  /*5d90*/  STG.E.U8 desc[UR36][R4.64], R0 ;  /* 0x0000000004007986 */ /* 0x0007e2000c101124 */
[----:B------:R-:W-:Y:S05]  /*5da0*/  BRA `(.L_x_8965) ;  /* 0x00000004002c7947 */ /* 0x000fea0003800000 */
.L_x_8983:
        /* <DEDUP_REMOVED lines=21> */
.L_x_8990:
[----:B------:R-:W-:-:S04]  /*5f00*/  LOP3.LUT R0, R7, 0x80000000, RZ, 0xc0, !PT ;  /* 0x8000000007007812 */ /* 0x000fc800078ec0ff */
[----:B------:R-:W-:-:S04]  /*5f10*/  SHF.R.U32.HI R0, RZ, 0x18, R0 ;  /* 0x00000018ff007819 */ /* 0x000fc80000011600 */
[----:B------:R-:W-:-:S07]  /*5f20*/  LOP3.LUT R0, R3, R0, RZ, 0xfc, !PT ;  /* 0x0000000003007212 */ /* 0x000fce00078efcff */
.L_x_8989:
[----:B------:R-:W-:Y:S05]  /*5f30*/  BSYNC B0 ;  /* 0x0000000000007941 */ /* 0x000fea0003800000 */
.L_x_8988:
[----:B------:R0:W-:Y:S01]  /*5f40*/  STG.E.U8 desc[UR36][R4.64], R0 ;  /* 0x0000000004007986 */ /* 0x0001e2000c101124 */
[----:B------:R-:W-:Y:S05]  /*5f50*/  BRA `(.L_x_8965) ;  /* 0x0000000000c07947 */ /* 0x000fea0003800000 */
.L_x_8982:
        /* <DEDUP_REMOVED lines=26> */
.L_x_8964:
        /* <DEDUP_REMOVED lines=16> */
.L_x_8993:
[----:B------:R-:W-:Y:S05]  /*6200*/  BRA `(.L_x_8965) ;  /* 0x0000000000147947 */ /* 0x000fea0003800000 */
.L_x_8992:
[----:B------:R-:W0:Y:S02]  /*6210*/  F2I.U64.F64.TRUNC R28, R28 ;  /* 0x0000001c001c7311 */ /* 0x000e24000030d800 */
[----:B0-----:R2:W-:Y:S01]  /*6220*/  STG.E.64 desc[UR36][R4.64], R28 ;  /* 0x0000001c04007986 */ /* 0x0015e2000c101b24 */
[----:B------:R-:W-:Y:S05]  /*6230*/  BRA `(.L_x_8965) ;  /* 0x0000000000087947 */ /* 0x000fea0003800000 */
.L_x_8991:
[----:B------:R-:W0:Y:S02]  /*6240*/  F2I.U32.F64.TRUNC R29, R28 ;  /* 0x0000001c001d7311 */ /* 0x000e24000030d000 */
[----:B0-----:R0:W-:Y:S02]  /*6250*/  STG.E desc[UR36][R4.64], R29 ;  /* 0x0000001d04007986 */ /* 0x0011e4000c101924 */
.L_x_8965:
        /* <DEDUP_REMOVED lines=24> */
.L_x_8997:
[----:B------:R-:W0:Y:S02]  /*63e0*/  F2I.S64.F64.TRUNC R24, R24 ;  /* 0x0000001800187311 */ /* 0x000e24000030d900 */
[----:B0-----:R-:W-:-:S05]  /*63f0*/  IMAD.MOV.U32 R3, RZ, RZ, R24 ;  /* 0x000000ffff037224 */ /* 0x001fca00078e0018 */
[----:B------:R3:W-:Y:S01]  /*6400*/  STG.E.U8 desc[UR36][R4.64], R3 ;  /* 0x0000000304007986 */ /* 0x0007e2000c101124 */
[----:B------:R-:W-:Y:S05]  /*6410*/  BRA `(.L_x_8999) ;  /* 0x0000000c00f07947 */ /* 0x000fea0003800000 */
.L_x_8996:
        /* <DEDUP_REMOVED lines=9> */
.L_x_9001:
[----:B------:R-:W0:Y:S02]  /*64b0*/  F2I.F64.TRUNC R25, R24 ;  /* 0x0000001800197311 */ /* 0x000e24000030d100 */
[----:B0-----:R2:W-:Y:S01]  /*64c0*/  STG.E desc[UR36][R4.64], R25 ;  /* 0x0000001904007986 */ /* 0x0015e2000c101924 */
[----:B------:R-:W-:Y:S05]  /*64d0*/  BRA `(.L_x_8999) ;  /* 0x0000000c00c07947 */ /* 0x000fea0003800000 */
.L_x_9000:
[----:B------:R-:W0:Y:S02]  /*64e0*/  F2I.F64.TRUNC R25, R24 ;  /* 0x0000001800197311 */ /* 0x000e24000030d100 */
[----:B0-----:R0:W-:Y:S01]  /*64f0*/  STG.E.U16 desc[UR36][R4.64], R25 ;  /* 0x0000001904007986 */ /* 0x0011e2000c101524 */
[----:B------:R-:W-:Y:S05]  /*6500*/  BRA `(.L_x_8999) ;  /* 0x0000000c00b47947 */ /* 0x000fea0003800000 */
.L_x_8995:
        /* <DEDUP_REMOVED lines=13> */
.L_x_9003:
        /* <DEDUP_REMOVED lines=8> */
.L_x_9002:
        /* <DEDUP_REMOVED lines=14> */
.L_x_9005:
        /* <DEDUP_REMOVED lines=9> */
.L_x_9004:
[----:B------:R0:W-:Y:S01]  /*67d0*/  STG.E.64 desc[UR36][R4.64], R24 ;  /* 0x0000001804007986 */ /* 0x0001e2000c101b24 */
[----:B------:R-:W-:Y:S05]  /*67e0*/  BRA `(.L_x_8999) ;  /* 0x0000000800fc7947 */ /* 0x000fea0003800000 */
.L_x_8994:
        /* <DEDUP_REMOVED lines=12> */
.L_x_9008:
[----:B------:R-:W-:-:S05]  /*68b0*/  CS2R R26, SRZ ;  /* 0x00000000001a7805 */ /* 0x000fca000001ff00 */
[----:B------:R0:W-:Y:S01]  /*68c0*/  STG.E.128 desc[UR36][R4.64], R24 ;  /* 0x0000001804007986 */ /* 0x0001e2000c101d24 */
[----:B------:R-:W-:Y:S05]  /*68d0*/  BRA `(.L_x_8999) ;  /* 0x0000000800c07947 */ /* 0x000fea0003800000 */
.L_x_9007:
        /* <DEDUP_REMOVED lines=25> */
.L_x_9012:
[----:B------:R-:W-:Y:S05]  /*6a70*/  BSYNC B0 ;  /* 0x0000000000007941 */ /* 0x000fea0003800000 */
.L_x_9011:
[----:B------:R-:W-:-:S05]  /*6a80*/  LOP3.LUT R7, R0, R7, RZ, 0xfc, !PT ;  /* 0x0000000700077212 */ /* 0x000fca00078efcff */
[----:B------:R0:W-:Y:S01]  /*6a90*/  STG.E.U8 desc[UR36][R4.64], R7 ;  /* 0x0000000704007986 */ /* 0x0001e2000c101124 */
[----:B------:R-:W-:Y:S05]  /*6aa0*/  BRA `(.L_x_8999) ;  /* 0x00000008004c7947 */ /* 0x000fea0003800000 */
.L_x_9010:
        /* <DEDUP_REMOVED lines=17> */
.L_x_9014:
[----:B------:R-:W-:Y:S01]  /*6bc0*/  IMAD.MOV.U32 R0, RZ, RZ, 0x7f ;  /* 0x0000007fff007424 */ /* 0x000fe200078e00ff */
[----:B------:R-:W-:-:S04]  /*6bd0*/  ISETP.GT.U32.AND P0, PT, R3, 0x7f800000, PT ;  /* 0x7f8000000300780c */ /* 0x000fc80003f04070 */
[----:B------:R-:W-:-:S09]  /*6be0*/  SEL R0, R0, 0x7c, P0 ;  /* 0x0000007c00007807 */ /* 0x000fd20000000000 */
.L_x_9015:
[----:B------:R-:W-:Y:S05]  /*6bf0*/  BSYNC B0 ;  /* 0x0000000000007941 */ /* 0x000fea0003800000 */
.L_x_9013:
[----:B------:R-:W-:-:S04]  /*6c00*/  LOP3.LUT R3, R7, 0x80000000, RZ, 0xc0, !PT ;  /* 0x8000000007037812 */ /* 0x000fc800078ec0ff */
[----:B------:R-:W-:-:S04]  /*6c10*/  SHF.R.U32.HI R3, RZ, 0x18, R3 ;  /* 0x00000018ff037819 */ /* 0x000fc80000011603 */
[----:B------:R-:W-:-:S05]  /*6c20*/  LOP3.LUT R3, R0, R3, RZ, 0xfc, !PT ;  /* 0x0000000300037212 */ /* 0x000fca00078efcff */
[----:B------:R0:W-:Y:S01]  /*6c30*/  STG.E.U8 desc[UR36][R4.64], R3 ;  /* 0x0000000304007986 */ /* 0x0001e2000c101124 */
[----:B------:R-:W-:Y:S05]  /*6c40*/  BRA `(.L_x_8999) ;  /* 0x0000000400e47947 */ /* 0x000fea0003800000 */
.L_x_9009:
        /* <DEDUP_REMOVED lines=8> */
.L_x_9006:
        /* <DEDUP_REMOVED lines=11> */
.L_x_9018:
        /* <DEDUP_REMOVED lines=21> */
.L_x_9021:
[----:B------:R-:W-:-:S04]  /*6ed0*/  LOP3.LUT R0, R7, 0x80000000, RZ, 0xc0, !PT ;  /* 0x8000000007007812 */ /* 0x000fc800078ec0ff */
[----:B------:R-:W-:-:S04]  /*6ee0*/  SHF.R.U32.HI R0, RZ, 0x18, R0 ;  /* 0x00000018ff007819 */ /* 0x000fc80000011600 */
[----:B------:R-:W-:-:S07]  /*6ef0*/  LOP3.LUT R0, R3, R0, RZ, 0xfc, !PT ;  /* 0x0000000003007212 */ /* 0x000fce00078efcff */
.L_x_9020:
[----:B------:R-:W-:Y:S05]  /*6f00*/  BSYNC B0 ;  /* 0x0000000000007941 */ /* 0x000fea0003800000 */
.L_x_9019:
[----:B------:R0:W-:Y:S01]  /*6f10*/  STG.E.U8 desc[UR36][R4.64], R0 ;  /* 0x0000000004007986 */ /* 0x0001e2000c101124 */
[----:B------:R-:W-:Y:S05]  /*6f20*/  BRA `(.L_x_8999) ;  /* 0x00000004002c7947 */ /* 0x000fea0003800000 */
.L_x_9017:
        /* <DEDUP_REMOVED lines=21> */
.L_x_9024:
[----:B------:R-:W-:-:S04]  /*7080*/  LOP3.LUT R0, R7, 0x80000000, RZ, 0xc0, !PT ;  /* 0x8000000007007812 */ /* 0x000fc800078ec0ff */
[----:B------:R-:W-:-:S04]  /*7090*/  SHF.R.U32.HI R0, RZ, 0x18, R0 ;  /* 0x00000018ff007819 */ /* 0x000fc80000011600 */
[----:B------:R-:W-:-:S07]  /*70a0*/  LOP3.LUT R0, R3, R0, RZ, 0xfc, !PT ;  /* 0x0000000003007212 */ /* 0x000fce00078efcff */
.L_x_9023:
[----:B------:R-:W-:Y:S05]  /*70b0*/  BSYNC B0 ;  /* 0x0000000000007941 */ /* 0x000fea0003800000 */
.L_x_9022:
[----:B------:R0:W-:Y:S01]  /*70c0*/  STG.E.U8 desc[UR36][R4.64], R0 ;  /* 0x0000000004007986 */ /* 0x0001e2000c101124 */
[----:B------:R-:W-:Y:S05]  /*70d0*/  BRA `(.L_x_8999) ;  /* 0x0000000000c07947 */ /* 0x000fea0003800000 */
.L_x_9016:
        /* <DEDUP_REMOVED lines=26> */
.L_x_8998:
        /* <DEDUP_REMOVED lines=16> */
.L_x_9027:
[----:B------:R-:W-:Y:S05]  /*7380*/  BRA `(.L_x_8999) ;  /* 0x0000000000147947 */ /* 0x000fea0003800000 */
.L_x_9026:
[----:B------:R-:W0:Y:S02]  /*7390*/  F2I.U64.F64.TRUNC R24, R24 ;  /* 0x0000001800187311 */ /* 0x000e24000030d800 */
[----:B0-----:R0:W-:Y:S01]  /*73a0*/  STG.E.64 desc[UR36][R4.64], R24 ;  /* 0x0000001804007986 */ /* 0x0011e2000c101b24 */
[----:B------:R-:W-:Y:S05]  /*73b0*/  BRA `(.L_x_8999) ;  /* 0x0000000000087947 */ /* 0x000fea0003800000 */
.L_x_9025:
[----:B------:R-:W0:Y:S02]  /*73c0*/  F2I.U32.F64.TRUNC R25, R24 ;  /* 0x0000001800197311 */ /* 0x000e24000030d000 */
[----:B0-----:R0:W-:Y:S02]  /*73d0*/  STG.E desc[UR36][R4.64], R25 ;  /* 0x0000001904007986 */ /* 0x0011e4000c101924 */
.L_x_8999:
[----:B------:R-:W-:-:S07]  /*73e0*/  VIADD R22, R22, 0x80 ;  /* 0x0000008016167836 */ /* 0x000fce0000000000 */
.L_x_8959:
[----:B------:R-:W-:Y:S05]  /*73f0*/  BSYNC B6 ;  /* 0x0000000000067941 */ /* 0x000fea0003800000 */
.L_x_8958:
        /* <DEDUP_REMOVED lines=22> */
.L_x_9031:
[----:B------:R-:W0:Y:S02]  /*7560*/  F2I.S64.F64.TRUNC R16, R16 ;  /* 0x0000001000107311 */ /* 0x000e24000030d900 */
[----:B0-----:R-:W-:-:S05]  /*7570*/  IMAD.MOV.U32 R3, RZ, RZ, R16 ;  /* 0x000000ffff037224 */ /* 0x001fca00078e0010 */
[----:B------:R-:W-:Y:S01]  /*7580*/  STG.E.U8 desc[UR36][R4.64], R3 ;  /* 0x0000000304007986 */ /* 0x000fe2000c101124 */
[----:B------:R-:W-:Y:S05]  /*7590*/  EXIT ;  /* 0x000000000000794d */ /* 0x000fea0003800000 */
.L_x_9030:
        /* <DEDUP_REMOVED lines=9> */
.L_x_9034:
[----:B------:R-:W0:Y:S02]  /*7630*/  F2I.F64.TRUNC R17, R16 ;  /* 0x0000001000117311 */ /* 0x000e24000030d100 */
[----:B0-----:R-:W-:Y:S01]  /*7640*/  STG.E desc[UR36][R4.64], R17 ;  /* 0x0000001104007986 */ /* 0x001fe2000c101924 */
[----:B------:R-:W-:Y:S05]  /*7650*/  EXIT ;  /* 0x000000000000794d */ /* 0x000fea0003800000 */
.L_x_9033:
[----:B------:R-:W0:Y:S02]  /*7660*/  F2I.F64.TRUNC R17, R16 ;  /* 0x0000001000117311 */ /* 0x000e24000030d100 */
[----:B0-----:R-:W-:Y:S01]  /*7670*/  STG.E.U16 desc[UR36][R4.64], R17 ;  /* 0x0000001104007986 */ /* 0x001fe2000c101524 */
[----:B------:R-:W-:Y:S05]  /*7680*/  EXIT ;  /* 0x000000000000794d */ /* 0x000fea0003800000 */
.L_x_9029:
        /* <DEDUP_REMOVED lines=13> */
.L_x_9036:
        /* <DEDUP_REMOVED lines=8> */
.L_x_9035:
        /* <DEDUP_REMOVED lines=14> */
.L_x_9038:
        /* <DEDUP_REMOVED lines=9> */
.L_x_9037:
[----:B------:R-:W-:Y:S01]  /*7950*/  STG.E.64 desc[UR36][R4.64], R16 ;  /* 0x0000001004007986 */ /* 0x000fe2000c101b24 */
[----:B------:R-:W-:Y:S05]  /*7960*/  EXIT ;  /* 0x000000000000794d */ /* 0x000fea0003800000 */
.L_x_9028:
        /* <DEDUP_REMOVED lines=12> */
.L_x_9041:
[----:B------:R-:W-:-:S05]  /*7a30*/  CS2R R18, SRZ ;  /* 0x0000000000127805 */ /* 0x000fca000001ff00 */
[----:B------:R-:W-:Y:S01]  /*7a40*/  STG.E.128 desc[UR36][R4.64], R16 ;  /* 0x0000001004007986 */ /* 0x000fe2000c101d24 */
[----:B------:R-:W-:Y:S05]  /*7a50*/  EXIT ;  /* 0x000000000000794d */ /* 0x000fea0003800000 */
.L_x_9040:
        /* <DEDUP_REMOVED lines=25> */
.L_x_9045:
[----:B------:R-:W-:Y:S05]  /*7bf0*/  BSYNC B0 ;  /* 0x0000000000007941 */ /* 0x000fea0003800000 */
.L_x_9044:
[----:B------:R-:W-:-:S05]  /*7c00*/  LOP3.LUT R3, R0, R3, RZ, 0xfc, !PT ;  /* 0x0000000300037212 */ /* 0x000fca00078efcff */
[----:B------:R-:W-:Y:S01]  /*7c10*/  STG.E.U8 desc[UR36][R4.64], R3 ;  /* 0x0000000304007986 */ /* 0x000fe2000c101124 */
[----:B------:R-:W-:Y:S05]  /*7c20*/  EXIT ;  /* 0x000000000000794d */ /* 0x000fea0003800000 */
.L_x_9043:
        /* <DEDUP_REMOVED lines=17> */
.L_x_9047:
[----:B------:R-:W-:Y:S01]  /*7d40*/  IMAD.MOV.U32 R0, RZ, RZ, 0x7f ;  /* 0x0000007fff007424 */ /* 0x000fe200078e00ff */
[----:B------:R-:W-:-:S04]  /*7d50*/  ISETP.GT.U32.AND P0, PT, R2, 0x7f800000, PT ;  /* 0x7f8000000200780c */ /* 0x000fc80003f04070 */
[----:B------:R-:W-:-:S09]  /*7d60*/  SEL R0, R0, 0x7c, P0 ;  /* 0x0000007c00007807 */ /* 0x000fd20000000000 */
.L_x_9048:
[----:B------:R-:W-:Y:S05]  /*7d70*/  BSYNC B0 ;  /* 0x0000000000007941 */ /* 0x000fea0003800000 */
.L_x_9046:
[----:B------:R-:W-:-:S04]  /*7d80*/  LOP3.LUT R2, R3, 0x80000000, RZ, 0xc0, !PT ;  /* 0x8000000003027812 */ /* 0x000fc800078ec0ff */
[----:B------:R-:W-:-:S04]  /*7d90*/  SHF.R.U32.HI R3, RZ, 0x18, R2 ;  /* 0x00000018ff037819 */ /* 0x000fc80000011602 */
[----:B------:R-:W-:-:S05]  /*7da0*/  LOP3.LUT R3, R0, R3, RZ, 0xfc, !PT ;  /* 0x0000000300037212 */ /* 0x000fca00078efcff */
[----:B------:R-:W-:Y:S01]  /*7db0*/  STG.E.U8 desc[UR36][R4.64], R3 ;  /* 0x0000000304007986 */ /* 0x000fe2000c101124 */
[----:B------:R-:W-:Y:S05]  /*7dc0*/  EXIT ;  /* 0x000000000000794d */ /* 0x000fea0003800000 */
.L_x_9042:
        /* <DEDUP_REMOVED lines=8> */
.L_x_9039:
        /* <DEDUP_REMOVED lines=11> */
.L_x_9051:
        /* <DEDUP_REMOVED lines=21> */
.L_x_9054:
[----:B------:R-:W-:-:S04]  /*8050*/  LOP3.LUT R2, R7, 0x80000000, RZ, 0xc0, !PT ;  /* 0x8000000007027812 */ /* 0x000fc800078ec0ff */
[----:B------:R-:W-:-:S04]  /*8060*/  SHF.R.U32.HI R3, RZ, 0x18, R2 ;  /* 0x00000018ff037819 */ /* 0x000fc80000011602 */
[----:B------:R-:W-:-:S04]  /*8070*/  LOP3.LUT R0, R0, R3, RZ, 0xfc, !PT ;  /* 0x0000000300007212 */ /* 0x000fc800078efcff */
[----:B------:R-:W-:-:S07]  /*8080*/  PRMT R2, R0, 0x7610, R2 ;  /* 0x0000761000027816 */ /* 0x000fce0000000002 */
.L_x_9053:
[----:B------:R-:W-:Y:S05]  /*8090*/  BSYNC B0 ;  /* 0x0000000000007941 */ /* 0x000fea0003800000 */
.L_x_9052:
[----:B------:R-:W-:Y:S01]  /*80a0*/  STG.E.U8 desc[UR36][R4.64], R2 ;  /* 0x0000000204007986 */ /* 0x000fe2000c101124 */
[----:B------:R-:W-:Y:S05]  /*80b0*/  EXIT ;  /* 0x000000000000794d */ /* 0x000fea0003800000 */
.L_x_9050:
        /* <DEDUP_REMOVED lines=21> */
.L_x_9057:
[----:B------:R-:W-:-:S04]  /*8210*/  LOP3.LUT R2, R7, 0x80000000, RZ, 0xc0, !PT ;  /* 0x8000000007027812 */ /* 0x000fc800078ec0ff */
[----:B------:R-:W-:-:S04]  /*8220*/  SHF.R.U32.HI R3, RZ, 0x18, R2 ;  /* 0x00000018ff037819 */ /* 0x000fc80000011602 */
[----:B------:R-:W-:-:S04]  /*8230*/  LOP3.LUT R0, R0, R3, RZ, 0xfc, !PT ;  /* 0x0000000300007212 */ /* 0x000fc800078efcff */
[----:B------:R-:W-:-:S07]  /*8240*/  PRMT R2, R0, 0x7610, R2 ;  /* 0x0000761000027816 */ /* 0x000fce0000000002 */
.L_x_9056:
[----:B------:R-:W-:Y:S05]  /*8250*/  BSYNC B0 ;  /* 0x0000000000007941 */ /* 0x000fea0003800000 */
.L_x_9055:
[----:B------:R-:W-:Y:S01]  /*8260*/  STG.E.U8 desc[UR36][R4.64], R2 ;  /* 0x0000000204007986 */ /* 0x000fe2000c101124 */
[----:B------:R-:W-:Y:S05]  /*8270*/  EXIT ;  /* 0x000000000000794d */ /* 0x000fea0003800000 */
.L_x_9049:
        /* <DEDUP_REMOVED lines=26> */
.L_x_9032:
        /* <DEDUP_REMOVED lines=16> */
.L_x_9060:
[----:B------:R-:W-:Y:S05]  /*8520*/  EXIT ;  /* 0x000000000000794d */ /* 0x000fea0003800000 */
.L_x_9059:
[----:B------:R-:W0:Y:S02]  /*8530*/  F2I.U64.F64.TRUNC R16, R16 ;  /* 0x0000001000107311 */ /* 0x000e24000030d800 */
[----:B0-----:R-:W-:Y:S01]  /*8540*/  STG.E.64 desc[UR36][R4.64], R16 ;  /* 0x0000001004007986 */ /* 0x001fe2000c101b24 */
[----:B------:R-:W-:Y:S05]  /*8550*/  EXIT ;  /* 0x000000000000794d */ /* 0x000fea0003800000 */
.L_x_9058:
[----:B------:R-:W0:Y:S02]  /*8560*/  F2I.U32.F64.TRUNC R17, R16 ;  /* 0x0000001000117311 */ /* 0x000e24000030d000 */
[----:B0-----:R-:W-:Y:S01]  /*8570*/  STG.E desc[UR36][R4.64], R17 ;  /* 0x0000001104007986 */ /* 0x001fe2000c101924 */
[----:B------:R-:W-:Y:S05]  /*8580*/  EXIT ;  /* 0x000000000000794d */ /* 0x000fea0003800000 */
.L_x_9061:
        /* <DEDUP_REMOVED lines=15> */
.L_x_17291:


//--------------------- .text._ZN2at6native18elementwise_kernelILi128ELi2EZNS0_22gpu_kernel_impl_nocastINS0_13AUnaryFunctorIdddNS0_15binary_internal10MulFunctorIdEEEEEEvRNS_18TensorIteratorBaseERKT_EUliE_EEviT1_ --------------------------
	.section	.text._ZN2at6native18elementwise_kernelILi128ELi2EZNS0_22gpu_kernel_impl_nocastINS0_13AUnaryFunctorIdddNS0_15binary_internal10MulFunctorIdEEEEEEvRNS_18TensorIteratorBaseERKT_EUliE_EEviT1_,"ax",@progbits
	.align	128
        .global         _ZN2at6native18elementwise_kernelILi128ELi2EZNS0_22gpu_kernel_impl_nocastINS0_13AUnaryFunctorIdddNS0_15binary_internal10MulFunctorIdEEEEEEvRNS_18TensorIteratorBaseERKT_EUliE_EEviT1_
        .type           _ZN2at6native18elementwise_kernelILi128ELi2EZNS0_22gpu_kernel_impl_nocastINS0_13AUnaryFunctorIdddNS0_15binary_internal10MulFunctorIdEEEEEEvRNS_18TensorIteratorBaseERKT_EUliE_EEviT1_,@function
        .size           _ZN2at6native18elementwise_kernelILi128ELi2EZNS0_22gpu_kernel_impl_nocastINS0_13AUnaryFunctorIdddNS0_15binary_internal10MulFunctorIdEEEEEEvRNS_18TensorIteratorBaseERKT_EUliE_EEviT1_,(.L_x_17292 - _ZN2at6native18elementwise_kernelILi128ELi2EZNS0_22gpu_kernel_impl_nocastINS0_13AUnaryFunctorIdddNS0_15binary_internal10MulFunctorIdEEEEEEvRNS_18TensorIteratorBaseERKT_EUliE_EEviT1_)
        .other          _ZN2at6native18elementwise_kernelILi128ELi2EZNS0_22gpu_kernel_impl_nocastINS0_13AUnaryFunctorIdddNS0_15binary_internal10MulFunctorIdEEEEEEvRNS_18TensorIteratorBaseERKT_EUliE_EEviT1_,@"STO_CUDA_ENTRY STV_DEFAULT"
_ZN2at6native18elementwise_kernelILi128ELi2EZNS0_22gpu_kernel_impl_nocastINS0_13AUnaryFunctorIdddNS0_15binary_internal10MulFunctorIdEEEEEEvRNS_18TensorIteratorBaseERKT_EUliE_EEviT1_:
.text._ZN2at6native18elementwise_kernelILi128ELi2EZNS0_22gpu_kernel_impl_nocastINS0_13AUnaryFunctorIdddNS0_15binary_internal10MulFunctorIdEEEEEEvRNS_18TensorIteratorBaseERKT_EUliE_EEviT1_:
        /* <DEDUP_REMOVED lines=312> */
.L_x_9064:
[----:B------:R-:W-:Y:S01]  /*1380*/  ULDC.64 UR8, c[0x0][0x418] ;  /* 0x0001060000087ab9 */ /* 0x000fe20000000a00 */
[----:B------:R-:W-:Y:S01]  /*1390*/  ULDC.64 UR10, c[0x0][0x428] ;  /* 0x00010a00000a7ab9 */ /* 0x000fe20000000a00 */
[----:B------:R-:W-:-:S04]  /*13a0*/  IADD3 R6, P0, R2, UR8, RZ ;  /* 0x0000000802067c10 */ /* 0x000fc8000ff1e0ff */
[----:B------:R-:W-:Y:S01]  /*13b0*/  IADD3.X R7, RZ, UR9, RZ, P0, !PT ;  /* 0x00000009ff077c10 */ /* 0x000fe200087fe4ff */
[----:B------:R-:W-:-:S04]  /*13c0*/  ULDC.64 UR8, c[0x0][0x410] ;  /* 0x0001040000087ab9 */ /* 0x000fc80000000a00 */
[----:B------:R-:W2:Y:S01]  /*13d0*/  LDG.E.64 R4, desc[UR4][R6.64] ;  /* 0x0000000406047981 */ /* 0x000ea2000c1e1b00 */
[----:B------:R-:W-:Y:S01]  /*13e0*/  IADD3 R2, P0, R3, UR8, RZ ;  /* 0x0000000803027c10 */ /* 0x000fe2000ff1e0ff */
[----:B------:R-:W-:-:S03]  /*13f0*/  VIADD R9, R0, 0x80 ;  /* 0x0000008000097836 */ /* 0x000fc60000000000 */
[----:B------:R-:W-:Y:S01]  /*1400*/  IADD3.X R3, RZ, UR9, RZ, P0, !PT ;  /* 0x00000009ff037c10 */ /* 0x000fe200087fe4ff */
[----:B--2---:R-:W-:-:S07]  /*1410*/  DMUL R4, R4, UR10 ;  /* 0x0000000a04047c28 */ /* 0x004fce0008000000 */
[----:B------:R0:W-:Y:S04]  /*1420*/  STG.E.64 desc[UR4][R2.64], R4 ;  /* 0x0000000402007986 */ /* 0x0001e8000c101b04 */
.L_x_9063:
[----:B------:R-:W-:Y:S05]  /*1430*/  BSYNC B0 ;  /* 0x0000000000007941 */ /* 0x000fea0003800000 */
.L_x_9062:
[----:B------:R-:W-:-:S13]  /*1440*/  ISETP.GE.AND P0, PT, R9, UR6, PT ;  /* 0x0000000609007c0c */ /* 0x000fda000bf06270 */
[----:B------:R-:W-:Y:S05]  /*1450*/  @P0 EXIT ;  /* 0x000000000000094d */ /* 0x000fea0003800000 */
[----:B------:R-:W1:Y:S01]  /*1460*/  LDC R8, c[0x0][0x218] ;  /* 0x00008600ff087b82 */ /* 0x000e620000000800 */
[----:B0-----:R-:W-:Y:S01]  /*1470*/  HFMA2.MMA R3, -RZ, RZ, 0, 0 ;  /* 0x00000000ff037435 */ /* 0x001fe200000001ff */
[----:B------:R-:W-:Y:S02]  /*1480*/  MOV R0, RZ ;  /* 0x000000ff00007202 */ /* 0x000fe40000000f00 */
        /* <DEDUP_REMOVED lines=300> */
.L_x_9065:
[----:B------:R-:W-:Y:S01]  /*2750*/  ULDC.64 UR6, c[0x0][0x418] ;  /* 0x0001060000067ab9 */ /* 0x000fe20000000a00 */
[----:B------:R-:W-:Y:S01]  /*2760*/  ULDC.64 UR8, c[0x0][0x428] ;  /* 0x00010a0000087ab9 */ /* 0x000fe20000000a00 */
[----:B------:R-:W-:-:S04]  /*2770*/  IADD3 R6, P0, R0, UR6, RZ ;  /* 0x0000000600067c10 */ /* 0x000fc8000ff1e0ff */
[----:B------:R-:W-:Y:S01]  /*2780*/  IADD3.X R7, RZ, UR7, RZ, P0, !PT ;  /* 0x00000007ff077c10 */ /* 0x000fe200087fe4ff */
[----:B------:R-:W-:-:S04]  /*2790*/  ULDC.64 UR6, c[0x0][0x410] ;  /* 0x0001040000067ab9 */ /* 0x000fc80000000a00 */
[----:B------:R-:W2:Y:S01]  /*27a0*/  LDG.E.64 R4, desc[UR4][R6.64] ;  /* 0x0000000406047981 */ /* 0x000ea2000c1e1b00 */
[----:B------:R-:W-:-:S04]  /*27b0*/  IADD3 R2, P0, R3, UR6, RZ ;  /* 0x0000000603027c10 */ /* 0x000fc8000ff1e0ff */
[----:B------:R-:W-:Y:S01]  /*27c0*/  IADD3.X R3, RZ, UR7, RZ, P0, !PT ;  /* 0x00000007ff037c10 */ /* 0x000fe200087fe4ff */
[----:B--2---:R-:W-:-:S07]  /*27d0*/  DMUL R4, R4, UR8 ;  /* 0x0000000804047c28 */ /* 0x004fce0008000000 */
[----:B------:R-:W-:Y:S01]  /*27e0*/  STG.E.64 desc[UR4][R2.64], R4 ;  /* 0x0000000402007986 */ /* 0x000fe2000c101b04 */
[----:B------:R-:W-:Y:S05]  /*27f0*/  EXIT ;  /* 0x000000000000794d */ /* 0x000fea0003800000 */
.L_x_9066:
        /* <DEDUP_REMOVED lines=16> */
.L_x_17292:


//--------------------- .text._ZN2at6native27unrolled_elementwise_kernelINS0_13AUnaryFunctorIdddNS0_15binary_internal10MulFunctorIdEEEESt5arrayIPcLm2EELi4E23TrivialOffsetCalculatorILi1EjESB_NS0_6memory15LoadWithoutCastENSC_16StoreWithoutCastEEEviT_T0_T2_T3_T4_T5_ --------------------------
	.section	.text._ZN2at6native27unrolled_elementwise_kernelINS0_13AUnaryFunctorIdddNS0_15binary_internal10MulFunctorIdEEEESt5arrayIPcLm2EELi4E23TrivialOffsetCalculatorILi1EjESB_NS0_6memory15LoadWithoutCastENSC_16StoreWithoutCastEEEviT_T0_T2_T3_T4_T5_,"ax",@progbits
	.align	128
        .global         _ZN2at6native27unrolled_elementwise_kernelINS0_13AUnaryFunctorIdddNS0_15binary_internal10MulFunctorIdEEEESt5arrayIPcLm2EELi4E23TrivialOffsetCalculatorILi1EjESB_NS0_6memory15LoadWithoutCastENSC_16StoreWithoutCastEEEviT_T0_T2_T3_T4_T5_
        .type           _ZN2at6native27unrolled_elementwise_kernelINS0_13AUnaryFunctorIdddNS0_15binary_internal10MulFunctorIdEEEESt5arrayIPcLm2EELi4E23TrivialOffsetCalculatorILi1EjESB_NS0_6memory15LoadWithoutCastENSC_16StoreWithoutCastEEEviT_T0_T2_T3_T4_T5_,@function
        .size           _ZN2at6native27unrolled_elementwise_kernelINS0_13AUnaryFunctorIdddNS0_15binary_internal10MulFunctorIdEEEESt5arrayIPcLm2EELi4E23TrivialOffsetCalculatorILi1EjESB_NS0_6memory15LoadWithoutCastENSC_16StoreWithoutCastEEEviT_T0_T2_T3_T4_T5_,(.L_x_17293 - _ZN2at6native27unrolled_elementwise_kernelINS0_13AUnaryFunctorIdddNS0_15binary_internal10MulFunctorIdEEEESt5arrayIPcLm2EELi4E23TrivialOffsetCalculatorILi1EjESB_NS0_6memory15LoadWithoutCastENSC_16StoreWithoutCastEEEviT_T0_T2_T3_T4_T5_)
        .other          _ZN2at6native27unrolled_elementwise_kernelINS0_13AUnaryFunctorIdddNS0_15binary_internal10MulFunctorIdEEEESt5arrayIPcLm2EELi4E23TrivialOffsetCalculatorILi1EjESB_NS0_6memory15LoadWithoutCastENSC_16StoreWithoutCastEEEviT_T0_T2_T3_T4_T5_,@"STO_CUDA_ENTRY STV_DEFAULT"
_ZN2at6native27unrolled_elementwise_kernelINS0_13AUnaryFunctorIdddNS0_15binary_internal10MulFunctorIdEEEESt5arrayIPcLm2EELi4E23TrivialOffsetCalculatorILi1EjESB_NS0_6memory15LoadWithoutCastENSC_16StoreWithoutCastEEEviT_T0_T2_T3_T4_T5_:
.text._ZN2at6native27unrolled_elementwise_kernelINS0_13AUnaryFunctorIdddNS0_15binary_internal10MulFunctorIdEEEESt5arrayIPcLm2EELi4E23TrivialOffsetCalculatorILi1EjESB_NS0_6memory15LoadWithoutCastENSC_16StoreWithoutCastEEEviT_T0_T2_T3_T4_T5_:
[----:B------:R-:W-:Y:S01]  /*0000*/  LDC R1, c[0x0][0x28] ;  /* 0x00000a00ff017b82 */ /* 0x000fe20000000800 */
[----:B------:R-:W0:Y:S07]  /*0010*/  S2R R0, SR_CTAID.X ;  /* 0x0000000000007919 */ /* 0x000e2e0000002500 */
[----:B------:R-:W0:Y:S01]  /*0020*/  LDC R5, c[0x0][0x210] ;  /* 0x00008400ff057b82 */ /* 0x000e220000000800 */
[----:B------:R-:W-:Y:S01]  /*0030*/  ULDC.64 UR4, c[0x0][0x208] ;  /* 0x0000820000047ab9 */ /* 0x000fe20000000a00 */
[----:B------:R-:W-:Y:S01]  /*0040*/  ULDC.64 UR6, c[0x0][0x220] ;  /* 0x0000880000067ab9 */ /* 0x000fe20000000a00 */
[----:B------:R-:W1:Y:S01]  /*0050*/  S2R R3, SR_TID.X ;  /* 0x0000000000037919 */ /* 0x000e620000002100 */
[----:B0-----:R-:W-:Y:S01]  /*0060*/  IMAD R2, R0, -0x200, R5 ;  /* 0xfffffe0000027824 */ /* 0x001fe200078e0205 */
[----:B-1----:R-:W-:Y:S01]  /*0070*/  IADD3 R12, R3, 0x80, RZ ;  /* 0x00000080030c7810 */ /* 0x002fe20007ffe0ff */
[----:B------:R-:W-:-:S03]  /*0080*/  IMAD.MOV.U32 R11, RZ, RZ, R3 ;  /* 0x000000ffff0b7224 */ /* 0x000fc600078e0003 */
[----:B------:R-:W-:-:S13]  /*0090*/  ISETP.GE.AND P0, PT, R3, R2, PT ;  /* 0x000000020300720c */ /* 0x000fda0003f06270 */
[----:B------:R-:W-:Y:S01]  /*00a0*/  @!P0 IMAD.MOV.U32 R11, RZ, RZ, R12 ;  /* 0x000000ffff0b8224 */ /* 0x000fe200078e000c */
[----:B------:R-:W0:Y:S01]  /*00b0*/  @!P0 LDC.64 R16, c[0x0][0x230] ;  /* 0x00008c00ff108b82 */ /* 0x000e220000000a00 */
[----:B------:R-:W-:-:S03]  /*00c0*/  @!P0 LEA R9, R0, R3, 0x9 ;  /* 0x0000000300098211 */ /* 0x000fc600078e48ff */
[----:B------:R-:W-:-:S04]  /*00d0*/  ISETP.GE.AND P1, PT, R11, R2, PT ;  /* 0x000000020b00720c */ /* 0x000fc80003f26270 */
[----:B------:R-:W1:Y:S09]  /*00e0*/  @!P0 LDC.64 R20, c[0x0][0x228] ;  /* 0x00008a00ff148b82 */ /* 0x000e720000000a00 */
[----:B------:R-:W-:Y:S01]  /*00f0*/  @!P1 LEA R13, R0, R11, 0x9 ;  /* 0x0000000b000d9211 */ /* 0x000fe200078e48ff */
[----:B------:R-:W-:Y:S01]  /*0100*/  @!P1 VIADD R11, R11, 0x80 ;  /* 0x000000800b0b9836 */ /* 0x000fe20000000000 */
[----:B------:R-:W2:Y:S04]  /*0110*/  @!P1 LDC.64 R14, c[0x0][0x230] ;  /* 0x00008c00ff0e9b82 */ /* 0x000ea80000000a00 */
[----:B------:R-:W-:Y:S01]  /*0120*/  ISETP.GE.AND P3, PT, R11, R2, PT ;  /* 0x000000020b00720c */ /* 0x000fe20003f66270 */
[----:B0-----:R-:W-:Y:S01]  /*0130*/  @!P0 IMAD.WIDE.U32 R16, R9, 0x8, R16 ;  /* 0x0000000809108825 */ /* 0x001fe200078e0010 */
[----:B------:R-:W-:-:S06]  /*0140*/  CS2R R8, SRZ ;  /* 0x0000000000087805 */ /* 0x000fcc000001ff00 */
[----:B------:R-:W3:Y:S05]  /*0150*/  @!P0 LDG.E.64 R8, desc[UR4][R16.64] ;  /* 0x0000000410088981 */ /* 0x000eea000c1e1b00 */
[----:B------:R-:W-:Y:S01]  /*0160*/  @!P3 LEA R23, R0, R11, 0x9 ;  /* 0x0000000b0017b211 */ /* 0x000fe200078e48ff */
[----:B------:R-:W-:Y:S01]  /*0170*/  @!P3 VIADD R11, R11, 0x80 ;  /* 0x000000800b0bb836 */ /* 0x000fe20000000000 */
[----:B------:R-:W0:Y:S04]  /*0180*/  @!P3 LDC.64 R4, c[0x0][0x230] ;  /* 0x00008c00ff04bb82 */ /* 0x000e280000000a00 */
[----:B------:R-:W-:Y:S01]  /*0190*/  ISETP.GE.AND P2, PT, R11, R2, PT ;  /* 0x000000020b00720c */ /* 0x000fe20003f46270 */
[----:B--2---:R-:W-:-:S12]  /*01a0*/  @!P1 IMAD.WIDE.U32 R14, R13, 0x8, R14 ;  /* 0x000000080d0e9825 */ /* 0x004fd800078e000e */
[----:B------:R-:W2:Y:S01]  /*01b0*/  @!P2 LDC.64 R6, c[0x0][0x230] ;  /* 0x00008c00ff06ab82 */ /* 0x000ea20000000a00 */
[----:B------:R-:W-:Y:S01]  /*01c0*/  @!P2 IMAD R19, R0, 0x200, R11 ;  /* 0x000002000013a824 */ /* 0x000fe200078e020b */
[----:B------:R-:W-:Y:S01]  /*01d0*/  CS2R R10, SRZ ;  /* 0x00000000000a7805 */ /* 0x000fe2000001ff00 */
[----:B0-----:R-:W-:Y:S01]  /*01e0*/  @!P3 IMAD.WIDE.U32 R22, R23, 0x8, R4 ;  /* 0x000000081716b825 */ /* 0x001fe200078e0004 */
[----:B------:R-:W-:-:S04]  /*01f0*/  CS2R R4, SRZ ;  /* 0x0000000000047805 */ /* 0x000fc8000001ff00 */
[----:B------:R-:W4:Y:S04]  /*0200*/  @!P1 LDG.E.64 R10, desc[UR4][R14.64] ;  /* 0x000000040e0a9981 */ /* 0x000f28000c1e1b00 */
[----:B------:R-:W5:Y:S01]  /*0210*/  @!P3 LDG.E.64 R4, desc[UR4][R22.64] ;  /* 0x000000041604b981 */ /* 0x000f62000c1e1b00 */
[----:B--2---:R-:W-:Y:S01]  /*0220*/  @!P2 IMAD.WIDE.U32 R18, R19, 0x8, R6 ;  /* 0x000000081312a825 */ /* 0x004fe200078e0006 */
[----:B------:R-:W-:-:S06]  /*0230*/  CS2R R6, SRZ ;  /* 0x0000000000067805 */ /* 0x000fcc000001ff00 */
[----:B------:R-:W2:Y:S01]  /*0240*/  @!P2 LDG.E.64 R6, desc[UR4][R18.64] ;  /* 0x000000041206a981 */ /* 0x000ea2000c1e1b00 */
[-C--:B------:R-:W-:Y:S02]  /*0250*/  MOV R13, R3.reuse ;  /* 0x00000003000d7202 */ /* 0x080fe40000000f00 */
[----:B------:R-:W-:Y:S01]  /*0260*/  @!P0 LEA R3, R0, R3, 0x9 ;  /* 0x0000000300038211 */ /* 0x000fe200078e48ff */
[----:B------:R-:W-:-:S05]  /*0270*/  @!P0 IMAD.MOV.U32 R13, RZ, RZ, R12 ;  /* 0x000000ffff0d8224 */ /* 0x000fca00078e000c */
[----:B------:R-:W-:Y:S01]  /*0280*/  ISETP.GE.AND P1, PT, R13, R2, PT ;  /* 0x000000020d00720c */ /* 0x000fe20003f26270 */
[----:B------:R-:W-:Y:S01]  /*0290*/  BSSY B0, `(.L_x_9067) ;  /* 0x0000012000007945 */ /* 0x000fe20003800000 */
[----:B---3--:R-:W-:Y:S01]  /*02a0*/  DMUL R16, R8, UR6 ;  /* 0x0000000608107c28 */ /* 0x008fe20008000000 */
[----:B-1----:R-:W-:-:S06]  /*02b0*/  @!P0 IMAD.WIDE.U32 R8, R3, 0x8, R20 ;  /* 0x0000000803088825 */ /* 0x002fcc00078e0014 */
[----:B------:R0:W-:Y:S01]  /*02c0*/  @!P0 STG.E.64 desc[UR4][R8.64], R16 ;  /* 0x0000001008008986 */ /* 0x0001e2000c101b04 */
[----:B----4-:R-:W-:Y:S02]  /*02d0*/  DMUL R10, R10, UR6 ;  /* 0x000000060a0a7c28 */ /* 0x010fe40008000000 */
[----:B-----5:R-:W-:Y:S02]  /*02e0*/  DMUL R14, R4, UR6 ;  /* 0x00000006040e7c28 */ /* 0x020fe40008000000 */
[----:B--2---:R-:W-:Y:S01]  /*02f0*/  DMUL R6, R6, UR6 ;  /* 0x0000000606067c28 */ /* 0x004fe20008000000 */
[----:B0-----:R-:W-:Y:S10]  /*0300*/  @P1 BRA `(.L_x_9068) ;  /* 0x0000000000281947 */ /* 0x001ff40003800000 */
[----:B------:R-:W0:Y:S01]  /*0310*/  LDC.64 R8, c[0x0][0x228] ;  /* 0x00008a00ff087b82 */ /* 0x000e220000000a00 */
[----:B------:R-:W-:Y:S01]  /*0320*/  IMAD R5, R0, 0x200, R13 ;  /* 0x0000020000057824 */ /* 0x000fe200078e020d */
[----:B------:R-:W-:-:S04]  /*0330*/  IADD3 R13, R13, 0x80, RZ ;  /* 0x000000800d0d7810 */ /* 0x000fc80007ffe0ff */
[----:B------:R-:W-:-:S13]  /*0340*/  ISETP.GE.AND P0, PT, R13, R2, PT ;  /* 0x000000020d00720c */ /* 0x000fda0003f06270 */
[----:B------:R-:W-:Y:S01]  /*0350*/  @!P0 IMAD R3, R0, 0x200, R13 ;  /* 0x0000020000038824 */ /* 0x000fe200078e020d */
[----:B------:R-:W-:Y:S01]  /*0360*/  @!P0 IADD3 R13, R13, 0x80, RZ ;  /* 0x000000800d0d8810 */ /* 0x000fe20007ffe0ff */
[----:B0-----:R-:W-:-:S04]  /*0370*/  IMAD.WIDE.U32 R4, R5, 0x8, R8 ;  /* 0x0000000805047825 */ /* 0x001fc800078e0008 */
[----:B------:R-:W-:Y:S01]  /*0380*/  @!P0 IMAD.WIDE.U32 R8, R3, 0x8, R8 ;  /* 0x0000000803088825 */ /* 0x000fe200078e0008 */
[----:B------:R0:W-:Y:S04]  /*0390*/  STG.E.64 desc[UR4][R4.64], R10 ;  /* 0x0000000a04007986 */ /* 0x0001e8000c101b04 */
[----:B------:R0:W-:Y:S02]  /*03a0*/  @!P0 STG.E.64 desc[UR4][R8.64], R14 ;  /* 0x0000000e08008986 */ /* 0x0001e4000c101b04 */
.L_x_9068:
[----:B------:R-:W-:Y:S05]  /*03b0*/  BSYNC B0 ;  /* 0x0000000000007941 */ /* 0x000fea0003800000 */
.L_x_9067:
[----:B------:R-:W-:-:S13]  /*03c0*/  ISETP.GE.AND P0, PT, R13, R2, PT ;  /* 0x000000020d00720c */ /* 0x000fda0003f06270 */
[----:B------:R-:W-:Y:S05]  /*03d0*/  @P0 EXIT ;  /* 0x000000000000094d */ /* 0x000fea0003800000 */
[----:B------:R-:W1:Y:S01]  /*03e0*/  LDC.64 R2, c[0x0][0x228] ;  /* 0x00008a00ff027b82 */ /* 0x000e620000000a00 */
[----:B------:R-:W-:-:S04]  /*03f0*/  IMAD R13, R0, 0x200, R13 ;  /* 0x00000200000d7824 */ /* 0x000fc800078e020d */
[----:B-1----:R-:W-:-:S05]  /*0400*/  IMAD.WIDE.U32 R2, R13, 0x8, R2 ;  /* 0x000000080d027825 */ /* 0x002fca00078e0002 */
[----:B------:R-:W-:Y:S01]  /*0410*/  STG.E.64 desc[UR4][R2.64], R6 ;  /* 0x0000000602007986 */ /* 0x000fe2000c101b04 */
[----:B------:R-:W-:Y:S05]  /*0420*/  EXIT ;  /* 0x000000000000794d */ /* 0x000fea0003800000 */
.L_x_9069:
        /* <DEDUP_REMOVED lines=13> */
.L_x_17293:


//--------------------- .text._ZN2at6native29vectorized_elementwise_kernelILi2ENS0_13AUnaryFunctorIdddNS0_15binary_internal10MulFunctorIdEEEESt5arrayIPcLm2EEEEviT0_T1_ --------------------------
	.section	.text._ZN2at6native29vectorized_elementwise_kernelILi2ENS0_13AUnaryFunctorIdddNS0_15binary_internal10MulFunctorIdEEEESt5arrayIPcLm2EEEEviT0_T1_,"ax",@progbits
	.align	128
        .global         _ZN2at6native29vectorized_elementwise_kernelILi2ENS0_13AUnaryFunctorIdddNS0_15binary_internal10MulFunctorIdEEEESt5arrayIPcLm2EEEEviT0_T1_
        .type           _ZN2at6native29vectorized_elementwise_kernelILi2ENS0_13AUnaryFunctorIdddNS0_15binary_internal10MulFunctorIdEEEESt5arrayIPcLm2EEEEviT0_T1_,@function
        .size           _ZN2at6native29vectorized_elementwise_kernelILi2ENS0_13AUnaryFunctorIdddNS0_15binary_internal10MulFunctorIdEEEESt5arrayIPcLm2EEEEviT0_T1_,(.L_x_17294 - _ZN2at6native29vectorized_elementwise_kernelILi2ENS0_13AUnaryFunctorIdddNS0_15binary_internal10MulFunctorIdEEEESt5arrayIPcLm2EEEEviT0_T1_)
        .other          _ZN2at6native29vectorized_elementwise_kernelILi2ENS0_13AUnaryFunctorIdddNS0_15binary_internal10MulFunctorIdEEEESt5arrayIPcLm2EEEEviT0_T1_,@"STO_CUDA_ENTRY STV_DEFAULT"
_ZN2at6native29vectorized_elementwise_kernelILi2ENS0_13AUnaryFunctorIdddNS0_15binary_internal10MulFunctorIdEEEESt5arrayIPcLm2EEEEviT0_T1_:
.text._ZN2at6native29vectorized_elementwise_kernelILi2ENS0_13AUnaryFunctorIdddNS0_15binary_internal10MulFunctorIdEEEESt5arrayIPcLm2EEEEviT0_T1_:
        /* <DEDUP_REMOVED lines=17> */
[----:B------:R-:W5:Y:S01]  /*0110*/  LDG.E.128 R8, desc[UR4][R20.64+0x1800] ;  /* 0x0018000414087981 */ /* 0x000f62000c1e1d00 */
[----:B--2---:R-:W-:-:S04]  /*0120*/  IMAD.WIDE.U32 R2, R3, 0x8, R22 ;  /* 0x0000000803027825 */ /* 0x004fc800078e0016 */
[----:B------:R-:W-:Y:S01]  /*0130*/  IMAD.WIDE R2, R0, 0x10, R2 ;  /* 0x0000001000027825 */ /* 0x000fe200078e0202 */
[----:B---3--:R-:W-:Y:S02]  /*0140*/  DMUL R14, R14, UR6 ;  /* 0x000000060e0e7c28 */ /* 0x008fe40008000000 */
[----:B------:R-:W-:Y:S02]  /*0150*/  DMUL R12, R12, UR6 ;  /* 0x000000060c0c7c28 */ /* 0x000fe40008000000 */
[----:B----4-:R-:W-:Y:S02]  /*0160*/  DMUL R18, R18, UR6 ;  /* 0x0000000612127c28 */ /* 0x010fe40008000000 */
[----:B------:R-:W-:Y:S02]  /*0170*/  DMUL R16, R16, UR6 ;  /* 0x0000000610107c28 */ /* 0x000fe40008000000 */
[----:B-----5:R-:W-:Y:S01]  /*0180*/  DMUL R6, R6, UR6 ;  /* 0x0000000606067c28 */ /* 0x020fe20008000000 */
[----:B------:R-:W-:Y:S01]  /*0190*/  STG.E.128 desc[UR4][R2.64], R12 ;  /* 0x0000000c02007986 */ /* 0x000fe2000c101d04 */
[----:B------:R-:W-:-:S02]  /*01a0*/  DMUL R4, R4, UR6 ;  /* 0x0000000604047c28 */ /* 0x000fc40008000000 */
[----:B------:R-:W-:Y:S01]  /*01b0*/  DMUL R10, R10, UR6 ;  /* 0x000000060a0a7c28 */ /* 0x000fe20008000000 */
[----:B------:R-:W-:Y:S01]  /*01c0*/  STG.E.128 desc[UR4][R2.64+0x800], R16 ;  /* 0x0008001002007986 */ /* 0x000fe2000c101d04 */
[----:B------:R-:W-:-:S03]  /*01d0*/  DMUL R8, R8, UR6 ;  /* 0x0000000608087c28 */ /* 0x000fc60008000000 */
[----:B------:R-:W-:Y:S04]  /*01e0*/  STG.E.128 desc[UR4][R2.64+0x1000], R4 ;  /* 0x0010000402007986 */ /* 0x000fe8000c101d04 */
[----:B------:R-:W-:Y:S01]  /*01f0*/  STG.E.128 desc[UR4][R2.64+0x1800], R8 ;  /* 0x0018000802007986 */ /* 0x000fe2000c101d04 */
[----:B------:R-:W-:Y:S05]  /*0200*/  EXIT ;  /* 0x000000000000794d */ /* 0x000fea0003800000 */
.L_x_9070:
[----:B------:R-:W0:Y:S01]  /*0210*/  S2R R26, SR_TID.X ;  /* 0x00000000001a7919 */ /* 0x000e220000002100 */
[----:B------:R-:W-:Y:S01]  /*0220*/  ULDC.64 UR6, c[0x0][0x220] ;  /* 0x0000880000067ab9 */ /* 0x000fe20000000a00 */
[C---:B0-----:R-:W-:Y:S01]  /*0230*/  ISETP.GE.AND P0, PT, R26.reuse, R5, PT ;  /* 0x000000051a00720c */ /* 0x041fe20003f06270 */
[----:B------:R-:W-:Y:S01]  /*0240*/  IMAD.MOV.U32 R0, RZ, RZ, R26 ;  /* 0x000000ffff007224 */ /* 0x000fe200078e001a */
[----:B------:R-:W-:-:S11]  /*0250*/  IADD3 R2, R26, 0x80, RZ ;  /* 0x000000801a027810 */ /* 0x000fd60007ffe0ff */
[----:B------:R-:W-:Y:S01]  /*0260*/  @!P0 IMAD.MOV.U32 R0, RZ, RZ, R2 ;  /* 0x000000ffff008224 */ /* 0x000fe200078e0002 */
[----:B------:R-:W0:Y:S04]  /*0270*/  @!P0 LDC.64 R20, c[0x0][0x230] ;  /* 0x00008c00ff148b82 */ /* 0x000e280000000a00 */
[----:B------:R-:W-:-:S13]  /*0280*/  ISETP.GE.AND P6, PT, R0, R5, PT ;  /* 0x000000050000720c */ /* 0x000fda0003fc6270 */
[----:B------:R-:W-:Y:S01]  /*0290*/  @!P6 IMAD.IADD R7, R3, 0x1, R0 ;  /* 0x000000010307e824 */ /* 0x000fe200078e0200 */
[----:B------:R-:W-:Y:S01]  /*02a0*/  @!P6 IADD3 R0, R0, 0x80, RZ ;  /* 0x000000800000e810 */ /* 0x000fe20007ffe0ff */
[----:B------:R-:W1:Y:S03]  /*02b0*/  @!P6 LDC.64 R16, c[0x0][0x230] ;  /* 0x00008c00ff10eb82 */ /* 0x000e660000000a00 */
[----:B------:R-:W-:-:S13]  /*02c0*/  ISETP.GE.AND P5, PT, R0, R5, PT ;  /* 0x000000050000720c */ /* 0x000fda0003fa6270 */
[----:B------:R-:W-:Y:S01]  /*02d0*/  @!P5 IMAD.IADD R9, R3, 0x1, R0 ;  /* 0x000000010309d824 */ /* 0x000fe200078e0200 */
[----:B------:R-:W2:Y:S01]  /*02e0*/  @!P5 LDC.64 R12, c[0x0][0x230] ;  /* 0x00008c00ff0cdb82 */ /* 0x000ea20000000a00 */
[----:B------:R-:W-:-:S05]  /*02f0*/  @!P5 VIADD R0, R0, 0x80 ;  /* 0x000000800000d836 */ /* 0x000fca0000000000 */
[----:B------:R-:W-:Y:S01]  /*0300*/  ISETP.GE.AND P4, PT, R0, R5, PT ;  /* 0x000000050000720c */ /* 0x000fe20003f86270 */
[----:B-1----:R-:W-:Y:S01]  /*0310*/  @!P6 IMAD.WIDE.U32 R16, R7, 0x8, R16 ;  /* 0x000000080710e825 */ /* 0x002fe200078e0010 */
[----:B------:R-:W-:-:S06]  /*0320*/  CS2R R6, SRZ ;  /* 0x0000000000067805 */ /* 0x000fcc000001ff00 */
[----:B------:R1:W3:Y:S05]  /*0330*/  @!P6 LDG.E.64 R6, desc[UR4][R16.64] ;  /* 0x000000041006e981 */ /* 0x0002ea000c1e1b00 */
[----:B------:R-:W-:Y:S01]  /*0340*/  @!P4 IADD3 R15, R3, R0, RZ ;  /* 0x00000000030fc210 */ /* 0x000fe20007ffe0ff */
[----:B------:R-:W-:Y:S01]  /*0350*/  @!P4 VIADD R0, R0, 0x80 ;  /* 0x000000800000c836 */ /* 0x000fe20000000000 */
[----:B------:R-:W4:Y:S04]  /*0360*/  @!P4 LDC.64 R28, c[0x0][0x230] ;  /* 0x00008c00ff1ccb82 */ /* 0x000f280000000a00 */
[----:B------:R-:W-:-:S13]  /*0370*/  ISETP.GE.AND P3, PT, R0, R5, PT ;  /* 0x000000050000720c */ /* 0x000fda0003f66270 */
[----:B------:R-:W-:Y:S01]  /*0380*/  @!P3 IADD3 R11, R3, R0, RZ ;  /* 0x00000000030bb210 */ /* 0x000fe20007ffe0ff */
[----:B------:R-:W-:Y:S01]  /*0390*/  @!P3 VIADD R0, R0, 0x80 ;  /* 0x000000800000b836 */ /* 0x000fe20000000000 */
[----:B------:R-:W5:Y:S04]  /*03a0*/  @!P3 LDC.64 R22, c[0x0][0x230] ;  /* 0x00008c00ff16bb82 */ /* 0x000f680000000a00 */
[----:B------:R-:W-:-:S13]  /*03b0*/  ISETP.GE.AND P2, PT, R0, R5, PT ;  /* 0x000000050000720c */ /* 0x000fda0003f46270 */
[----:B------:R-:W-:Y:S01]  /*03c0*/  @!P2 IADD3 R4, R3, R0, RZ ;  /* 0x000000000304a210 */ /* 0x000fe20007ffe0ff */
[----:B------:R-:W-:Y:S01]  /*03d0*/  @!P2 VIADD R0, R0, 0x80 ;  /* 0x000000800000a836 */ /* 0x000fe20000000000 */
[----:B------:R-:W5:Y:S04]  /*03e0*/  @!P2 LDC.64 R18, c[0x0][0x230] ;  /* 0x00008c00ff12ab82 */ /* 0x000f680000000a00 */
[----:B------:R-:W-:Y:S01]  /*03f0*/  ISETP.GE.AND P1, PT, R0, R5, PT ;  /* 0x000000050000720c */ /* 0x000fe20003f26270 */
[----:B--2---:R-:W-:-:S12]  /*0400*/  @!P5 IMAD.WIDE.U32 R12, R9, 0x8, R12 ;  /* 0x00000008090cd825 */ /* 0x004fd800078e000c */
[C---:B------:R-:W-:Y:S01]  /*0410*/  @!P1 IADD3 R27, R3.reuse, R0, RZ ;  /* 0x00000000031b9210 */ /* 0x040fe20007ffe0ff */
[----:B------:R-:W-:Y:S01]  /*0420*/  @!P1 VIADD R0, R0, 0x80 ;  /* 0x0000008000009836 */ /* 0x000fe20000000000 */
[----:B------:R-:W-:Y:S01]  /*0430*/  @!P0 IADD3 R25, R3, R26, RZ ;  /* 0x0000001a03198210 */ /* 0x000fe20007ffe0ff */
[----:B-1----:R-:W1:Y:S03]  /*0440*/  @!P1 LDC.64 R16, c[0x0][0x230] ;  /* 0x00008c00ff109b82 */ /* 0x002e660000000a00 */
[----:B------:R-:W-:Y:S02]  /*0450*/  ISETP.GE.AND P6, PT, R0, R5, PT ;  /* 0x000000050000720c */ /* 0x000fe40003fc6270 */
[----:B------:R-:W-:Y:S01]  /*0460*/  CS2R R8, SRZ ;  /* 0x0000000000087805 */ /* 0x000fe2000001ff00 */
[----:B0-----:R-:W-:-:S05]  /*0470*/  @!P0 IMAD.WIDE.U32 R20, R25, 0x8, R20 ;  /* 0x0000000819148825 */ /* 0x001fca00078e0014 */
[----:B------:R0:W2:Y:S01]  /*0480*/  @!P5 LDG.E.64 R8, desc[UR4][R12.64] ;  /* 0x000000040c08d981 */ /* 0x0000a2000c1e1b00 */
[----:B------:R-:W-:Y:S01]  /*0490*/  CS2R R24, SRZ ;  /* 0x0000000000187805 */ /* 0x000fe2000001ff00 */
[----:B----4-:R-:W-:-:S03]  /*04a0*/  @!P4 IMAD.WIDE.U32 R28, R15, 0x8, R28 ;  /* 0x000000080f1cc825 */ /* 0x010fc600078e001c */
[----:B0-----:R-:W0:Y:S01]  /*04b0*/  @!P6 LDC.64 R12, c[0x0][0x230] ;  /* 0x00008c00ff0ceb82 */ /* 0x001e220000000a00 */
[----:B------:R-:W-:Y:S01]  /*04c0*/  CS2R R14, SRZ ;  /* 0x00000000000e7805 */ /* 0x000fe2000001ff00 */
[----:B------:R4:W2:Y:S01]  /*04d0*/  @!P0 LDG.E.64 R24, desc[UR4][R20.64] ;  /* 0x0000000414188981 */ /* 0x0008a2000c1e1b00 */
[----:B-----5:R-:W-:Y:S01]  /*04e0*/  @!P3 IMAD.WIDE.U32 R22, R11, 0x8, R22 ;  /* 0x000000080b16b825 */ /* 0x020fe200078e0016 */
[----:B------:R-:W-:-:S03]  /*04f0*/  CS2R R10, SRZ ;  /* 0x00000000000a7805 */ /* 0x000fc6000001ff00 */
[----:B------:R5:W2:Y:S01]  /*0500*/  @!P4 LDG.E.64 R14, desc[UR4][R28.64] ;  /* 0x000000041c0ec981 */ /* 0x000aa2000c1e1b00 */
[----:B------:R-:W-:-:S03]  /*0510*/  @!P2 IMAD.WIDE.U32 R18, R4, 0x8, R18 ;  /* 0x000000080412a825 */ /* 0x000fc600078e0012 */
[----:B------:R0:W2:Y:S01]  /*0520*/  @!P3 LDG.E.64 R10, desc[UR4][R22.64] ;  /* 0x00000004160ab981 */ /* 0x0000a2000c1e1b00 */
[----:B------:R-:W-:Y:S01]  /*0530*/  @!P6 IMAD.IADD R0, R3, 0x1, R0 ;  /* 0x000000010300e824 */ /* 0x000fe200078e0200 */
[----:B----4-:R-:W4:Y:S01]  /*0540*/  @!P0 LDC.64 R20, c[0x0][0x228] ;  /* 0x00008a00ff148b82 */ /* 0x010f220000000a00 */
[----:B-----5:R-:W-:-:S06]  /*0550*/  CS2R R28, SRZ ;  /* 0x00000000001c7805 */ /* 0x020fcc000001ff00 */
[----:B------:R1:W5:Y:S01]  /*0560*/  @!P2 LDG.E.64 R28, desc[UR4][R18.64] ;  /* 0x00000004121ca981 */ /* 0x000362000c1e1b00 */
[----:B0-----:R-:W-:Y:S01]  /*0570*/  @!P6 IMAD.WIDE.U32 R22, R0, 0x8, R12 ;  /* 0x000000080016e825 */ /* 0x001fe200078e000c */
[----:B------:R-:W-:-:S03]  /*0580*/  CS2R R12, SRZ ;  /* 0x00000000000c7805 */ /* 0x000fc6000001ff00 */
[----:B-1----:R-:W-:Y:S01]  /*0590*/  @!P1 IMAD.WIDE.U32 R18, R27, 0x8, R16 ;  /* 0x000000081b129825 */ /* 0x002fe200078e0010 */
[----:B------:R-:W-:-:S04]  /*05a0*/  CS2R R16, SRZ ;  /* 0x0000000000107805 */ /* 0x000fc8000001ff00 */
[----:B------:R-:W5:Y:S04]  /*05b0*/  @!P1 LDG.E.64 R12, desc[UR4][R18.64] ;  /* 0x00000004120c9981 */ /* 0x000f68000c1e1b00 */
[----:B------:R-:W5:Y:S01]  /*05c0*/  @!P6 LDG.E.64 R16, desc[UR4][R22.64] ;  /* 0x000000041610e981 */ /* 0x000f62000c1e1b00 */
[----:B------:R-:W-:Y:S01]  /*05d0*/  @!P0 IADD3 R27, R3, R26, RZ ;  /* 0x0000001a031b8210 */ /* 0x000fe20007ffe0ff */
[----:B------:R-:W-:-:S04]  /*05e0*/  @!P0 IMAD.MOV.U32 R26, RZ, RZ, R2 ;  /* 0x000000ffff1a8224 */ /* 0x000fc800078e0002 */
[----:B----4-:R-:W-:Y:S01]  /*05f0*/  @!P0 IMAD.WIDE.U32 R20, R27, 0x8, R20 ;  /* 0x000000081b148825 */ /* 0x010fe200078e0014 */
[----:B------:R-:W-:Y:S04]  /*0600*/  BSSY B0, `(.L_x_9071) ;  /* 0x0000036000007945 */ /* 0x000fe80003800000 */
[----:B------:R-:W-:Y:S01]  /*0610*/  BSSY B1, `(.L_x_9072) ;  /* 0x000002e000017945 */ /* 0x000fe20003800000 */
[----:B---3--:R-:W-:Y:S02]  /*0620*/  DMUL R6, R6, UR6 ;  /* 0x0000000606067c28 */ /* 0x008fe40008000000 */
[----:B--2---:R-:W-:-:S07]  /*0630*/  DMUL R24, R24, UR6 ;  /* 0x0000000618187c28 */ /* 0x004fce0008000000 */
[----:B------:R0:W-:Y:S01]  /*0640*/  @!P0 STG.E.64 desc[UR4][R20.64], R24 ;  /* 0x0000001814008986 */ /* 0x0001e2000c101b04 */
[----:B------:R-:W-:Y:S01]  /*0650*/  ISETP.GE.AND P0, PT, R26, R5, PT ;  /* 0x000000051a00720c */ /* 0x000fe20003f06270 */
[----:B------:R-:W-:Y:S02]  /*0660*/  DMUL R8, R8, UR6 ;  /* 0x0000000608087c28 */ /* 0x000fe40008000000 */
[----:B------:R-:W-:Y:S02]  /*0670*/  DMUL R14, R14, UR6 ;  /* 0x000000060e0e7c28 */ /* 0x000fe40008000000 */
[----:B------:R-:W-:Y:S02]  /*0680*/  DMUL R10, R10, UR6 ;  /* 0x000000060a0a7c28 */ /* 0x000fe40008000000 */
[----:B-----5:R-:W-:Y:S02]  /*0690*/  DMUL R28, R28, UR6 ;  /* 0x000000061c1c7c28 */ /* 0x020fe40008000000 */
[----:B------:R-:W-:-:S02]  /*06a0*/  DMUL R12, R12, UR6 ;  /* 0x000000060c0c7c28 */ /* 0x000fc40008000000 */
[----:B------:R-:W-:Y:S02]  /*06b0*/  DMUL R16, R16, UR6 ;  /* 0x0000000610107c28 */ /* 0x000fe40008000000 */
[----:B0-----:R-:W-:Y:S09]  /*06c0*/  @P0 BRA `(.L_x_9073) ;  /* 0x0000000000300947 */ /* 0x001ff20003800000 */
[----:B------:R-:W0:Y:S01]  /*06d0*/  LDC.64 R18, c[0x0][0x228] ;  /* 0x00008a00ff127b82 */ /* 0x000e220000000a00 */
[----:B------:R-:W-:Y:S01]  /*06e0*/  IADD3 R21, R3, R26, RZ ;  /* 0x0000001a03157210 */ /* 0x000fe20007ffe0ff */
[----:B------:R-:W-:-:S05]  /*06f0*/  VIADD R26, R26, 0x80 ;  /* 0x000000801a1a7836 */ /* 0x000fca0000000000 */
[----:B------:R-:W-:Y:S01]  /*0700*/  ISETP.GE.AND P0, PT, R26, R5, PT ;  /* 0x000000051a00720c */ /* 0x000fe20003f06270 */
[----:B0-----:R-:W-:-:S05]  /*0710*/  IMAD.WIDE.U32 R18, R21, 0x8, R18 ;  /* 0x0000000815127825 */ /* 0x001fca00078e0012 */
[----:B------:R0:W-:Y:S07]  /*0720*/  STG.E.64 desc[UR4][R18.64], R6 ;  /* 0x0000000612007986 */ /* 0x0001ee000c101b04 */
[----:B------:R-:W-:Y:S05]  /*0730*/  @P0 BRA `(.L_x_9074) ;  /* 0x0000000000300947 */ /* 0x000fea0003800000 */
[----:B0-----:R-:W0:Y:S01]  /*0740*/  LDC.64 R6, c[0x0][0x228] ;  /* 0x00008a00ff067b82 */ /* 0x001e220000000a00 */
[----:B------:R-:W-:Y:S01]  /*0750*/  IADD3 R19, R3, R26, RZ ;  /* 0x0000001a03137210 */ /* 0x000fe20007ffe0ff */
[----:B------:R-:W-:-:S04]  /*0760*/  VIADD R26, R26, 0x80 ;  /* 0x000000801a1a7836 */ /* 0x000fc80000000000 */
[----:B0-----:R-:W-:-:S05]  /*0770*/  IMAD.WIDE.U32 R6, R19, 0x8, R6 ;  /* 0x0000000813067825 */ /* 0x001fca00078e0006 */
[----:B------:R0:W-:Y:S02]  /*0780*/  STG.E.64 desc[UR4][R6.64], R8 ;  /* 0x0000000806007986 */ /* 0x0001e4000c101b04 */
.L_x_9073:
[----:B------:R-:W-:-:S13]  /*0790*/  ISETP.GE.AND P0, PT, R26, R5, PT ;  /* 0x000000051a00720c */ /* 0x000fda0003f06270 */
[----:B------:R-:W-:Y:S05]  /*07a0*/  @P0 BRA `(.L_x_9075) ;  /* 0x0000000000300947 */ /* 0x000fea0003800000 */
[----:B0-----:R-:W0:Y:S01]  /*07b0*/  LDC.64 R6, c[0x0][0x228] ;  /* 0x00008a00ff067b82 */ /* 0x001e220000000a00 */
[----:B------:R-:W-:Y:S01]  /*07c0*/  IADD3 R9, R3, R26, RZ ;  /* 0x0000001a03097210 */ /* 0x000fe20007ffe0ff */
[----:B------:R-:W-:-:S04]  /*07d0*/  VIADD R26, R26, 0x80 ;  /* 0x000000801a1a7836 */ /* 0x000fc80000000000 */
[----:B0-----:R-:W-:-:S05]  /*07e0*/  IMAD.WIDE.U32 R6, R9, 0x8, R6 ;  /* 0x0000000809067825 */ /* 0x001fca00078e0006 */
[----:B------:R1:W-:Y:S02]  /*07f0*/  STG.E.64 desc[UR4][R6.64], R14 ;  /* 0x0000000e06007986 */ /* 0x0003e4000c101b04 */
.L_x_9074:
[----:B------:R-:W-:-:S13]  /*0800*/  ISETP.GE.AND P0, PT, R26, R5, PT ;  /* 0x000000051a00720c */ /* 0x000fda0003f06270 */
[----:B------:R-:W-:Y:S05]  /*0810*/  @P0 BRA `(.L_x_9076) ;  /* 0x0000000000340947 */ /* 0x000fea0003800000 */
[----:B01----:R-:W0:Y:S01]  /*0820*/  LDC.64 R6, c[0x0][0x228] ;  /* 0x00008a00ff067b82 */ /* 0x003e220000000a00 */
[----:B------:R-:W-:Y:S01]  /*0830*/  IADD3 R9, R3, R26, RZ ;  /* 0x0000001a03097210 */ /* 0x000fe20007ffe0ff */
[----:B------:R-:W-:-:S04]  /*0840*/  VIADD R26, R26, 0x80 ;  /* 0x000000801a1a7836 */ /* 0x000fc80000000000 */
[----:B0-----:R-:W-:-:S05]  /*0850*/  IMAD.WIDE.U32 R6, R9, 0x8, R6 ;  /* 0x0000000809067825 */ /* 0x001fca00078e0006 */
[----:B------:R1:W-:Y:S02]  /*0860*/  STG.E.64 desc[UR4][R6.64], R10 ;  /* 0x0000000a06007986 */ /* 0x0003e4000c101b04 */
.L_x_9075:
[----:B------:R-:W-:-:S13]  /*0870*/  ISETP.GE.AND P0, PT, R26, R5, PT ;  /* 0x000000051a00720c */ /* 0x000fda0003f06270 */
[----:B------:R-:W-:Y:S05]  /*0880*/  @P0 BREAK B1 ;  /* 0x0000000000010942 */ /* 0x000fea0003800000 */
[----:B------:R-:W-:Y:S05]  /*0890*/  @P0 BRA `(.L_x_9077) ;  /* 0x0000000000300947 */ /* 0x000fea0003800000 */
[----:B01----:R-:W0:Y:S01]  /*08a0*/  LDC.64 R6, c[0x0][0x228] ;  /* 0x00008a00ff067b82 */ /* 0x003e220000000a00 */
[----:B------:R-:W-:Y:S01]  /*08b0*/  IADD3 R9, R3, R26, RZ ;  /* 0x0000001a03097210 */ /* 0x000fe20007ffe0ff */
[----:B------:R-:W-:-:S04]  /*08c0*/  VIADD R26, R26, 0x80 ;  /* 0x000000801a1a7836 */ /* 0x000fc80000000000 */
[----:B0-----:R-:W-:-:S05]  /*08d0*/  IMAD.WIDE.U32 R6, R9, 0x8, R6 ;  /* 0x0000000809067825 */ /* 0x001fca00078e0006 */
[----:B------:R2:W-:Y:S02]  /*08e0*/  STG.E.64 desc[UR4][R6.64], R28 ;  /* 0x0000001c06007986 */ /* 0x0005e4000c101b04 */
.L_x_9076:
[----:B------:R-:W-:Y:S05]  /*08f0*/  BSYNC B1 ;  /* 0x0000000000017941 */ /* 0x000fea0003800000 */
.L_x_9072:
[----:B------:R-:W-:-:S13]  /*0900*/  ISETP.GE.AND P0, PT, R26, R5, PT ;  /* 0x000000051a00720c */ /* 0x000fda0003f06270 */
[----:B012---:R-:W0:Y:S01]  /*0910*/  @!P0 LDC.64 R6, c[0x0][0x228] ;  /* 0x00008a00ff068b82 */ /* 0x007e220000000a00 */
[----:B------:R-:W-:Y:S01]  /*0920*/  @!P0 IADD3 R9, R3, R26, RZ ;  /* 0x0000001a03098210 */ /* 0x000fe20007ffe0ff */
[----:B------:R-:W-:-:S04]  /*0930*/  @!P0 VIADD R26, R26, 0x80 ;  /* 0x000000801a1a8836 */ /* 0x000fc80000000000 */
[----:B0-----:R-:W-:-:S05]  /*0940*/  @!P0 IMAD.WIDE.U32 R6, R9, 0x8, R6 ;  /* 0x0000000809068825 */ /* 0x001fca00078e0006 */
[----:B------:R2:W-:Y:S02]  /*0950*/  @!P0 STG.E.64 desc[UR4][R6.64], R12 ;  /* 0x0000000c06008986 */ /* 0x0005e4000c101b04 */
.L_x_9077:
[----:B------:R-:W-:Y:S05]  /*0960*/  BSYNC B0 ;  /* 0x0000000000007941 */ /* 0x000fea0003800000 */
.L_x_9071:
[----:B------:R-:W-:Y:S05]  /*0970*/  WARPSYNC.ALL ;  /* 0x0000000000007948 */ /* 0x000fea0003800000 */
[----:B------:R-:W-:-:S13]  /*0980*/  ISETP.GE.AND P0, PT, R26, R5, PT ;  /* 0x000000051a00720c */ /* 0x000fda0003f06270 */
[----:B------:R-:W-:Y:S05]  /*0990*/  @P0 EXIT ;  /* 0x000000000000094d */ /* 0x000fea0003800000 */
[----:B------:R-:W3:Y:S01]  /*09a0*/  LDC.64 R4, c[0x0][0x228] ;  /* 0x00008a00ff047b82 */ /* 0x000ee20000000a00 */
[----:B------:R-:W-:-:S05]  /*09b0*/  IADD3 R3, R3, R26, RZ ;  /* 0x0000001a03037210 */ /* 0x000fca0007ffe0ff */
[----:B---3--:R-:W-:-:S05]  /*09c0*/  IMAD.WIDE.U32 R2, R3, 0x8, R4 ;  /* 0x0000000803027825 */ /* 0x008fca00078e0004 */
[----:B------:R-:W-:Y:S01]  /*09d0*/  STG.E.64 desc[UR4][R2.64], R16 ;  /* 0x0000001002007986 */ /* 0x000fe2000c101b04 */
[----:B------:R-:W-:Y:S05]  /*09e0*/  EXIT ;  /* 0x000000000000794d */ /* 0x000fea0003800000 */
.L_x_9078:
        /* <DEDUP_REMOVED lines=9> */
.L_x_17294:


//--------------------- .text._ZN2at6native29vectorized_elementwise_kernelILi4ENS0_13AUnaryFunctorIdddNS0_15binary_internal10MulFunctorIdEEEESt5arrayIPcLm2EEEEviT0_T1_ --------------------------
	.section	.text._ZN2at6native29vectorized_elementwise_kernelILi4ENS0_13AUnaryFunctorIdddNS0_15binary_internal10MulFunctorIdEEEESt5arrayIPcLm2EEEEviT0_T1_,"ax",@progbits
	.align	128
        .global         _ZN2at6native29vectorized_elementwise_kernelILi4ENS0_13AUnaryFunctorIdddNS0_15binary_internal10MulFunctorIdEEEESt5arrayIPcLm2EEEEviT0_T1_
        .type           _ZN2at6native29vectorized_elementwise_kernelILi4ENS0_13AUnaryFunctorIdddNS0_15binary_internal10MulFunctorIdEEEESt5arrayIPcLm2EEEEviT0_T1_,@function
        .size           _ZN2at6native29vectorized_elementwise_kernelILi4ENS0_13AUnaryFunctorIdddNS0_15binary_internal10MulFunctorIdEEEESt5arrayIPcLm2EEEEviT0_T1_,(.L_x_17295 - _ZN2at6native29vectorized_elementwise_kernelILi4ENS0_13AUnaryFunctorIdddNS0_15binary_internal10MulFunctorIdEEEESt5arrayIPcLm2EEEEviT0_T1_)
        .other          _ZN2at6native29vectorized_elementwise_kernelILi4ENS0_13AUnaryFunctorIdddNS0_15binary_internal10MulFunctorIdEEEESt5arrayIPcLm2EEEEviT0_T1_,@"STO_CUDA_ENTRY STV_DEFAULT"
_ZN2at6native29vectorized_elementwise_kernelILi4ENS0_13AUnaryFunctorIdddNS0_15binary_internal10MulFunctorIdEEEESt5arrayIPcLm2EEEEviT0_T1_:
.text._ZN2at6native29vectorized_elementwise_kernelILi4ENS0_13AUnaryFunctorIdddNS0_15binary_internal10MulFunctorIdEEEESt5arrayIPcLm2EEEEviT0_T1_:
        /* <DEDUP_REMOVED lines=33> */
.L_x_9079:
        /* <DEDUP_REMOVED lines=88> */
.L_x_9082:
[----:B------:R-:W-:-:S13]  /*0790*/  ISETP.GE.AND P0, PT, R26, R5, PT ;  /* 0x000000051a00720c */ /* 0x000fda0003f06270 */
[----:B------:R-:W-:Y:S05]  /*07a0*/  @P0 BRA `(.L_x_9084) ;  /* 0x0000000000300947 */ /* 0x000fea0003800000 */
[----:B0-----:R-:W0:Y:S01]  /*07b0*/  LDC.64 R6, c[0x0][0x228] ;  /* 0x00008a00ff067b82 */ /* 0x001e220000000a00 */
[----:B------:R-:W-:Y:S01]  /*07c0*/  IADD3 R9, R3, R26, RZ ;  /* 0x0000001a03097210 */ /* 0x000fe20007ffe0ff */
[----:B------:R-:W-:-:S04]  /*07d0*/  VIADD R26, R26, 0x80 ;  /* 0x000000801a1a7836 */ /* 0x000fc80000000000 */
[----:B0-----:R-:W-:-:S05]  /*07e0*/  IMAD.WIDE.U32 R6, R9, 0x8, R6 ;  /* 0x0000000809067825 */ /* 0x001fca00078e0006 */
[----:B------:R1:W-:Y:S02]  /*07f0*/  STG.E.64 desc[UR4][R6.64], R14 ;  /* 0x0000000e06007986 */ /* 0x0003e4000c101b04 */
.L_x_9083:
[----:B------:R-:W-:-:S13]  /*0800*/  ISETP.GE.AND P0, PT, R26, R5, PT ;  /* 0x000000051a00720c */ /* 0x000fda0003f06270 */
[----:B------:R-:W-:Y:S05]  /*0810*/  @P0 BRA `(.L_x_9085) ;  /* 0x0000000000340947 */ /* 0x000fea0003800000 */
[----:B01----:R-:W0:Y:S01]  /*0820*/  LDC.64 R6, c[0x0][0x228] ;  /* 0x00008a00ff067b82 */ /* 0x003e220000000a00 */
[----:B------:R-:W-:Y:S01]  /*0830*/  IADD3 R9, R3, R26, RZ ;  /* 0x0000001a03097210 */ /* 0x000fe20007ffe0ff */
[----:B------:R-:W-:-:S04]  /*0840*/  VIADD R26, R26, 0x80 ;  /* 0x000000801a1a7836 */ /* 0x000fc80000000000 */
[----:B0-----:R-:W-:-:S05]  /*0850*/  IMAD.WIDE.U32 R6, R9, 0x8, R6 ;  /* 0x0000000809067825 */ /* 0x001fca00078e0006 */
[----:B------:R1:W-:Y:S02]  /*0860*/  STG.E.64 desc[UR4][R6.64], R10 ;  /* 0x0000000a06007986 */ /* 0x0003e4000c101b04 */
.L_x_9084:
        /* <DEDUP_REMOVED lines=8> */
.L_x_9085:
[----:B------:R-:W-:Y:S05]  /*08f0*/  BSYNC B1 ;  /* 0x0000000000017941 */ /* 0x000fea0003800000 */
.L_x_9081:
[----:B------:R-:W-:-:S13]  /*0900*/  ISETP.GE.AND P0, PT, R26, R5, PT ;  /* 0x000000051a00720c */ /* 0x000fda0003f06270 */
[----:B012---:R-:W0:Y:S01]  /*0910*/  @!P0 LDC.64 R6, c[0x0][0x228] ;  /* 0x00008a00ff068b82 */ /* 0x007e220000000a00 */
[----:B------:R-:W-:Y:S01]  /*0920*/  @!P0 IADD3 R9, R3, R26, RZ ;  /* 0x0000001a03098210 */ /* 0x000fe20007ffe0ff */
[----:B------:R-:W-:-:S04]  /*0930*/  @!P0 VIADD R26, R26, 0x80 ;  /* 0x000000801a1a8836 */ /* 0x000fc80000000000 */
[----:B0-----:R-:W-:-:S05]  /*0940*/  @!P0 IMAD.WIDE.U32 R6, R9, 0x8, R6 ;  /* 0x0000000809068825 */ /* 0x001fca00078e0006 */
[----:B------:R2:W-:Y:S02]  /*0950*/  @!P0 STG.E.64 desc[UR4][R6.64], R12 ;  /* 0x0000000c06008986 */ /* 0x0005e4000c101b04 */
.L_x_9086:
[----:B------:R-:W-:Y:S05]  /*0960*/  BSYNC B0 ;  /* 0x0000000000007941 */ /* 0x000fea0003800000 */
.L_x_9080:
        /* <DEDUP_REMOVED lines=8> */
.L_x_9087:
        /* <DEDUP_REMOVED lines=9> */
.L_x_17295:


//--------------------- .text._ZN2at6native29vectorized_elementwise_kernelILi8ENS0_13AUnaryFunctorIdddNS0_15binary_internal10MulFunctorIdEEEESt5arrayIPcLm2EEEEviT0_T1_ --------------------------
	.section	.text._ZN2at6native29vectorized_elementwise_kernelILi8ENS0_13AUnaryFunctorIdddNS0_15binary_internal10MulFunctorIdEEEESt5arrayIPcLm2EEEEviT0_T1_,"ax",@progbits
	.align	128
        .global         _ZN2at6native29vectorized_elementwise_kernelILi8ENS0_13AUnaryFunctorIdddNS0_15binary_internal10MulFunctorIdEEEESt5arrayIPcLm2EEEEviT0_T1_
        .type           _ZN2at6native29vectorized_elementwise_kernelILi8ENS0_13AUnaryFunctorIdddNS0_15binary_internal10MulFunctorIdEEEESt5arrayIPcLm2EEEEviT0_T1_,@function
        .size           _ZN2at6native29vectorized_elementwise_kernelILi8ENS0_13AUnaryFunctorIdddNS0_15binary_internal10MulFunctorIdEEEESt5arrayIPcLm2EEEEviT0_T1_,(.L_x_17296 - _ZN2at6native29vectorized_elementwise_kernelILi8ENS0_13AUnaryFunctorIdddNS0_15binary_internal10MulFunctorIdEEEESt5arrayIPcLm2EEEEviT0_T1_)
        .other          _ZN2at6native29vectorized_elementwise_kernelILi8ENS0_13AUnaryFunctorIdddNS0_15binary_internal10MulFunctorIdEEEESt5arrayIPcLm2EEEEviT0_T1_,@"STO_CUDA_ENTRY STV_DEFAULT"
_ZN2at6native29vectorized_elementwise_kernelILi8ENS0_13AUnaryFunctorIdddNS0_15binary_internal10MulFunctorIdEEEESt5arrayIPcLm2EEEEviT0_T1_:
.text._ZN2at6native29vectorized_elementwise_kernelILi8ENS0_13AUnaryFunctorIdddNS0_15binary_internal10MulFunctorIdEEEESt5arrayIPcLm2EEEEviT0_T1_:
        /* <DEDUP_REMOVED lines=33> */
.L_x_9088:
        /* <DEDUP_REMOVED lines=88> */
.L_x_9091:
[----:B------:R-:W-:-:S13]  /*0790*/  ISETP.GE.AND P0, PT, R26, R5, PT ;  /* 0x000000051a00720c */ /* 0x000fda0003f06270 */
[----:B------:R-:W-:Y:S05]  /*07a0*/  @P0 BRA `(.L_x_9093) ;  /* 0x0000000000300947 */ /* 0x000fea0003800000 */
[----:B0-----:R-:W0:Y:S01]  /*07b0*/  LDC.64 R6, c[0x0][0x228] ;  /* 0x00008a00ff067b82 */ /* 0x001e220000000a00 */
[----:B------:R-:W-:Y:S01]  /*07c0*/  IADD3 R9, R3, R26, RZ ;  /* 0x0000001a03097210 */ /* 0x000fe20007ffe0ff */
[----:B------:R-:W-:-:S04]  /*07d0*/  VIADD R26, R26, 0x80 ;  /* 0x000000801a1a7836 */ /* 0x000fc80000000000 */
[----:B0-----:R-:W-:-:S05]  /*07e0*/  IMAD.WIDE.U32 R6, R9, 0x8, R6 ;  /* 0x0000000809067825 */ /* 0x001fca00078e0006 */
[----:B------:R1:W-:Y:S02]  /*07f0*/  STG.E.64 desc[UR4][R6.64], R14 ;  /* 0x0000000e06007986 */ /* 0x0003e4000c101b04 */
.L_x_9092:
[----:B------:R-:W-:-:S13]  /*0800*/  ISETP.GE.AND P0, PT, R26, R5, PT ;  /* 0x000000051a00720c */ /* 0x000fda0003f06270 */
[----:B------:R-:W-:Y:S05]  /*0810*/  @P0 BRA `(.L_x_9094) ;  /* 0x0000000000340947 */ /* 0x000fea0003800000 */
[----:B01----:R-:W0:Y:S01]  /*0820*/  LDC.64 R6, c[0x0][0x228] ;  /* 0x00008a00ff067b82 */ /* 0x003e220000000a00 */
[----:B------:R-:W-:Y:S01]  /*0830*/  IADD3 R9, R3, R26, RZ ;  /* 0x0000001a03097210 */ /* 0x000fe20007ffe0ff */
[----:B------:R-:W-:-:S04]  /*0840*/  VIADD R26, R26, 0x80 ;  /* 0x000000801a1a7836 */ /* 0x000fc80000000000 */
[----:B0-----:R-:W-:-:S05]  /*0850*/  IMAD.WIDE.U32 R6, R9, 0x8, R6 ;  /* 0x0000000809067825 */ /* 0x001fca00078e0006 */
[----:B------:R1:W-:Y:S02]  /*0860*/  STG.E.64 desc[UR4][R6.64], R10 ;  /* 0x0000000a06007986 */ /* 0x0003e4000c101b04 */
.L_x_9093:
        /* <DEDUP_REMOVED lines=8> */
.L_x_9094:
[----:B------:R-:W-:Y:S05]  /*08f0*/  BSYNC B1 ;  /* 0x0000000000017941 */ /* 0x000fea0003800000 */
.L_x_9090:
[----:B------:R-:W-:-:S13]  /*0900*/  ISETP.GE.AND P0, PT, R26, R5, PT ;  /* 0x000000051a00720c */ /* 0x000fda0003f06270 */
[----:B012---:R-:W0:Y:S01]  /*0910*/  @!P0 LDC.64 R6, c[0x0][0x228] ;  /* 0x00008a00ff068b82 */ /* 0x007e220000000a00 */
[----:B------:R-:W-:Y:S01]  /*0920*/  @!P0 IADD3 R9, R3, R26, RZ ;  /* 0x0000001a03098210 */ /* 0x000fe20007ffe0ff */
[----:B------:R-:W-:-:S04]  /*0930*/  @!P0 VIADD R26, R26, 0x80 ;  /* 0x000000801a1a8836 */ /* 0x000fc80000000000 */
[----:B0-----:R-:W-:-:S05]  /*0940*/  @!P0 IMAD.WIDE.U32 R6, R9, 0x8, R6 ;  /* 0x0000000809068825 */ /* 0x001fca00078e0006 */
[----:B------:R2:W-:Y:S02]  /*0950*/  @!P0 STG.E.64 desc[UR4][R6.64], R12 ;  /* 0x0000000c06008986 */ /* 0x0005e4000c101b04 */
.L_x_9095:
[----:B------:R-:W-:Y:S05]  /*0960*/  BSYNC B0 ;  /* 0x0000000000007941 */ /* 0x000fea0003800000 */
.L_x_9089:
        /* <DEDUP_REMOVED lines=8> */
.L_x_9096:
        /* <DEDUP_REMOVED lines=9> */
.L_x_17296:


//--------------------- .text._ZN2at6native18elementwise_kernelILi128ELi4EZNS0_15gpu_kernel_implINS0_13BinaryFunctorIdddNS0_15binary_internal10MulFunctorIdEEEEEEvRNS_18TensorIteratorBaseERKT_EUliE_EEviT1_ --------------------------
	.section	.text._ZN2at6native18elementwise_kernelILi128ELi4EZNS0_15gpu_kernel_implINS0_13BinaryFunctorIdddNS0_15binary_internal10MulFunctorIdEEEEEEvRNS_18TensorIteratorBaseERKT_EUliE_EEviT1_,"ax",@progbits
	.align	128
        .global         _ZN2at6native18elementwise_kernelILi128ELi4EZNS0_15gpu_kernel_implINS0_13BinaryFunctorIdddNS0_15binary_internal10MulFunctorIdEEEEEEvRNS_18TensorIteratorBaseERKT_EUliE_EEviT1_
        .type           _ZN2at6native18elementwise_kernelILi128ELi4EZNS0_15gpu_kernel_implINS0_13BinaryFunctorIdddNS0_15binary_internal10MulFunctorIdEEEEEEvRNS_18TensorIteratorBaseERKT_EUliE_EEviT1_,@function
        .size           _ZN2at6native18elementwise_kernelILi128ELi4EZNS0_15gpu_kernel_implINS0_13BinaryFunctorIdddNS0_15binary_internal10MulFunctorIdEEEEEEvRNS_18TensorIteratorBaseERKT_EUliE_EEviT1_,(.L_x_17297 - _ZN2at6native18elementwise_kernelILi128ELi4EZNS0_15gpu_kernel_implINS0_13BinaryFunctorIdddNS0_15binary_internal10MulFunctorIdEEEEEEvRNS_18TensorIteratorBaseERKT_EUliE_EEviT1_)
        .other          _ZN2at6native18elementwise_kernelILi128ELi4EZNS0_15gpu_kernel_implINS0_13BinaryFunctorIdddNS0_15binary_internal10MulFunctorIdEEEEEEvRNS_18TensorIteratorBaseERKT_EUliE_EEviT1_,@"STO_CUDA_ENTRY STV_DEFAULT"
_ZN2at6native18elementwise_kernelILi128ELi4EZNS0_15gpu_kernel_implINS0_13BinaryFunctorIdddNS0_15binary_internal10MulFunctorIdEEEEEEvRNS_18TensorIteratorBaseERKT_EUliE_EEviT1_:
.text._ZN2at6native18elementwise_kernelILi128ELi4EZNS0_15gpu_kernel_implINS0_13BinaryFunctorIdddNS0_15binary_internal10MulFunctorIdEEEEEEvRNS_18TensorIteratorBaseERKT_EUliE_EEviT1_:
        /* <DEDUP_REMOVED lines=365> */
.L_x_9099:
        /* <DEDUP_REMOVED lines=21> */
.L_x_9103:
[----:B------:R-:W2:Y:S02]  /*1820*/  LDG.E.U8 R2, desc[UR36][R2.64] ;  /* 0x0000002402027981 */ /* 0x000ea4000c1e1100 */
[----:B--2---:R0:W1:Y:S01]  /*1830*/  I2F.F64.U16 R18, R2 ;  /* 0x0000000200127312 */ /* 0x0040620000101800 */
[----:B------:R-:W-:Y:S05]  /*1840*/  BRA `(.L_x_9105) ;  /* 0x0000000c00707947 */ /* 0x000fea0003800000 */
.L_x_9102:
        /* <DEDUP_REMOVED lines=9> */
.L_x_9107:
[----:B------:R-:W2:Y:S02]  /*18e0*/  LDG.E R2, desc[UR36][R2.64] ;  /* 0x0000002402027981 */ /* 0x000ea4000c1e1900 */
[----:B--2---:R0:W1:Y:S01]  /*18f0*/  I2F.F64 R18, R2 ;  /* 0x0000000200127312 */ /* 0x0040620000201c00 */
[----:B------:R-:W-:Y:S05]  /*1900*/  BRA `(.L_x_9105) ;  /* 0x0000000c00407947 */ /* 0x000fea0003800000 */
.L_x_9106:
[----:B------:R-:W2:Y:S02]  /*1910*/  LDG.E.U16 R2, desc[UR36][R2.64] ;  /* 0x0000002402027981 */ /* 0x000ea4000c1e1500 */
[----:B--2---:R0:W1:Y:S01]  /*1920*/  I2F.F64.S16 R18, R2 ;  /* 0x0000000200127312 */ /* 0x0040620000101c00 */
[----:B------:R-:W-:Y:S05]  /*1930*/  BRA `(.L_x_9105) ;  /* 0x0000000c00347947 */ /* 0x000fea0003800000 */
.L_x_9101:
        /* <DEDUP_REMOVED lines=10> */
.L_x_9109:
[----:B------:R-:W2:Y:S02]  /*19e0*/  LDG.E.U16 R0, desc[UR36][R2.64] ;  /* 0x0000002402007981 */ /* 0x000ea4000c1e1500 */
[----:B--2---:R-:W-:-:S05]  /*19f0*/  HADD2.F32 R0, -RZ, R0.H0_H0 ;  /* 0x20000000ff007230 */ /* 0x004fca0000004100 */
[----:B------:R-:W-:-:S04]  /*1a00*/  FMUL.FTZ R0, R0, 1 ;  /* 0x3f80000000007820 */ /* 0x000fc80000410000 */
[----:B------:R0:W1:Y:S01]  /*1a10*/  F2F.F64.F32 R18, R0 ;  /* 0x0000000000127310 */ /* 0x0000620000201800 */
[----:B------:R-:W-:Y:S05]  /*1a20*/  BRA `(.L_x_9105) ;  /* 0x0000000800f87947 */ /* 0x000fea0003800000 */
.L_x_9108:
        /* <DEDUP_REMOVED lines=10> */
.L_x_9111:
[----:B------:R-:W2:Y:S02]  /*1ad0*/  LDG.E.U16 R2, desc[UR36][R2.64] ;  /* 0x0000002402027981 */ /* 0x000ea4000c1e1500 */
[----:B--2---:R-:W-:-:S05]  /*1ae0*/  HADD2.F32 R0, -RZ, R2.H0_H0 ;  /* 0x20000002ff007230 */ /* 0x004fca0000004100 */
[----:B------:R-:W-:-:S04]  /*1af0*/  FMUL.FTZ R0, R0, 1 ;  /* 0x3f80000000007820 */ /* 0x000fc80000410000 */
[----:B------:R0:W1:Y:S01]  /*1b00*/  F2F.F64.F32 R18, R0 ;  /* 0x0000000000127310 */ /* 0x0000620000201800 */
[----:B------:R-:W-:Y:S05]  /*1b10*/  BRA `(.L_x_9105) ;  /* 0x0000000800bc7947 */ /* 0x000fea0003800000 */
.L_x_9110:
[----:B------:R0:W5:Y:S01]  /*1b20*/  LDG.E.64 R18, desc[UR36][R2.64] ;  /* 0x0000002402127981 */ /* 0x000162000c1e1b00 */
[----:B------:R-:W-:Y:S05]  /*1b30*/  BRA `(.L_x_9105) ;  /* 0x0000000800b47947 */ /* 0x000fea0003800000 */
.L_x_9100:
        /* <DEDUP_REMOVED lines=13> */
.L_x_9114:
[----:B------:R0:W5:Y:S01]  /*1c10*/  LDG.E.64 R18, desc[UR36][R2.64] ;  /* 0x0000002402127981 */ /* 0x000162000c1e1b00 */
[----:B------:R-:W-:Y:S05]  /*1c20*/  BRA `(.L_x_9105) ;  /* 0x0000000800787947 */ /* 0x000fea0003800000 */
.L_x_9113:
        /* <DEDUP_REMOVED lines=28> */
.L_x_9116:
        /* <DEDUP_REMOVED lines=15> */
.L_x_9115:
[----:B------:R-:W2:Y:S02]  /*1ee0*/  LDG.E.U16 R0, desc[UR36][R2.64] ;  /* 0x0000002402007981 */ /* 0x000ea4000c1e1500 */
[----:B--2---:R-:W-:-:S04]  /*1ef0*/  IMAD.U32 R0, R0, 0x10000, RZ ;  /* 0x0001000000007824 */ /* 0x004fc800078e00ff */
[----:B------:R-:W-:-:S04]  /*1f00*/  FMUL.FTZ R0, R0, 1 ;  /* 0x3f80000000007820 */ /* 0x000fc80000410000 */
[----:B------:R0:W1:Y:S01]  /*1f10*/  F2F.F64.F32 R18, R0 ;  /* 0x0000000000127310 */ /* 0x0000620000201800 */
[----:B------:R-:W-:Y:S05]  /*1f20*/  BRA `(.L_x_9105) ;  /* 0x0000000400b87947 */ /* 0x000fea0003800000 */
.L_x_9112:
        /* <DEDUP_REMOVED lines=11> */
.L_x_9119:
[----:B------:R-:W2:Y:S01]  /*1fe0*/  LDG.E.U8 R2, desc[UR36][R2.64] ;  /* 0x0000002402027981 */ /* 0x000ea2000c1e1100 */
[----:B------:R-:W-:Y:S01]  /*1ff0*/  BSSY B0, `(.L_x_9120) ;  /* 0x0000018000007945 */ /* 0x000fe20003800000 */
[----:B------:R-:W-:Y:S01]  /*2000*/  IMAD.MOV.U32 R0, RZ, RZ, RZ ;  /* 0x000000ffff007224 */ /* 0x000fe200078e00ff */
        /* <DEDUP_REMOVED lines=18> */
.L_x_9123:
[----:B------:R-:W-:Y:S05]  /*2130*/  BSYNC B1 ;  /* 0x0000000000017941 */ /* 0x000fea0003800000 */
.L_x_9122:
[----:B------:R-:W-:Y:S01]  /*2140*/  LEA R3, R0, 0x3b800000, 0x17 ;  /* 0x3b80000000037811 */ /* 0x000fe200078eb8ff */
[----:B------:R-:W-:-:S05]  /*2150*/  IMAD.SHL.U32 R0, R2, 0x100000, RZ ;  /* 0x0010000002007824 */ /* 0x000fca00078e00ff */
[----:B------:R-:W-:-:S07]  /*2160*/  LOP3.LUT R0, R3, R0, R4, 0xfe, !PT ;  /* 0x0000000003007212 */ /* 0x000fce00078efe04 */
.L_x_9121:
[----:B------:R-:W-:Y:S05]  /*2170*/  BSYNC B0 ;  /* 0x0000000000007941 */ /* 0x000fea0003800000 */
.L_x_9120:
[----:B------:R-:W-:-:S04]  /*2180*/  FMUL.FTZ R0, R0, 1 ;  /* 0x3f80000000007820 */ /* 0x000fc80000410000 */
[----:B------:R2:W3:Y:S01]  /*2190*/  F2F.F64.F32 R18, R0 ;  /* 0x0000000000127310 */ /* 0x0004e20000201800 */
[----:B------:R-:W-:Y:S05]  /*21a0*/  BRA `(.L_x_9105) ;  /* 0x0000000400187947 */ /* 0x000fea0003800000 */
.L_x_9118:
        /* <DEDUP_REMOVED lines=21> */
.L_x_9127:
[----:B------:R-:W-:Y:S05]  /*2300*/  BSYNC B1 ;  /* 0x0000000000017941 */ /* 0x000fea0003800000 */
.L_x_9126:
[----:B------:R-:W-:Y:S01]  /*2310*/  LEA R3, R0, 0x37800000, 0x17 ;  /* 0x3780000000037811 */ /* 0x000fe200078eb8ff */
[----:B------:R-:W-:-:S05]  /*2320*/  IMAD.SHL.U32 R0, R2, 0x200000, RZ ;  /* 0x0020000002007824 */ /* 0x000fca00078e00ff */
[----:B------:R-:W-:-:S07]  /*2330*/  LOP3.LUT R0, R3, R0, R4, 0xfe, !PT ;  /* 0x0000000003007212 */ /* 0x000fce00078efe04 */
.L_x_9125:
[----:B------:R-:W-:Y:S05]  /*2340*/  BSYNC B0 ;  /* 0x0000000000007941 */ /* 0x000fea0003800000 */
.L_x_9124:
[----:B------:R-:W-:-:S04]  /*2350*/  FMUL.FTZ R0, R0, 1 ;  /* 0x3f80000000007820 */ /* 0x000fc80000410000 */
[----:B------:R4:W0:Y:S01]  /*2360*/  F2F.F64.F32 R18, R0 ;  /* 0x0000000000127310 */ /* 0x0008220000201800 */
[----:B------:R-:W-:Y:S05]  /*2370*/  BRA `(.L_x_9105) ;  /* 0x0000000000a47947 */ /* 0x000fea0003800000 */
.L_x_9117:
        /* <DEDUP_REMOVED lines=14> */
.L_x_9131:
[----:B------:R-:W-:Y:S05]  /*2460*/  BSYNC B0 ;  /* 0x0000000000007941 */ /* 0x000fea0003800000 */
.L_x_9130:
[----:B------:R-:W-:-:S04]  /*2470*/  FMUL.FTZ R0, R0, 1 ;  /* 0x3f80000000007820 */ /* 0x000fc80000410000 */
[----:B------:R0:W1:Y:S01]  /*2480*/  F2F.F64.F32 R18, R0 ;  /* 0x0000000000127310 */ /* 0x0000620000201800 */
[----:B------:R-:W-:Y:S05]  /*2490*/  BRA `(.L_x_9105) ;  /* 0x00000000005c7947 */ /* 0x000fea0003800000 */
.L_x_9104:
        /* <DEDUP_REMOVED lines=16> */
.L_x_9132:
[----:B------:R-:W-:Y:S01]  /*25a0*/  CS2R R18, SRZ ;  /* 0x0000000000127805 */ /* 0x000fe2000001ff00 */
[----:B------:R-:W-:Y:S06]  /*25b0*/  BRA `(.L_x_9105) ;  /* 0x0000000000147947 */ /* 0x000fec0003800000 */
.L_x_9129:
[----:B------:R-:W2:Y:S02]  /*25c0*/  LDG.E.64 R18, desc[UR36][R2.64] ;  /* 0x0000002402127981 */ /* 0x000ea4000c1e1b00 */
[----:B--2---:R-:W0:Y:S01]  /*25d0*/  I2F.F64.U64 R18, R18 ;  /* 0x0000001200127312 */ /* 0x004e220000301800 */
[----:B------:R-:W-:Y:S05]  /*25e0*/  BRA `(.L_x_9105) ;  /* 0x0000000000087947 */ /* 0x000fea0003800000 */
.L_x_9128:
[----:B------:R-:W2:Y:S02]  /*25f0*/  LDG.E R2, desc[UR36][R2.64] ;  /* 0x0000002402027981 */ /* 0x000ea4000c1e1900 */
[----:B--2---:R0:W1:Y:S02]  /*2600*/  I2F.F64.U32 R18, R2 ;  /* 0x0000000200127312 */ /* 0x0040640000201800 */
.L_x_9105:
        /* <DEDUP_REMOVED lines=16> */
[----:B--2---:R0:W2:Y:S01]  /*2710*/  I2F.F64.S16 R4, R2 ;  /* 0x0000000200047312 */ /* 0x0040a20000101c00 */
[----:B------:R-:W-:Y:S05]  /*2720*/  BRA `(.L_x_9138) ;  /* 0x0000000c007c7947 */ /* 0x000fea0003800000 */
.L_x_9136:
[----:B------:R-:W2:Y:S02]  /*2730*/  LDG.E.U8 R2, desc[UR36][R2.64] ;  /* 0x0000002402027981 */ /* 0x000ea4000c1e1100 */
[----:B--2---:R0:W2:Y:S01]  /*2740*/  I2F.F64.U16 R4, R2 ;  /* 0x0000000200047312 */ /* 0x0040a20000101800 */
[----:B------:R-:W-:Y:S05]  /*2750*/  BRA `(.L_x_9138) ;  /* 0x0000000c00707947 */ /* 0x000fea0003800000 */
.L_x_9135:
        /* <DEDUP_REMOVED lines=9> */
.L_x_9140:
[----:B------:R-:W2:Y:S02]  /*27f0*/  LDG.E R2, desc[UR36][R2.64] ;  /* 0x0000002402027981 */ /* 0x000ea4000c1e1900 */
[----:B--2---:R2:W4:Y:S01]  /*2800*/  I2F.F64 R4, R2 ;  /* 0x0000000200047312 */ /* 0x0045220000201c00 */
[----:B------:R-:W-:Y:S05]  /*2810*/  BRA `(.L_x_9138) ;  /* 0x0000000c00407947 */ /* 0x000fea0003800000 */
.L_x_9139:
[----:B------:R-:W2:Y:S02]  /*2820*/  LDG.E.U16 R2, desc[UR36][R2.64] ;  /* 0x0000002402027981 */ /* 0x000ea4000c1e1500 */
[----:B--2---:R0:W2:Y:S01]  /*2830*/  I2F.F64.S16 R4, R2 ;  /* 0x0000000200047312 */ /* 0x0040a20000101c00 */
[----:B------:R-:W-:Y:S05]  /*2840*/  BRA `(.L_x_9138) ;  /* 0x0000000c00347947 */ /* 0x000fea0003800000 */
.L_x_9134:
        /* <DEDUP_REMOVED lines=10> */
.L_x_9142:
[----:B------:R-:W2:Y:S02]  /*28f0*/  LDG.E.U16 R0, desc[UR36][R2.64] ;  /* 0x0000002402007981 */ /* 0x000ea4000c1e1500 */
[----:B--2---:R-:W-:-:S05]  /*2900*/  HADD2.F32 R0, -RZ, R0.H0_H0 ;  /* 0x20000000ff007230 */ /* 0x004fca0000004100 */
[----:B------:R-:W-:-:S04]  /*2910*/  FMUL.FTZ R0, R0, 1 ;  /* 0x3f80000000007820 */ /* 0x000fc80000410000 */
[----:B------:R0:W2:Y:S01]  /*2920*/  F2F.F64.F32 R4, R0 ;  /* 0x0000000000047310 */ /* 0x0000a20000201800 */
[----:B------:R-:W-:Y:S05]  /*2930*/  BRA `(.L_x_9138) ;  /* 0x0000000800f87947 */ /* 0x000fea0003800000 */
.L_x_9141:
        /* <DEDUP_REMOVED lines=10> */
.L_x_9144:
[----:B------:R-:W2:Y:S02]  /*29e0*/  LDG.E.U16 R2, desc[UR36][R2.64] ;  /* 0x0000002402027981 */ /* 0x000ea4000c1e1500 */
[----:B--2---:R-:W-:-:S05]  /*29f0*/  HADD2.F32 R0, -RZ, R2.H0_H0 ;  /* 0x20000002ff007230 */ /* 0x004fca0000004100 */
[----:B------:R-:W-:-:S04]  /*2a00*/  FMUL.FTZ R0, R0, 1 ;  /* 0x3f80000000007820 */ /* 0x000fc80000410000 */
[----:B------:R0:W2:Y:S01]  /*2a10*/  F2F.F64.F32 R4, R0 ;  /* 0x0000000000047310 */ /* 0x0000a20000201800 */
[----:B------:R-:W-:Y:S05]  /*2a20*/  BRA `(.L_x_9138) ;  /* 0x0000000800bc7947 */ /* 0x000fea0003800000 */
.L_x_9143:
[----:B------:R0:W5:Y:S01]  /*2a30*/  LDG.E.64 R4, desc[UR36][R2.64] ;  /* 0x0000002402047981 */ /* 0x000162000c1e1b00 */
[----:B------:R-:W-:Y:S05]  /*2a40*/  BRA `(.L_x_9138) ;  /* 0x0000000800b47947 */ /* 0x000fea0003800000 */
.L_x_9133:
        /* <DEDUP_REMOVED lines=13> */
.L_x_9147:
[----:B------:R0:W5:Y:S01]  /*2b20*/  LDG.E.64 R4, desc[UR36][R2.64] ;  /* 0x0000002402047981 */ /* 0x000162000c1e1b00 */
[----:B------:R-:W-:Y:S05]  /*2b30*/  BRA `(.L_x_9138) ;  /* 0x0000000800787947 */ /* 0x000fea0003800000 */
.L_x_9146:
        /* <DEDUP_REMOVED lines=8> */
[----:B--2---:R-:W-:-:S04]  /*2bc0*/  SHF.L.U32 R0, R0, 0x18, RZ ;  /* 0x0000001800007819 */ /* 0x004fc800000006ff */
        /* <DEDUP_REMOVED lines=19> */
.L_x_9149:
        /* <DEDUP_REMOVED lines=15> */
.L_x_9148:
[----:B------:R-:W2:Y:S02]  /*2df0*/  LDG.E.U16 R0, desc[UR36][R2.64] ;  /* 0x0000002402007981 */ /* 0x000ea4000c1e1500 */
[----:B--2---:R-:W-:-:S04]  /*2e00*/  IMAD.U32 R0, R0, 0x10000, RZ ;  /* 0x0001000000007824 */ /* 0x004fc800078e00ff */
[----:B------:R-:W-:-:S04]  /*2e10*/  FMUL.FTZ R0, R0, 1 ;  /* 0x3f80000000007820 */ /* 0x000fc80000410000 */
[----:B------:R0:W2:Y:S01]  /*2e20*/  F2F.F64.F32 R4, R0 ;  /* 0x0000000000047310 */ /* 0x0000a20000201800 */
[----:B------:R-:W-:Y:S05]  /*2e30*/  BRA `(.L_x_9138) ;  /* 0x0000000400b87947 */ /* 0x000fea0003800000 */
.L_x_9145:
        /* <DEDUP_REMOVED lines=9> */
[----:B--2---:R0:W2:Y:S01]  /*2ed0*/  I2F.F64.U16 R4, R2 ;  /* 0x0000000200047312 */ /* 0x0040a20000101800 */
[----:B------:R-:W-:Y:S05]  /*2ee0*/  BRA `(.L_x_9138) ;  /* 0x00000004008c7947 */ /* 0x000fea0003800000 */
.L_x_9152:
        /* <DEDUP_REMOVED lines=21> */
.L_x_9156:
[----:B------:R-:W-:Y:S05]  /*3040*/  BSYNC B1 ;  /* 0x0000000000017941 */ /* 0x000fea0003800000 */
.L_x_9155:
[----:B------:R-:W-:Y:S01]  /*3050*/  LEA R3, R0, 0x3b800000, 0x17 ;  /* 0x3b80000000037811 */ /* 0x000fe200078eb8ff */
[----:B------:R-:W-:-:S05]  /*3060*/  IMAD.SHL.U32 R0, R2, 0x100000, RZ ;  /* 0x0010000002007824 */ /* 0x000fca00078e00ff */
[----:B------:R-:W-:-:S07]  /*3070*/  LOP3.LUT R0, R3, R0, R4, 0xfe, !PT ;  /* 0x0000000003007212 */ /* 0x000fce00078efe04 */
.L_x_9154:
[----:B------:R-:W-:Y:S05]  /*3080*/  BSYNC B0 ;  /* 0x0000000000007941 */ /* 0x000fea0003800000 */
.L_x_9153:
[----:B------:R-:W-:-:S04]  /*3090*/  FMUL.FTZ R0, R0, 1 ;  /* 0x3f80000000007820 */ /* 0x000fc80000410000 */
[----:B------:R0:W2:Y:S01]  /*30a0*/  F2F.F64.F32 R4, R0 ;  /* 0x0000000000047310 */ /* 0x0000a20000201800 */
[----:B------:R-:W-:Y:S05]  /*30b0*/  BRA `(.L_x_9138) ;  /* 0x0000000400187947 */ /* 0x000fea0003800000 */
.L_x_9151:
        /* <DEDUP_REMOVED lines=21> */
.L_x_9160:
[----:B------:R-:W-:Y:S05]  /*3210*/  BSYNC B1 ;  /* 0x0000000000017941 */ /* 0x000fea0003800000 */
.L_x_9159:
[----:B------:R-:W-:Y:S01]  /*3220*/  LEA R3, R0, 0x37800000, 0x17 ;  /* 0x3780000000037811 */ /* 0x000fe200078eb8ff */
[----:B------:R-:W-:-:S05]  /*3230*/  IMAD.SHL.U32 R0, R2, 0x200000, RZ ;  /* 0x0020000002007824 */ /* 0x000fca00078e00ff */
[----:B------:R-:W-:-:S07]  /*3240*/  LOP3.LUT R0, R3, R0, R4, 0xfe, !PT ;  /* 0x0000000003007212 */ /* 0x000fce00078efe04 */
.L_x_9158:
[----:B------:R-:W-:Y:S05]  /*3250*/  BSYNC B0 ;  /* 0x0000000000007941 */ /* 0x000fea0003800000 */
.L_x_9157:
[----:B------:R-:W-:-:S04]  /*3260*/  FMUL.FTZ R0, R0, 1 ;  /* 0x3f80000000007820 */ /* 0x000fc80000410000 */
[----:B------:R0:W2:Y:S01]  /*3270*/  F2F.F64.F32 R4, R0 ;  /* 0x0000000000047310 */ /* 0x0000a20000201800 */
[----:B------:R-:W-:Y:S05]  /*3280*/  BRA `(.L_x_9138) ;  /* 0x0000000000a47947 */ /* 0x000fea0003800000 */
.L_x_9150:
        /* <DEDUP_REMOVED lines=14> */
.L_x_9164:
[----:B------:R-:W-:Y:S05]  /*3370*/  BSYNC B0 ;  /* 0x0000000000007941 */ /* 0x000fea0003800000 */
.L_x_9163:
[----:B------:R-:W-:-:S04]  /*3380*/  FMUL.FTZ R0, R0, 1 ;  /* 0x3f80000000007820 */ /* 0x000fc80000410000 */
[----:B------:R0:W2:Y:S01]  /*3390*/  F2F.F64.F32 R4, R0 ;  /* 0x0000000000047310 */ /* 0x0000a20000201800 */
[----:B------:R-:W-:Y:S05]  /*33a0*/  BRA `(.L_x_9138) ;  /* 0x00000000005c7947 */ /* 0x000fea0003800000 */
.L_x_9137:
        /* <DEDUP_REMOVED lines=15> */
[----:B01-3-5:R-:W-:Y:S05]  /*34a0*/  CALL.ABS.NOINC R2 ;  /* 0x0000000002007343 */ /* 0x02bfea0003c00000 */
.L_x_9165:
[----:B------:R-:W-:Y:S01]  /*34b0*/  CS2R R4, SRZ ;  /* 0x0000000000047805 */ /* 0x000fe2000001ff00 */
[----:B------:R-:W-:Y:S06]  /*34c0*/  BRA `(.L_x_9138) ;  /* 0x0000000000147947 */ /* 0x000fec0003800000 */
.L_x_9162:
[----:B------:R-:W2:Y:S02]  /*34d0*/  LDG.E.64 R4, desc[UR36][R2.64] ;  /* 0x0000002402047981 */ /* 0x000ea4000c1e1b00 */
[----:B--2---:R-:W0:Y:S01]  /*34e0*/  I2F.F64.U64 R4, R4 ;  /* 0x0000000400047312 */ /* 0x004e220000301800 */
[----:B------:R-:W-:Y:S05]  /*34f0*/  BRA `(.L_x_9138) ;  /* 0x0000000000087947 */ /* 0x000fea0003800000 */
.L_x_9161:
[----:B------:R-:W2:Y:S02]  /*3500*/  LDG.E R2, desc[UR36][R2.64] ;  /* 0x0000002402027981 */ /* 0x000ea4000c1e1900 */
[----:B--2---:R0:W2:Y:S02]  /*3510*/  I2F.F64.U32 R4, R2 ;  /* 0x0000000200047312 */ /* 0x0040a40000201800 */
.L_x_9138:
[----:B0-2---:R-:W0:Y:S01]  /*3520*/  LDC.U8 R2, c[0x0][0x491] ;  /* 0x00012440ff027b82 */ /* 0x005e220000000000 */
[----:B-1-345:R-:W-:Y:S01]  /*3530*/  DMUL R4, R4, R18 ;  /* 0x0000001204047228 */ /* 0x03afe20000000000 */
        /* <DEDUP_REMOVED lines=14> */
.L_x_9169:
[----:B------:R-:W0:Y:S02]  /*3620*/  F2I.S64.F64.TRUNC R4, R4 ;  /* 0x0000000400047311 */ /* 0x000e24000030d900 */
[----:B0-----:R-:W-:-:S05]  /*3630*/  IMAD.MOV.U32 R3, RZ, RZ, R4 ;  /* 0x000000ffff037224 */ /* 0x001fca00078e0004 */
[----:B------:R1:W-:Y:S01]  /*3640*/  STG.E.U8 desc[UR36][R16.64], R3 ;  /* 0x0000000310007986 */ /* 0x0003e2000c101124 */
[----:B------:R-:W-:Y:S05]  /*3650*/  BRA `(.L_x_9171) ;  /* 0x0000000c00f87947 */ /* 0x000fea0003800000 */
.L_x_9168:
        /* <DEDUP_REMOVED lines=9> */
.L_x_9173:
[----:B------:R-:W0:Y:S02]  /*36f0*/  F2I.F64.TRUNC R5, R4 ;  /* 0x0000000400057311 */ /* 0x000e24000030d100 */
[----:B0-----:R3:W-:Y:S01]  /*3700*/  STG.E desc[UR36][R16.64], R5 ;  /* 0x0000000510007986 */ /* 0x0017e2000c101924 */
[----:B------:R-:W-:Y:S05]  /*3710*/  BRA `(.L_x_9171) ;  /* 0x0000000c00c87947 */ /* 0x000fea0003800000 */
.L_x_9172:
[----:B------:R-:W0:Y:S02]  /*3720*/  F2I.F64.TRUNC R5, R4 ;  /* 0x0000000400057311 */ /* 0x000e24000030d100 */
[----:B0-----:R2:W-:Y:S01]  /*3730*/  STG.E.U16 desc[UR36][R16.64], R5 ;  /* 0x0000000510007986 */ /* 0x0015e2000c101524 */
[----:B------:R-:W-:Y:S05]  /*3740*/  BRA `(.L_x_9171) ;  /* 0x0000000c00bc7947 */ /* 0x000fea0003800000 */
.L_x_9167:
        /* <DEDUP_REMOVED lines=13> */
.L_x_9175:
        /* <DEDUP_REMOVED lines=8> */
.L_x_9174:
        /* <DEDUP_REMOVED lines=14> */
.L_x_9177:
        /* <DEDUP_REMOVED lines=9> */
.L_x_9176:
[----:B------:R0:W-:Y:S01]  /*3a10*/  STG.E.64 desc[UR36][R16.64], R4 ;  /* 0x0000000410007986 */ /* 0x0001e2000c101b24 */
[----:B------:R-:W-:Y:S05]  /*3a20*/  BRA `(.L_x_9171) ;  /* 0x0000000c00047947 */ /* 0x000fea0003800000 */
.L_x_9166:
        /* <DEDUP_REMOVED lines=12> */
.L_x_9180:
[----:B------:R-:W-:-:S05]  /*3af0*/  CS2R R6, SRZ ;  /* 0x0000000000067805 */ /* 0x000fca000001ff00 */
[----:B------:R0:W-:Y:S01]  /*3b00*/  STG.E.128 desc[UR36][R16.64], R4 ;  /* 0x0000000410007986 */ /* 0x0001e2000c101d24 */
[----:B------:R-:W-:Y:S05]  /*3b10*/  BRA `(.L_x_9171) ;  /* 0x0000000800c87947 */ /* 0x000fea0003800000 */
.L_x_9179:
        /* <DEDUP_REMOVED lines=25> */
.L_x_9184:
[----:B------:R-:W-:Y:S05]  /*3cb0*/  BSYNC B0 ;  /* 0x0000000000007941 */ /* 0x000fea0003800000 */
.L_x_9183:
[----:B------:R-:W-:-:S05]  /*3cc0*/  LOP3.LUT R3, R0, R3, RZ, 0xfc, !PT ;  /* 0x0000000300037212 */ /* 0x000fca00078efcff */
[----:B------:R0:W-:Y:S01]  /*3cd0*/  STG.E.U8 desc[UR36][R16.64], R3 ;  /* 0x0000000310007986 */ /* 0x0001e2000c101124 */
[----:B------:R-:W-:Y:S05]  /*3ce0*/  BRA `(.L_x_9171) ;  /* 0x0000000800547947 */ /* 0x000fea0003800000 */
.L_x_9182:
        /* <DEDUP_REMOVED lines=17> */
.L_x_9186:
[----:B------:R-:W-:Y:S01]  /*3e00*/  IMAD.MOV.U32 R0, RZ, RZ, 0x7f ;  /* 0x0000007fff007424 */ /* 0x000fe200078e00ff */
[----:B------:R-:W-:-:S04]  /*3e10*/  ISETP.GT.U32.AND P0, PT, R2, 0x7f800000, PT ;  /* 0x7f8000000200780c */ /* 0x000fc80003f04070 */
[----:B------:R-:W-:-:S09]  /*3e20*/  SEL R0, R0, 0x7c, P0 ;  /* 0x0000007c00007807 */ /* 0x000fd20000000000 */
.L_x_9187:
[----:B------:R-:W-:Y:S05]  /*3e30*/  BSYNC B0 ;  /* 0x0000000000007941 */ /* 0x000fea0003800000 */
.L_x_9185:
[----:B------:R-:W-:-:S04]  /*3e40*/  LOP3.LUT R2, R3, 0x80000000, RZ, 0xc0, !PT ;  /* 0x8000000003027812 */ /* 0x000fc800078ec0ff */
[----:B------:R-:W-:-:S04]  /*3e50*/  SHF.R.U32.HI R3, RZ, 0x18, R2 ;  /* 0x00000018ff037819 */ /* 0x000fc80000011602 */
[----:B------:R-:W-:-:S05]  /*3e60*/  LOP3.LUT R3, R0, R3, RZ, 0xfc, !PT ;  /* 0x0000000300037212 */ /* 0x000fca00078efcff */
[----:B------:R0:W-:Y:S01]  /*3e70*/  STG.E.U8 desc[UR36][R16.64], R3 ;  /* 0x0000000310007986 */ /* 0x0001e2000c101124 */
[----:B------:R-:W-:Y:S05]  /*3e80*/  BRA `(.L_x_9171) ;  /* 0x0000000400ec7947 */ /* 0x000fea0003800000 */
.L_x_9181:
        /* <DEDUP_REMOVED lines=8> */
.L_x_9178:
        /* <DEDUP_REMOVED lines=11> */
.L_x_9190:
        /* <DEDUP_REMOVED lines=21> */
.L_x_9193:
[----:B------:R-:W-:-:S04]  /*4110*/  LOP3.LUT R2, R3, 0x80000000, RZ, 0xc0, !PT ;  /* 0x8000000003027812 */ /* 0x000fc800078ec0ff */
[----:B------:R-:W-:-:S04]  /*4120*/  SHF.R.U32.HI R3, RZ, 0x18, R2 ;  /* 0x00000018ff037819 */ /* 0x000fc80000011602 */
[----:B------:R-:W-:-:S04]  /*4130*/  LOP3.LUT R0, R0, R3, RZ, 0xfc, !PT ;  /* 0x0000000300007212 */ /* 0x000fc800078efcff */
[----:B------:R-:W-:-:S07]  /*4140*/  PRMT R8, R0, 0x7610, R8 ;  /* 0x0000761000087816 */ /* 0x000fce0000000008 */
.L_x_9192:
[----:B------:R-:W-:Y:S05]  /*4150*/  BSYNC B0 ;  /* 0x0000000000007941 */ /* 0x000fea0003800000 */
.L_x_9191:
[----:B------:R0:W-:Y:S01]  /*4160*/  STG.E.U8 desc[UR36][R16.64], R8 ;  /* 0x0000000810007986 */ /* 0x0001e2000c101124 */
[----:B------:R-:W-:Y:S05]  /*4170*/  BRA `(.L_x_9171) ;  /* 0x0000000400307947 */ /* 0x000fea0003800000 */
.L_x_9189:
        /* <DEDUP_REMOVED lines=21> */
.L_x_9196:
[----:B------:R-:W-:-:S04]  /*42d0*/  LOP3.LUT R2, R3, 0x80000000, RZ, 0xc0, !PT ;  /* 0x8000000003027812 */ /* 0x000fc800078ec0ff */
[----:B------:R-:W-:-:S04]  /*42e0*/  SHF.R.U32.HI R3, RZ, 0x18, R2 ;  /* 0x00000018ff037819 */ /* 0x000fc80000011602 */
[----:B------:R-:W-:-:S04]  /*42f0*/  LOP3.LUT R0, R0, R3, RZ, 0xfc, !PT ;  /* 0x0000000300007212 */ /* 0x000fc800078efcff */
[----:B------:R-:W-:-:S07]  /*4300*/  PRMT R8, R0, 0x7610, R8 ;  /* 0x0000761000087816 */ /* 0x000fce0000000008 */
.L_x_9195:
[----:B------:R-:W-:Y:S05]  /*4310*/  BSYNC B0 ;  /* 0x0000000000007941 */ /* 0x000fea0003800000 */
.L_x_9194:
[----:B------:R0:W-:Y:S01]  /*4320*/  STG.E.U8 desc[UR36][R16.64], R8 ;  /* 0x0000000810007986 */ /* 0x0001e2000c101124 */
[----:B------:R-:W-:Y:S05]  /*4330*/  BRA `(.L_x_9171) ;  /* 0x0000000000c07947 */ /* 0x000fea0003800000 */
.L_x_9188:
        /* <DEDUP_REMOVED lines=26> */
.L_x_9170:
        /* <DEDUP_REMOVED lines=16> */
.L_x_9199:
[----:B------:R-:W-:Y:S05]  /*45e0*/  BRA `(.L_x_9171) ;  /* 0x0000000000147947 */ /* 0x000fea0003800000 */
.L_x_9198:
[----:B------:R-:W0:Y:S02]  /*45f0*/  F2I.U64.F64.TRUNC R4, R4 ;  /* 0x0000000400047311 */ /* 0x000e24000030d800 */
[----:B0-----:R0:W-:Y:S01]  /*4600*/  STG.E.64 desc[UR36][R16.64], R4 ;  /* 0x0000000410007986 */ /* 0x0011e2000c101b24 */
[----:B------:R-:W-:Y:S05]  /*4610*/  BRA `(.L_x_9171) ;  /* 0x0000000000087947 */ /* 0x000fea0003800000 */
.L_x_9197:
[----:B------:R-:W0:Y:S02]  /*4620*/  F2I.U32.F64.TRUNC R5, R4 ;  /* 0x0000000400057311 */ /* 0x000e24000030d000 */
[----:B0-----:R0:W-:Y:S02]  /*4630*/  STG.E desc[UR36][R16.64], R5 ;  /* 0x0000000510007986 */ /* 0x0011e4000c101924 */
.L_x_9171:
[----:B------:R-:W-:-:S04]  /*4640*/  IMAD R22, R25, 0x200, R22 ;  /* 0x0000020019167824 */ /* 0x000fc800078e0216 */
[----:B------:R-:W-:-:S07]  /*4650*/  VIADD R23, R22, 0x80 ;  /* 0x0000008016177836 */ /* 0x000fce0000000000 */
.L_x_9098:
[----:B------:R-:W-:Y:S05]  /*4660*/  BSYNC B6 ;  /* 0x0000000000067941 */ /* 0x000fea0003800000 */
.L_x_9097:
        /* <DEDUP_REMOVED lines=358> */
.L_x_9202:
        /* <DEDUP_REMOVED lines=21> */
.L_x_9206:
[----:B------:R-:W2:Y:S02]  /*5e20*/  LDG.E.U8 R2, desc[UR36][R2.64] ;  /* 0x0000002402027981 */ /* 0x000ea4000c1e1100 */
[----:B--2---:R0:W1:Y:S01]  /*5e30*/  I2F.F64.U16 R18, R2 ;  /* 0x0000000200127312 */ /* 0x0040620000101800 */
[----:B------:R-:W-:Y:S05]  /*5e40*/  BRA `(.L_x_9208) ;  /* 0x0000000c00707947 */ /* 0x000fea0003800000 */
.L_x_9205:
        /* <DEDUP_REMOVED lines=9> */
.L_x_9210:
[----:B------:R-:W2:Y:S02]  /*5ee0*/  LDG.E R2, desc[UR36][R2.64] ;  /* 0x0000002402027981 */ /* 0x000ea4000c1e1900 */
[----:B--2---:R0:W1:Y:S01]  /*5ef0*/  I2F.F64 R18, R2 ;  /* 0x0000000200127312 */ /* 0x0040620000201c00 */
[----:B------:R-:W-:Y:S05]  /*5f00*/  BRA `(.L_x_9208) ;  /* 0x0000000c00407947 */ /* 0x000fea0003800000 */
.L_x_9209:
[----:B------:R-:W2:Y:S02]  /*5f10*/  LDG.E.U16 R2, desc[UR36][R2.64] ;  /* 0x0000002402027981 */ /* 0x000ea4000c1e1500 */
[----:B--2---:R0:W1:Y:S01]  /*5f20*/  I2F.F64.S16 R18, R2 ;  /* 0x0000000200127312 */ /* 0x0040620000101c00 */
[----:B------:R-:W-:Y:S05]  /*5f30*/  BRA `(.L_x_9208) ;  /* 0x0000000c00347947 */ /* 0x000fea0003800000 */
.L_x_9204:
        /* <DEDUP_REMOVED lines=10> */
.L_x_9212:
[----:B------:R-:W2:Y:S02]  /*5fe0*/  LDG.E.U16 R0, desc[UR36][R2.64] ;  /* 0x0000002402007981 */ /* 0x000ea4000c1e1500 */
[----:B--2---:R-:W-:-:S05]  /*5ff0*/  HADD2.F32 R0, -RZ, R0.H0_H0 ;  /* 0x20000000ff007230 */ /* 0x004fca0000004100 */
[----:B------:R-:W-:-:S04]  /*6000*/  FMUL.FTZ R0, R0, 1 ;  /* 0x3f80000000007820 */ /* 0x000fc80000410000 */
[----:B------:R0:W1:Y:S01]  /*6010*/  F2F.F64.F32 R18, R0 ;  /* 0x0000000000127310 */ /* 0x0000620000201800 */
[----:B------:R-:W-:Y:S05]  /*6020*/  BRA `(.L_x_9208) ;  /* 0x0000000800f87947 */ /* 0x000fea0003800000 */
.L_x_9211:
        /* <DEDUP_REMOVED lines=10> */
.L_x_9214:
[----:B------:R-:W2:Y:S02]  /*60d0*/  LDG.E.U16 R2, desc[UR36][R2.64] ;  /* 0x0000002402027981 */ /* 0x000ea4000c1e1500 */
[----:B--2---:R-:W-:-:S05]  /*60e0*/  HADD2.F32 R0, -RZ, R2.H0_H0 ;  /* 0x20000002ff007230 */ /* 0x004fca0000004100 */
[----:B------:R-:W-:-:S04]  /*60f0*/  FMUL.FTZ R0, R0, 1 ;  /* 0x3f80000000007820 */ /* 0x000fc80000410000 */
[----:B------:R0:W1:Y:S01]  /*6100*/  F2F.F64.F32 R18, R0 ;  /* 0x0000000000127310 */ /* 0x0000620000201800 */
[----:B------:R-:W-:Y:S05]  /*6110*/  BRA `(.L_x_9208) ;  /* 0x0000000800bc7947 */ /* 0x000fea0003800000 */
.L_x_9213:
[----:B------:R0:W5:Y:S01]  /*6120*/  LDG.E.64 R18, desc[UR36][R2.64] ;  /* 0x0000002402127981 */ /* 0x000162000c1e1b00 */
[----:B------:R-:W-:Y:S05]  /*6130*/  BRA `(.L_x_9208) ;  /* 0x0000000800b47947 */ /* 0x000fea0003800000 */
.L_x_9203:
        /* <DEDUP_REMOVED lines=13> */
.L_x_9217:
[----:B------:R0:W5:Y:S01]  /*6210*/  LDG.E.64 R18, desc[UR36][R2.64] ;  /* 0x0000002402127981 */ /* 0x000162000c1e1b00 */
[----:B------:R-:W-:Y:S05]  /*6220*/  BRA `(.L_x_9208) ;  /* 0x0000000800787947 */ /* 0x000fea0003800000 */
.L_x_9216:
[----:B------:R-:W-:-:S13]  /*6230*/  ISETP.NE.AND P0, PT, R4, 0xf, PT ;  /* 0x0000000f0400780c */ /* 0x000fda0003f05270 */
[----:B------:R-:W-:Y:S05]  /*6240*/  @!P0 BRA `(.L_x_9218) ;  /* 0x0000000000a48947 */ /* 0x000fea0003800000 */
[----:B------:R-:W-:-:S13]  /*6250*/  ISETP.NE.AND P0, PT, R4, 0x17, PT ;  /* 0x000000170400780c */ /* 0x000fda0003f05270 */
[----:B------:R-:W-:Y:S05]  /*6260*/  @!P0 BRA `(.L_x_9219) ;  /* 0x0000000000608947 */ /* 0x000fea0003800000 */
[----:B------:R-:W-:-:S13]  /*6270*/  ISETP.NE.AND P0, PT, R4, 0x18, PT ;  /* 0x000000180400780c */ /* 0x000fda0003f05270 */
[----:B------:R-:W-:Y:S05]  /*6280*/  @P0 BRA `(.L_x_9207) ;  /* 0x0000000800040947 */ /* 0x000fea0003800000 */
[----:B------:R-:W2:Y:S01]  /*6290*/  LDG.E.U8 R0, desc[UR36][R2.64] ;  /* 0x0000002402007981 */ /* 0x000ea2000c1e1100 */
[----:B------:R-:W-:Y:S01]  /*62a0*/  MOV R8, 0xff800000 ;  /* 0xff80000000087802 */ /* 0x000fe20000000f00 */
        /* <DEDUP_REMOVED lines=20> */
.L_x_9219:
        /* <DEDUP_REMOVED lines=15> */
.L_x_9218:
[----:B------:R-:W2:Y:S02]  /*64e0*/  LDG.E.U16 R0, desc[UR36][R2.64] ;  /* 0x0000002402007981 */ /* 0x000ea4000c1e1500 */
[----:B--2---:R-:W-:-:S04]  /*64f0*/  IMAD.U32 R0, R0, 0x10000, RZ ;  /* 0x0001000000007824 */ /* 0x004fc800078e00ff */
[----:B------:R-:W-:-:S04]  /*6500*/  FMUL.FTZ R0, R0, 1 ;  /* 0x3f80000000007820 */ /* 0x000fc80000410000 */
[----:B------:R0:W1:Y:S01]  /*6510*/  F2F.F64.F32 R18, R0 ;  /* 0x0000000000127310 */ /* 0x0000620000201800 */
[----:B------:R-:W-:Y:S05]  /*6520*/  BRA `(.L_x_9208) ;  /* 0x0000000400b87947 */ /* 0x000fea0003800000 */
.L_x_9215:
        /* <DEDUP_REMOVED lines=11> */
.L_x_9222:
        /* <DEDUP_REMOVED lines=21> */
.L_x_9226:
[----:B------:R-:W-:Y:S05]  /*6730*/  BSYNC B1 ;  /* 0x0000000000017941 */ /* 0x000fea0003800000 */
.L_x_9225:
[----:B------:R-:W-:Y:S01]  /*6740*/  LEA R3, R0, 0x3b800000, 0x17 ;  /* 0x3b80000000037811 */ /* 0x000fe200078eb8ff */
[----:B------:R-:W-:-:S05]  /*6750*/  IMAD.SHL.U32 R0, R2, 0x100000, RZ ;  /* 0x0010000002007824 */ /* 0x000fca00078e00ff */
[----:B------:R-:W-:-:S07]  /*6760*/  LOP3.LUT R0, R3, R0, R4, 0xfe, !PT ;  /* 0x0000000003007212 */ /* 0x000fce00078efe04 */
.L_x_9224:
[----:B------:R-:W-:Y:S05]  /*6770*/  BSYNC B0 ;  /* 0x0000000000007941 */ /* 0x000fea0003800000 */
.L_x_9223:
[----:B------:R-:W-:-:S04]  /*6780*/  FMUL.FTZ R0, R0, 1 ;  /* 0x3f80000000007820 */ /* 0x000fc80000410000 */
[----:B------:R0:W1:Y:S01]  /*6790*/  F2F.F64.F32 R18, R0 ;  /* 0x0000000000127310 */ /* 0x0000620000201800 */
[----:B------:R-:W-:Y:S05]  /*67a0*/  BRA `(.L_x_9208) ;  /* 0x0000000400187947 */ /* 0x000fea0003800000 */
.L_x_9221:
        /* <DEDUP_REMOVED lines=21> */
.L_x_9230:
[----:B------:R-:W-:Y:S05]  /*6900*/  BSYNC B1 ;  /* 0x0000000000017941 */ /* 0x000fea0003800000 */
.L_x_9229:
[----:B------:R-:W-:Y:S01]  /*6910*/  LEA R3, R0, 0x37800000, 0x17 ;  /* 0x3780000000037811 */ /* 0x000fe200078eb8ff */
[----:B------:R-:W-:-:S05]  /*6920*/  IMAD.SHL.U32 R0, R2, 0x200000, RZ ;  /* 0x0020000002007824 */ /* 0x000fca00078e00ff */
[----:B------:R-:W-:-:S07]  /*6930*/  LOP3.LUT R0, R3, R0, R4, 0xfe, !PT ;  /* 0x0000000003007212 */ /* 0x000fce00078efe04 */
.L_x_9228:
[----:B------:R-:W-:Y:S05]  /*6940*/  BSYNC B0 ;  /* 0x0000000000007941 */ /* 0x000fea0003800000 */
.L_x_9227:
[----:B------:R-:W-:-:S04]  /*6950*/  FMUL.FTZ R0, R0, 1 ;  /* 0x3f80000000007820 */ /* 0x000fc80000410000 */
[----:B------:R0:W1:Y:S01]  /*6960*/  F2F.F64.F32 R18, R0 ;  /* 0x0000000000127310 */ /* 0x0000620000201800 */
[----:B------:R-:W-:Y:S05]  /*6970*/  BRA `(.L_x_9208) ;  /* 0x0000000000a47947 */ /* 0x000fea0003800000 */
.L_x_9220:
        /* <DEDUP_REMOVED lines=14> */
.L_x_9234:
[----:B------:R-:W-:Y:S05]  /*6a60*/  BSYNC B0 ;  /* 0x0000000000007941 */ /* 0x000fea0003800000 */
.L_x_9233:
[----:B------:R-:W-:-:S04]  /*6a70*/  FMUL.FTZ R0, R0, 1 ;  /* 0x3f80000000007820 */ /* 0x000fc80000410000 */
[----:B------:R0:W1:Y:S01]  /*6a80*/  F2F.F64.F32 R18, R0 ;  /* 0x0000000000127310 */ /* 0x0000620000201800 */
[----:B------:R-:W-:Y:S05]  /*6a90*/  BRA `(.L_x_9208) ;  /* 0x00000000005c7947 */ /* 0x000fea0003800000 */
.L_x_9207:
[----:B------:R-:W-:Y:S01]  /*6aa0*/  MOV R2, 0x0 ;  /* 0x0000000000027802 */ /* 0x000fe20000000f00 */
[----:B------:R-:W-:Y:S01]  /*6ab0*/  ULDC.64 UR4, c[0x4][0x1a8] ;  /* 0x01006a0000047ab9 */ /* 0x000fe20000000a00 */
[----:B------:R-:W-:Y:S01]  /*6ac0*/  ULDC.64 UR6, c[0x4][0x60] ;  /* 0x0100180000067ab9 */ /* 0x000fe20000000a00 */
[----:B------:R-:W-:Y:S01]  /*6ad0*/  IMAD.U32 R4, RZ, RZ, UR4 ;  /* 0x00000004ff047e24 */ /* 0x000fe2000f8e00ff */
[----:B------:R-:W-:Y:S01]  /*6ae0*/  MOV R5, UR5 ;  /* 0x0000000500057c02 */ /* 0x000fe20008000f00 */
        /* <DEDUP_REMOVED lines=11> */
.L_x_9235:
[----:B------:R-:W-:Y:S01]  /*6ba0*/  CS2R R18, SRZ ;  /* 0x0000000000127805 */ /* 0x000fe2000001ff00 */
[----:B------:R-:W-:Y:S06]  /*6bb0*/  BRA `(.L_x_9208) ;  /* 0x0000000000147947 */ /* 0x000fec0003800000 */
.L_x_9232:
[----:B------:R-:W2:Y:S02]  /*6bc0*/  LDG.E.64 R18, desc[UR36][R2.64] ;  /* 0x0000002402127981 */ /* 0x000ea4000c1e1b00 */
[----:B--2---:R-:W0:Y:S01]  /*6bd0*/  I2F.F64.U64 R18, R18 ;  /* 0x0000001200127312 */ /* 0x004e220000301800 */
[----:B------:R-:W-:Y:S05]  /*6be0*/  BRA `(.L_x_9208) ;  /* 0x0000000000087947 */ /* 0x000fea0003800000 */
.L_x_9231:
[----:B------:R-:W2:Y:S02]  /*6bf0*/  LDG.E R2, desc[UR36][R2.64] ;  /* 0x0000002402027981 */ /* 0x000ea4000c1e1900 */
[----:B--2---:R0:W1:Y:S02]  /*6c00*/  I2F.F64.U32 R18, R2 ;  /* 0x0000000200127312 */ /* 0x0040640000201800 */
.L_x_9208:
[----:B-1----:R-:W1:Y:S01]  /*6c10*/  LDC.U8 R4, c[0x0][0x493] ;  /* 0x000124c0ff047b82 */ /* 0x002e620000000000 */
        /* <DEDUP_REMOVED lines=17> */
.L_x_9239:
[----:B------:R-:W3:Y:S02]  /*6d30*/  LDG.E.U8 R2, desc[UR36][R2.64] ;  /* 0x0000002402027981 */ /* 0x000ee4000c1e1100 */
[----:B---3--:R0:W1:Y:S01]  /*6d40*/  I2F.F64.U16 R4, R2 ;  /* 0x0000000200047312 */ /* 0x0080620000101800 */
[----:B------:R-:W-:Y:S05]  /*6d50*/  BRA `(.L_x_9241) ;  /* 0x0000000c00707947 */ /* 0x000fea0003800000 */
.L_x_9238:
[----:B------:R-:W-:-:S13]  /*6d60*/  ISETP.NE.AND P0, PT, R0, 0x2, PT ;  /* 0x000000020000780c */ /* 0x000fda0003f05270 */
[----:B------:R-:W-:Y:S05]  /*6d70*/  @!P0 BRA `(.L_x_9242) ;  /* 0x0000000000288947 */ /* 0x000fea0003800000 */
[----:B------:R-:W-:-:S13]  /*6d80*/  ISETP.NE.AND P0, PT, R0, 0x3, PT ;  /* 0x000000030000780c */ /* 0x000fda0003f05270 */
[----:B------:R-:W-:Y:S05]  /*6d90*/  @!P0 BRA `(.L_x_9243) ;  /* 0x0000000000148947 */ /* 0x000fea0003800000 */
[----:B------:R-:W-:-:S13]  /*6da0*/  ISETP.NE.AND P0, PT, R0, 0x4, PT ;  /* 0x000000040000780c */ /* 0x000fda0003f05270 */
[----:B------:R-:W-:Y:S05]  /*6db0*/  @P0 BRA `(.L_x_9240) ;  /* 0x0000000800fc0947 */ /* 0x000fea0003800000 */
[----:B---3--:R-:W3:Y:S02]  /*6dc0*/  LDG.E.64 R4, desc[UR36][R2.64] ;  /* 0x0000002402047981 */ /* 0x008ee4000c1e1b00 */
[----:B---3--:R-:W3:Y:S01]  /*6dd0*/  I2F.F64.S64 R4, R4 ;  /* 0x0000000400047312 */ /* 0x008ee20000301c00 */
[----:B------:R-:W-:Y:S05]  /*6de0*/  BRA `(.L_x_9241) ;  /* 0x0000000c004c7947 */ /* 0x000fea0003800000 */
.L_x_9243:
[----:B------:R-:W3:Y:S02]  /*6df0*/  LDG.E R2, desc[UR36][R2.64] ;  /* 0x0000002402027981 */ /* 0x000ee4000c1e1900 */
[----:B---3--:R0:W1:Y:S01]  /*6e00*/  I2F.F64 R4, R2 ;  /* 0x0000000200047312 */ /* 0x0080620000201c00 */
[----:B------:R-:W-:Y:S05]  /*6e10*/  BRA `(.L_x_9241) ;  /* 0x0000000c00407947 */ /* 0x000fea0003800000 */
.L_x_9242:
[----:B------:R-:W3:Y:S02]  /*6e20*/  LDG.E.U16 R2, desc[UR36][R2.64] ;  /* 0x0000002402027981 */ /* 0x000ee4000c1e1500 */
[----:B---3--:R0:W1:Y:S01]  /*6e30*/  I2F.F64.S16 R4, R2 ;  /* 0x0000000200047312 */ /* 0x0080620000101c00 */
[----:B------:R-:W-:Y:S05]  /*6e40*/  BRA `(.L_x_9241) ;  /* 0x0000000c00347947 */ /* 0x000fea0003800000 */
.L_x_9237:
        /* <DEDUP_REMOVED lines=8> */
[----:B---3--:R-:W0:Y:S01]  /*6ed0*/  F2F.F64.F32 R4, R4 ;  /* 0x0000000400047310 */ /* 0x008e220000201800 */
[----:B------:R-:W-:Y:S05]  /*6ee0*/  BRA `(.L_x_9241) ;  /* 0x0000000c000c7947 */ /* 0x000fea0003800000 */
.L_x_9245:
[----:B------:R-:W2:Y:S02]  /*6ef0*/  LDG.E.U16 R0, desc[UR36][R2.64] ;  /* 0x0000002402007981 */ /* 0x000ea4000c1e1500 */
[----:B--2---:R-:W-:-:S05]  /*6f00*/  HADD2.F32 R0, -RZ, R0.H0_H0 ;  /* 0x20000000ff007230 */ /* 0x004fca0000004100 */
[----:B------:R-:W-:-:S04]  /*6f10*/  FMUL.FTZ R0, R0, 1 ;  /* 0x3f80000000007820 */ /* 0x000fc80000410000 */
[----:B---3--:R0:W1:Y:S01]  /*6f20*/  F2F.F64.F32 R4, R0 ;  /* 0x0000000000047310 */ /* 0x0080620000201800 */
[----:B------:R-:W-:Y:S05]  /*6f30*/  BRA `(.L_x_9241) ;  /* 0x0000000800f87947 */ /* 0x000fea0003800000 */
.L_x_9244:
        /* <DEDUP_REMOVED lines=10> */
.L_x_9247:
[----:B------:R-:W2:Y:S02]  /*6fe0*/  LDG.E.U16 R2, desc[UR36][R2.64] ;  /* 0x0000002402027981 */ /* 0x000ea4000c1e1500 */
[----:B--2---:R-:W-:-:S05]  /*6ff0*/  HADD2.F32 R0, -RZ, R2.H0_H0 ;  /* 0x20000002ff007230 */ /* 0x004fca0000004100 */
[----:B------:R-:W-:-:S04]  /*7000*/  FMUL.FTZ R0, R0, 1 ;  /* 0x3f80000000007820 */ /* 0x000fc80000410000 */
[----:B---3--:R0:W1:Y:S01]  /*7010*/  F2F.F64.F32 R4, R0 ;  /* 0x0000000000047310 */ /* 0x0080620000201800 */
[----:B------:R-:W-:Y:S05]  /*7020*/  BRA `(.L_x_9241) ;  /* 0x0000000800bc7947 */ /* 0x000fea0003800000 */
.L_x_9246:
[----:B---3--:R0:W5:Y:S01]  /*7030*/  LDG.E.64 R4, desc[UR36][R2.64] ;  /* 0x0000002402047981 */ /* 0x008162000c1e1b00 */
[----:B------:R-:W-:Y:S05]  /*7040*/  BRA `(.L_x_9241) ;  /* 0x0000000800b47947 */ /* 0x000fea0003800000 */
.L_x_9236:
        /* <DEDUP_REMOVED lines=11> */
[----:B---3--:R-:W-:Y:S01]  /*7100*/  FSEL R5, RZ, 1.875, !P0 ;  /* 0x3ff00000ff057808 */ /* 0x008fe20004000000 */
[----:B------:R-:W-:Y:S08]  /*7110*/  BRA `(.L_x_9241) ;  /* 0x0000000800807947 */ /* 0x000ff00003800000 */
.L_x_9250:
[----:B---3--:R0:W5:Y:S01]  /*7120*/  LDG.E.64 R4, desc[UR36][R2.64] ;  /* 0x0000002402047981 */ /* 0x008162000c1e1b00 */
[----:B------:R-:W-:Y:S05]  /*7130*/  BRA `(.L_x_9241) ;  /* 0x0000000800787947 */ /* 0x000fea0003800000 */
.L_x_9249:
        /* <DEDUP_REMOVED lines=28> */
.L_x_9252:
[----:B------:R-:W2:Y:S02]  /*7300*/  LDG.E.U8 R2, desc[UR36][R2.64] ;  /* 0x0000002402027981 */ /* 0x000ea4000c1e1100 */
        /* <DEDUP_REMOVED lines=14> */
.L_x_9251:
[----:B------:R-:W2:Y:S02]  /*73f0*/  LDG.E.U16 R0, desc[UR36][R2.64] ;  /* 0x0000002402007981 */ /* 0x000ea4000c1e1500 */
[----:B--2---:R-:W-:-:S04]  /*7400*/  IMAD.U32 R0, R0, 0x10000, RZ ;  /* 0x0001000000007824 */ /* 0x004fc800078e00ff */
[----:B------:R-:W-:-:S04]  /*7410*/  FMUL.FTZ R0, R0, 1 ;  /* 0x3f80000000007820 */ /* 0x000fc80000410000 */
[----:B---3--:R0:W1:Y:S01]  /*7420*/  F2F.F64.F32 R4, R0 ;  /* 0x0000000000047310 */ /* 0x0080620000201800 */
[----:B------:R-:W-:Y:S05]  /*7430*/  BRA `(.L_x_9241) ;  /* 0x0000000400b87947 */ /* 0x000fea0003800000 */
.L_x_9248:
        /* <DEDUP_REMOVED lines=11> */
.L_x_9255:
        /* <DEDUP_REMOVED lines=18> */
[----:B---3--:R-:W-:-:S05]  /*7610*/  VIADD R5, R3, 0xffffffe4 ;  /* 0xffffffe403057836 */ /* 0x008fca0000000000 */
[----:B------:R-:W-:-:S04]  /*7620*/  SHF.L.U32 R5, R2, R5, RZ ;  /* 0x0000000502057219 */ /* 0x000fc800000006ff */
[----:B------:R-:W-:-:S07]  /*7630*/  LOP3.LUT R2, R5, 0x7, RZ, 0xc0, !PT ;  /* 0x0000000705027812 */ /* 0x000fce00078ec0ff */
.L_x_9259:
[----:B------:R-:W-:Y:S05]  /*7640*/  BSYNC B1 ;  /* 0x0000000000017941 */ /* 0x000fea0003800000 */
.L_x_9258:
[----:B------:R-:W-:Y:S01]  /*7650*/  LEA R3, R0, 0x3b800000, 0x17 ;  /* 0x3b80000000037811 */ /* 0x000fe200078eb8ff */
[----:B------:R-:W-:-:S05]  /*7660*/  IMAD.SHL.U32 R0, R2, 0x100000, RZ ;  /* 0x0010000002007824 */ /* 0x000fca00078e00ff */
[----:B------:R-:W-:-:S07]  /*7670*/  LOP3.LUT R0, R3, R0, R4, 0xfe, !PT ;  /* 0x0000000003007212 */ /* 0x000fce00078efe04 */
.L_x_9257:
[----:B------:R-:W-:Y:S05]  /*7680*/  BSYNC B0 ;  /* 0x0000000000007941 */ /* 0x000fea0003800000 */
.L_x_9256:
[----:B------:R-:W-:-:S04]  /*7690*/  FMUL.FTZ R0, R0, 1 ;  /* 0x3f80000000007820 */ /* 0x000fc80000410000 */
[----:B---3--:R0:W1:Y:S01]  /*76a0*/  F2F.F64.F32 R4, R0 ;  /* 0x0000000000047310 */ /* 0x0080620000201800 */
[----:B------:R-:W-:Y:S05]  /*76b0*/  BRA `(.L_x_9241) ;  /* 0x0000000400187947 */ /* 0x000fea0003800000 */
.L_x_9254:
        /* <DEDUP_REMOVED lines=21> */
.L_x_9263:
[----:B------:R-:W-:Y:S05]  /*7810*/  BSYNC B1 ;  /* 0x0000000000017941 */ /* 0x000fea0003800000 */
.L_x_9262:
[----:B------:R-:W-:Y:S01]  /*7820*/  LEA R3, R0, 0x37800000, 0x17 ;  /* 0x3780000000037811 */ /* 0x000fe200078eb8ff */
[----:B------:R-:W-:-:S05]  /*7830*/  IMAD.SHL.U32 R0, R2, 0x200000, RZ ;  /* 0x0020000002007824 */ /* 0x000fca00078e00ff */
[----:B------:R-:W-:-:S07]  /*7840*/  LOP3.LUT R0, R3, R0, R4, 0xfe, !PT ;  /* 0x0000000003007212 */ /* 0x000fce00078efe04 */
.L_x_9261:
[----:B------:R-:W-:Y:S05]  /*7850*/  BSYNC B0 ;  /* 0x0000000000007941 */ /* 0x000fea0003800000 */
.L_x_9260:
[----:B------:R-:W-:-:S04]  /*7860*/  FMUL.FTZ R0, R0, 1 ;  /* 0x3f80000000007820 */ /* 0x000fc80000410000 */
[----:B---3--:R0:W1:Y:S01]  /*7870*/  F2F.F64.F32 R4, R0 ;  /* 0x0000000000047310 */ /* 0x0080620000201800 */
[----:B------:R-:W-:Y:S05]  /*7880*/  BRA `(.L_x_9241) ;  /* 0x0000000000a47947 */ /* 0x000fea0003800000 */
.L_x_9253:
        /* <DEDUP_REMOVED lines=14> */
.L_x_9267:
[----:B------:R-:W-:Y:S05]  /*7970*/  BSYNC B0 ;  /* 0x0000000000007941 */ /* 0x000fea0003800000 */
.L_x_9266:
[----:B------:R-:W-:-:S04]  /*7980*/  FMUL.FTZ R0, R0, 1 ;  /* 0x3f80000000007820 */ /* 0x000fc80000410000 */
[----:B---3--:R0:W1:Y:S01]  /*7990*/  F2F.F64.F32 R4, R0 ;  /* 0x0000000000047310 */ /* 0x0080620000201800 */
[----:B------:R-:W-:Y:S05]  /*79a0*/  BRA `(.L_x_9241) ;  /* 0x00000000005c7947 */ /* 0x000fea0003800000 */
.L_x_9240:
        /* <DEDUP_REMOVED lines=16> */
.L_x_9268:
[----:B------:R-:W-:Y:S01]  /*7ab0*/  CS2R R4, SRZ ;  /* 0x0000000000047805 */ /* 0x000fe2000001ff00 */
[----:B------:R-:W-:Y:S06]  /*7ac0*/  BRA `(.L_x_9241) ;  /* 0x0000000000147947 */ /* 0x000fec0003800000 */
.L_x_9265:
[----:B---3--:R-:W3:Y:S02]  /*7ad0*/  LDG.E.64 R4, desc[UR36][R2.64] ;  /* 0x0000002402047981 */ /* 0x008ee4000c1e1b00 */
[----:B---3--:R-:W0:Y:S01]  /*7ae0*/  I2F.F64.U64 R4, R4 ;  /* 0x0000000400047312 */ /* 0x008e220000301800 */
[----:B------:R-:W-:Y:S05]  /*7af0*/  BRA `(.L_x_9241) ;  /* 0x0000000000087947 */ /* 0x000fea0003800000 */
.L_x_9264:
[----:B------:R-:W3:Y:S02]  /*7b00*/  LDG.E R2, desc[UR36][R2.64] ;  /* 0x0000002402027981 */ /* 0x000ee4000c1e1900 */
[----:B---3--:R0:W1:Y:S02]  /*7b10*/  I2F.F64.U32 R4, R2 ;  /* 0x0000000200047312 */ /* 0x0080640000201800 */
.L_x_9241:
[----:B0-----:R-:W0:Y:S01]  /*7b20*/  LDC.U8 R2, c[0x0][0x491] ;  /* 0x00012440ff027b82 */ /* 0x001e220000000000 */
[----:B-12345:R-:W-:Y:S01]  /*7b30*/  DMUL R4, R4, R18 ;  /* 0x0000001204047228 */ /* 0x03efe20000000000 */
        /* <DEDUP_REMOVED lines=14> */
.L_x_9272:
[----:B------:R-:W0:Y:S02]  /*7c20*/  F2I.S64.F64.TRUNC R4, R4 ;  /* 0x0000000400047311 */ /* 0x000e24000030d900 */
[----:B0-----:R-:W-:-:S05]  /*7c30*/  IMAD.MOV.U32 R3, RZ, RZ, R4 ;  /* 0x000000ffff037224 */ /* 0x001fca00078e0004 */
[----:B------:R0:W-:Y:S01]  /*7c40*/  STG.E.U8 desc[UR36][R16.64], R3 ;  /* 0x0000000310007986 */ /* 0x0001e2000c101124 */
[----:B------:R-:W-:Y:S05]  /*7c50*/  BRA `(.L_x_9274) ;  /* 0x0000000c00f87947 */ /* 0x000fea0003800000 */
.L_x_9271:
        /* <DEDUP_REMOVED lines=9> */
.L_x_9276:
[----:B------:R-:W0:Y:S02]  /*7cf0*/  F2I.F64.TRUNC R5, R4 ;  /* 0x0000000400057311 */ /* 0x000e24000030d100 */
[----:B0-----:R3:W-:Y:S01]  /*7d00*/  STG.E desc[UR36][R16.64], R5 ;  /* 0x0000000510007986 */ /* 0x0017e2000c101924 */
[----:B------:R-:W-:Y:S05]  /*7d10*/  BRA `(.L_x_9274) ;  /* 0x0000000c00c87947 */ /* 0x000fea0003800000 */
.L_x_9275:
[----:B------:R-:W0:Y:S02]  /*7d20*/  F2I.F64.TRUNC R5, R4 ;  /* 0x0000000400057311 */ /* 0x000e24000030d100 */
[----:B0-----:R2:W-:Y:S01]  /*7d30*/  STG.E.U16 desc[UR36][R16.64], R5 ;  /* 0x0000000510007986 */ /* 0x0015e2000c101524 */
[----:B------:R-:W-:Y:S05]  /*7d40*/  BRA `(.L_x_9274) ;  /* 0x0000000c00bc7947 */ /* 0x000fea0003800000 */
.L_x_9270:
        /* <DEDUP_REMOVED lines=13> */
.L_x_9278:
        /* <DEDUP_REMOVED lines=8> */
.L_x_9277:
        /* <DEDUP_REMOVED lines=14> */
.L_x_9280:
        /* <DEDUP_REMOVED lines=9> */
.L_x_9279:
[----:B------:R0:W-:Y:S01]  /*8010*/  STG.E.64 desc[UR36][R16.64], R4 ;  /* 0x0000000410007986 */ /* 0x0001e2000c101b24 */
[----:B------:R-:W-:Y:S05]  /*8020*/  BRA `(.L_x_9274) ;  /* 0x0000000c00047947 */ /* 0x000fea0003800000 */
.L_x_9269:
        /* <DEDUP_REMOVED lines=12> */
.L_x_9283:
[----:B------:R-:W-:-:S05]  /*80f0*/  CS2R R6, SRZ ;  /* 0x0000000000067805 */ /* 0x000fca000001ff00 */
[----:B------:R0:W-:Y:S01]  /*8100*/  STG.E.128 desc[UR36][R16.64], R4 ;  /* 0x0000000410007986 */ /* 0x0001e2000c101d24 */
[----:B------:R-:W-:Y:S05]  /*8110*/  BRA `(.L_x_9274) ;  /* 0x0000000800c87947 */ /* 0x000fea0003800000 */
.L_x_9282:
        /* <DEDUP_REMOVED lines=15> */
[----:B------:R-:W-:Y:S02]  /*8210*/  SHF.R.U32.HI R3, RZ, 0x18, R0 ;  /* 0x00000018ff037819 */ /* 0x000fe40000011600 */
[----:B------:R-:W-:-:S09]  /*8220*/  MOV R0, 0x7f ;  /* 0x0000007f00007802 */ /* 0x000fd20000000f00 */
        /* <DEDUP_REMOVED lines=8> */
.L_x_9287:
[----:B------:R-:W-:Y:S05]  /*82b0*/  BSYNC B0 ;  /* 0x0000000000007941 */ /* 0x000fea0003800000 */
.L_x_9286:
[----:B------:R-:W-:-:S05]  /*82c0*/  LOP3.LUT R3, R0, R3, RZ, 0xfc, !PT ;  /* 0x0000000300037212 */ /* 0x000fca00078efcff */
[----:B------:R0:W-:Y:S01]  /*82d0*/  STG.E.U8 desc[UR36][R16.64], R3 ;  /* 0x0000000310007986 */ /* 0x0001e2000c101124 */
[----:B------:R-:W-:Y:S05]  /*82e0*/  BRA `(.L_x_9274) ;  /* 0x0000000800547947 */ /* 0x000fea0003800000 */
.L_x_9285:
        /* <DEDUP_REMOVED lines=17> */
.L_x_9289:
[----:B------:R-:W-:Y:S01]  /*8400*/  IMAD.MOV.U32 R0, RZ, RZ, 0x7f ;  /* 0x0000007fff007424 */ /* 0x000fe200078e00ff */
[----:B------:R-:W-:-:S04]  /*8410*/  ISETP.GT.U32.AND P0, PT, R2, 0x7f800000, PT ;  /* 0x7f8000000200780c */ /* 0x000fc80003f04070 */
[----:B------:R-:W-:-:S09]  /*8420*/  SEL R0, R0, 0x7c, P0 ;  /* 0x0000007c00007807 */ /* 0x000fd20000000000 */
.L_x_9290:
[----:B------:R-:W-:Y:S05]  /*8430*/  BSYNC B0 ;  /* 0x0000000000007941 */ /* 0x000fea0003800000 */
.L_x_9288:
[----:B------:R-:W-:-:S04]  /*8440*/  LOP3.LUT R2, R3, 0x80000000, RZ, 0xc0, !PT ;  /* 0x8000000003027812 */ /* 0x000fc800078ec0ff */
[----:B------:R-:W-:-:S04]  /*8450*/  SHF.R.U32.HI R3, RZ, 0x18, R2 ;  /* 0x00000018ff037819 */ /* 0x000fc80000011602 */
[----:B------:R-:W-:-:S05]  /*8460*/  LOP3.LUT R3, R0, R3, RZ, 0xfc, !PT ;  /* 0x0000000300037212 */ /* 0x000fca00078efcff */
[----:B------:R0:W-:Y:S01]  /*8470*/  STG.E.U8 desc[UR36][R16.64], R3 ;  /* 0x0000000310007986 */ /* 0x0001e2000c101124 */
[----:B------:R-:W-:Y:S05]  /*8480*/  BRA `(.L_x_9274) ;  /* 0x0000000400ec7947 */ /* 0x000fea0003800000 */
.L_x_9284:
        /* <DEDUP_REMOVED lines=8> */
.L_x_9281:
        /* <DEDUP_REMOVED lines=11> */
.L_x_9293:
        /* <DEDUP_REMOVED lines=21> */
.L_x_9296:
[----:B------:R-:W-:-:S04]  /*8710*/  LOP3.LUT R2, R3, 0x80000000, RZ, 0xc0, !PT ;  /* 0x8000000003027812 */ /* 0x000fc800078ec0ff */
[----:B------:R-:W-:-:S04]  /*8720*/  SHF.R.U32.HI R3, RZ, 0x18, R2 ;  /* 0x00000018ff037819 */ /* 0x000fc80000011602 */
[----:B------:R-:W-:-:S04]  /*8730*/  LOP3.LUT R0, R0, R3, RZ, 0xfc, !PT ;  /* 0x0000000300007212 */ /* 0x000fc800078efcff */
[----:B------:R-:W-:-:S07]  /*8740*/  PRMT R8, R0, 0x7610, R8 ;  /* 0x0000761000087816 */ /* 0x000fce0000000008 */
.L_x_9295:
[----:B------:R-:W-:Y:S05]  /*8750*/  BSYNC B0 ;  /* 0x0000000000007941 */ /* 0x000fea0003800000 */
.L_x_9294:
[----:B------:R0:W-:Y:S01]  /*8760*/  STG.E.U8 desc[UR36][R16.64], R8 ;  /* 0x0000000810007986 */ /* 0x0001e2000c101124 */
[----:B------:R-:W-:Y:S05]  /*8770*/  BRA `(.L_x_9274) ;  /* 0x0000000400307947 */ /* 0x000fea0003800000 */
.L_x_9292:
        /* <DEDUP_REMOVED lines=21> */
.L_x_9299:
[----:B------:R-:W-:-:S04]  /*88d0*/  LOP3.LUT R2, R3, 0x80000000, RZ, 0xc0, !PT ;  /* 0x8000000003027812 */ /* 0x000fc800078ec0ff */
[----:B------:R-:W-:-:S04]  /*88e0*/  SHF.R.U32.HI R3, RZ, 0x18, R2 ;  /* 0x00000018ff037819 */ /* 0x000fc80000011602 */
[----:B------:R-:W-:-:S04]  /*88f0*/  LOP3.LUT R0, R0, R3, RZ, 0xfc, !PT ;  /* 0x0000000300007212 */ /* 0x000fc800078efcff */
[----:B------:R-:W-:-:S07]  /*8900*/  PRMT R8, R0, 0x7610, R8 ;  /* 0x0000761000087816 */ /* 0x000fce0000000008 */
.L_x_9298:
[----:B------:R-:W-:Y:S05]  /*8910*/  BSYNC B0 ;  /* 0x0000000000007941 */ /* 0x000fea0003800000 */
.L_x_9297:
[----:B------:R0:W-:Y:S01]  /*8920*/  STG.E.U8 desc[UR36][R16.64], R8 ;  /* 0x0000000810007986 */ /* 0x0001e2000c101124 */
[----:B------:R-:W-:Y:S05]  /*8930*/  BRA `(.L_x_9274) ;  /* 0x0000000000c07947 */ /* 0x000fea0003800000 */
.L_x_9291:
        /* <DEDUP_REMOVED lines=26> */
.L_x_9273:
        /* <DEDUP_REMOVED lines=16> */
.L_x_9302:
[----:B------:R-:W-:Y:S05]  /*8be0*/  BRA `(.L_x_9274) ;  /* 0x0000000000147947 */ /* 0x000fea0003800000 */
.L_x_9301:
[----:B------:R-:W0:Y:S02]  /*8bf0*/  F2I.U64.F64.TRUNC R4, R4 ;  /* 0x0000000400047311 */ /* 0x000e24000030d800 */
[----:B0-----:R0:W-:Y:S01]  /*8c00*/  STG.E.64 desc[UR36][R16.64], R4 ;  /* 0x0000000410007986 */ /* 0x0011e2000c101b24 */
[----:B------:R-:W-:Y:S05]  /*8c10*/  BRA `(.L_x_9274) ;  /* 0x0000000000087947 */ /* 0x000fea0003800000 */
.L_x_9300:
[----:B------:R-:W0:Y:S02]  /*8c20*/  F2I.U32.F64.TRUNC R5, R4 ;  /* 0x0000000400057311 */ /* 0x000e24000030d000 */
[----:B0-----:R0:W-:Y:S02]  /*8c30*/  STG.E desc[UR36][R16.64], R5 ;  /* 0x0000000510007986 */ /* 0x0011e4000c101924 */
.L_x_9274:
[----:B------:R-:W-:-:S07]  /*8c40*/  VIADD R23, R23, 0x80 ;  /* 0x0000008017177836 */ /* 0x000fce0000000000 */
.L_x_9201:
[----:B------:R-:W-:Y:S05]  /*8c50*/  BSYNC B6 ;  /* 0x0000000000067941 */ /* 0x000fea0003800000 */
.L_x_9200:
[----:B------:R-:W-:Y:S01]  /*8c60*/  ULDC UR4, c[0x0][0x210] ;  /* 0x0000840000047ab9 */ /* 0x000fe20000000800 */
[----:B------:R-:W-:Y:S01]  /*8c70*/  BSSY B6, `(.L_x_9303) ;  /* 0x000045d000067945 */ /* 0x000fe20003800000 */
[----:B------:R-:W-:-:S13]  /*8c80*/  ISETP.GE.AND P0, PT, R23, UR4, PT ;  /* 0x0000000417007c0c */ /* 0x000fda000bf06270 */
[----:B------:R-:W-:Y:S05]  /*8c90*/  @P0 BRA `(.L_x_9304) ;  /* 0x0000004400680947 */ /* 0x000fea0003800000 */
[----:B0-----:R-:W0:Y:S01]  /*8ca0*/  LDC R6, c[0x0][0x218] ;  /* 0x00008600ff067b82 */ /* 0x001e220000000800 */
[----:B-1234-:R-:W-:Y:S01]  /*8cb0*/  HFMA2.MMA R16, -RZ, RZ, 0, 0 ;  /* 0x00000000ff107435 */ /* 0x01efe200000001ff */
[----:B------:R-:W-:Y:S02]  /*8cc0*/  IMAD.MOV.U32 R22, RZ, RZ, RZ ;  /* 0x000000ffff167224 */ /* 0x000fe400078e00ff */
[----:B------:R-:W-:Y:S01]  /*8cd0*/  IMAD.MOV.U32 R0, RZ, RZ, RZ ;  /* 0x000000ffff007224 */ /* 0x000fe200078e00ff */
        /* <DEDUP_REMOVED lines=350> */
.L_x_9305:
        /* <DEDUP_REMOVED lines=21> */
.L_x_9309:
[----:B------:R-:W2:Y:S02]  /*a410*/  LDG.E.U8 R2, desc[UR36][R2.64] ;  /* 0x0000002402027981 */ /* 0x000ea4000c1e1100 */
[----:B--2---:R0:W1:Y:S01]  /*a420*/  I2F.F64.U16 R18, R2 ;  /* 0x0000000200127312 */ /* 0x0040620000101800 */
[----:B------:R-:W-:Y:S05]  /*a430*/  BRA `(.L_x_9311) ;  /* 0x0000000c00707947 */ /* 0x000fea0003800000 */
.L_x_9308:
        /* <DEDUP_REMOVED lines=9> */
.L_x_9313:
[----:B------:R-:W2:Y:S02]  /*a4d0*/  LDG.E R2, desc[UR36][R2.64] ;  /* 0x0000002402027981 */ /* 0x000ea4000c1e1900 */
[----:B--2---:R0:W1:Y:S01]  /*a4e0*/  I2F.F64 R18, R2 ;  /* 0x0000000200127312 */ /* 0x0040620000201c00 */
[----:B------:R-:W-:Y:S05]  /*a4f0*/  BRA `(.L_x_9311) ;  /* 0x0000000c00407947 */ /* 0x000fea0003800000 */
.L_x_9312:
[----:B------:R-:W2:Y:S02]  /*a500*/  LDG.E.U16 R2, desc[UR36][R2.64] ;  /* 0x0000002402027981 */ /* 0x000ea4000c1e1500 */
[----:B--2---:R0:W1:Y:S01]  /*a510*/  I2F.F64.S16 R18, R2 ;  /* 0x0000000200127312 */ /* 0x0040620000101c00 */
[----:B------:R-:W-:Y:S05]  /*a520*/  BRA `(.L_x_9311) ;  /* 0x0000000c00347947 */ /* 0x000fea0003800000 */
.L_x_9307:
        /* <DEDUP_REMOVED lines=10> */
.L_x_9315:
[----:B------:R-:W2:Y:S02]  /*a5d0*/  LDG.E.U16 R0, desc[UR36][R2.64] ;  /* 0x0000002402007981 */ /* 0x000ea4000c1e1500 */
[----:B--2---:R-:W-:-:S05]  /*a5e0*/  HADD2.F32 R0, -RZ, R0.H0_H0 ;  /* 0x20000000ff007230 */ /* 0x004fca0000004100 */
[----:B------:R-:W-:-:S04]  /*a5f0*/  FMUL.FTZ R0, R0, 1 ;  /* 0x3f80000000007820 */ /* 0x000fc80000410000 */
[----:B------:R1:W2:Y:S01]  /*a600*/  F2F.F64.F32 R18, R0 ;  /* 0x0000000000127310 */ /* 0x0002a20000201800 */
[----:B------:R-:W-:Y:S05]  /*a610*/  BRA `(.L_x_9311) ;  /* 0x0000000800f87947 */ /* 0x000fea0003800000 */
.L_x_9314:
        /* <DEDUP_REMOVED lines=8> */
[----:B------:R-:W4:Y:S01]  /*a6a0*/  F2F.F64.F32 R18, R18 ;  /* 0x0000001200127310 */ /* 0x000f220000201800 */
[----:B------:R-:W-:Y:S05]  /*a6b0*/  BRA `(.L_x_9311) ;  /* 0x0000000800d07947 */ /* 0x000fea0003800000 */
.L_x_9317:
[----:B------:R-:W2:Y:S02]  /*a6c0*/  LDG.E.U16 R2, desc[UR36][R2.64] ;  /* 0x0000002402027981 */ /* 0x000ea4000c1e1500 */
[----:B--2---:R-:W-:-:S05]  /*a6d0*/  HADD2.F32 R0, -RZ, R2.H0_H0 ;  /* 0x20000002ff007230 */ /* 0x004fca0000004100 */
[----:B------:R-:W-:-:S04]  /*a6e0*/  FMUL.FTZ R0, R0, 1 ;  /* 0x3f80000000007820 */ /* 0x000fc80000410000 */
[----:B------:R0:W1:Y:S01]  /*a6f0*/  F2F.F64.F32 R18, R0 ;  /* 0x0000000000127310 */ /* 0x0000620000201800 */
[----:B------:R-:W-:Y:S05]  /*a700*/  BRA `(.L_x_9311) ;  /* 0x0000000800bc7947 */ /* 0x000fea0003800000 */
.L_x_9316:
[----:B------:R3:W5:Y:S01]  /*a710*/  LDG.E.64 R18, desc[UR36][R2.64] ;  /* 0x0000002402127981 */ /* 0x000762000c1e1b00 */
[----:B------:R-:W-:Y:S05]  /*a720*/  BRA `(.L_x_9311) ;  /* 0x0000000800b47947 */ /* 0x000fea0003800000 */
.L_x_9306:
        /* <DEDUP_REMOVED lines=13> */
.L_x_9320:
[----:B------:R0:W5:Y:S01]  /*a800*/  LDG.E.64 R18, desc[UR36][R2.64] ;  /* 0x0000002402127981 */ /* 0x000162000c1e1b00 */
[----:B------:R-:W-:Y:S05]  /*a810*/  BRA `(.L_x_9311) ;  /* 0x0000000800787947 */ /* 0x000fea0003800000 */
.L_x_9319:
        /* <DEDUP_REMOVED lines=28> */
.L_x_9322:
        /* <DEDUP_REMOVED lines=15> */
.L_x_9321:
[----:B------:R-:W2:Y:S02]  /*aad0*/  LDG.E.U16 R0, desc[UR36][R2.64] ;  /* 0x0000002402007981 */ /* 0x000ea4000c1e1500 */
[----:B--2---:R-:W-:-:S04]  /*aae0*/  IMAD.U32 R0, R0, 0x10000, RZ ;  /* 0x0001000000007824 */ /* 0x004fc800078e00ff */
[----:B------:R-:W-:-:S04]  /*aaf0*/  FMUL.FTZ R0, R0, 1 ;  /* 0x3f80000000007820 */ /* 0x000fc80000410000 */
[----:B------:R0:W1:Y:S01]  /*ab00*/  F2F.F64.F32 R18, R0 ;  /* 0x0000000000127310 */ /* 0x0000620000201800 */
[----:B------:R-:W-:Y:S05]  /*ab10*/  BRA `(.L_x_9311) ;  /* 0x0000000400b87947 */ /* 0x000fea0003800000 */
.L_x_9318:
        /* <DEDUP_REMOVED lines=11> */
.L_x_9325:
        /* <DEDUP_REMOVED lines=21> */
.L_x_9329:
[----:B------:R-:W-:Y:S05]  /*ad20*/  BSYNC B1 ;  /* 0x0000000000017941 */ /* 0x000fea0003800000 */
.L_x_9328:
[----:B------:R-:W-:Y:S01]  /*ad30*/  LEA R3, R0, 0x3b800000, 0x17 ;  /* 0x3b80000000037811 */ /* 0x000fe200078eb8ff */
[----:B------:R-:W-:-:S05]  /*ad40*/  IMAD.SHL.U32 R0, R2, 0x100000, RZ ;  /* 0x0010000002007824 */ /* 0x000fca00078e00ff */
[----:B------:R-:W-:-:S07]  /*ad50*/  LOP3.LUT R0, R3, R0, R4, 0xfe, !PT ;  /* 0x0000000003007212 */ /* 0x000fce00078efe04 */
.L_x_9327:
[----:B------:R-:W-:Y:S05]  /*ad60*/  BSYNC B0 ;  /* 0x0000000000007941 */ /* 0x000fea0003800000 */
.L_x_9326:
[----:B------:R-:W-:-:S04]  /*ad70*/  FMUL.FTZ R0, R0, 1 ;  /* 0x3f80000000007820 */ /* 0x000fc80000410000 */
[----:B------:R0:W1:Y:S01]  /*ad80*/  F2F.F64.F32 R18, R0 ;  /* 0x0000000000127310 */ /* 0x0000620000201800 */
[----:B------:R-:W-:Y:S05]  /*ad90*/  BRA `(.L_x_9311) ;  /* 0x0000000400187947 */ /* 0x000fea0003800000 */
.L_x_9324:
        /* <DEDUP_REMOVED lines=21> */
.L_x_9333:
[----:B------:R-:W-:Y:S05]  /*aef0*/  BSYNC B1 ;  /* 0x0000000000017941 */ /* 0x000fea0003800000 */
.L_x_9332:
[----:B------:R-:W-:Y:S01]  /*af00*/  LEA R3, R0, 0x37800000, 0x17 ;  /* 0x3780000000037811 */ /* 0x000fe200078eb8ff */
[----:B------:R-:W-:-:S05]  /*af10*/  IMAD.SHL.U32 R0, R2, 0x200000, RZ ;  /* 0x0020000002007824 */ /* 0x000fca00078e00ff */
[----:B------:R-:W-:-:S07]  /*af20*/  LOP3.LUT R0, R3, R0, R4, 0xfe, !PT ;  /* 0x0000000003007212 */ /* 0x000fce00078efe04 */
.L_x_9331:
[----:B------:R-:W-:Y:S05]  /*af30*/  BSYNC B0 ;  /* 0x0000000000007941 */ /* 0x000fea0003800000 */
.L_x_9330:
[----:B------:R-:W-:-:S04]  /*af40*/  FMUL.FTZ R0, R0, 1 ;  /* 0x3f80000000007820 */ /* 0x000fc80000410000 */
[----:B------:R0:W1:Y:S01]  /*af50*/  F2F.F64.F32 R18, R0 ;  /* 0x0000000000127310 */ /* 0x0000620000201800 */
[----:B------:R-:W-:Y:S05]  /*af60*/  BRA `(.L_x_9311) ;  /* 0x0000000000a47947 */ /* 0x000fea0003800000 */
.L_x_9323:
        /* <DEDUP_REMOVED lines=14> */
.L_x_9337:
[----:B------:R-:W-:Y:S05]  /*b050*/  BSYNC B0 ;  /* 0x0000000000007941 */ /* 0x000fea0003800000 */
.L_x_9336:
[----:B------:R-:W-:-:S04]  /*b060*/  FMUL.FTZ R0, R0, 1 ;  /* 0x3f80000000007820 */ /* 0x000fc80000410000 */
[----:B------:R0:W1:Y:S01]  /*b070*/  F2F.F64.F32 R18, R0 ;  /* 0x0000000000127310 */ /* 0x0000620000201800 */
[----:B------:R-:W-:Y:S05]  /*b080*/  BRA `(.L_x_9311) ;  /* 0x00000000005c7947 */ /* 0x000fea0003800000 */
.L_x_9310:
        /* <DEDUP_REMOVED lines=16> */
.L_x_9338:
[----:B------:R-:W-:Y:S01]  /*b190*/  CS2R R18, SRZ ;  /* 0x0000000000127805 */ /* 0x000fe2000001ff00 */
[----:B------:R-:W-:Y:S06]  /*b1a0*/  BRA `(.L_x_9311) ;  /* 0x0000000000147947 */ /* 0x000fec0003800000 */
.L_x_9335:
[----:B------:R-:W2:Y:S02]  /*b1b0*/  LDG.E.64 R18, desc[UR36][R2.64] ;  /* 0x0000002402127981 */ /* 0x000ea4000c1e1b00 */
[----:B--2---:R-:W0:Y:S01]  /*b1c0*/  I2F.F64.U64 R18, R18 ;  /* 0x0000001200127312 */ /* 0x004e220000301800 */
[----:B------:R-:W-:Y:S05]  /*b1d0*/  BRA `(.L_x_9311) ;  /* 0x0000000000087947 */ /* 0x000fea0003800000 */
.L_x_9334:
[----:B------:R-:W2:Y:S02]  /*b1e0*/  LDG.E R2, desc[UR36][R2.64] ;  /* 0x0000002402027981 */ /* 0x000ea4000c1e1900 */
[----:B--2---:R0:W1:Y:S02]  /*b1f0*/  I2F.F64.U32 R18, R2 ;  /* 0x0000000200127312 */ /* 0x0040640000201800 */
.L_x_9311:
        /* <DEDUP_REMOVED lines=18> */
.L_x_9342:
[----:B------:R-:W3:Y:S02]  /*b320*/  LDG.E.U8 R2, desc[UR36][R2.64] ;  /* 0x0000002402027981 */ /* 0x000ee4000c1e1100 */
[----:B---3--:R0:W1:Y:S01]  /*b330*/  I2F.F64.U16 R4, R2 ;  /* 0x0000000200047312 */ /* 0x0080620000101800 */
[----:B------:R-:W-:Y:S05]  /*b340*/  BRA `(.L_x_9344) ;  /* 0x0000000c00707947 */ /* 0x000fea0003800000 */
.L_x_9341:
        /* <DEDUP_REMOVED lines=9> */
.L_x_9346:
[----:B------:R-:W3:Y:S02]  /*b3e0*/  LDG.E R2, desc[UR36][R2.64] ;  /* 0x0000002402027981 */ /* 0x000ee4000c1e1900 */
[----:B---3--:R0:W1:Y:S01]  /*b3f0*/  I2F.F64 R4, R2 ;  /* 0x0000000200047312 */ /* 0x0080620000201c00 */
[----:B------:R-:W-:Y:S05]  /*b400*/  BRA `(.L_x_9344) ;  /* 0x0000000c00407947 */ /* 0x000fea0003800000 */
.L_x_9345:
[----:B------:R-:W3:Y:S02]  /*b410*/  LDG.E.U16 R2, desc[UR36][R2.64] ;  /* 0x0000002402027981 */ /* 0x000ee4000c1e1500 */
[----:B---3--:R0:W1:Y:S01]  /*b420*/  I2F.F64.S16 R4, R2 ;  /* 0x0000000200047312 */ /* 0x0080620000101c00 */
[----:B------:R-:W-:Y:S05]  /*b430*/  BRA `(.L_x_9344) ;  /* 0x0000000c00347947 */ /* 0x000fea0003800000 */
.L_x_9340:
        /* <DEDUP_REMOVED lines=8> */
[----:B------:R-:W3:Y:S01]  /*b4c0*/  F2F.F64.F32 R4, R4 ;  /* 0x0000000400047310 */ /* 0x000ee20000201800 */
[----:B------:R-:W-:Y:S05]  /*b4d0*/  BRA `(.L_x_9344) ;  /* 0x0000000c000c7947 */ /* 0x000fea0003800000 */
.L_x_9348:
[----:B------:R-:W3:Y:S02]  /*b4e0*/  LDG.E.U16 R0, desc[UR36][R2.64] ;  /* 0x0000002402007981 */ /* 0x000ee4000c1e1500 */
[----:B---3--:R-:W-:-:S05]  /*b4f0*/  HADD2.F32 R0, -RZ, R0.H0_H0 ;  /* 0x20000000ff007230 */ /* 0x008fca0000004100 */
[----:B------:R-:W-:-:S04]  /*b500*/  FMUL.FTZ R0, R0, 1 ;  /* 0x3f80000000007820 */ /* 0x000fc80000410000 */
[----:B------:R0:W1:Y:S01]  /*b510*/  F2F.F64.F32 R4, R0 ;  /* 0x0000000000047310 */ /* 0x0000620000201800 */
[----:B------:R-:W-:Y:S05]  /*b520*/  BRA `(.L_x_9344) ;  /* 0x0000000800f87947 */ /* 0x000fea0003800000 */
.L_x_9347:
        /* <DEDUP_REMOVED lines=10> */
.L_x_9350:
[----:B------:R-:W3:Y:S02]  /*b5d0*/  LDG.E.U16 R2, desc[UR36][R2.64] ;  /* 0x0000002402027981 */ /* 0x000ee4000c1e1500 */
[----:B---3--:R-:W-:-:S05]  /*b5e0*/  HADD2.F32 R0, -RZ, R2.H0_H0 ;  /* 0x20000002ff007230 */ /* 0x008fca0000004100 */
[----:B------:R-:W-:-:S04]  /*b5f0*/  FMUL.FTZ R0, R0, 1 ;  /* 0x3f80000000007820 */ /* 0x000fc80000410000 */
[----:B------:R0:W1:Y:S01]  /*b600*/  F2F.F64.F32 R4, R0 ;  /* 0x0000000000047310 */ /* 0x0000620000201800 */
[----:B------:R-:W-:Y:S05]  /*b610*/  BRA `(.L_x_9344) ;  /* 0x0000000800bc7947 */ /* 0x000fea0003800000 */
.L_x_9349:
[----:B------:R0:W5:Y:S01]  /*b620*/  LDG.E.64 R4, desc[UR36][R2.64] ;  /* 0x0000002402047981 */ /* 0x000162000c1e1b00 */
[----:B------:R-:W-:Y:S05]  /*b630*/  BRA `(.L_x_9344) ;  /* 0x0000000800b47947 */ /* 0x000fea0003800000 */
.L_x_9339:
        /* <DEDUP_REMOVED lines=13> */
.L_x_9353:
[----:B------:R0:W5:Y:S01]  /*b710*/  LDG.E.64 R4, desc[UR36][R2.64] ;  /* 0x0000002402047981 */ /* 0x000162000c1e1b00 */
[----:B------:R-:W-:Y:S05]  /*b720*/  BRA `(.L_x_9344) ;  /* 0x0000000800787947 */ /* 0x000fea0003800000 */
.L_x_9352:
        /* <DEDUP_REMOVED lines=8> */
[----:B---3--:R-:W-:-:S04]  /*b7b0*/  SHF.L.U32 R0, R0, 0x18, RZ ;  /* 0x0000001800007819 */ /* 0x008fc800000006ff */
        /* <DEDUP_REMOVED lines=19> */
.L_x_9355:
[----:B------:R-:W3:Y:S02]  /*b8f0*/  LDG.E.U8 R2, desc[UR36][R2.64] ;  /* 0x0000002402027981 */ /* 0x000ee4000c1e1100 */
        /* <DEDUP_REMOVED lines=14> */
.L_x_9354:
[----:B------:R-:W3:Y:S02]  /*b9e0*/  LDG.E.U16 R0, desc[UR36][R2.64] ;  /* 0x0000002402007981 */ /* 0x000ee4000c1e1500 */
[----:B---3--:R-:W-:-:S04]  /*b9f0*/  IMAD.U32 R0, R0, 0x10000, RZ ;  /* 0x0001000000007824 */ /* 0x008fc800078e00ff */
[----:B------:R-:W-:-:S04]  /*ba00*/  FMUL.FTZ R0, R0, 1 ;  /* 0x3f80000000007820 */ /* 0x000fc80000410000 */
[----:B------:R0:W1:Y:S01]  /*ba10*/  F2F.F64.F32 R4, R0 ;  /* 0x0000000000047310 */ /* 0x0000620000201800 */
[----:B------:R-:W-:Y:S05]  /*ba20*/  BRA `(.L_x_9344) ;  /* 0x0000000400b87947 */ /* 0x000fea0003800000 */
.L_x_9351:
        /* <DEDUP_REMOVED lines=11> */
.L_x_9358:
        /* <DEDUP_REMOVED lines=21> */
.L_x_9362:
[----:B------:R-:W-:Y:S05]  /*bc30*/  BSYNC B1 ;  /* 0x0000000000017941 */ /* 0x000fea0003800000 */
.L_x_9361:
[----:B------:R-:W-:Y:S01]  /*bc40*/  LEA R3, R0, 0x3b800000, 0x17 ;  /* 0x3b80000000037811 */ /* 0x000fe200078eb8ff */
[----:B------:R-:W-:-:S05]  /*bc50*/  IMAD.SHL.U32 R0, R2, 0x100000, RZ ;  /* 0x0010000002007824 */ /* 0x000fca00078e00ff */
[----:B------:R-:W-:-:S07]  /*bc60*/  LOP3.LUT R0, R3, R0, R4, 0xfe, !PT ;  /* 0x0000000003007212 */ /* 0x000fce00078efe04 */
.L_x_9360:
[----:B------:R-:W-:Y:S05]  /*bc70*/  BSYNC B0 ;  /* 0x0000000000007941 */ /* 0x000fea0003800000 */
.L_x_9359:
[----:B------:R-:W-:-:S04]  /*bc80*/  FMUL.FTZ R0, R0, 1 ;  /* 0x3f80000000007820 */ /* 0x000fc80000410000 */
[----:B------:R0:W1:Y:S01]  /*bc90*/  F2F.F64.F32 R4, R0 ;  /* 0x0000000000047310 */ /* 0x0000620000201800 */
[----:B------:R-:W-:Y:S05]  /*bca0*/  BRA `(.L_x_9344) ;  /* 0x0000000400187947 */ /* 0x000fea0003800000 */
.L_x_9357:
        /* <DEDUP_REMOVED lines=21> */
.L_x_9366:
[----:B------:R-:W-:Y:S05]  /*be00*/  BSYNC B1 ;  /* 0x0000000000017941 */ /* 0x000fea0003800000 */
.L_x_9365:
[----:B------:R-:W-:Y:S01]  /*be10*/  LEA R3, R0, 0x37800000, 0x17 ;  /* 0x3780000000037811 */ /* 0x000fe200078eb8ff */
[----:B------:R-:W-:-:S05]  /*be20*/  IMAD.SHL.U32 R0, R2, 0x200000, RZ ;  /* 0x0020000002007824 */ /* 0x000fca00078e00ff */
[----:B------:R-:W-:-:S07]  /*be30*/  LOP3.LUT R0, R3, R0, R4, 0xfe, !PT ;  /* 0x0000000003007212 */ /* 0x000fce00078efe04 */
.L_x_9364:
[----:B------:R-:W-:Y:S05]  /*be40*/  BSYNC B0 ;  /* 0x0000000000007941 */ /* 0x000fea0003800000 */
.L_x_9363:
[----:B------:R-:W-:-:S04]  /*be50*/  FMUL.FTZ R0, R0, 1 ;  /* 0x3f80000000007820 */ /* 0x000fc80000410000 */
[----:B------:R0:W1:Y:S01]  /*be60*/  F2F.F64.F32 R4, R0 ;  /* 0x0000000000047310 */ /* 0x0000620000201800 */
[----:B------:R-:W-:Y:S05]  /*be70*/  BRA `(.L_x_9344) ;  /* 0x0000000000a47947 */ /* 0x000fea0003800000 */
.L_x_9356:
        /* <DEDUP_REMOVED lines=12> */
[----:B------:R-:W-:Y:S01]  /*bf40*/  @!P0 IMAD.MOV.U32 R0, RZ, RZ, 0x7f800001 ;  /* 0x7f800001ff008424 */ /* 0x000fe200078e00ff */
[----:B------:R-:W-:-:S07]  /*bf50*/  @P0 SHF.L.U32 R0, R2, 0x17, RZ ;  /* 0x0000001702000819 */ /* 0x000fce00000006ff */
.L_x_9370:
[----:B------:R-:W-:Y:S05]  /*bf60*/  BSYNC B0 ;  /* 0x0000000000007941 */ /* 0x000fea0003800000 */
.L_x_9369:
[----:B------:R-:W-:-:S04]  /*bf70*/  FMUL.FTZ R0, R0, 1 ;  /* 0x3f80000000007820 */ /* 0x000fc80000410000 */
[----:B------:R0:W1:Y:S01]  /*bf80*/  F2F.F64.F32 R4, R0 ;  /* 0x0000000000047310 */ /* 0x0000620000201800 */
[----:B------:R-:W-:Y:S05]  /*bf90*/  BRA `(.L_x_9344) ;  /* 0x00000000005c7947 */ /* 0x000fea0003800000 */
.L_x_9343:
        /* <DEDUP_REMOVED lines=16> */
.L_x_9371:
[----:B------:R-:W-:Y:S01]  /*c0a0*/  CS2R R4, SRZ ;  /* 0x0000000000047805 */ /* 0x000fe2000001ff00 */
[----:B------:R-:W-:Y:S06]  /*c0b0*/  BRA `(.L_x_9344) ;  /* 0x0000000000147947 */ /* 0x000fec0003800000 */
.L_x_9368:
[----:B------:R-:W3:Y:S02]  /*c0c0*/  LDG.E.64 R4, desc[UR36][R2.64] ;  /* 0x0000002402047981 */ /* 0x000ee4000c1e1b00 */
[----:B---3--:R-:W0:Y:S01]  /*c0d0*/  I2F.F64.U64 R4, R4 ;  /* 0x0000000400047312 */ /* 0x008e220000301800 */
[----:B------:R-:W-:Y:S05]  /*c0e0*/  BRA `(.L_x_9344) ;  /* 0x0000000000087947 */ /* 0x000fea0003800000 */
.L_x_9367:
[----:B------:R-:W3:Y:S02]  /*c0f0*/  LDG.E R2, desc[UR36][R2.64] ;  /* 0x0000002402027981 */ /* 0x000ee4000c1e1900 */
[----:B---3--:R0:W1:Y:S02]  /*c100*/  I2F.F64.U32 R4, R2 ;  /* 0x0000000200047312 */ /* 0x0080640000201800 */
.L_x_9344:
        /* <DEDUP_REMOVED lines=16> */
.L_x_9375:
[----:B------:R-:W0:Y:S02]  /*c210*/  F2I.S64.F64.TRUNC R4, R4 ;  /* 0x0000000400047311 */ /* 0x000e24000030d900 */
[----:B0-----:R-:W-:-:S05]  /*c220*/  IMAD.MOV.U32 R3, RZ, RZ, R4 ;  /* 0x000000ffff037224 */ /* 0x001fca00078e0004 */
[----:B------:R0:W-:Y:S01]  /*c230*/  STG.E.U8 desc[UR36][R16.64], R3 ;  /* 0x0000000310007986 */ /* 0x0001e2000c101124 */
[----:B------:R-:W-:Y:S05]  /*c240*/  BRA `(.L_x_9377) ;  /* 0x0000000c00f87947 */ /* 0x000fea0003800000 */
.L_x_9374:
        /* <DEDUP_REMOVED lines=9> */
.L_x_9379:
[----:B------:R-:W0:Y:S02]  /*c2e0*/  F2I.F64.TRUNC R5, R4 ;  /* 0x0000000400057311 */ /* 0x000e24000030d100 */
[----:B0-----:R0:W-:Y:S01]  /*c2f0*/  STG.E desc[UR36][R16.64], R5 ;  /* 0x0000000510007986 */ /* 0x0011e2000c101924 */
[----:B------:R-:W-:Y:S05]  /*c300*/  BRA `(.L_x_9377) ;  /* 0x0000000c00c87947 */ /* 0x000fea0003800000 */
.L_x_9378:
[----:B------:R-:W0:Y:S02]  /*c310*/  F2I.F64.TRUNC R5, R4 ;  /* 0x0000000400057311 */ /* 0x000e24000030d100 */
[----:B0-----:R0:W-:Y:S01]  /*c320*/  STG.E.U16 desc[UR36][R16.64], R5 ;  /* 0x0000000510007986 */ /* 0x0011e2000c101524 */
[----:B------:R-:W-:Y:S05]  /*c330*/  BRA `(.L_x_9377) ;  /* 0x0000000c00bc7947 */ /* 0x000fea0003800000 */
.L_x_9373:
        /* <DEDUP_REMOVED lines=13> */
.L_x_9381:
        /* <DEDUP_REMOVED lines=8> */
.L_x_9380:
        /* <DEDUP_REMOVED lines=14> */
.L_x_9383:
        /* <DEDUP_REMOVED lines=9> */
.L_x_9382:
[----:B------:R0:W-:Y:S01]  /*c600*/  STG.E.64 desc[UR36][R16.64], R4 ;  /* 0x0000000410007986 */ /* 0x0001e2000c101b24 */
[----:B------:R-:W-:Y:S05]  /*c610*/  BRA `(.L_x_9377) ;  /* 0x0000000c00047947 */ /* 0x000fea0003800000 */
.L_x_9372:
        /* <DEDUP_REMOVED lines=12> */
.L_x_9386:
[----:B------:R-:W-:-:S05]  /*c6e0*/  CS2R R6, SRZ ;  /* 0x0000000000067805 */ /* 0x000fca000001ff00 */
[----:B------:R0:W-:Y:S01]  /*c6f0*/  STG.E.128 desc[UR36][R16.64], R4 ;  /* 0x0000000410007986 */ /* 0x0001e2000c101d24 */
[----:B------:R-:W-:Y:S05]  /*c700*/  BRA `(.L_x_9377) ;  /* 0x0000000800c87947 */ /* 0x000fea0003800000 */
.L_x_9385:
        /* <DEDUP_REMOVED lines=25> */
.L_x_9390:
[----:B------:R-:W-:Y:S05]  /*c8a0*/  BSYNC B0 ;  /* 0x0000000000007941 */ /* 0x000fea0003800000 */
.L_x_9389:
[----:B------:R-:W-:-:S05]  /*c8b0*/  LOP3.LUT R3, R0, R3, RZ, 0xfc, !PT ;  /* 0x0000000300037212 */ /* 0x000fca00078efcff */
[----:B------:R0:W-:Y:S01]  /*c8c0*/  STG.E.U8 desc[UR36][R16.64], R3 ;  /* 0x0000000310007986 */ /* 0x0001e2000c101124 */
[----:B------:R-:W-:Y:S05]  /*c8d0*/  BRA `(.L_x_9377) ;  /* 0x0000000800547947 */ /* 0x000fea0003800000 */
.L_x_9388:
        /* <DEDUP_REMOVED lines=17> */
.L_x_9392:
[----:B------:R-:W-:Y:S01]  /*c9f0*/  IMAD.MOV.U32 R0, RZ, RZ, 0x7f ;  /* 0x0000007fff007424 */ /* 0x000fe200078e00ff */
[----:B------:R-:W-:-:S04]  /*ca00*/  ISETP.GT.U32.AND P0, PT, R2, 0x7f800000, PT ;  /* 0x7f8000000200780c */ /* 0x000fc80003f04070 */
[----:B------:R-:W-:-:S09]  /*ca10*/  SEL R0, R0, 0x7c, P0 ;  /* 0x0000007c00007807 */ /* 0x000fd20000000000 */
.L_x_9393:
[----:B------:R-:W-:Y:S05]  /*ca20*/  BSYNC B0 ;  /* 0x0000000000007941 */ /* 0x000fea0003800000 */
.L_x_9391:
[----:B------:R-:W-:-:S04]  /*ca30*/  LOP3.LUT R2, R3, 0x80000000, RZ, 0xc0, !PT ;  /* 0x8000000003027812 */ /* 0x000fc800078ec0ff */
[----:B------:R-:W-:-:S04]  /*ca40*/  SHF.R.U32.HI R3, RZ, 0x18, R2 ;  /* 0x00000018ff037819 */ /* 0x000fc80000011602 */
[----:B------:R-:W-:-:S05]  /*ca50*/  LOP3.LUT R3, R0, R3, RZ, 0xfc, !PT ;  /* 0x0000000300037212 */ /* 0x000fca00078efcff */
[----:B------:R0:W-:Y:S01]  /*ca60*/  STG.E.U8 desc[UR36][R16.64], R3 ;  /* 0x0000000310007986 */ /* 0x0001e2000c101124 */
[----:B------:R-:W-:Y:S05]  /*ca70*/  BRA `(.L_x_9377) ;  /* 0x0000000400ec7947 */ /* 0x000fea0003800000 */
.L_x_9387:
        /* <DEDUP_REMOVED lines=8> */
.L_x_9384:
        /* <DEDUP_REMOVED lines=11> */
.L_x_9396:
        /* <DEDUP_REMOVED lines=21> */
.L_x_9399:
[----:B------:R-:W-:-:S04]  /*cd00*/  LOP3.LUT R2, R3, 0x80000000, RZ, 0xc0, !PT ;  /* 0x8000000003027812 */ /* 0x000fc800078ec0ff */
[----:B------:R-:W-:-:S04]  /*cd10*/  SHF.R.U32.HI R3, RZ, 0x18, R2 ;  /* 0x00000018ff037819 */ /* 0x000fc80000011602 */
[----:B------:R-:W-:-:S04]  /*cd20*/  LOP3.LUT R0, R0, R3, RZ, 0xfc, !PT ;  /* 0x0000000300007212 */ /* 0x000fc800078efcff */
[----:B------:R-:W-:-:S07]  /*cd30*/  PRMT R8, R0, 0x7610, R8 ;  /* 0x0000761000087816 */ /* 0x000fce0000000008 */
.L_x_9398:
[----:B------:R-:W-:Y:S05]  /*cd40*/  BSYNC B0 ;  /* 0x0000000000007941 */ /* 0x000fea0003800000 */
.L_x_9397:
[----:B------:R3:W-:Y:S01]  /*cd50*/  STG.E.U8 desc[UR36][R16.64], R8 ;  /* 0x0000000810007986 */ /* 0x0007e2000c101124 */
[----:B------:R-:W-:Y:S05]  /*cd60*/  BRA `(.L_x_9377) ;  /* 0x0000000400307947 */ /* 0x000fea0003800000 */
.L_x_9395:
        /* <DEDUP_REMOVED lines=21> */
.L_x_9402:
[----:B------:R-:W-:-:S04]  /*cec0*/  LOP3.LUT R2, R3, 0x80000000, RZ, 0xc0, !PT ;  /* 0x8000000003027812 */ /* 0x000fc800078ec0ff */
[----:B------:R-:W-:-:S04]  /*ced0*/  SHF.R.U32.HI R3, RZ, 0x18, R2 ;  /* 0x00000018ff037819 */ /* 0x000fc80000011602 */
[----:B------:R-:W-:-:S04]  /*cee0*/  LOP3.LUT R0, R0, R3, RZ, 0xfc, !PT ;  /* 0x0000000300007212 */ /* 0x000fc800078efcff */
[----:B------:R-:W-:-:S07]  /*cef0*/  PRMT R8, R0, 0x7610, R8 ;  /* 0x0000761000087816 */ /* 0x000fce0000000008 */
.L_x_9401:
[----:B------:R-:W-:Y:S05]  /*cf00*/  BSYNC B0 ;  /* 0x0000000000007941 */ /* 0x000fea0003800000 */
.L_x_9400:
[----:B------:R0:W-:Y:S01]  /*cf10*/  STG.E.U8 desc[UR36][R16.64], R8 ;  /* 0x0000000810007986 */ /* 0x0001e2000c101124 */
[----:B------:R-:W-:Y:S05]  /*cf20*/  BRA `(.L_x_9377) ;  /* 0x0000000000c07947 */ /* 0x000fea0003800000 */
.L_x_9394:
        /* <DEDUP_REMOVED lines=26> */
.L_x_9376:
[----:B------:R-:W-:Y:S01]  /*d0d0*/  MOV R0, 0x0 ;  /* 0x0000000000007802 */ /* 0x000fe20000000f00 */
[----:B------:R-:W-:Y:S01]  /*d0e0*/  ULDC.64 UR4, c[0x4][0x1a8] ;  /* 0x01006a0000047ab9 */ /* 0x000fe20000000a00 */
[----:B------:R-:W-:Y:S01]  /*d0f0*/  ULDC.64 UR6, c[0x4][0x68] ;  /* 0x01001a0000067ab9 */ /* 0x000fe20000000a00 */
[----:B------:R-:W-:Y:S01]  /*d100*/  MOV R4, UR4 ;  /* 0x0000000400047c02 */ /* 0x000fe20008000f00 */
        /* <DEDUP_REMOVED lines=12> */
.L_x_9405:
[----:B------:R-:W-:Y:S05]  /*d1d0*/  BRA `(.L_x_9377) ;  /* 0x0000000000147947 */ /* 0x000fea0003800000 */
.L_x_9404:
[----:B------:R-:W0:Y:S02]  /*d1e0*/  F2I.U64.F64.TRUNC R4, R4 ;  /* 0x0000000400047311 */ /* 0x000e24000030d800 */
[----:B0-----:R1:W-:Y:S01]  /*d1f0*/  STG.E.64 desc[UR36][R16.64], R4 ;  /* 0x0000000410007986 */ /* 0x0013e2000c101b24 */
[----:B------:R-:W-:Y:S05]  /*d200*/  BRA `(.L_x_9377) ;  /* 0x0000000000087947 */ /* 0x000fea0003800000 */
.L_x_9403:
[----:B------:R-:W0:Y:S02]  /*d210*/  F2I.U32.F64.TRUNC R5, R4 ;  /* 0x0000000400057311 */ /* 0x000e24000030d000 */
[----:B0-----:R0:W-:Y:S02]  /*d220*/  STG.E desc[UR36][R16.64], R5 ;  /* 0x0000000510007986 */ /* 0x0011e4000c101924 */
.L_x_9377:
[----:B------:R-:W-:-:S07]  /*d230*/  VIADD R23, R23, 0x80 ;  /* 0x0000008017177836 */ /* 0x000fce0000000000 */
.L_x_9304:
[----:B------:R-:W-:Y:S05]  /*d240*/  BSYNC B6 ;  /* 0x0000000000067941 */ /* 0x000fea0003800000 */
.L_x_9303:
        /* <DEDUP_REMOVED lines=357> */
.L_x_9406:
        /* <DEDUP_REMOVED lines=21> */
.L_x_9410:
[----:B------:R-:W2:Y:S02]  /*e9f0*/  LDG.E.U8 R2, desc[UR36][R2.64] ;  /* 0x0000002402027981 */ /* 0x000ea4000c1e1100 */
[----:B--2---:R0:W1:Y:S01]  /*ea00*/  I2F.F64.U16 R18, R2 ;  /* 0x0000000200127312 */ /* 0x0040620000101800 */
[----:B------:R-:W-:Y:S05]  /*ea10*/  BRA `(.L_x_9412) ;  /* 0x0000000c00707947 */ /* 0x000fea0003800000 */
.L_x_9409:
        /* <DEDUP_REMOVED lines=9> */
.L_x_9414:
[----:B------:R-:W2:Y:S02]  /*eab0*/  LDG.E R2, desc[UR36][R2.64] ;  /* 0x0000002402027981 */ /* 0x000ea4000c1e1900 */
[----:B--2---:R0:W1:Y:S01]  /*eac0*/  I2F.F64 R18, R2 ;  /* 0x0000000200127312 */ /* 0x0040620000201c00 */
[----:B------:R-:W-:Y:S05]  /*ead0*/  BRA `(.L_x_9412) ;  /* 0x0000000c00407947 */ /* 0x000fea0003800000 */
.L_x_9413:
[----:B------:R-:W2:Y:S02]  /*eae0*/  LDG.E.U16 R2, desc[UR36][R2.64] ;  /* 0x0000002402027981 */ /* 0x000ea4000c1e1500 */
[----:B--2---:R0:W1:Y:S01]  /*eaf0*/  I2F.F64.S16 R18, R2 ;  /* 0x0000000200127312 */ /* 0x0040620000101c00 */
[----:B------:R-:W-:Y:S05]  /*eb00*/  BRA `(.L_x_9412) ;  /* 0x0000000c00347947 */ /* 0x000fea0003800000 */
.L_x_9408:
        /* <DEDUP_REMOVED lines=10> */
.L_x_9416:
[----:B------:R-:W2:Y:S02]  /*ebb0*/  LDG.E.U16 R0, desc[UR36][R2.64] ;  /* 0x0000002402007981 */ /* 0x000ea4000c1e1500 */
[----:B--2---:R-:W-:-:S05]  /*ebc0*/  HADD2.F32 R0, -RZ, R0.H0_H0 ;  /* 0x20000000ff007230 */ /* 0x004fca0000004100 */
[----:B------:R-:W-:-:S04]  /*ebd0*/  FMUL.FTZ R0, R0, 1 ;  /* 0x3f80000000007820 */ /* 0x000fc80000410000 */
[----:B------:R0:W1:Y:S01]  /*ebe0*/  F2F.F64.F32 R18, R0 ;  /* 0x0000000000127310 */ /* 0x0000620000201800 */
[----:B------:R-:W-:Y:S05]  /*ebf0*/  BRA `(.L_x_9412) ;  /* 0x0000000800f87947 */ /* 0x000fea0003800000 */
.L_x_9415:
        /* <DEDUP_REMOVED lines=10> */
.L_x_9418:
[----:B------:R-:W2:Y:S02]  /*eca0*/  LDG.E.U16 R2, desc[UR36][R2.64] ;  /* 0x0000002402027981 */ /* 0x000ea4000c1e1500 */
[----:B--2---:R-:W-:-:S05]  /*ecb0*/  HADD2.F32 R0, -RZ, R2.H0_H0 ;  /* 0x20000002ff007230 */ /* 0x004fca0000004100 */
[----:B------:R-:W-:-:S04]  /*ecc0*/  FMUL.FTZ R0, R0, 1 ;  /* 0x3f80000000007820 */ /* 0x000fc80000410000 */
[----:B------:R0:W1:Y:S01]  /*ecd0*/  F2F.F64.F32 R18, R0 ;  /* 0x0000000000127310 */ /* 0x0000620000201800 */
[----:B------:R-:W-:Y:S05]  /*ece0*/  BRA `(.L_x_9412) ;  /* 0x0000000800bc7947 */ /* 0x000fea0003800000 */
.L_x_9417:
[----:B------:R0:W5:Y:S01]  /*ecf0*/  LDG.E.64 R18, desc[UR36][R2.64] ;  /* 0x0000002402127981 */ /* 0x000162000c1e1b00 */
[----:B------:R-:W-:Y:S05]  /*ed00*/  BRA `(.L_x_9412) ;  /* 0x0000000800b47947 */ /* 0x000fea0003800000 */
.L_x_9407:
        /* <DEDUP_REMOVED lines=13> */
.L_x_9421:
[----:B------:R0:W5:Y:S01]  /*ede0*/  LDG.E.64 R18, desc[UR36][R2.64] ;  /* 0x0000002402127981 */ /* 0x000162000c1e1b00 */
[----:B------:R-:W-:Y:S05]  /*edf0*/  BRA `(.L_x_9412) ;  /* 0x0000000800787947 */ /* 0x000fea0003800000 */
.L_x_9420:
        /* <DEDUP_REMOVED lines=28> */
.L_x_9423:
        /* <DEDUP_REMOVED lines=15> */
.L_x_9422:
[----:B------:R-:W2:Y:S02]  /*f0b0*/  LDG.E.U16 R0, desc[UR36][R2.64] ;  /* 0x0000002402007981 */ /* 0x000ea4000c1e1500 */
[----:B--2---:R-:W-:-:S04]  /*f0c0*/  IMAD.U32 R0, R0, 0x10000, RZ ;  /* 0x0001000000007824 */ /* 0x004fc800078e00ff */
[----:B------:R-:W-:-:S04]  /*f0d0*/  FMUL.FTZ R0, R0, 1 ;  /* 0x3f80000000007820 */ /* 0x000fc80000410000 */
[----:B------:R4:W0:Y:S01]  /*f0e0*/  F2F.F64.F32 R18, R0 ;  /* 0x0000000000127310 */ /* 0x0008220000201800 */
[----:B------:R-:W-:Y:S05]  /*f0f0*/  BRA `(.L_x_9412) ;  /* 0x0000000400b87947 */ /* 0x000fea0003800000 */
.L_x_9419:
        /* <DEDUP_REMOVED lines=11> */
.L_x_9426:
        /* <DEDUP_REMOVED lines=21> */
.L_x_9430:
[----:B------:R-:W-:Y:S05]  /*f300*/  BSYNC B1 ;  /* 0x0000000000017941 */ /* 0x000fea0003800000 */
.L_x_9429:
[----:B------:R-:W-:Y:S01]  /*f310*/  LEA R3, R0, 0x3b800000, 0x17 ;  /* 0x3b80000000037811 */ /* 0x000fe200078eb8ff */
[----:B------:R-:W-:-:S05]  /*f320*/  IMAD.SHL.U32 R0, R2, 0x100000, RZ ;  /* 0x0010000002007824 */ /* 0x000fca00078e00ff */
[----:B------:R-:W-:-:S07]  /*f330*/  LOP3.LUT R0, R3, R0, R4, 0xfe, !PT ;  /* 0x0000000003007212 */ /* 0x000fce00078efe04 */
.L_x_9428:
[----:B------:R-:W-:Y:S05]  /*f340*/  BSYNC B0 ;  /* 0x0000000000007941 */ /* 0x000fea0003800000 */
.L_x_9427:
[----:B------:R-:W-:-:S04]  /*f350*/  FMUL.FTZ R0, R0, 1 ;  /* 0x3f80000000007820 */ /* 0x000fc80000410000 */
[----:B------:R0:W1:Y:S01]  /*f360*/  F2F.F64.F32 R18, R0 ;  /* 0x0000000000127310 */ /* 0x0000620000201800 */
[----:B------:R-:W-:Y:S05]  /*f370*/  BRA `(.L_x_9412) ;  /* 0x0000000400187947 */ /* 0x000fea0003800000 */
.L_x_9425:
        /* <DEDUP_REMOVED lines=21> */
.L_x_9434:
[----:B------:R-:W-:Y:S05]  /*f4d0*/  BSYNC B1 ;  /* 0x0000000000017941 */ /* 0x000fea0003800000 */
.L_x_9433:
[----:B------:R-:W-:Y:S01]  /*f4e0*/  LEA R3, R0, 0x37800000, 0x17 ;  /* 0x3780000000037811 */ /* 0x000fe200078eb8ff */
[----:B------:R-:W-:-:S05]  /*f4f0*/  IMAD.SHL.U32 R0, R2, 0x200000, RZ ;  /* 0x0020000002007824 */ /* 0x000fca00078e00ff */
[----:B------:R-:W-:-:S07]  /*f500*/  LOP3.LUT R0, R3, R0, R4, 0xfe, !PT ;  /* 0x0000000003007212 */ /* 0x000fce00078efe04 */
.L_x_9432:
[----:B------:R-:W-:Y:S05]  /*f510*/  BSYNC B0 ;  /* 0x0000000000007941 */ /* 0x000fea0003800000 */
.L_x_9431:
[----:B------:R-:W-:-:S04]  /*f520*/  FMUL.FTZ R0, R0, 1 ;  /* 0x3f80000000007820 */ /* 0x000fc80000410000 */
[----:B------:R0:W1:Y:S01]  /*f530*/  F2F.F64.F32 R18, R0 ;  /* 0x0000000000127310 */ /* 0x0000620000201800 */
[----:B------:R-:W-:Y:S05]  /*f540*/  BRA `(.L_x_9412) ;  /* 0x0000000000a47947 */ /* 0x000fea0003800000 */
.L_x_9424:
        /* <DEDUP_REMOVED lines=14> */
.L_x_9438:
[----:B------:R-:W-:Y:S05]  /*f630*/  BSYNC B0 ;  /* 0x0000000000007941 */ /* 0x000fea0003800000 */
.L_x_9437:
[----:B------:R-:W-:-:S04]  /*f640*/  FMUL.FTZ R0, R0, 1 ;  /* 0x3f80000000007820 */ /* 0x000fc80000410000 */
[----:B------:R0:W1:Y:S01]  /*f650*/  F2F.F64.F32 R18, R0 ;  /* 0x0000000000127310 */ /* 0x0000620000201800 */
[----:B------:R-:W-:Y:S05]  /*f660*/  BRA `(.L_x_9412) ;  /* 0x00000000005c7947 */ /* 0x000fea0003800000 */
.L_x_9411:
        /* <DEDUP_REMOVED lines=16> */
.L_x_9439:
[----:B------:R-:W-:Y:S01]  /*f770*/  CS2R R18, SRZ ;  /* 0x0000000000127805 */ /* 0x000fe2000001ff00 */
[----:B------:R-:W-:Y:S06]  /*f780*/  BRA `(.L_x_9412) ;  /* 0x0000000000147947 */ /* 0x000fec0003800000 */
.L_x_9436:
[----:B------:R-:W2:Y:S02]  /*f790*/  LDG.E.64 R18, desc[UR36][R2.64] ;  /* 0x0000002402127981 */ /* 0x000ea4000c1e1b00 */
[----:B--2---:R-:W0:Y:S01]  /*f7a0*/  I2F.F64.U64 R18, R18 ;  /* 0x0000001200127312 */ /* 0x004e220000301800 */
[----:B------:R-:W-:Y:S05]  /*f7b0*/  BRA `(.L_x_9412) ;  /* 0x0000000000087947 */ /* 0x000fea0003800000 */
.L_x_9435:
[----:B------:R-:W2:Y:S02]  /*f7c0*/  LDG.E R2, desc[UR36][R2.64] ;  /* 0x0000002402027981 */ /* 0x000ea4000c1e1900 */
[----:B--2---:R0:W1:Y:S02]  /*f7d0*/  I2F.F64.U32 R18, R2 ;  /* 0x0000000200127312 */ /* 0x0040640000201800 */
.L_x_9412:
        /* <DEDUP_REMOVED lines=15> */
[----:B--2---:R-:W2:Y:S02]  /*f8d0*/  LDG.E.S8 R4, desc[UR36][R22.64] ;  /* 0x0000002416047981 */ /* 0x004ea4000c1e1300 */
[----:B--2---:R-:W0:Y:S01]  /*f8e0*/  I2F.F64.S16 R4, R4 ;  /* 0x0000000400047312 */ /* 0x004e220000101c00 */
[----:B------:R-:W-:Y:S05]  /*f8f0*/  BRA `(.L_x_9445) ;  /* 0x0000000c007c7947 */ /* 0x000fea0003800000 */
.L_x_9443:
[----:B--2---:R-:W2:Y:S02]  /*f900*/  LDG.E.U8 R4, desc[UR36][R22.64] ;  /* 0x0000002416047981 */ /* 0x004ea4000c1e1100 */
[----:B--2---:R-:W2:Y:S01]  /*f910*/  I2F.F64.U16 R4, R4 ;  /* 0x0000000400047312 */ /* 0x004ea20000101800 */
[----:B------:R-:W-:Y:S05]  /*f920*/  BRA `(.L_x_9445) ;  /* 0x0000000c00707947 */ /* 0x000fea0003800000 */
.L_x_9442:
[----:B------:R-:W-:-:S13]  /*f930*/  ISETP.NE.AND P0, PT, R0, 0x2, PT ;  /* 0x000000020000780c */ /* 0x000fda0003f05270 */
[----:B------:R-:W-:Y:S05]  /*f940*/  @!P0 BRA `(.L_x_9446) ;  /* 0x0000000000288947 */ /* 0x000fea0003800000 */
[----:B------:R-:W-:-:S13]  /*f950*/  ISETP.NE.AND P0, PT, R0, 0x3, PT ;  /* 0x000000030000780c */ /* 0x000fda0003f05270 */
[----:B------:R-:W-:Y:S05]  /*f960*/  @!P0 BRA `(.L_x_9447) ;  /* 0x0000000000148947 */ /* 0x000fea0003800000 */
[----:B------:R-:W-:-:S13]  /*f970*/  ISETP.NE.AND P0, PT, R0, 0x4, PT ;  /* 0x000000040000780c */ /* 0x000fda0003f05270 */
[----:B------:R-:W-:Y:S05]  /*f980*/  @P0 BRA `(.L_x_9444) ;  /* 0x0000000800fc0947 */ /* 0x000fea0003800000 */
[----:B--2---:R-:W2:Y:S02]  /*f990*/  LDG.E.64 R4, desc[UR36][R22.64] ;  /* 0x0000002416047981 */ /* 0x004ea4000c1e1b00 */
[----:B--2---:R-:W4:Y:S01]  /*f9a0*/  I2F.F64.S64 R4, R4 ;  /* 0x0000000400047312 */ /* 0x004f220000301c00 */
[----:B------:R-:W-:Y:S05]  /*f9b0*/  BRA `(.L_x_9445) ;  /* 0x0000000c004c7947 */ /* 0x000fea0003800000 */
.L_x_9447:
[----:B--2---:R-:W2:Y:S02]  /*f9c0*/  LDG.E R4, desc[UR36][R22.64] ;  /* 0x0000002416047981 */ /* 0x004ea4000c1e1900 */
[----:B--2---:R-:W0:Y:S01]  /*f9d0*/  I2F.F64 R4, R4 ;  /* 0x0000000400047312 */ /* 0x004e220000201c00 */
[----:B------:R-:W-:Y:S05]  /*f9e0*/  BRA `(.L_x_9445) ;  /* 0x0000000c00407947 */ /* 0x000fea0003800000 */
.L_x_9446:
[----:B--2---:R-:W2:Y:S02]  /*f9f0*/  LDG.E.U16 R4, desc[UR36][R22.64] ;  /* 0x0000002416047981 */ /* 0x004ea4000c1e1500 */
[----:B--2---:R-:W0:Y:S01]  /*fa00*/  I2F.F64.S16 R4, R4 ;  /* 0x0000000400047312 */ /* 0x004e220000101c00 */
[----:B------:R-:W-:Y:S05]  /*fa10*/  BRA `(.L_x_9445) ;  /* 0x0000000c00347947 */ /* 0x000fea0003800000 */
.L_x_9441:
[----:B------:R-:W-:-:S13]  /*fa20*/  ISETP.GT.AND P0, PT, R0, 0x6, PT ;  /* 0x000000060000780c */ /* 0x000fda0003f04270 */
[----:B------:R-:W-:Y:S05]  /*fa30*/  @P0 BRA `(.L_x_9448) ;  /* 0x0000000000340947 */ /* 0x000fea0003800000 */
[----:B------:R-:W-:-:S13]  /*fa40*/  ISETP.NE.AND P0, PT, R0, 0x5, PT ;  /* 0x000000050000780c */ /* 0x000fda0003f05270 */
[----:B------:R-:W-:Y:S05]  /*fa50*/  @!P0 BRA `(.L_x_9449) ;  /* 0x0000000000188947 */ /* 0x000fea0003800000 */
[----:B------:R-:W-:-:S13]  /*fa60*/  ISETP.NE.AND P0, PT, R0, 0x6, PT ;  /* 0x000000060000780c */ /* 0x000fda0003f05270 */
[----:B------:R-:W-:Y:S05]  /*fa70*/  @P0 BRA `(.L_x_9444) ;  /* 0x0000000800c00947 */ /* 0x000fea0003800000 */
[----:B--2---:R-:W2:Y:S02]  /*fa80*/  LDG.E R4, desc[UR36][R22.64] ;  /* 0x0000002416047981 */ /* 0x004ea4000c1e1900 */
[----:B--2---:R-:W-:-:S06]  /*fa90*/  FMUL.FTZ R4, R4, 1 ;  /* 0x3f80000004047820 */ /* 0x004fcc0000410000 */
[----:B------:R-:W0:Y:S01]  /*faa0*/  F2F.F64.F32 R4, R4 ;  /* 0x0000000400047310 */ /* 0x000e220000201800 */
[----:B------:R-:W-:Y:S05]  /*fab0*/  BRA `(.L_x_9445) ;  /* 0x0000000c000c7947 */ /* 0x000fea0003800000 */
.L_x_9449:
[----:B------:R-:W4:Y:S02]  /*fac0*/  LDG.E.U16 R0, desc[UR36][R22.64] ;  /* 0x0000002416007981 */ /* 0x000f24000c1e1500 */
[----:B----4-:R-:W-:-:S05]  /*fad0*/  HADD2.F32 R0, -RZ, R0.H0_H0 ;  /* 0x20000000ff007230 */ /* 0x010fca0000004100 */
[----:B------:R-:W-:-:S04]  /*fae0*/  FMUL.FTZ R0, R0, 1 ;  /* 0x3f80000000007820 */ /* 0x000fc80000410000 */
[----:B--2---:R0:W2:Y:S01]  /*faf0*/  F2F.F64.F32 R4, R0 ;  /* 0x0000000000047310 */ /* 0x0040a20000201800 */
[----:B------:R-:W-:Y:S05]  /*fb00*/  BRA `(.L_x_9445) ;  /* 0x0000000800f87947 */ /* 0x000fea0003800000 */
.L_x_9448:
        /* <DEDUP_REMOVED lines=10> */
.L_x_9451:
[----:B------:R-:W4:Y:S02]  /*fbb0*/  LDG.E.U16 R22, desc[UR36][R22.64] ;  /* 0x0000002416167981 */ /* 0x000f24000c1e1500 */
[----:B----4-:R-:W-:-:S05]  /*fbc0*/  HADD2.F32 R0, -RZ, R22.H0_H0 ;  /* 0x20000016ff007230 */ /* 0x010fca0000004100 */
[----:B------:R-:W-:-:S04]  /*fbd0*/  FMUL.FTZ R0, R0, 1 ;  /* 0x3f80000000007820 */ /* 0x000fc80000410000 */
[----:B--2---:R0:W2:Y:S01]  /*fbe0*/  F2F.F64.F32 R4, R0 ;  /* 0x0000000000047310 */ /* 0x0040a20000201800 */
[----:B------:R-:W-:Y:S05]  /*fbf0*/  BRA `(.L_x_9445) ;  /* 0x0000000800bc7947 */ /* 0x000fea0003800000 */
.L_x_9450:
[----:B--2---:R0:W5:Y:S01]  /*fc00*/  LDG.E.64 R4, desc[UR36][R22.64] ;  /* 0x0000002416047981 */ /* 0x004162000c1e1b00 */
[----:B------:R-:W-:Y:S05]  /*fc10*/  BRA `(.L_x_9445) ;  /* 0x0000000800b47947 */ /* 0x000fea0003800000 */
.L_x_9440:
        /* <DEDUP_REMOVED lines=9> */
[----:B--2---:R-:W-:Y:S01]  /*fcb0*/  IMAD.MOV.U32 R4, RZ, RZ, RZ ;  /* 0x000000ffff047224 */ /* 0x004fe200078e00ff */
[----:B----4-:R-:W-:-:S04]  /*fcc0*/  ISETP.NE.AND P0, PT, R22, RZ, PT ;  /* 0x000000ff1600720c */ /* 0x010fc80003f05270 */
[----:B------:R-:W-:Y:S01]  /*fcd0*/  FSEL R5, RZ, 1.875, !P0 ;  /* 0x3ff00000ff057808 */ /* 0x000fe20004000000 */
[----:B------:R-:W-:Y:S08]  /*fce0*/  BRA `(.L_x_9445) ;  /* 0x0000000800807947 */ /* 0x000ff00003800000 */
.L_x_9454:
[----:B--2---:R0:W5:Y:S01]  /*fcf0*/  LDG.E.64 R4, desc[UR36][R22.64] ;  /* 0x0000002416047981 */ /* 0x004162000c1e1b00 */
[----:B------:R-:W-:Y:S05]  /*fd00*/  BRA `(.L_x_9445) ;  /* 0x0000000800787947 */ /* 0x000fea0003800000 */
.L_x_9453:
        /* <DEDUP_REMOVED lines=26> */
[----:B------:R0:W2:Y:S01]  /*feb0*/  F2F.F64.F32 R4, R3 ;  /* 0x0000000300047310 */ /* 0x0000a20000201800 */
[----:B------:R-:W-:Y:S05]  /*fec0*/  BRA `(.L_x_9445) ;  /* 0x0000000800087947 */ /* 0x000fea0003800000 */
.L_x_9456:
[----:B------:R-:W4:Y:S02]  /*fed0*/  LDG.E.U8 R3, desc[UR36][R22.64] ;  /* 0x0000002416037981 */ /* 0x000f24000c1e1100 */
        /* <DEDUP_REMOVED lines=14> */
.L_x_9455:
[----:B------:R-:W4:Y:S02]  /*ffc0*/  LDG.E.U16 R0, desc[UR36][R22.64] ;  /* 0x0000002416007981 */ /* 0x000f24000c1e1500 */
[----:B----4-:R-:W-:-:S04]  /*ffd0*/  IMAD.U32 R0, R0, 0x10000, RZ ;  /* 0x0001000000007824 */ /* 0x010fc800078e00ff */
[----:B------:R-:W-:-:S04]  /*ffe0*/  FMUL.FTZ R0, R0, 1 ;  /* 0x3f80000000007820 */ /* 0x000fc80000410000 */
[----:B--2---:R0:W2:Y:S01]  /*fff0*/  F2F.F64.F32 R4, R0 ;  /* 0x0000000000047310 */ /* 0x0040a20000201800 */
[----:B------:R-:W-:Y:S05]  /*10000*/  BRA `(.L_x_9445) ;  /* 0x0000000400b87947 */ /* 0x000fea0003800000 */
.L_x_9452:
        /* <DEDUP_REMOVED lines=8> */
[----:B--2---:R-:W2:Y:S02]  /*10090*/  LDG.E.U16 R4, desc[UR36][R22.64] ;  /* 0x0000002416047981 */ /* 0x004ea4000c1e1500 */
[----:B--2---:R-:W0:Y:S01]  /*100a0*/  I2F.F64.U16 R4, R4 ;  /* 0x0000000400047312 */ /* 0x004e220000101800 */
[----:B------:R-:W-:Y:S05]  /*100b0*/  BRA `(.L_x_9445) ;  /* 0x00000004008c7947 */ /* 0x000fea0003800000 */
.L_x_9459:
[----:B------:R-:W4:Y:S01]  /*100c0*/  LDG.E.U8 R2, desc[UR36][R22.64] ;  /* 0x0000002416027981 */ /* 0x000f22000c1e1100 */
[----:B------:R-:W-:Y:S01]  /*100d0*/  BSSY B0, `(.L_x_9460) ;  /* 0x0000018000007945 */ /* 0x000fe20003800000 */
[----:B------:R-:W-:Y:S01]  /*100e0*/  HFMA2.MMA R0, -RZ, RZ, 0, 0 ;  /* 0x00000000ff007435 */ /* 0x000fe200000001ff */
        /* <DEDUP_REMOVED lines=18> */
.L_x_9463:
[----:B------:R-:W-:Y:S05]  /*10210*/  BSYNC B1 ;  /* 0x0000000000017941 */ /* 0x000fea0003800000 */
.L_x_9462:
[----:B------:R-:W-:Y:S01]  /*10220*/  LEA R3, R0, 0x3b800000, 0x17 ;  /* 0x3b80000000037811 */ /* 0x000fe200078eb8ff */
[----:B------:R-:W-:-:S05]  /*10230*/  IMAD.SHL.U32 R0, R2, 0x100000, RZ ;  /* 0x0010000002007824 */ /* 0x000fca00078e00ff */
[----:B------:R-:W-:-:S07]  /*10240*/  LOP3.LUT R0, R3, R0, R4, 0xfe, !PT ;  /* 0x0000000003007212 */ /* 0x000fce00078efe04 */
.L_x_9461:
[----:B------:R-:W-:Y:S05]  /*10250*/  BSYNC B0 ;  /* 0x0000000000007941 */ /* 0x000fea0003800000 */
.L_x_9460:
[----:B------:R-:W-:-:S04]  /*10260*/  FMUL.FTZ R0, R0, 1 ;  /* 0x3f80000000007820 */ /* 0x000fc80000410000 */
[----:B--2---:R0:W2:Y:S01]  /*10270*/  F2F.F64.F32 R4, R0 ;  /* 0x0000000000047310 */ /* 0x0040a20000201800 */
[----:B------:R-:W-:Y:S05]  /*10280*/  BRA `(.L_x_9445) ;  /* 0x0000000400187947 */ /* 0x000fea0003800000 */
.L_x_9458:
        /* <DEDUP_REMOVED lines=21> */
.L_x_9467:
[----:B------:R-:W-:Y:S05]  /*103e0*/  BSYNC B1 ;  /* 0x0000000000017941 */ /* 0x000fea0003800000 */
.L_x_9466:
[----:B------:R-:W-:Y:S01]  /*103f0*/  LEA R3, R0, 0x37800000, 0x17 ;  /* 0x3780000000037811 */ /* 0x000fe200078eb8ff */
[----:B------:R-:W-:-:S05]  /*10400*/  IMAD.SHL.U32 R0, R2, 0x200000, RZ ;  /* 0x0020000002007824 */ /* 0x000fca00078e00ff */
[----:B------:R-:W-:-:S07]  /*10410*/  LOP3.LUT R0, R3, R0, R4, 0xfe, !PT ;  /* 0x0000000003007212 */ /* 0x000fce00078efe04 */
.L_x_9465:
[----:B------:R-:W-:Y:S05]  /*10420*/  BSYNC B0 ;  /* 0x0000000000007941 */ /* 0x000fea0003800000 */
.L_x_9464:
[----:B------:R-:W-:-:S04]  /*10430*/  FMUL.FTZ R0, R0, 1 ;  /* 0x3f80000000007820 */ /* 0x000fc80000410000 */
[----:B--2---:R0:W2:Y:S01]  /*10440*/  F2F.F64.F32 R4, R0 ;  /* 0x0000000000047310 */ /* 0x0040a20000201800 */
[----:B------:R-:W-:Y:S05]  /*10450*/  BRA `(.L_x_9445) ;  /* 0x0000000000a47947 */ /* 0x000fea0003800000 */
.L_x_9457:
        /* <DEDUP_REMOVED lines=14> */
.L_x_9471:
[----:B------:R-:W-:Y:S05]  /*10540*/  BSYNC B0 ;  /* 0x0000000000007941 */ /* 0x000fea0003800000 */
.L_x_9470:
[----:B------:R-:W-:-:S04]  /*10550*/  FMUL.FTZ R0, R0, 1 ;  /* 0x3f80000000007820 */ /* 0x000fc80000410000 */
[----:B--2---:R0:W2:Y:S01]  /*10560*/  F2F.F64.F32 R4, R0 ;  /* 0x0000000000047310 */ /* 0x0040a20000201800 */
[----:B------:R-:W-:Y:S05]  /*10570*/  BRA `(.L_x_9445) ;  /* 0x00000000005c7947 */ /* 0x000fea0003800000 */
.L_x_9444:
        /* <DEDUP_REMOVED lines=16> */
.L_x_9472:
[----:B------:R-:W-:Y:S01]  /*10680*/  CS2R R4, SRZ ;  /* 0x0000000000047805 */ /* 0x000fe2000001ff00 */
[----:B------:R-:W-:Y:S06]  /*10690*/  BRA `(.L_x_9445) ;  /* 0x0000000000147947 */ /* 0x000fec0003800000 */
.L_x_9469:
[----:B--2---:R-:W2:Y:S02]  /*106a0*/  LDG.E.64 R4, desc[UR36][R22.64] ;  /* 0x0000002416047981 */ /* 0x004ea4000c1e1b00 */
[----:B--2---:R-:W0:Y:S01]  /*106b0*/  I2F.F64.U64 R4, R4 ;  /* 0x0000000400047312 */ /* 0x004e220000301800 */
[----:B------:R-:W-:Y:S05]  /*106c0*/  BRA `(.L_x_9445) ;  /* 0x0000000000087947 */ /* 0x000fea0003800000 */
.L_x_9468:
[----:B--2---:R-:W2:Y:S02]  /*106d0*/  LDG.E R4, desc[UR36][R22.64] ;  /* 0x0000002416047981 */ /* 0x004ea4000c1e1900 */
[----:B--2---:R-:W0:Y:S02]  /*106e0*/  I2F.F64.U32 R4, R4 ;  /* 0x0000000400047312 */ /* 0x004e240000201800 */
.L_x_9445:
        /* <DEDUP_REMOVED lines=16> */
.L_x_9476:
[----:B------:R-:W0:Y:S02]  /*107f0*/  F2I.S64.F64.TRUNC R4, R4 ;  /* 0x0000000400047311 */ /* 0x000e24000030d900 */
[----:B0-----:R-:W-:-:S05]  /*10800*/  MOV R3, R4 ;  /* 0x0000000400037202 */ /* 0x001fca0000000f00 */
[----:B------:R-:W-:Y:S01]  /*10810*/  STG.E.U8 desc[UR36][R16.64], R3 ;  /* 0x0000000310007986 */ /* 0x000fe2000c101124 */
[----:B------:R-:W-:Y:S05]  /*10820*/  EXIT ;  /* 0x000000000000794d */ /* 0x000fea0003800000 */
.L_x_9475:
        /* <DEDUP_REMOVED lines=9> */
.L_x_9479:
[----:B------:R-:W0:Y:S02]  /*108c0*/  F2I.F64.TRUNC R5, R4 ;  /* 0x0000000400057311 */ /* 0x000e24000030d100 */
[----:B0-----:R-:W-:Y:S01]  /*108d0*/  STG.E desc[UR36][R16.64], R5 ;  /* 0x0000000510007986 */ /* 0x001fe2000c101924 */
[----:B------:R-:W-:Y:S05]  /*108e0*/  EXIT ;  /* 0x000000000000794d */ /* 0x000fea0003800000 */
.L_x_9478:
[----:B------:R-:W0:Y:S02]  /*108f0*/  F2I.F64.TRUNC R5, R4 ;  /* 0x0000000400057311 */ /* 0x000e24000030d100 */
[----:B0-----:R-:W-:Y:S01]  /*10900*/  STG.E.U16 desc[UR36][R16.64], R5 ;  /* 0x0000000510007986 */ /* 0x001fe2000c101524 */
[----:B------:R-:W-:Y:S05]  /*10910*/  EXIT ;  /* 0x000000000000794d */ /* 0x000fea0003800000 */
.L_x_9474:
        /* <DEDUP_REMOVED lines=13> */
.L_x_9481:
        /* <DEDUP_REMOVED lines=8> */
.L_x_9480:
        /* <DEDUP_REMOVED lines=14> */
.L_x_9483:
        /* <DEDUP_REMOVED lines=9> */
.L_x_9482:
[----:B------:R-:W-:Y:S01]  /*10be0*/  STG.E.64 desc[UR36][R16.64], R4 ;  /* 0x0000000410007986 */ /* 0x000fe2000c101b24 */
[----:B------:R-:W-:Y:S05]  /*10bf0*/  EXIT ;  /* 0x000000000000794d */ /* 0x000fea0003800000 */
.L_x_9473:
        /* <DEDUP_REMOVED lines=12> */
.L_x_9486:
[----:B------:R-:W-:-:S05]  /*10cc0*/  CS2R R6, SRZ ;  /* 0x0000000000067805 */ /* 0x000fca000001ff00 */
[----:B------:R-:W-:Y:S01]  /*10cd0*/  STG.E.128 desc[UR36][R16.64], R4 ;  /* 0x0000000410007986 */ /* 0x000fe2000c101d24 */
[----:B------:R-:W-:Y:S05]  /*10ce0*/  EXIT ;  /* 0x000000000000794d */ /* 0x000fea0003800000 */
.L_x_9485:
        /* <DEDUP_REMOVED lines=25> */
.L_x_9490:
[----:B------:R-:W-:Y:S05]  /*10e80*/  BSYNC B0 ;  /* 0x0000000000007941 */ /* 0x000fea0003800000 */
.L_x_9489:
[----:B------:R-:W-:-:S05]  /*10e90*/  LOP3.LUT R3, R0, R3, RZ, 0xfc, !PT ;  /* 0x0000000300037212 */ /* 0x000fca00078efcff */
[----:B------:R-:W-:Y:S01]  /*10ea0*/  STG.E.U8 desc[UR36][R16.64], R3 ;  /* 0x0000000310007986 */ /* 0x000fe2000c101124 */
[----:B------:R-:W-:Y:S05]  /*10eb0*/  EXIT ;  /* 0x000000000000794d */ /* 0x000fea0003800000 */
.L_x_9488:
        /* <DEDUP_REMOVED lines=17> */
.L_x_9492:
[----:B------:R-:W-:Y:S01]  /*10fd0*/  IMAD.MOV.U32 R0, RZ, RZ, 0x7f ;  /* 0x0000007fff007424 */ /* 0x000fe200078e00ff */
[----:B------:R-:W-:-:S04]  /*10fe0*/  ISETP.GT.U32.AND P0, PT, R2, 0x7f800000, PT ;  /* 0x7f8000000200780c */ /* 0x000fc80003f04070 */
[----:B------:R-:W-:-:S09]  /*10ff0*/  SEL R0, R0, 0x7c, P0 ;  /* 0x0000007c00007807 */ /* 0x000fd20000000000 */
.L_x_9493:
[----:B------:R-:W-:Y:S05]  /*11000*/  BSYNC B0 ;  /* 0x0000000000007941 */ /* 0x000fea0003800000 */
.L_x_9491:
[----:B------:R-:W-:-:S04]  /*11010*/  LOP3.LUT R2, R3, 0x80000000, RZ, 0xc0, !PT ;  /* 0x8000000003027812 */ /* 0x000fc800078ec0ff */
[----:B------:R-:W-:-:S04]  /*11020*/  SHF.R.U32.HI R3, RZ, 0x18, R2 ;  /* 0x00000018ff037819 */ /* 0x000fc80000011602 */
[----:B------:R-:W-:-:S05]  /*11030*/  LOP3.LUT R3, R0, R3, RZ, 0xfc, !PT ;  /* 0x0000000300037212 */ /* 0x000fca00078efcff */
[----:B------:R-:W-:Y:S01]  /*11040*/  STG.E.U8 desc[UR36][R16.64], R3 ;  /* 0x0000000310007986 */ /* 0x000fe2000c101124 */
[----:B------:R-:W-:Y:S05]  /*11050*/  EXIT ;  /* 0x000000000000794d */ /* 0x000fea0003800000 */
.L_x_9487:
        /* <DEDUP_REMOVED lines=8> */
.L_x_9484:
        /* <DEDUP_REMOVED lines=11> */
.L_x_9496:
        /* <DEDUP_REMOVED lines=21> */
.L_x_9499:
[----:B------:R-:W-:-:S04]  /*112e0*/  LOP3.LUT R2, R3, 0x80000000, RZ, 0xc0, !PT ;  /* 0x8000000003027812 */ /* 0x000fc800078ec0ff */
[----:B------:R-:W-:-:S04]  /*112f0*/  SHF.R.U32.HI R3, RZ, 0x18, R2 ;  /* 0x00000018ff037819 */ /* 0x000fc80000011602 */
[----:B------:R-:W-:-:S04]  /*11300*/  LOP3.LUT R0, R0, R3, RZ, 0xfc, !PT ;  /* 0x0000000300007212 */ /* 0x000fc800078efcff */
[----:B------:R-:W-:-:S07]  /*11310*/  PRMT R8, R0, 0x7610, R8 ;  /* 0x0000761000087816 */ /* 0x000fce0000000008 */
.L_x_9498:
[----:B------:R-:W-:Y:S05]  /*11320*/  BSYNC B0 ;  /* 0x0000000000007941 */ /* 0x000fea0003800000 */
.L_x_9497:
[----:B------:R-:W-:Y:S01]  /*11330*/  STG.E.U8 desc[UR36][R16.64], R8 ;  /* 0x0000000810007986 */ /* 0x000fe2000c101124 */
[----:B------:R-:W-:Y:S05]  /*11340*/  EXIT ;  /* 0x000000000000794d */ /* 0x000fea0003800000 */
.L_x_9495:
        /* <DEDUP_REMOVED lines=21> */
.L_x_9502:
[----:B------:R-:W-:-:S04]  /*114a0*/  LOP3.LUT R2, R3, 0x80000000, RZ, 0xc0, !PT ;  /* 0x8000000003027812 */ /* 0x000fc800078ec0ff */
[----:B------:R-:W-:-:S04]  /*114b0*/  SHF.R.U32.HI R3, RZ, 0x18, R2 ;  /* 0x00000018ff037819 */ /* 0x000fc80000011602 */
[----:B------:R-:W-:-:S04]  /*114c0*/  LOP3.LUT R0, R0, R3, RZ, 0xfc, !PT ;  /* 0x0000000300007212 */ /* 0x000fc800078efcff */
[----:B------:R-:W-:-:S07]  /*114d0*/  PRMT R8, R0, 0x7610, R8 ;  /* 0x0000761000087816 */ /* 0x000fce0000000008 */
.L_x_9501:
[----:B------:R-:W-:Y:S05]  /*114e0*/  BSYNC B0 ;  /* 0x0000000000007941 */ /* 0x000fea0003800000 */
.L_x_9500:
[----:B------:R-:W-:Y:S01]  /*114f0*/  STG.E.U8 desc[UR36][R16.64], R8 ;  /* 0x0000000810007986 */ /* 0x000fe2000c101124 */
[----:B------:R-:W-:Y:S05]  /*11500*/  EXIT ;  /* 0x000000000000794d */ /* 0x000fea0003800000 */
.L_x_9494:
        /* <DEDUP_REMOVED lines=26> */
.L_x_9477:
        /* <DEDUP_REMOVED lines=16> */
.L_x_9505:
[----:B------:R-:W-:Y:S05]  /*117b0*/  EXIT ;  /* 0x000000000000794d */ /* 0x000fea0003800000 */
.L_x_9504:
[----:B------:R-:W0:Y:S02]  /*117c0*/  F2I.U64.F64.TRUNC R4, R4 ;  /* 0x0000000400047311 */ /* 0x000e24000030d800 */
[----:B0-----:R-:W-:Y:S01]  /*117d0*/  STG.E.64 desc[UR36][R16.64], R4 ;  /* 0x0000000410007986 */ /* 0x001fe2000c101b24 */
[----:B------:R-:W-:Y:S05]  /*117e0*/  EXIT ;  /* 0x000000000000794d */ /* 0x000fea0003800000 */
.L_x_9503:
[----:B------:R-:W0:Y:S02]  /*117f0*/  F2I.U32.F64.TRUNC R5, R4 ;  /* 0x0000000400057311 */ /* 0x000e24000030d000 */
[----:B0-----:R-:W-:Y:S01]  /*11800*/  STG.E desc[UR36][R16.64], R5 ;  /* 0x0000000510007986 */ /* 0x001fe2000c101924 */
[----:B------:R-:W-:Y:S05]  /*11810*/  EXIT ;  /* 0x000000000000794d */ /* 0x000fea0003800000 */
.L_x_9506:
        /* <DEDUP_REMOVED lines=14> */
.L_x_17297:


//--------------------- .text._ZN2at6native27unrolled_elementwise_kernelINS0_13BinaryFunctorIdddNS0_15binary_internal10MulFunctorIdEEEESt5arrayIPcLm3EELi4E23TrivialOffsetCalculatorILi2EjESA_ILi1EjENS0_6memory12LoadWithCastILi2EEENSD_13StoreWithCastILi1EEEEEviT_T0_T2_T3_T4_T5_ --------------------------
	.section	.text._ZN2at6native27unrolled_elementwise_kernelINS0_13BinaryFunctorIdddNS0_15binary_internal10MulFunctorIdEEEESt5arrayIPcLm3EELi4E23TrivialOffsetCalculatorILi2EjESA_ILi1EjENS0_6memory12LoadWithCastILi2EEENSD_13StoreWithCastILi1EEEEEviT_T0_T2_T3_T4_T5_,"ax",@progbits
	.align	128
        .global         _ZN2at6native27unrolled_elementwise_kernelINS0_13BinaryFunctorIdddNS0_15binary_internal10MulFunctorIdEEEESt5arrayIPcLm3EELi4E23TrivialOffsetCalculatorILi2EjESA_ILi1EjENS0_6memory12LoadWithCastILi2EEENSD_13StoreWithCastILi1EEEEEviT_T0_T2_T3_T4_T5_
        .type           _ZN2at6native27unrolled_elementwise_kernelINS0_13BinaryFunctorIdddNS0_15binary_internal10MulFunctorIdEEEESt5arrayIPcLm3EELi4E23TrivialOffsetCalculatorILi2EjESA_ILi1EjENS0_6memory12LoadWithCastILi2EEENSD_13StoreWithCastILi1EEEEEviT_T0_T2_T3_T4_T5_,@function
        .size           _ZN2at6native27unrolled_elementwise_kernelINS0_13BinaryFunctorIdddNS0_15binary_internal10MulFunctorIdEEEESt5arrayIPcLm3EELi4E23TrivialOffsetCalculatorILi2EjESA_ILi1EjENS0_6memory12LoadWithCastILi2EEENSD_13StoreWithCastILi1EEEEEviT_T0_T2_T3_T4_T5_,(.L_x_17298 - _ZN2at6native27unrolled_elementwise_kernelINS0_13BinaryFunctorIdddNS0_15binary_internal10MulFunctorIdEEEESt5arrayIPcLm3EELi4E23TrivialOffsetCalculatorILi2EjESA_ILi1EjENS0_6memory12LoadWithCastILi2EEENSD_13StoreWithCastILi1EEEEEviT_T0_T2_T3_T4_T5_)
        .other          _ZN2at6native27unrolled_elementwise_kernelINS0_13BinaryFunctorIdddNS0_15binary_internal10MulFunctorIdEEEESt5arrayIPcLm3EELi4E23TrivialOffsetCalculatorILi2EjESA_ILi1EjENS0_6memory12LoadWithCastILi2EEENSD_13StoreWithCastILi1EEEEEviT_T0_T2_T3_T4_T5_,@"STO_CUDA_ENTRY STV_DEFAULT"
_ZN2at6native27unrolled_elementwise_kernelINS0_13BinaryFunctorIdddNS0_15binary_internal10MulFunctorIdEEEESt5arrayIPcLm3EELi4E23TrivialOffsetCalculatorILi2EjESA_ILi1EjENS0_6memory12LoadWithCastILi2EEENSD_13StoreWithCastILi1EEEEEviT_T0_T2_T3_T4_T5_:
.text._ZN2at6native27unrolled_elementwise_kernelINS0_13BinaryFunctorIdddNS0_15binary_internal10MulFunctorIdEEEESt5arrayIPcLm3EELi4E23TrivialOffsetCalculatorILi2EjESA_ILi1EjENS0_6memory12LoadWithCastILi2EEENSD_13StoreWithCastILi1EEEEEviT_T0_T2_T3_T4_T5_:
        /* <DEDUP_REMOVED lines=34> */
.L_x_9512:
[----:B------:R-:W2:Y:S02]  /*0220*/  LDG.E.U8 R4, desc[UR36][R4.64] ;  /* 0x0000002404047981 */ /* 0x000ea4000c1e1100 */
[----:B--2---:R0:W1:Y:S01]  /*0230*/  I2F.F64.U16 R36, R4 ;  /* 0x0000000400247312 */ /* 0x0040620000101800 */
[----:B------:R-:W-:Y:S05]  /*0240*/  BRA `(.L_x_9514) ;  /* 0x0000000c00747947 */ /* 0x000fea0003800000 */
.L_x_9511:
        /* <DEDUP_REMOVED lines=9> */
.L_x_9516:
[----:B------:R-:W2:Y:S02]  /*02e0*/  LDG.E R4, desc[UR36][R4.64] ;  /* 0x0000002404047981 */ /* 0x000ea4000c1e1900 */
[----:B--2---:R1:W2:Y:S01]  /*02f0*/  I2F.F64 R36, R4 ;  /* 0x0000000400247312 */ /* 0x0042a20000201c00 */
[----:B------:R-:W-:Y:S05]  /*0300*/  BRA `(.L_x_9514) ;  /* 0x0000000c00447947 */ /* 0x000fea0003800000 */
.L_x_9515:
[----:B------:R-:W2:Y:S02]  /*0310*/  LDG.E.U16 R4, desc[UR36][R4.64] ;  /* 0x0000002404047981 */ /* 0x000ea4000c1e1500 */
[----:B--2---:R3:W4:Y:S01]  /*0320*/  I2F.F64.S16 R36, R4 ;  /* 0x0000000400247312 */ /* 0x0047220000101c00 */
[----:B------:R-:W-:Y:S05]  /*0330*/  BRA `(.L_x_9514) ;  /* 0x0000000c00387947 */ /* 0x000fea0003800000 */
.L_x_9510:
        /* <DEDUP_REMOVED lines=10> */
.L_x_9518:
[----:B------:R-:W2:Y:S02]  /*03e0*/  LDG.E.U16 R0, desc[UR36][R4.64] ;  /* 0x0000002404007981 */ /* 0x000ea4000c1e1500 */
[----:B--2---:R-:W-:-:S05]  /*03f0*/  HADD2.F32 R0, -RZ, R0.H0_H0 ;  /* 0x20000000ff007230 */ /* 0x004fca0000004100 */
[----:B------:R-:W-:-:S04]  /*0400*/  FMUL.FTZ R0, R0, 1 ;  /* 0x3f80000000007820 */ /* 0x000fc80000410000 */
[----:B------:R0:W1:Y:S01]  /*0410*/  F2F.F64.F32 R36, R0 ;  /* 0x0000000000247310 */ /* 0x0000620000201800 */
[----:B------:R-:W-:Y:S05]  /*0420*/  BRA `(.L_x_9514) ;  /* 0x0000000800fc7947 */ /* 0x000fea0003800000 */
.L_x_9517:
        /* <DEDUP_REMOVED lines=10> */
.L_x_9520:
[----:B------:R-:W2:Y:S02]  /*04d0*/  LDG.E.U16 R4, desc[UR36][R4.64] ;  /* 0x0000002404047981 */ /* 0x000ea4000c1e1500 */
[----:B--2---:R-:W-:-:S05]  /*04e0*/  HADD2.F32 R0, -RZ, R4.H0_H0 ;  /* 0x20000004ff007230 */ /* 0x004fca0000004100 */
[----:B------:R-:W-:-:S04]  /*04f0*/  FMUL.FTZ R0, R0, 1 ;  /* 0x3f80000000007820 */ /* 0x000fc80000410000 */
[----:B------:R0:W1:Y:S01]  /*0500*/  F2F.F64.F32 R36, R0 ;  /* 0x0000000000247310 */ /* 0x0000620000201800 */
[----:B------:R-:W-:Y:S05]  /*0510*/  BRA `(.L_x_9514) ;  /* 0x0000000800c07947 */ /* 0x000fea0003800000 */
.L_x_9519:
[----:B------:R0:W5:Y:S01]  /*0520*/  LDG.E.64 R36, desc[UR36][R4.64] ;  /* 0x0000002404247981 */ /* 0x000162000c1e1b00 */
[----:B------:R-:W-:Y:S05]  /*0530*/  BRA `(.L_x_9514) ;  /* 0x0000000800b87947 */ /* 0x000fea0003800000 */
.L_x_9509:
        /* <DEDUP_REMOVED lines=13> */
.L_x_9523:
[----:B------:R0:W5:Y:S01]  /*0610*/  LDG.E.64 R36, desc[UR36][R4.64] ;  /* 0x0000002404247981 */ /* 0x000162000c1e1b00 */
[----:B------:R-:W-:Y:S05]  /*0620*/  BRA `(.L_x_9514) ;  /* 0x00000008007c7947 */ /* 0x000fea0003800000 */
.L_x_9522:
        /* <DEDUP_REMOVED lines=28> */
.L_x_9525:
        /* <DEDUP_REMOVED lines=16> */
.L_x_9524:
[----:B------:R-:W2:Y:S02]  /*08f0*/  LDG.E.U16 R0, desc[UR36][R4.64] ;  /* 0x0000002404007981 */ /* 0x000ea4000c1e1500 */
[----:B--2---:R-:W-:-:S04]  /*0900*/  IMAD.U32 R0, R0, 0x10000, RZ ;  /* 0x0001000000007824 */ /* 0x004fc800078e00ff */
[----:B------:R-:W-:-:S04]  /*0910*/  FMUL.FTZ R0, R0, 1 ;  /* 0x3f80000000007820 */ /* 0x000fc80000410000 */
[----:B------:R0:W1:Y:S01]  /*0920*/  F2F.F64.F32 R36, R0 ;  /* 0x0000000000247310 */ /* 0x0000620000201800 */
[----:B------:R-:W-:Y:S05]  /*0930*/  BRA `(.L_x_9514) ;  /* 0x0000000400b87947 */ /* 0x000fea0003800000 */
.L_x_9521:
        /* <DEDUP_REMOVED lines=11> */
.L_x_9528:
        /* <DEDUP_REMOVED lines=21> */
.L_x_9532:
[----:B------:R-:W-:Y:S05]  /*0b40*/  BSYNC B1 ;  /* 0x0000000000017941 */ /* 0x000fea0003800000 */
.L_x_9531:
[----:B------:R-:W-:Y:S01]  /*0b50*/  LEA R5, R0, 0x3b800000, 0x17 ;  /* 0x3b80000000057811 */ /* 0x000fe200078eb8ff */
[----:B------:R-:W-:-:S05]  /*0b60*/  IMAD.SHL.U32 R0, R3, 0x100000, RZ ;  /* 0x0010000003007824 */ /* 0x000fca00078e00ff */
[----:B------:R-:W-:-:S07]  /*0b70*/  LOP3.LUT R0, R5, R0, R6, 0xfe, !PT ;  /* 0x0000000005007212 */ /* 0x000fce00078efe06 */
.L_x_9530:
[----:B------:R-:W-:Y:S05]  /*0b80*/  BSYNC B0 ;  /* 0x0000000000007941 */ /* 0x000fea0003800000 */
.L_x_9529:
[----:B------:R-:W-:-:S04]  /*0b90*/  FMUL.FTZ R0, R0, 1 ;  /* 0x3f80000000007820 */ /* 0x000fc80000410000 */
[----:B------:R0:W1:Y:S01]  /*0ba0*/  F2F.F64.F32 R36, R0 ;  /* 0x0000000000247310 */ /* 0x0000620000201800 */
[----:B------:R-:W-:Y:S05]  /*0bb0*/  BRA `(.L_x_9514) ;  /* 0x0000000400187947 */ /* 0x000fea0003800000 */
.L_x_9527:
        /* <DEDUP_REMOVED lines=21> */
.L_x_9536:
[----:B------:R-:W-:Y:S05]  /*0d10*/  BSYNC B1 ;  /* 0x0000000000017941 */ /* 0x000fea0003800000 */
.L_x_9535:
[----:B------:R-:W-:Y:S01]  /*0d20*/  LEA R5, R0, 0x37800000, 0x17 ;  /* 0x3780000000057811 */ /* 0x000fe200078eb8ff */
[----:B------:R-:W-:-:S05]  /*0d30*/  IMAD.SHL.U32 R0, R3, 0x200000, RZ ;  /* 0x0020000003007824 */ /* 0x000fca00078e00ff */
[----:B------:R-:W-:-:S07]  /*0d40*/  LOP3.LUT R0, R5, R0, R6, 0xfe, !PT ;  /* 0x0000000005007212 */ /* 0x000fce00078efe06 */
.L_x_9534:
[----:B------:R-:W-:Y:S05]  /*0d50*/  BSYNC B0 ;  /* 0x0000000000007941 */ /* 0x000fea0003800000 */
.L_x_9533:
[----:B------:R-:W-:-:S04]  /*0d60*/  FMUL.FTZ R0, R0, 1 ;  /* 0x3f80000000007820 */ /* 0x000fc80000410000 */
[----:B------:R0:W1:Y:S01]  /*0d70*/  F2F.F64.F32 R36, R0 ;  /* 0x0000000000247310 */ /* 0x0000620000201800 */
[----:B------:R-:W-:Y:S05]  /*0d80*/  BRA `(.L_x_9514) ;  /* 0x0000000000a47947 */ /* 0x000fea0003800000 */
.L_x_9526:
        /* <DEDUP_REMOVED lines=14> */
.L_x_9540:
[----:B------:R-:W-:Y:S05]  /*0e70*/  BSYNC B0 ;  /* 0x0000000000007941 */ /* 0x000fea0003800000 */
.L_x_9539:
[----:B------:R-:W-:-:S04]  /*0e80*/  FMUL.FTZ R0, R0, 1 ;  /* 0x3f80000000007820 */ /* 0x000fc80000410000 */
[----:B------:R0:W1:Y:S01]  /*0e90*/  F2F.F64.F32 R36, R0 ;  /* 0x0000000000247310 */ /* 0x0000620000201800 */
[----:B------:R-:W-:Y:S05]  /*0ea0*/  BRA `(.L_x_9514) ;  /* 0x00000000005c7947 */ /* 0x000fea0003800000 */
.L_x_9513:
        /* <DEDUP_REMOVED lines=16> */
.L_x_9541:
[----:B------:R-:W-:Y:S01]  /*0fb0*/  CS2R R36, SRZ ;  /* 0x0000000000247805 */ /* 0x000fe2000001ff00 */
[----:B------:R-:W-:Y:S06]  /*0fc0*/  BRA `(.L_x_9514) ;  /* 0x0000000000147947 */ /* 0x000fec0003800000 */
.L_x_9538:
[----:B------:R-:W2:Y:S02]  /*0fd0*/  LDG.E.64 R36, desc[UR36][R4.64] ;  /* 0x0000002404247981 */ /* 0x000ea4000c1e1b00 */
[----:B--2---:R-:W0:Y:S01]  /*0fe0*/  I2F.F64.U64 R36, R36 ;  /* 0x0000002400247312 */ /* 0x004e220000301800 */
[----:B------:R-:W-:Y:S05]  /*0ff0*/  BRA `(.L_x_9514) ;  /* 0x0000000000087947 */ /* 0x000fea0003800000 */
.L_x_9537:
[----:B------:R-:W2:Y:S02]  /*1000*/  LDG.E R4, desc[UR36][R4.64] ;  /* 0x0000002404047981 */ /* 0x000ea4000c1e1900 */
[----:B--2---:R0:W1:Y:S02]  /*1010*/  I2F.F64.U32 R36, R4 ;  /* 0x0000000400247312 */ /* 0x0040640000201800 */
.L_x_9514:
[----:B01-3--:R-:W0:Y:S01]  /*1020*/  LDC.64 R4, c[0x0][0x228] ;  /* 0x00008a00ff047b82 */ /* 0x00be220000000a00 */
        /* <DEDUP_REMOVED lines=18> */
.L_x_9545:
[----:B------:R-:W3:Y:S02]  /*1150*/  LDG.E.U8 R4, desc[UR36][R4.64] ;  /* 0x0000002404047981 */ /* 0x000ee4000c1e1100 */
[----:B---3--:R3:W0:Y:S01]  /*1160*/  I2F.F64.U16 R34, R4 ;  /* 0x0000000400227312 */ /* 0x0086220000101800 */
[----:B------:R-:W-:Y:S05]  /*1170*/  BRA `(.L_x_9547) ;  /* 0x0000000c00707947 */ /* 0x000fea0003800000 */
.L_x_9544:
        /* <DEDUP_REMOVED lines=9> */
.L_x_9549:
[----:B------:R-:W3:Y:S02]  /*1210*/  LDG.E R4, desc[UR36][R4.64] ;  /* 0x0000002404047981 */ /* 0x000ee4000c1e1900 */
[----:B---3--:R0:W1:Y:S01]  /*1220*/  I2F.F64 R34, R4 ;  /* 0x0000000400227312 */ /* 0x0080620000201c00 */
[----:B------:R-:W-:Y:S05]  /*1230*/  BRA `(.L_x_9547) ;  /* 0x0000000c00407947 */ /* 0x000fea0003800000 */
.L_x_9548:
[----:B------:R-:W3:Y:S02]  /*1240*/  LDG.E.U16 R4, desc[UR36][R4.64] ;  /* 0x0000002404047981 */ /* 0x000ee4000c1e1500 */
[----:B---3--:R0:W1:Y:S01]  /*1250*/  I2F.F64.S16 R34, R4 ;  /* 0x0000000400227312 */ /* 0x0080620000101c00 */
[----:B------:R-:W-:Y:S05]  /*1260*/  BRA `(.L_x_9547) ;  /* 0x0000000c00347947 */ /* 0x000fea0003800000 */
.L_x_9543:
        /* <DEDUP_REMOVED lines=10> */
.L_x_9551:
[----:B------:R-:W3:Y:S02]  /*1310*/  LDG.E.U16 R0, desc[UR36][R4.64] ;  /* 0x0000002404007981 */ /* 0x000ee4000c1e1500 */
[----:B---3--:R-:W-:-:S05]  /*1320*/  HADD2.F32 R0, -RZ, R0.H0_H0 ;  /* 0x20000000ff007230 */ /* 0x008fca0000004100 */
[----:B------:R-:W-:-:S04]  /*1330*/  FMUL.FTZ R0, R0, 1 ;  /* 0x3f80000000007820 */ /* 0x000fc80000410000 */
[----:B------:R0:W1:Y:S01]  /*1340*/  F2F.F64.F32 R34, R0 ;  /* 0x0000000000227310 */ /* 0x0000620000201800 */
[----:B------:R-:W-:Y:S05]  /*1350*/  BRA `(.L_x_9547) ;  /* 0x0000000800f87947 */ /* 0x000fea0003800000 */
.L_x_9550:
        /* <DEDUP_REMOVED lines=10> */
.L_x_9553:
[----:B------:R-:W3:Y:S02]  /*1400*/  LDG.E.U16 R4, desc[UR36][R4.64] ;  /* 0x0000002404047981 */ /* 0x000ee4000c1e1500 */
[----:B---3--:R-:W-:-:S05]  /*1410*/  HADD2.F32 R0, -RZ, R4.H0_H0 ;  /* 0x20000004ff007230 */ /* 0x008fca0000004100 */
[----:B------:R-:W-:-:S04]  /*1420*/  FMUL.FTZ R0, R0, 1 ;  /* 0x3f80000000007820 */ /* 0x000fc80000410000 */
[----:B------:R0:W1:Y:S01]  /*1430*/  F2F.F64.F32 R34, R0 ;  /* 0x0000000000227310 */ /* 0x0000620000201800 */
[----:B------:R-:W-:Y:S05]  /*1440*/  BRA `(.L_x_9547) ;  /* 0x0000000800bc7947 */ /* 0x000fea0003800000 */
.L_x_9552:
[----:B------:R0:W5:Y:S01]  /*1450*/  LDG.E.64 R34, desc[UR36][R4.64] ;  /* 0x0000002404227981 */ /* 0x000162000c1e1b00 */
[----:B------:R-:W-:Y:S05]  /*1460*/  BRA `(.L_x_9547) ;  /* 0x0000000800b47947 */ /* 0x000fea0003800000 */
.L_x_9542:
        /* <DEDUP_REMOVED lines=13> */
.L_x_9556:
[----:B------:R0:W5:Y:S01]  /*1540*/  LDG.E.64 R34, desc[UR36][R4.64] ;  /* 0x0000002404227981 */ /* 0x000162000c1e1b00 */
[----:B------:R-:W-:Y:S05]  /*1550*/  BRA `(.L_x_9547) ;  /* 0x0000000800787947 */ /* 0x000fea0003800000 */
.L_x_9555:
        /* <DEDUP_REMOVED lines=28> */
.L_x_9558:
        /* <DEDUP_REMOVED lines=15> */
.L_x_9557:
[----:B------:R-:W3:Y:S02]  /*1810*/  LDG.E.U16 R0, desc[UR36][R4.64] ;  /* 0x0000002404007981 */ /* 0x000ee4000c1e1500 */
[----:B---3--:R-:W-:-:S04]  /*1820*/  IMAD.U32 R0, R0, 0x10000, RZ ;  /* 0x0001000000007824 */ /* 0x008fc800078e00ff */
[----:B------:R-:W-:-:S04]  /*1830*/  FMUL.FTZ R0, R0, 1 ;  /* 0x3f80000000007820 */ /* 0x000fc80000410000 */
[----:B------:R0:W1:Y:S01]  /*1840*/  F2F.F64.F32 R34, R0 ;  /* 0x0000000000227310 */ /* 0x0000620000201800 */
[----:B------:R-:W-:Y:S05]  /*1850*/  BRA `(.L_x_9547) ;  /* 0x0000000400b87947 */ /* 0x000fea0003800000 */
.L_x_9554:
        /* <DEDUP_REMOVED lines=11> */
.L_x_9561:
        /* <DEDUP_REMOVED lines=21> */
.L_x_9565:
[----:B------:R-:W-:Y:S05]  /*1a60*/  BSYNC B1 ;  /* 0x0000000000017941 */ /* 0x000fea0003800000 */
.L_x_9564:
[----:B------:R-:W-:Y:S01]  /*1a70*/  LEA R5, R0, 0x3b800000, 0x17 ;  /* 0x3b80000000057811 */ /* 0x000fe200078eb8ff */
[----:B------:R-:W-:-:S05]  /*1a80*/  IMAD.SHL.U32 R0, R3, 0x100000, RZ ;  /* 0x0010000003007824 */ /* 0x000fca00078e00ff */
[----:B------:R-:W-:-:S07]  /*1a90*/  LOP3.LUT R0, R5, R0, R6, 0xfe, !PT ;  /* 0x0000000005007212 */ /* 0x000fce00078efe06 */
.L_x_9563:
[----:B------:R-:W-:Y:S05]  /*1aa0*/  BSYNC B0 ;  /* 0x0000000000007941 */ /* 0x000fea0003800000 */
.L_x_9562:
[----:B------:R-:W-:-:S04]  /*1ab0*/  FMUL.FTZ R0, R0, 1 ;  /* 0x3f80000000007820 */ /* 0x000fc80000410000 */
[----:B------:R0:W1:Y:S01]  /*1ac0*/  F2F.F64.F32 R34, R0 ;  /* 0x0000000000227310 */ /* 0x0000620000201800 */
[----:B------:R-:W-:Y:S05]  /*1ad0*/  BRA `(.L_x_9547) ;  /* 0x0000000400187947 */ /* 0x000fea0003800000 */
.L_x_9560:
        /* <DEDUP_REMOVED lines=21> */
.L_x_9569:
[----:B------:R-:W-:Y:S05]  /*1c30*/  BSYNC B1 ;  /* 0x0000000000017941 */ /* 0x000fea0003800000 */
.L_x_9568:
[----:B------:R-:W-:Y:S01]  /*1c40*/  LEA R5, R0, 0x37800000, 0x17 ;  /* 0x3780000000057811 */ /* 0x000fe200078eb8ff */
[----:B------:R-:W-:-:S05]  /*1c50*/  IMAD.SHL.U32 R0, R3, 0x200000, RZ ;  /* 0x0020000003007824 */ /* 0x000fca00078e00ff */
[----:B------:R-:W-:-:S07]  /*1c60*/  LOP3.LUT R0, R5, R0, R6, 0xfe, !PT ;  /* 0x0000000005007212 */ /* 0x000fce00078efe06 */
.L_x_9567:
[----:B------:R-:W-:Y:S05]  /*1c70*/  BSYNC B0 ;  /* 0x0000000000007941 */ /* 0x000fea0003800000 */
.L_x_9566:
[----:B------:R-:W-:-:S04]  /*1c80*/  FMUL.FTZ R0, R0, 1 ;  /* 0x3f80000000007820 */ /* 0x000fc80000410000 */
[----:B------:R0:W1:Y:S01]  /*1c90*/  F2F.F64.F32 R34, R0 ;  /* 0x0000000000227310 */ /* 0x0000620000201800 */
[----:B------:R-:W-:Y:S05]  /*1ca0*/  BRA `(.L_x_9547) ;  /* 0x0000000000a47947 */ /* 0x000fea0003800000 */
.L_x_9559:
        /* <DEDUP_REMOVED lines=14> */
.L_x_9573:
[----:B------:R-:W-:Y:S05]  /*1d90*/  BSYNC B0 ;  /* 0x0000000000007941 */ /* 0x000fea0003800000 */
.L_x_9572:
[----:B------:R-:W-:-:S04]  /*1da0*/  FMUL.FTZ R0, R0, 1 ;  /* 0x3f80000000007820 */ /* 0x000fc80000410000 */
[----:B------:R0:W1:Y:S01]  /*1db0*/  F2F.F64.F32 R34, R0 ;  /* 0x0000000000227310 */ /* 0x0000620000201800 */
[----:B------:R-:W-:Y:S05]  /*1dc0*/  BRA `(.L_x_9547) ;  /* 0x00000000005c7947 */ /* 0x000fea0003800000 */
.L_x_9546:
        /* <DEDUP_REMOVED lines=16> */
.L_x_9574:
[----:B------:R-:W-:Y:S01]  /*1ed0*/  CS2R R34, SRZ ;  /* 0x0000000000227805 */ /* 0x000fe2000001ff00 */
[----:B------:R-:W-:Y:S06]  /*1ee0*/  BRA `(.L_x_9547) ;  /* 0x0000000000147947 */ /* 0x000fec0003800000 */
.L_x_9571:
[----:B------:R-:W3:Y:S02]  /*1ef0*/  LDG.E.64 R34, desc[UR36][R4.64] ;  /* 0x0000002404227981 */ /* 0x000ee4000c1e1b00 */
[----:B---3--:R-:W0:Y:S01]  /*1f00*/  I2F.F64.U64 R34, R34 ;  /* 0x0000002200227312 */ /* 0x008e220000301800 */
[----:B------:R-:W-:Y:S05]  /*1f10*/  BRA `(.L_x_9547) ;  /* 0x0000000000087947 */ /* 0x000fea0003800000 */
.L_x_9570:
[----:B------:R-:W3:Y:S02]  /*1f20*/  LDG.E R4, desc[UR36][R4.64] ;  /* 0x0000002404047981 */ /* 0x000ee4000c1e1900 */
[----:B---3--:R0:W1:Y:S02]  /*1f30*/  I2F.F64.U32 R34, R4 ;  /* 0x0000000400227312 */ /* 0x0080640000201800 */
.L_x_9547:
[----:B------:R-:W2:Y:S02]  /*1f40*/  S2R R23, SR_TID.X ;  /* 0x0000000000177919 */ /* 0x000ea40000002100 */
[----:B--2---:R-:W-:-:S07]  /*1f50*/  VIADD R23, R23, 0x80 ;  /* 0x0000008017177836 */ /* 0x004fce0000000000 */
.L_x_9508:
[----:B------:R-:W-:Y:S05]  /*1f60*/  BSYNC B6 ;  /* 0x0000000000067941 */ /* 0x000fea0003800000 */
.L_x_9507:
[----:B------:R-:W-:Y:S01]  /*1f70*/  ISETP.GE.AND P0, PT, R23, R2, PT ;  /* 0x000000021700720c */ /* 0x000fe20003f06270 */
[----:B------:R-:W-:Y:S01]  /*1f80*/  BSSY B6, `(.L_x_9575) ;  /* 0x00001e9000067945 */ /* 0x000fe20003800000 */
[----:B------:R-:W-:-:S11]  /*1f90*/  CS2R R28, SRZ ;  /* 0x00000000001c7805 */ /* 0x000fd6000001ff00 */
        /* <DEDUP_REMOVED lines=21> */
.L_x_9580:
[----:B------:R-:W2:Y:S02]  /*20f0*/  LDG.E.U8 R4, desc[UR36][R4.64] ;  /* 0x0000002404047981 */ /* 0x000ea4000c1e1100 */
[----:B--2---:R0:W2:Y:S01]  /*2100*/  I2F.F64.U16 R32, R4 ;  /* 0x0000000400207312 */ /* 0x0040a20000101800 */
[----:B------:R-:W-:Y:S05]  /*2110*/  BRA `(.L_x_9582) ;  /* 0x0000000c00707947 */ /* 0x000fea0003800000 */
.L_x_9579:
        /* <DEDUP_REMOVED lines=9> */
.L_x_9584:
[----:B------:R-:W2:Y:S02]  /*21b0*/  LDG.E R4, desc[UR36][R4.64] ;  /* 0x0000002404047981 */ /* 0x000ea4000c1e1900 */
[----:B--2---:R0:W2:Y:S01]  /*21c0*/  I2F.F64 R32, R4 ;  /* 0x0000000400207312 */ /* 0x0040a20000201c00 */
[----:B------:R-:W-:Y:S05]  /*21d0*/  BRA `(.L_x_9582) ;  /* 0x0000000c00407947 */ /* 0x000fea0003800000 */
.L_x_9583:
[----:B------:R-:W2:Y:S02]  /*21e0*/  LDG.E.U16 R4, desc[UR36][R4.64] ;  /* 0x0000002404047981 */ /* 0x000ea4000c1e1500 */
[----:B--2---:R0:W2:Y:S01]  /*21f0*/  I2F.F64.S16 R32, R4 ;  /* 0x0000000400207312 */ /* 0x0040a20000101c00 */
[----:B------:R-:W-:Y:S05]  /*2200*/  BRA `(.L_x_9582) ;  /* 0x0000000c00347947 */ /* 0x000fea0003800000 */
.L_x_9578:
        /* <DEDUP_REMOVED lines=10> */
.L_x_9586:
[----:B------:R-:W2:Y:S02]  /*22b0*/  LDG.E.U16 R0, desc[UR36][R4.64] ;  /* 0x0000002404007981 */ /* 0x000ea4000c1e1500 */
[----:B--2---:R-:W-:-:S05]  /*22c0*/  HADD2.F32 R0, -RZ, R0.H0_H0 ;  /* 0x20000000ff007230 */ /* 0x004fca0000004100 */
[----:B------:R-:W-:-:S04]  /*22d0*/  FMUL.FTZ R0, R0, 1 ;  /* 0x3f80000000007820 */ /* 0x000fc80000410000 */
[----:B------:R0:W2:Y:S01]  /*22e0*/  F2F.F64.F32 R32, R0 ;  /* 0x0000000000207310 */ /* 0x0000a20000201800 */
[----:B------:R-:W-:Y:S05]  /*22f0*/  BRA `(.L_x_9582) ;  /* 0x0000000800f87947 */ /* 0x000fea0003800000 */
.L_x_9585:
        /* <DEDUP_REMOVED lines=10> */
.L_x_9588:
[----:B------:R-:W2:Y:S02]  /*23a0*/  LDG.E.U16 R4, desc[UR36][R4.64] ;  /* 0x0000002404047981 */ /* 0x000ea4000c1e1500 */
[----:B--2---:R-:W-:-:S05]  /*23b0*/  HADD2.F32 R0, -RZ, R4.H0_H0 ;  /* 0x20000004ff007230 */ /* 0x004fca0000004100 */
[----:B------:R-:W-:-:S04]  /*23c0*/  FMUL.FTZ R0, R0, 1 ;  /* 0x3f80000000007820 */ /* 0x000fc80000410000 */
[----:B------:R0:W2:Y:S01]  /*23d0*/  F2F.F64.F32 R32, R0 ;  /* 0x0000000000207310 */ /* 0x0000a20000201800 */
[----:B------:R-:W-:Y:S05]  /*23e0*/  BRA `(.L_x_9582) ;  /* 0x0000000800bc7947 */ /* 0x000fea0003800000 */
.L_x_9587:
[----:B------:R0:W5:Y:S01]  /*23f0*/  LDG.E.64 R32, desc[UR36][R4.64] ;  /* 0x0000002404207981 */ /* 0x000162000c1e1b00 */
[----:B------:R-:W-:Y:S05]  /*2400*/  BRA `(.L_x_9582) ;  /* 0x0000000800b47947 */ /* 0x000fea0003800000 */
.L_x_9577:
        /* <DEDUP_REMOVED lines=13> */
.L_x_9591:
[----:B------:R0:W5:Y:S01]  /*24e0*/  LDG.E.64 R32, desc[UR36][R4.64] ;  /* 0x0000002404207981 */ /* 0x000162000c1e1b00 */
[----:B------:R-:W-:Y:S05]  /*24f0*/  BRA `(.L_x_9582) ;  /* 0x0000000800787947 */ /* 0x000fea0003800000 */
.L_x_9590:
        /* <DEDUP_REMOVED lines=26> */
[----:B------:R0:W2:Y:S01]  /*26a0*/  F2F.F64.F32 R32, R7 ;  /* 0x0000000700207310 */ /* 0x0000a20000201800 */
[----:B------:R-:W-:Y:S05]  /*26b0*/  BRA `(.L_x_9582) ;  /* 0x0000000800087947 */ /* 0x000fea0003800000 */
.L_x_9593:
        /* <DEDUP_REMOVED lines=13> */
[----:B------:R0:W2:Y:S01]  /*2790*/  F2F.F64.F32 R32, R0 ;  /* 0x0000000000207310 */ /* 0x0000a20000201800 */
[----:B------:R-:W-:Y:S05]  /*27a0*/  BRA `(.L_x_9582) ;  /* 0x0000000400cc7947 */ /* 0x000fea0003800000 */
.L_x_9592:
[----:B------:R-:W2:Y:S02]  /*27b0*/  LDG.E.U16 R0, desc[UR36][R4.64] ;  /* 0x0000002404007981 */ /* 0x000ea4000c1e1500 */
[----:B--2---:R-:W-:-:S04]  /*27c0*/  IMAD.U32 R0, R0, 0x10000, RZ ;  /* 0x0001000000007824 */ /* 0x004fc800078e00ff */
[----:B------:R-:W-:-:S04]  /*27d0*/  FMUL.FTZ R0, R0, 1 ;  /* 0x3f80000000007820 */ /* 0x000fc80000410000 */
[----:B------:R2:W3:Y:S01]  /*27e0*/  F2F.F64.F32 R32, R0 ;  /* 0x0000000000207310 */ /* 0x0004e20000201800 */
[----:B------:R-:W-:Y:S05]  /*27f0*/  BRA `(.L_x_9582) ;  /* 0x0000000400b87947 */ /* 0x000fea0003800000 */
.L_x_9589:
        /* <DEDUP_REMOVED lines=11> */
.L_x_9596:
        /* <DEDUP_REMOVED lines=21> */
.L_x_9600:
[----:B------:R-:W-:Y:S05]  /*2a00*/  BSYNC B1 ;  /* 0x0000000000017941 */ /* 0x000fea0003800000 */
.L_x_9599:
[----:B------:R-:W-:Y:S01]  /*2a10*/  LEA R5, R0, 0x3b800000, 0x17 ;  /* 0x3b80000000057811 */ /* 0x000fe200078eb8ff */
[----:B------:R-:W-:-:S05]  /*2a20*/  IMAD.SHL.U32 R0, R3, 0x100000, RZ ;  /* 0x0010000003007824 */ /* 0x000fca00078e00ff */
[----:B------:R-:W-:-:S07]  /*2a30*/  LOP3.LUT R0, R5, R0, R6, 0xfe, !PT ;  /* 0x0000000005007212 */ /* 0x000fce00078efe06 */
.L_x_9598:
[----:B------:R-:W-:Y:S05]  /*2a40*/  BSYNC B0 ;  /* 0x0000000000007941 */ /* 0x000fea0003800000 */
.L_x_9597:
[----:B------:R-:W-:-:S04]  /*2a50*/  FMUL.FTZ R0, R0, 1 ;  /* 0x3f80000000007820 */ /* 0x000fc80000410000 */
[----:B------:R0:W2:Y:S01]  /*2a60*/  F2F.F64.F32 R32, R0 ;  /* 0x0000000000207310 */ /* 0x0000a20000201800 */
[----:B------:R-:W-:Y:S05]  /*2a70*/  BRA `(.L_x_9582) ;  /* 0x0000000400187947 */ /* 0x000fea0003800000 */
.L_x_9595:
        /* <DEDUP_REMOVED lines=21> */
.L_x_9604:
[----:B------:R-:W-:Y:S05]  /*2bd0*/  BSYNC B1 ;  /* 0x0000000000017941 */ /* 0x000fea0003800000 */
.L_x_9603:
[----:B------:R-:W-:Y:S01]  /*2be0*/  LEA R5, R0, 0x37800000, 0x17 ;  /* 0x3780000000057811 */ /* 0x000fe200078eb8ff */
[----:B------:R-:W-:-:S05]  /*2bf0*/  IMAD.SHL.U32 R0, R3, 0x200000, RZ ;  /* 0x0020000003007824 */ /* 0x000fca00078e00ff */
[----:B------:R-:W-:-:S07]  /*2c00*/  LOP3.LUT R0, R5, R0, R6, 0xfe, !PT ;  /* 0x0000000005007212 */ /* 0x000fce00078efe06 */
.L_x_9602:
[----:B------:R-:W-:Y:S05]  /*2c10*/  BSYNC B0 ;  /* 0x0000000000007941 */ /* 0x000fea0003800000 */
.L_x_9601:
[----:B------:R-:W-:-:S04]  /*2c20*/  FMUL.FTZ R0, R0, 1 ;  /* 0x3f80000000007820 */ /* 0x000fc80000410000 */
[----:B------:R0:W2:Y:S01]  /*2c30*/  F2F.F64.F32 R32, R0 ;  /* 0x0000000000207310 */ /* 0x0000a20000201800 */
[----:B------:R-:W-:Y:S05]  /*2c40*/  BRA `(.L_x_9582) ;  /* 0x0000000000a47947 */ /* 0x000fea0003800000 */
.L_x_9594:
        /* <DEDUP_REMOVED lines=14> */
.L_x_9608:
[----:B------:R-:W-:Y:S05]  /*2d30*/  BSYNC B0 ;  /* 0x0000000000007941 */ /* 0x000fea0003800000 */
.L_x_9607:
[----:B------:R-:W-:-:S04]  /*2d40*/  FMUL.FTZ R0, R0, 1 ;  /* 0x3f80000000007820 */ /* 0x000fc80000410000 */
[----:B------:R0:W2:Y:S01]  /*2d50*/  F2F.F64.F32 R32, R0 ;  /* 0x0000000000207310 */ /* 0x0000a20000201800 */
[----:B------:R-:W-:Y:S05]  /*2d60*/  BRA `(.L_x_9582) ;  /* 0x00000000005c7947 */ /* 0x000fea0003800000 */
.L_x_9581:
        /* <DEDUP_REMOVED lines=16> */
.L_x_9609:
[----:B------:R-:W-:Y:S01]  /*2e70*/  CS2R R32, SRZ ;  /* 0x0000000000207805 */ /* 0x000fe2000001ff00 */
[----:B------:R-:W-:Y:S06]  /*2e80*/  BRA `(.L_x_9582) ;  /* 0x0000000000147947 */ /* 0x000fec0003800000 */
.L_x_9606:
[----:B------:R-:W2:Y:S02]  /*2e90*/  LDG.E.64 R32, desc[UR36][R4.64] ;  /* 0x0000002404207981 */ /* 0x000ea4000c1e1b00 */
[----:B--2---:R-:W0:Y:S01]  /*2ea0*/  I2F.F64.U64 R32, R32 ;  /* 0x0000002000207312 */ /* 0x004e220000301800 */
[----:B------:R-:W-:Y:S05]  /*2eb0*/  BRA `(.L_x_9582) ;  /* 0x0000000000087947 */ /* 0x000fea0003800000 */
.L_x_9605:
[----:B------:R-:W2:Y:S02]  /*2ec0*/  LDG.E R4, desc[UR36][R4.64] ;  /* 0x0000002404047981 */ /* 0x000ea4000c1e1900 */
[----:B--2---:R0:W2:Y:S02]  /*2ed0*/  I2F.F64.U32 R32, R4 ;  /* 0x0000000400207312 */ /* 0x0040a40000201800 */
.L_x_9582:
[----:B0-----:R-:W0:Y:S01]  /*2ee0*/  LDC.64 R4, c[0x0][0x228] ;  /* 0x00008a00ff047b82 */ /* 0x001e220000000a00 */
[----:B--2---:R-:W-:Y:S01]  /*2ef0*/  PRMT R0, R16, 0x9910, RZ ;  /* 0x0000991010007816 */ /* 0x004fe200000000ff */
        /* <DEDUP_REMOVED lines=17> */
.L_x_9613:
[----:B------:R-:W2:Y:S02]  /*3010*/  LDG.E.U8 R4, desc[UR36][R4.64] ;  /* 0x0000002404047981 */ /* 0x000ea4000c1e1100 */
[----:B--2---:R0:W2:Y:S01]  /*3020*/  I2F.F64.U16 R28, R4 ;  /* 0x00000004001c7312 */ /* 0x0040a20000101800 */
[----:B------:R-:W-:Y:S05]  /*3030*/  BRA `(.L_x_9615) ;  /* 0x0000000c00707947 */ /* 0x000fea0003800000 */
.L_x_9612:
        /* <DEDUP_REMOVED lines=9> */
.L_x_9617:
[----:B------:R-:W2:Y:S02]  /*30d0*/  LDG.E R4, desc[UR36][R4.64] ;  /* 0x0000002404047981 */ /* 0x000ea4000c1e1900 */
[----:B--2---:R0:W2:Y:S01]  /*30e0*/  I2F.F64 R28, R4 ;  /* 0x00000004001c7312 */ /* 0x0040a20000201c00 */
[----:B------:R-:W-:Y:S05]  /*30f0*/  BRA `(.L_x_9615) ;  /* 0x0000000c00407947 */ /* 0x000fea0003800000 */
.L_x_9616:
[----:B------:R-:W2:Y:S02]  /*3100*/  LDG.E.U16 R4, desc[UR36][R4.64] ;  /* 0x0000002404047981 */ /* 0x000ea4000c1e1500 */
[----:B--2---:R0:W2:Y:S01]  /*3110*/  I2F.F64.S16 R28, R4 ;  /* 0x00000004001c7312 */ /* 0x0040a20000101c00 */
[----:B------:R-:W-:Y:S05]  /*3120*/  BRA `(.L_x_9615) ;  /* 0x0000000c00347947 */ /* 0x000fea0003800000 */
.L_x_9611:
        /* <DEDUP_REMOVED lines=10> */
.L_x_9619:
[----:B------:R-:W2:Y:S02]  /*31d0*/  LDG.E.U16 R0, desc[UR36][R4.64] ;  /* 0x0000002404007981 */ /* 0x000ea4000c1e1500 */
[----:B--2---:R-:W-:-:S05]  /*31e0*/  HADD2.F32 R0, -RZ, R0.H0_H0 ;  /* 0x20000000ff007230 */ /* 0x004fca0000004100 */
[----:B------:R-:W-:-:S04]  /*31f0*/  FMUL.FTZ R0, R0, 1 ;  /* 0x3f80000000007820 */ /* 0x000fc80000410000 */
[----:B------:R0:W2:Y:S01]  /*3200*/  F2F.F64.F32 R28, R0 ;  /* 0x00000000001c7310 */ /* 0x0000a20000201800 */
[----:B------:R-:W-:Y:S05]  /*3210*/  BRA `(.L_x_9615) ;  /* 0x0000000800f87947 */ /* 0x000fea0003800000 */
.L_x_9618:
        /* <DEDUP_REMOVED lines=10> */
.L_x_9621:
[----:B------:R-:W2:Y:S02]  /*32c0*/  LDG.E.U16 R4, desc[UR36][R4.64] ;  /* 0x0000002404047981 */ /* 0x000ea4000c1e1500 */
[----:B--2---:R-:W-:-:S05]  /*32d0*/  HADD2.F32 R0, -RZ, R4.H0_H0 ;  /* 0x20000004ff007230 */ /* 0x004fca0000004100 */
[----:B------:R-:W-:-:S04]  /*32e0*/  FMUL.FTZ R0, R0, 1 ;  /* 0x3f80000000007820 */ /* 0x000fc80000410000 */
[----:B------:R0:W2:Y:S01]  /*32f0*/  F2F.F64.F32 R28, R0 ;  /* 0x00000000001c7310 */ /* 0x0000a20000201800 */
[----:B------:R-:W-:Y:S05]  /*3300*/  BRA `(.L_x_9615) ;  /* 0x0000000800bc7947 */ /* 0x000fea0003800000 */
.L_x_9620:
[----:B------:R0:W5:Y:S01]  /*3310*/  LDG.E.64 R28, desc[UR36][R4.64] ;  /* 0x00000024041c7981 */ /* 0x000162000c1e1b00 */
[----:B------:R-:W-:Y:S05]  /*3320*/  BRA `(.L_x_9615) ;  /* 0x0000000800b47947 */ /* 0x000fea0003800000 */
.L_x_9610:
        /* <DEDUP_REMOVED lines=13> */
.L_x_9624:
[----:B------:R0:W5:Y:S01]  /*3400*/  LDG.E.64 R28, desc[UR36][R4.64] ;  /* 0x00000024041c7981 */ /* 0x000162000c1e1b00 */
[----:B------:R-:W-:Y:S05]  /*3410*/  BRA `(.L_x_9615) ;  /* 0x0000000800787947 */ /* 0x000fea0003800000 */
.L_x_9623:
        /* <DEDUP_REMOVED lines=28> */
.L_x_9626:
        /* <DEDUP_REMOVED lines=15> */
.L_x_9625:
[----:B------:R-:W2:Y:S02]  /*36d0*/  LDG.E.U16 R0, desc[UR36][R4.64] ;  /* 0x0000002404007981 */ /* 0x000ea4000c1e1500 */
[----:B--2---:R-:W-:-:S04]  /*36e0*/  IMAD.U32 R0, R0, 0x10000, RZ ;  /* 0x0001000000007824 */ /* 0x004fc800078e00ff */
[----:B------:R-:W-:-:S04]  /*36f0*/  FMUL.FTZ R0, R0, 1 ;  /* 0x3f80000000007820 */ /* 0x000fc80000410000 */
[----:B------:R0:W2:Y:S01]  /*3700*/  F2F.F64.F32 R28, R0 ;  /* 0x00000000001c7310 */ /* 0x0000a20000201800 */
[----:B------:R-:W-:Y:S05]  /*3710*/  BRA `(.L_x_9615) ;  /* 0x0000000400b87947 */ /* 0x000fea0003800000 */
.L_x_9622:
        /* <DEDUP_REMOVED lines=11> */
.L_x_9629:
        /* <DEDUP_REMOVED lines=21> */
.L_x_9633:
[----:B------:R-:W-:Y:S05]  /*3920*/  BSYNC B1 ;  /* 0x0000000000017941 */ /* 0x000fea0003800000 */
.L_x_9632:
[----:B------:R-:W-:Y:S01]  /*3930*/  LEA R5, R0, 0x3b800000, 0x17 ;  /* 0x3b80000000057811 */ /* 0x000fe200078eb8ff */
[----:B------:R-:W-:-:S05]  /*3940*/  IMAD.SHL.U32 R0, R3, 0x100000, RZ ;  /* 0x0010000003007824 */ /* 0x000fca00078e00ff */
[----:B------:R-:W-:-:S07]  /*3950*/  LOP3.LUT R0, R5, R0, R6, 0xfe, !PT ;  /* 0x0000000005007212 */ /* 0x000fce00078efe06 */
.L_x_9631:
[----:B------:R-:W-:Y:S05]  /*3960*/  BSYNC B0 ;  /* 0x0000000000007941 */ /* 0x000fea0003800000 */
.L_x_9630:
[----:B------:R-:W-:-:S04]  /*3970*/  FMUL.FTZ R0, R0, 1 ;  /* 0x3f80000000007820 */ /* 0x000fc80000410000 */
[----:B------:R0:W2:Y:S01]  /*3980*/  F2F.F64.F32 R28, R0 ;  /* 0x00000000001c7310 */ /* 0x0000a20000201800 */
[----:B------:R-:W-:Y:S05]  /*3990*/  BRA `(.L_x_9615) ;  /* 0x0000000400187947 */ /* 0x000fea0003800000 */
.L_x_9628:
        /* <DEDUP_REMOVED lines=21> */
.L_x_9637:
[----:B------:R-:W-:Y:S05]  /*3af0*/  BSYNC B1 ;  /* 0x0000000000017941 */ /* 0x000fea0003800000 */
.L_x_9636:
[----:B------:R-:W-:Y:S01]  /*3b00*/  LEA R5, R0, 0x37800000, 0x17 ;  /* 0x3780000000057811 */ /* 0x000fe200078eb8ff */
[----:B------:R-:W-:-:S05]  /*3b10*/  IMAD.SHL.U32 R0, R3, 0x200000, RZ ;  /* 0x0020000003007824 */ /* 0x000fca00078e00ff */
[----:B------:R-:W-:-:S07]  /*3b20*/  LOP3.LUT R0, R5, R0, R6, 0xfe, !PT ;  /* 0x0000000005007212 */ /* 0x000fce00078efe06 */
.L_x_9635:
[----:B------:R-:W-:Y:S05]  /*3b30*/  BSYNC B0 ;  /* 0x0000000000007941 */ /* 0x000fea0003800000 */
.L_x_9634:
[----:B------:R-:W-:-:S04]  /*3b40*/  FMUL.FTZ R0, R0, 1 ;  /* 0x3f80000000007820 */ /* 0x000fc80000410000 */
[----:B------:R0:W2:Y:S01]  /*3b50*/  F2F.F64.F32 R28, R0 ;  /* 0x00000000001c7310 */ /* 0x0000a20000201800 */
[----:B------:R-:W-:Y:S05]  /*3b60*/  BRA `(.L_x_9615) ;  /* 0x0000000000a47947 */ /* 0x000fea0003800000 */
.L_x_9627:
        /* <DEDUP_REMOVED lines=14> */
.L_x_9641:
[----:B------:R-:W-:Y:S05]  /*3c50*/  BSYNC B0 ;  /* 0x0000000000007941 */ /* 0x000fea0003800000 */
.L_x_9640:
[----:B------:R-:W-:-:S04]  /*3c60*/  FMUL.FTZ R0, R0, 1 ;  /* 0x3f80000000007820 */ /* 0x000fc80000410000 */
[----:B------:R0:W2:Y:S01]  /*3c70*/  F2F.F64.F32 R28, R0 ;  /* 0x00000000001c7310 */ /* 0x0000a20000201800 */
[----:B------:R-:W-:Y:S05]  /*3c80*/  BRA `(.L_x_9615) ;  /* 0x00000000005c7947 */ /* 0x000fea0003800000 */
.L_x_9614:
        /* <DEDUP_REMOVED lines=16> */
.L_x_9642:
[----:B------:R-:W-:Y:S01]  /*3d90*/  CS2R R28, SRZ ;  /* 0x00000000001c7805 */ /* 0x000fe2000001ff00 */
[----:B------:R-:W-:Y:S06]  /*3da0*/  BRA `(.L_x_9615) ;  /* 0x0000000000147947 */ /* 0x000fec0003800000 */
.L_x_9639:
[----:B------:R-:W2:Y:S02]  /*3db0*/  LDG.E.64 R28, desc[UR36][R4.64] ;  /* 0x00000024041c7981 */ /* 0x000ea4000c1e1b00 */
[----:B--2---:R-:W0:Y:S01]  /*3dc0*/  I2F.F64.U64 R28, R28 ;  /* 0x0000001c001c7312 */ /* 0x004e220000301800 */
[----:B------:R-:W-:Y:S05]  /*3dd0*/  BRA `(.L_x_9615) ;  /* 0x0000000000087947 */ /* 0x000fea0003800000 */
.L_x_9638:
[----:B------:R-:W2:Y:S02]  /*3de0*/  LDG.E R4, desc[UR36][R4.64] ;  /* 0x0000002404047981 */ /* 0x000ea4000c1e1900 */
[----:B--2---:R0:W2:Y:S02]  /*3df0*/  I2F.F64.U32 R28, R4 ;  /* 0x00000004001c7312 */ /* 0x0040a40000201800 */
.L_x_9615:
[----:B------:R-:W-:-:S07]  /*3e00*/  VIADD R23, R23, 0x80 ;  /* 0x0000008017177836 */ /* 0x000fce0000000000 */
.L_x_9576:
[----:B------:R-:W-:Y:S05]  /*3e10*/  BSYNC B6 ;  /* 0x0000000000067941 */ /* 0x000fea0003800000 */
.L_x_9575:
        /* <DEDUP_REMOVED lines=24> */
[----:B---3--:R0:W3:Y:S01]  /*3fa0*/  I2F.F64.S16 R30, R4 ;  /* 0x00000004001e7312 */ /* 0x0080e20000101c00 */
[----:B------:R-:W-:Y:S05]  /*3fb0*/  BRA `(.L_x_9650) ;  /* 0x0000000c007c7947 */ /* 0x000fea0003800000 */
.L_x_9648:
[----:B------:R-:W3:Y:S02]  /*3fc0*/  LDG.E.U8 R4, desc[UR36][R4.64] ;  /* 0x0000002404047981 */ /* 0x000ee4000c1e1100 */
[----:B---3--:R0:W3:Y:S01]  /*3fd0*/  I2F.F64.U16 R30, R4 ;  /* 0x00000004001e7312 */ /* 0x0080e20000101800 */
[----:B------:R-:W-:Y:S05]  /*3fe0*/  BRA `(.L_x_9650) ;  /* 0x0000000c00707947 */ /* 0x000fea0003800000 */
.L_x_9647:
        /* <DEDUP_REMOVED lines=9> */
.L_x_9652:
[----:B------:R-:W3:Y:S02]  /*4080*/  LDG.E R4, desc[UR36][R4.64] ;  /* 0x0000002404047981 */ /* 0x000ee4000c1e1900 */
[----:B---3--:R0:W3:Y:S01]  /*4090*/  I2F.F64 R30, R4 ;  /* 0x00000004001e7312 */ /* 0x0080e20000201c00 */
[----:B------:R-:W-:Y:S05]  /*40a0*/  BRA `(.L_x_9650) ;  /* 0x0000000c00407947 */ /* 0x000fea0003800000 */
.L_x_9651:
[----:B------:R-:W3:Y:S02]  /*40b0*/  LDG.E.U16 R4, desc[UR36][R4.64] ;  /* 0x0000002404047981 */ /* 0x000ee4000c1e1500 */
[----:B---3--:R0:W3:Y:S01]  /*40c0*/  I2F.F64.S16 R30, R4 ;  /* 0x00000004001e7312 */ /* 0x0080e20000101c00 */
[----:B------:R-:W-:Y:S05]  /*40d0*/  BRA `(.L_x_9650) ;  /* 0x0000000c00347947 */ /* 0x000fea0003800000 */
.L_x_9646:
        /* <DEDUP_REMOVED lines=10> */
.L_x_9654:
[----:B------:R-:W3:Y:S02]  /*4180*/  LDG.E.U16 R0, desc[UR36][R4.64] ;  /* 0x0000002404007981 */ /* 0x000ee4000c1e1500 */
[----:B---3--:R-:W-:-:S05]  /*4190*/  HADD2.F32 R0, -RZ, R0.H0_H0 ;  /* 0x20000000ff007230 */ /* 0x008fca0000004100 */
[----:B------:R-:W-:-:S04]  /*41a0*/  FMUL.FTZ R0, R0, 1 ;  /* 0x3f80000000007820 */ /* 0x000fc80000410000 */
[----:B------:R0:W3:Y:S01]  /*41b0*/  F2F.F64.F32 R30, R0 ;  /* 0x00000000001e7310 */ /* 0x0000e20000201800 */
[----:B------:R-:W-:Y:S05]  /*41c0*/  BRA `(.L_x_9650) ;  /* 0x0000000800f87947 */ /* 0x000fea0003800000 */
.L_x_9653:
        /* <DEDUP_REMOVED lines=10> */
.L_x_9656:
[----:B------:R-:W3:Y:S02]  /*4270*/  LDG.E.U16 R4, desc[UR36][R4.64] ;  /* 0x0000002404047981 */ /* 0x000ee4000c1e1500 */
[----:B---3--:R-:W-:-:S05]  /*4280*/  HADD2.F32 R0, -RZ, R4.H0_H0 ;  /* 0x20000004ff007230 */ /* 0x008fca0000004100 */
[----:B------:R-:W-:-:S04]  /*4290*/  FMUL.FTZ R0, R0, 1 ;  /* 0x3f80000000007820 */ /* 0x000fc80000410000 */
[----:B------:R0:W3:Y:S01]  /*42a0*/  F2F.F64.F32 R30, R0 ;  /* 0x00000000001e7310 */ /* 0x0000e20000201800 */
[----:B------:R-:W-:Y:S05]  /*42b0*/  BRA `(.L_x_9650) ;  /* 0x0000000800bc7947 */ /* 0x000fea0003800000 */
.L_x_9655:
[----:B------:R0:W5:Y:S01]  /*42c0*/  LDG.E.64 R30, desc[UR36][R4.64] ;  /* 0x00000024041e7981 */ /* 0x000162000c1e1b00 */
[----:B------:R-:W-:Y:S05]  /*42d0*/  BRA `(.L_x_9650) ;  /* 0x0000000800b47947 */ /* 0x000fea0003800000 */
.L_x_9645:
        /* <DEDUP_REMOVED lines=13> */
.L_x_9659:
[----:B------:R0:W5:Y:S01]  /*43b0*/  LDG.E.64 R30, desc[UR36][R4.64] ;  /* 0x00000024041e7981 */ /* 0x000162000c1e1b00 */
[----:B------:R-:W-:Y:S05]  /*43c0*/  BRA `(.L_x_9650) ;  /* 0x0000000800787947 */ /* 0x000fea0003800000 */
.L_x_9658:
        /* <DEDUP_REMOVED lines=28> */
.L_x_9661:
        /* <DEDUP_REMOVED lines=15> */
.L_x_9660:
[----:B------:R-:W3:Y:S02]  /*4680*/  LDG.E.U16 R0, desc[UR36][R4.64] ;  /* 0x0000002404007981 */ /* 0x000ee4000c1e1500 */
[----:B---3--:R-:W-:-:S04]  /*4690*/  IMAD.U32 R0, R0, 0x10000, RZ ;  /* 0x0001000000007824 */ /* 0x008fc800078e00ff */
[----:B------:R-:W-:-:S04]  /*46a0*/  FMUL.FTZ R0, R0, 1 ;  /* 0x3f80000000007820 */ /* 0x000fc80000410000 */
[----:B------:R3:W0:Y:S01]  /*46b0*/  F2F.F64.F32 R30, R0 ;  /* 0x00000000001e7310 */ /* 0x0006220000201800 */
[----:B------:R-:W-:Y:S05]  /*46c0*/  BRA `(.L_x_9650) ;  /* 0x0000000400b87947 */ /* 0x000fea0003800000 */
.L_x_9657:
        /* <DEDUP_REMOVED lines=9> */
[----:B---3--:R0:W3:Y:S01]  /*4760*/  I2F.F64.U16 R30, R4 ;  /* 0x00000004001e7312 */ /* 0x0080e20000101800 */
[----:B------:R-:W-:Y:S05]  /*4770*/  BRA `(.L_x_9650) ;  /* 0x00000004008c7947 */ /* 0x000fea0003800000 */
.L_x_9664:
        /* <DEDUP_REMOVED lines=21> */
.L_x_9668:
[----:B------:R-:W-:Y:S05]  /*48d0*/  BSYNC B1 ;  /* 0x0000000000017941 */ /* 0x000fea0003800000 */
.L_x_9667:
[----:B------:R-:W-:Y:S01]  /*48e0*/  LEA R5, R0, 0x3b800000, 0x17 ;  /* 0x3b80000000057811 */ /* 0x000fe200078eb8ff */
[----:B------:R-:W-:-:S05]  /*48f0*/  IMAD.SHL.U32 R0, R3, 0x100000, RZ ;  /* 0x0010000003007824 */ /* 0x000fca00078e00ff */
[----:B------:R-:W-:-:S07]  /*4900*/  LOP3.LUT R0, R5, R0, R6, 0xfe, !PT ;  /* 0x0000000005007212 */ /* 0x000fce00078efe06 */
.L_x_9666:
[----:B------:R-:W-:Y:S05]  /*4910*/  BSYNC B0 ;  /* 0x0000000000007941 */ /* 0x000fea0003800000 */
.L_x_9665:
[----:B------:R-:W-:-:S04]  /*4920*/  FMUL.FTZ R0, R0, 1 ;  /* 0x3f80000000007820 */ /* 0x000fc80000410000 */
[----:B------:R0:W3:Y:S01]  /*4930*/  F2F.F64.F32 R30, R0 ;  /* 0x00000000001e7310 */ /* 0x0000e20000201800 */
[----:B------:R-:W-:Y:S05]  /*4940*/  BRA `(.L_x_9650) ;  /* 0x0000000400187947 */ /* 0x000fea0003800000 */
.L_x_9663:
        /* <DEDUP_REMOVED lines=21> */
.L_x_9672:
[----:B------:R-:W-:Y:S05]  /*4aa0*/  BSYNC B1 ;  /* 0x0000000000017941 */ /* 0x000fea0003800000 */
.L_x_9671:
[----:B------:R-:W-:Y:S01]  /*4ab0*/  LEA R5, R0, 0x37800000, 0x17 ;  /* 0x3780000000057811 */ /* 0x000fe200078eb8ff */
[----:B------:R-:W-:-:S05]  /*4ac0*/  IMAD.SHL.U32 R0, R3, 0x200000, RZ ;  /* 0x0020000003007824 */ /* 0x000fca00078e00ff */
[----:B------:R-:W-:-:S07]  /*4ad0*/  LOP3.LUT R0, R5, R0, R6, 0xfe, !PT ;  /* 0x0000000005007212 */ /* 0x000fce00078efe06 */
.L_x_9670:
[----:B------:R-:W-:Y:S05]  /*4ae0*/  BSYNC B0 ;  /* 0x0000000000007941 */ /* 0x000fea0003800000 */
.L_x_9669:
[----:B------:R-:W-:-:S04]  /*4af0*/  FMUL.FTZ R0, R0, 1 ;  /* 0x3f80000000007820 */ /* 0x000fc80000410000 */
[----:B------:R0:W3:Y:S01]  /*4b00*/  F2F.F64.F32 R30, R0 ;  /* 0x00000000001e7310 */ /* 0x0000e20000201800 */
[----:B------:R-:W-:Y:S05]  /*4b10*/  BRA `(.L_x_9650) ;  /* 0x0000000000a47947 */ /* 0x000fea0003800000 */
.L_x_9662:
        /* <DEDUP_REMOVED lines=14> */
.L_x_9676:
[----:B------:R-:W-:Y:S05]  /*4c00*/  BSYNC B0 ;  /* 0x0000000000007941 */ /* 0x000fea0003800000 */
.L_x_9675:
[----:B------:R-:W-:-:S04]  /*4c10*/  FMUL.FTZ R0, R0, 1 ;  /* 0x3f80000000007820 */ /* 0x000fc80000410000 */
[----:B------:R0:W3:Y:S01]  /*4c20*/  F2F.F64.F32 R30, R0 ;  /* 0x00000000001e7310 */ /* 0x0000e20000201800 */
[----:B------:R-:W-:Y:S05]  /*4c30*/  BRA `(.L_x_9650) ;  /* 0x00000000005c7947 */ /* 0x000fea0003800000 */
.L_x_9649:
        /* <DEDUP_REMOVED lines=16> */
.L_x_9677:
[----:B------:R-:W-:Y:S01]  /*4d40*/  CS2R R30, SRZ ;  /* 0x00000000001e7805 */ /* 0x000fe2000001ff00 */
[----:B------:R-:W-:Y:S06]  /*4d50*/  BRA `(.L_x_9650) ;  /* 0x0000000000147947 */ /* 0x000fec0003800000 */
.L_x_9674:
[----:B------:R-:W3:Y:S02]  /*4d60*/  LDG.E.64 R30, desc[UR36][R4.64] ;  /* 0x00000024041e7981 */ /* 0x000ee4000c1e1b00 */
[----:B---3--:R-:W0:Y:S01]  /*4d70*/  I2F.F64.U64 R30, R30 ;  /* 0x0000001e001e7312 */ /* 0x008e220000301800 */
[----:B------:R-:W-:Y:S05]  /*4d80*/  BRA `(.L_x_9650) ;  /* 0x0000000000087947 */ /* 0x000fea0003800000 */
.L_x_9673:
[----:B------:R-:W3:Y:S02]  /*4d90*/  LDG.E R4, desc[UR36][R4.64] ;  /* 0x0000002404047981 */ /* 0x000ee4000c1e1900 */
[----:B---3--:R0:W3:Y:S02]  /*4da0*/  I2F.F64.U32 R30, R4 ;  /* 0x00000004001e7312 */ /* 0x0080e40000201800 */
.L_x_9650:
        /* <DEDUP_REMOVED lines=19> */
.L_x_9681:
[----:B------:R-:W3:Y:S02]  /*4ee0*/  LDG.E.U8 R4, desc[UR36][R4.64] ;  /* 0x0000002404047981 */ /* 0x000ee4000c1e1100 */
[----:B---3--:R0:W3:Y:S01]  /*4ef0*/  I2F.F64.U16 R24, R4 ;  /* 0x0000000400187312 */ /* 0x0080e20000101800 */
[----:B------:R-:W-:Y:S05]  /*4f00*/  BRA `(.L_x_9683) ;  /* 0x0000000c00707947 */ /* 0x000fea0003800000 */
.L_x_9680:
        /* <DEDUP_REMOVED lines=9> */
.L_x_9685:
[----:B------:R-:W3:Y:S02]  /*4fa0*/  LDG.E R4, desc[UR36][R4.64] ;  /* 0x0000002404047981 */ /* 0x000ee4000c1e1900 */
[----:B---3--:R0:W3:Y:S01]  /*4fb0*/  I2F.F64 R24, R4 ;  /* 0x0000000400187312 */ /* 0x0080e20000201c00 */
[----:B------:R-:W-:Y:S05]  /*4fc0*/  BRA `(.L_x_9683) ;  /* 0x0000000c00407947 */ /* 0x000fea0003800000 */
.L_x_9684:
[----:B------:R-:W3:Y:S02]  /*4fd0*/  LDG.E.U16 R4, desc[UR36][R4.64] ;  /* 0x0000002404047981 */ /* 0x000ee4000c1e1500 */
[----:B---3--:R0:W3:Y:S01]  /*4fe0*/  I2F.F64.S16 R24, R4 ;  /* 0x0000000400187312 */ /* 0x0080e20000101c00 */
[----:B------:R-:W-:Y:S05]  /*4ff0*/  BRA `(.L_x_9683) ;  /* 0x0000000c00347947 */ /* 0x000fea0003800000 */
.L_x_9679:
        /* <DEDUP_REMOVED lines=10> */
.L_x_9687:
[----:B------:R-:W3:Y:S02]  /*50a0*/  LDG.E.U16 R0, desc[UR36][R4.64] ;  /* 0x0000002404007981 */ /* 0x000ee4000c1e1500 */
[----:B---3--:R-:W-:-:S05]  /*50b0*/  HADD2.F32 R0, -RZ, R0.H0_H0 ;  /* 0x20000000ff007230 */ /* 0x008fca0000004100 */
[----:B------:R-:W-:-:S04]  /*50c0*/  FMUL.FTZ R0, R0, 1 ;  /* 0x3f80000000007820 */ /* 0x000fc80000410000 */
[----:B------:R0:W3:Y:S01]  /*50d0*/  F2F.F64.F32 R24, R0 ;  /* 0x0000000000187310 */ /* 0x0000e20000201800 */
[----:B------:R-:W-:Y:S05]  /*50e0*/  BRA `(.L_x_9683) ;  /* 0x0000000800f87947 */ /* 0x000fea0003800000 */
.L_x_9686:
        /* <DEDUP_REMOVED lines=10> */
.L_x_9689:
[----:B------:R-:W3:Y:S02]  /*5190*/  LDG.E.U16 R4, desc[UR36][R4.64] ;  /* 0x0000002404047981 */ /* 0x000ee4000c1e1500 */
[----:B---3--:R-:W-:-:S05]  /*51a0*/  HADD2.F32 R0, -RZ, R4.H0_H0 ;  /* 0x20000004ff007230 */ /* 0x008fca0000004100 */
[----:B------:R-:W-:-:S04]  /*51b0*/  FMUL.FTZ R0, R0, 1 ;  /* 0x3f80000000007820 */ /* 0x000fc80000410000 */
[----:B------:R0:W3:Y:S01]  /*51c0*/  F2F.F64.F32 R24, R0 ;  /* 0x0000000000187310 */ /* 0x0000e20000201800 */
[----:B------:R-:W-:Y:S05]  /*51d0*/  BRA `(.L_x_9683) ;  /* 0x0000000800bc7947 */ /* 0x000fea0003800000 */
.L_x_9688:
[----:B------:R0:W5:Y:S01]  /*51e0*/  LDG.E.64 R24, desc[UR36][R4.64] ;  /* 0x0000002404187981 */ /* 0x000162000c1e1b00 */
[----:B------:R-:W-:Y:S05]  /*51f0*/  BRA `(.L_x_9683) ;  /* 0x0000000800b47947 */ /* 0x000fea0003800000 */
.L_x_9678:
        /* <DEDUP_REMOVED lines=13> */
.L_x_9692:
[----:B------:R0:W5:Y:S01]  /*52d0*/  LDG.E.64 R24, desc[UR36][R4.64] ;  /* 0x0000002404187981 */ /* 0x000162000c1e1b00 */
[----:B------:R-:W-:Y:S05]  /*52e0*/  BRA `(.L_x_9683) ;  /* 0x0000000800787947 */ /* 0x000fea0003800000 */
.L_x_9691:
        /* <DEDUP_REMOVED lines=28> */
.L_x_9694:
        /* <DEDUP_REMOVED lines=15> */
.L_x_9693:
[----:B------:R-:W3:Y:S02]  /*55a0*/  LDG.E.U16 R0, desc[UR36][R4.64] ;  /* 0x0000002404007981 */ /* 0x000ee4000c1e1500 */
[----:B---3--:R-:W-:-:S04]  /*55b0*/  IMAD.U32 R0, R0, 0x10000, RZ ;  /* 0x0001000000007824 */ /* 0x008fc800078e00ff */
[----:B------:R-:W-:-:S04]  /*55c0*/  FMUL.FTZ R0, R0, 1 ;  /* 0x3f80000000007820 */ /* 0x000fc80000410000 */
[----:B------:R0:W3:Y:S01]  /*55d0*/  F2F.F64.F32 R24, R0 ;  /* 0x0000000000187310 */ /* 0x0000e20000201800 */
[----:B------:R-:W-:Y:S05]  /*55e0*/  BRA `(.L_x_9683) ;  /* 0x0000000400b87947 */ /* 0x000fea0003800000 */
.L_x_9690:
        /* <DEDUP_REMOVED lines=11> */
.L_x_9697:
        /* <DEDUP_REMOVED lines=21> */
.L_x_9701:
[----:B------:R-:W-:Y:S05]  /*57f0*/  BSYNC B1 ;  /* 0x0000000000017941 */ /* 0x000fea0003800000 */
.L_x_9700:
[----:B------:R-:W-:Y:S01]  /*5800*/  LEA R5, R0, 0x3b800000, 0x17 ;  /* 0x3b80000000057811 */ /* 0x000fe200078eb8ff */
[----:B------:R-:W-:-:S05]  /*5810*/  IMAD.SHL.U32 R0, R3, 0x100000, RZ ;  /* 0x0010000003007824 */ /* 0x000fca00078e00ff */
[----:B------:R-:W-:-:S07]  /*5820*/  LOP3.LUT R0, R5, R0, R6, 0xfe, !PT ;  /* 0x0000000005007212 */ /* 0x000fce00078efe06 */
.L_x_9699:
[----:B------:R-:W-:Y:S05]  /*5830*/  BSYNC B0 ;  /* 0x0000000000007941 */ /* 0x000fea0003800000 */
.L_x_9698:
[----:B------:R-:W-:-:S04]  /*5840*/  FMUL.FTZ R0, R0, 1 ;  /* 0x3f80000000007820 */ /* 0x000fc80000410000 */
[----:B------:R0:W3:Y:S01]  /*5850*/  F2F.F64.F32 R24, R0 ;  /* 0x0000000000187310 */ /* 0x0000e20000201800 */
[----:B------:R-:W-:Y:S05]  /*5860*/  BRA `(.L_x_9683) ;  /* 0x0000000400187947 */ /* 0x000fea0003800000 */
.L_x_9696:
        /* <DEDUP_REMOVED lines=21> */
.L_x_9705:
[----:B------:R-:W-:Y:S05]  /*59c0*/  BSYNC B1 ;  /* 0x0000000000017941 */ /* 0x000fea0003800000 */
.L_x_9704:
[----:B------:R-:W-:Y:S01]  /*59d0*/  LEA R5, R0, 0x37800000, 0x17 ;  /* 0x3780000000057811 */ /* 0x000fe200078eb8ff */
[----:B------:R-:W-:-:S05]  /*59e0*/  IMAD.SHL.U32 R0, R3, 0x200000, RZ ;  /* 0x0020000003007824 */ /* 0x000fca00078e00ff */
[----:B------:R-:W-:-:S07]  /*59f0*/  LOP3.LUT R0, R5, R0, R6, 0xfe, !PT ;  /* 0x0000000005007212 */ /* 0x000fce00078efe06 */
.L_x_9703:
[----:B------:R-:W-:Y:S05]  /*5a00*/  BSYNC B0 ;  /* 0x0000000000007941 */ /* 0x000fea0003800000 */
.L_x_9702:
[----:B------:R-:W-:-:S04]  /*5a10*/  FMUL.FTZ R0, R0, 1 ;  /* 0x3f80000000007820 */ /* 0x000fc80000410000 */
[----:B------:R0:W3:Y:S01]  /*5a20*/  F2F.F64.F32 R24, R0 ;  /* 0x0000000000187310 */ /* 0x0000e20000201800 */
[----:B------:R-:W-:Y:S05]  /*5a30*/  BRA `(.L_x_9683) ;  /* 0x0000000000a47947 */ /* 0x000fea0003800000 */
.L_x_9695:
        /* <DEDUP_REMOVED lines=14> */
.L_x_9709:
[----:B------:R-:W-:Y:S05]  /*5b20*/  BSYNC B0 ;  /* 0x0000000000007941 */ /* 0x000fea0003800000 */
.L_x_9708:
[----:B------:R-:W-:-:S04]  /*5b30*/  FMUL.FTZ R0, R0, 1 ;  /* 0x3f80000000007820 */ /* 0x000fc80000410000 */
[----:B------:R0:W3:Y:S01]  /*5b40*/  F2F.F64.F32 R24, R0 ;  /* 0x0000000000187310 */ /* 0x0000e20000201800 */
[----:B------:R-:W-:Y:S05]  /*5b50*/  BRA `(.L_x_9683) ;  /* 0x00000000005c7947 */ /* 0x000fea0003800000 */
.L_x_9682:
        /* <DEDUP_REMOVED lines=16> */
.L_x_9710:
[----:B------:R-:W-:Y:S01]  /*5c60*/  CS2R R24, SRZ ;  /* 0x0000000000187805 */ /* 0x000fe2000001ff00 */
[----:B------:R-:W-:Y:S06]  /*5c70*/  BRA `(.L_x_9683) ;  /* 0x0000000000147947 */ /* 0x000fec0003800000 */
.L_x_9707:
[----:B------:R-:W3:Y:S02]  /*5c80*/  LDG.E.64 R24, desc[UR36][R4.64] ;  /* 0x0000002404187981 */ /* 0x000ee4000c1e1b00 */
[----:B---3--:R-:W0:Y:S01]  /*5c90*/  I2F.F64.U64 R24, R24 ;  /* 0x0000001800187312 */ /* 0x008e220000301800 */
[----:B------:R-:W-:Y:S05]  /*5ca0*/  BRA `(.L_x_9683) ;  /* 0x0000000000087947 */ /* 0x000fea0003800000 */
.L_x_9706:
[----:B------:R-:W3:Y:S02]  /*5cb0*/  LDG.E R4, desc[UR36][R4.64] ;  /* 0x0000002404047981 */ /* 0x000ee4000c1e1900 */
[----:B---3--:R0:W3:Y:S02]  /*5cc0*/  I2F.F64.U32 R24, R4 ;  /* 0x0000000400187312 */ /* 0x0080e40000201800 */
.L_x_9683:
[----:B------:R-:W-:-:S07]  /*5cd0*/  VIADD R23, R23, 0x80 ;  /* 0x0000008017177836 */ /* 0x000fce0000000000 */
.L_x_9644:
[----:B------:R-:W-:Y:S05]  /*5ce0*/  BSYNC B6 ;  /* 0x0000000000067941 */ /* 0x000fea0003800000 */
.L_x_9643:
        /* <DEDUP_REMOVED lines=24> */
.L_x_9716:
[----:B------:R-:W3:Y:S02]  /*5e70*/  LDG.E.U8 R4, desc[UR36][R4.64] ;  /* 0x0000002404047981 */ /* 0x000ee4000c1e1100 */
[----:B---3--:R0:W3:Y:S01]  /*5e80*/  I2F.F64.U16 R16, R4 ;  /* 0x0000000400107312 */ /* 0x0080e20000101800 */
[----:B------:R-:W-:Y:S05]  /*5e90*/  BRA `(.L_x_9718) ;  /* 0x0000000c00707947 */ /* 0x000fea0003800000 */
.L_x_9715:
        /* <DEDUP_REMOVED lines=9> */
.L_x_9720:
[----:B------:R-:W3:Y:S02]  /*5f30*/  LDG.E R4, desc[UR36][R4.64] ;  /* 0x0000002404047981 */ /* 0x000ee4000c1e1900 */
[----:B---3--:R0:W3:Y:S01]  /*5f40*/  I2F.F64 R16, R4 ;  /* 0x0000000400107312 */ /* 0x0080e20000201c00 */
[----:B------:R-:W-:Y:S05]  /*5f50*/  BRA `(.L_x_9718) ;  /* 0x0000000c00407947 */ /* 0x000fea0003800000 */
.L_x_9719:
[----:B------:R-:W3:Y:S02]  /*5f60*/  LDG.E.U16 R4, desc[UR36][R4.64] ;  /* 0x0000002404047981 */ /* 0x000ee4000c1e1500 */
[----:B---3--:R0:W3:Y:S01]  /*5f70*/  I2F.F64.S16 R16, R4 ;  /* 0x0000000400107312 */ /* 0x0080e20000101c00 */
[----:B------:R-:W-:Y:S05]  /*5f80*/  BRA `(.L_x_9718) ;  /* 0x0000000c00347947 */ /* 0x000fea0003800000 */
.L_x_9714:
        /* <DEDUP_REMOVED lines=10> */
.L_x_9722:
[----:B------:R-:W3:Y:S02]  /*6030*/  LDG.E.U16 R0, desc[UR36][R4.64] ;  /* 0x0000002404007981 */ /* 0x000ee4000c1e1500 */
[----:B---3--:R-:W-:-:S05]  /*6040*/  HADD2.F32 R0, -RZ, R0.H0_H0 ;  /* 0x20000000ff007230 */ /* 0x008fca0000004100 */
[----:B------:R-:W-:-:S04]  /*6050*/  FMUL.FTZ R0, R0, 1 ;  /* 0x3f80000000007820 */ /* 0x000fc80000410000 */
[----:B------:R0:W3:Y:S01]  /*6060*/  F2F.F64.F32 R16, R0 ;  /* 0x0000000000107310 */ /* 0x0000e20000201800 */
[----:B------:R-:W-:Y:S05]  /*6070*/  BRA `(.L_x_9718) ;  /* 0x0000000800f87947 */ /* 0x000fea0003800000 */
.L_x_9721:
        /* <DEDUP_REMOVED lines=10> */
.L_x_9724:
[----:B------:R-:W3:Y:S02]  /*6120*/  LDG.E.U16 R4, desc[UR36][R4.64] ;  /* 0x0000002404047981 */ /* 0x000ee4000c1e1500 */
[----:B---3--:R-:W-:-:S05]  /*6130*/  HADD2.F32 R0, -RZ, R4.H0_H0 ;  /* 0x20000004ff007230 */ /* 0x008fca0000004100 */
[----:B------:R-:W-:-:S04]  /*6140*/  FMUL.FTZ R0, R0, 1 ;  /* 0x3f80000000007820 */ /* 0x000fc80000410000 */
[----:B------:R0:W3:Y:S01]  /*6150*/  F2F.F64.F32 R16, R0 ;  /* 0x0000000000107310 */ /* 0x0000e20000201800 */
[----:B------:R-:W-:Y:S05]  /*6160*/  BRA `(.L_x_9718) ;  /* 0x0000000800bc7947 */ /* 0x000fea0003800000 */
.L_x_9723:
[----:B------:R0:W5:Y:S01]  /*6170*/  LDG.E.64 R16, desc[UR36][R4.64] ;  /* 0x0000002404107981 */ /* 0x000162000c1e1b00 */
[----:B------:R-:W-:Y:S05]  /*6180*/  BRA `(.L_x_9718) ;  /* 0x0000000800b47947 */ /* 0x000fea0003800000 */
.L_x_9713:
        /* <DEDUP_REMOVED lines=13> */
.L_x_9727:
[----:B------:R0:W5:Y:S01]  /*6260*/  LDG.E.64 R16, desc[UR36][R4.64] ;  /* 0x0000002404107981 */ /* 0x000162000c1e1b00 */
[----:B------:R-:W-:Y:S05]  /*6270*/  BRA `(.L_x_9718) ;  /* 0x0000000800787947 */ /* 0x000fea0003800000 */
.L_x_9726:
        /* <DEDUP_REMOVED lines=28> */
.L_x_9729:
        /* <DEDUP_REMOVED lines=15> */
.L_x_9728:
[----:B------:R-:W3:Y:S02]  /*6530*/  LDG.E.U16 R0, desc[UR36][R4.64] ;  /* 0x0000002404007981 */ /* 0x000ee4000c1e1500 */
[----:B---3--:R-:W-:-:S04]  /*6540*/  IMAD.U32 R0, R0, 0x10000, RZ ;  /* 0x0001000000007824 */ /* 0x008fc800078e00ff */
[----:B------:R-:W-:-:S04]  /*6550*/  FMUL.FTZ R0, R0, 1 ;  /* 0x3f80000000007820 */ /* 0x000fc80000410000 */
[----:B------:R0:W3:Y:S01]  /*6560*/  F2F.F64.F32 R16, R0 ;  /* 0x0000000000107310 */ /* 0x0000e20000201800 */
[----:B------:R-:W-:Y:S05]  /*6570*/  BRA `(.L_x_9718) ;  /* 0x0000000400b87947 */ /* 0x000fea0003800000 */
.L_x_9725:
        /* <DEDUP_REMOVED lines=11> */
.L_x_9732:
        /* <DEDUP_REMOVED lines=21> */
.L_x_9736:
[----:B------:R-:W-:Y:S05]  /*6780*/  BSYNC B1 ;  /* 0x0000000000017941 */ /* 0x000fea0003800000 */
.L_x_9735:
[----:B------:R-:W-:Y:S01]  /*6790*/  LEA R5, R0, 0x3b800000, 0x17 ;  /* 0x3b80000000057811 */ /* 0x000fe200078eb8ff */
[----:B------:R-:W-:-:S05]  /*67a0*/  IMAD.SHL.U32 R0, R3, 0x100000, RZ ;  /* 0x0010000003007824 */ /* 0x000fca00078e00ff */
[----:B------:R-:W-:-:S07]  /*67b0*/  LOP3.LUT R0, R5, R0, R6, 0xfe, !PT ;  /* 0x0000000005007212 */ /* 0x000fce00078efe06 */
.L_x_9734:
[----:B------:R-:W-:Y:S05]  /*67c0*/  BSYNC B0 ;  /* 0x0000000000007941 */ /* 0x000fea0003800000 */
.L_x_9733:
[----:B------:R-:W-:-:S04]  /*67d0*/  FMUL.FTZ R0, R0, 1 ;  /* 0x3f80000000007820 */ /* 0x000fc80000410000 */
[----:B------:R0:W3:Y:S01]  /*67e0*/  F2F.F64.F32 R16, R0 ;  /* 0x0000000000107310 */ /* 0x0000e20000201800 */
[----:B------:R-:W-:Y:S05]  /*67f0*/  BRA `(.L_x_9718) ;  /* 0x0000000400187947 */ /* 0x000fea0003800000 */
.L_x_9731:
        /* <DEDUP_REMOVED lines=21> */
.L_x_9740:
[----:B------:R-:W-:Y:S05]  /*6950*/  BSYNC B1 ;  /* 0x0000000000017941 */ /* 0x000fea0003800000 */
.L_x_9739:
[----:B------:R-:W-:Y:S01]  /*6960*/  LEA R5, R0, 0x37800000, 0x17 ;  /* 0x3780000000057811 */ /* 0x000fe200078eb8ff */
[----:B------:R-:W-:-:S05]  /*6970*/  IMAD.SHL.U32 R0, R3, 0x200000, RZ ;  /* 0x0020000003007824 */ /* 0x000fca00078e00ff */
[----:B------:R-:W-:-:S07]  /*6980*/  LOP3.LUT R0, R5, R0, R6, 0xfe, !PT ;  /* 0x0000000005007212 */ /* 0x000fce00078efe06 */
.L_x_9738:
[----:B------:R-:W-:Y:S05]  /*6990*/  BSYNC B0 ;  /* 0x0000000000007941 */ /* 0x000fea0003800000 */
.L_x_9737:
[----:B------:R-:W-:-:S04]  /*69a0*/  FMUL.FTZ R0, R0, 1 ;  /* 0x3f80000000007820 */ /* 0x000fc80000410000 */
[----:B------:R0:W3:Y:S01]  /*69b0*/  F2F.F64.F32 R16, R0 ;  /* 0x0000000000107310 */ /* 0x0000e20000201800 */
[----:B------:R-:W-:Y:S05]  /*69c0*/  BRA `(.L_x_9718) ;  /* 0x0000000000a47947 */ /* 0x000fea0003800000 */
.L_x_9730:
        /* <DEDUP_REMOVED lines=14> */
.L_x_9744:
[----:B------:R-:W-:Y:S05]  /*6ab0*/  BSYNC B0 ;  /* 0x0000000000007941 */ /* 0x000fea0003800000 */
.L_x_9743:
[----:B------:R-:W-:-:S04]  /*6ac0*/  FMUL.FTZ R0, R0, 1 ;  /* 0x3f80000000007820 */ /* 0x000fc80000410000 */
[----:B------:R0:W3:Y:S01]  /*6ad0*/  F2F.F64.F32 R16, R0 ;  /* 0x0000000000107310 */ /* 0x0000e20000201800 */
[----:B------:R-:W-:Y:S05]  /*6ae0*/  BRA `(.L_x_9718) ;  /* 0x00000000005c7947 */ /* 0x000fea0003800000 */
.L_x_9717:
        /* <DEDUP_REMOVED lines=16> */
.L_x_9745:
[----:B------:R-:W-:Y:S01]  /*6bf0*/  CS2R R16, SRZ ;  /* 0x0000000000107805 */ /* 0x000fe2000001ff00 */
[----:B------:R-:W-:Y:S06]  /*6c00*/  BRA `(.L_x_9718) ;  /* 0x0000000000147947 */ /* 0x000fec0003800000 */
.L_x_9742:
[----:B------:R-:W3:Y:S02]  /*6c10*/  LDG.E.64 R16, desc[UR36][R4.64] ;  /* 0x0000002404107981 */ /* 0x000ee4000c1e1b00 */
[----:B---3--:R-:W0:Y:S01]  /*6c20*/  I2F.F64.U64 R16, R16 ;  /* 0x0000001000107312 */ /* 0x008e220000301800 */
[----:B------:R-:W-:Y:S05]  /*6c30*/  BRA `(.L_x_9718) ;  /* 0x0000000000087947 */ /* 0x000fea0003800000 */
.L_x_9741:
[----:B------:R-:W3:Y:S02]  /*6c40*/  LDG.E R4, desc[UR36][R4.64] ;  /* 0x0000002404047981 */ /* 0x000ee4000c1e1900 */
[----:B---3--:R0:W3:Y:S02]  /*6c50*/  I2F.F64.U32 R16, R4 ;  /* 0x0000000400107312 */ /* 0x0080e40000201800 */
.L_x_9718:
        /* <DEDUP_REMOVED lines=20> */
.L_x_9749:
[----:B------:R-:W2:Y:S02]  /*6da0*/  LDG.E.U8 R4, desc[UR36][R4.64] ;  /* 0x0000002404047981 */ /* 0x000ea4000c1e1100 */
[----:B--2---:R0:W1:Y:S01]  /*6db0*/  I2F.F64.U16 R26, R4 ;  /* 0x00000004001a7312 */ /* 0x0040620000101800 */
[----:B------:R-:W-:Y:S05]  /*6dc0*/  BRA `(.L_x_9712) ;  /* 0x0000000c006c7947 */ /* 0x000fea0003800000 */
.L_x_9748:
        /* <DEDUP_REMOVED lines=9> */
.L_x_9752:
[----:B------:R-:W2:Y:S02]  /*6e60*/  LDG.E R4, desc[UR36][R4.64] ;  /* 0x0000002404047981 */ /* 0x000ea4000c1e1900 */
[----:B--2---:R0:W1:Y:S01]  /*6e70*/  I2F.F64 R26, R4 ;  /* 0x00000004001a7312 */ /* 0x0040620000201c00 */
[----:B------:R-:W-:Y:S05]  /*6e80*/  BRA `(.L_x_9712) ;  /* 0x0000000c003c7947 */ /* 0x000fea0003800000 */
.L_x_9751:
[----:B------:R-:W2:Y:S02]  /*6e90*/  LDG.E.U16 R4, desc[UR36][R4.64] ;  /* 0x0000002404047981 */ /* 0x000ea4000c1e1500 */
[----:B--2---:R0:W1:Y:S01]  /*6ea0*/  I2F.F64.S16 R26, R4 ;  /* 0x00000004001a7312 */ /* 0x0040620000101c00 */
[----:B------:R-:W-:Y:S05]  /*6eb0*/  BRA `(.L_x_9712) ;  /* 0x0000000c00307947 */ /* 0x000fea0003800000 */
.L_x_9747:
        /* <DEDUP_REMOVED lines=10> */
.L_x_9754:
[----:B------:R-:W2:Y:S02]  /*6f60*/  LDG.E.U16 R0, desc[UR36][R4.64] ;  /* 0x0000002404007981 */ /* 0x000ea4000c1e1500 */
[----:B--2---:R-:W-:-:S05]  /*6f70*/  HADD2.F32 R0, -RZ, R0.H0_H0 ;  /* 0x20000000ff007230 */ /* 0x004fca0000004100 */
[----:B------:R-:W-:-:S04]  /*6f80*/  FMUL.FTZ R0, R0, 1 ;  /* 0x3f80000000007820 */ /* 0x000fc80000410000 */
[----:B------:R0:W1:Y:S01]  /*6f90*/  F2F.F64.F32 R26, R0 ;  /* 0x00000000001a7310 */ /* 0x0000620000201800 */
[----:B------:R-:W-:Y:S05]  /*6fa0*/  BRA `(.L_x_9712) ;  /* 0x0000000800f47947 */ /* 0x000fea0003800000 */
.L_x_9753:
        /* <DEDUP_REMOVED lines=10> */
.L_x_9756:
[----:B------:R-:W2:Y:S02]  /*7050*/  LDG.E.U16 R4, desc[UR36][R4.64] ;  /* 0x0000002404047981 */ /* 0x000ea4000c1e1500 */
[----:B--2---:R-:W-:-:S05]  /*7060*/  HADD2.F32 R0, -RZ, R4.H0_H0 ;  /* 0x20000004ff007230 */ /* 0x004fca0000004100 */
[----:B------:R-:W-:-:S04]  /*7070*/  FMUL.FTZ R0, R0, 1 ;  /* 0x3f80000000007820 */ /* 0x000fc80000410000 */
[----:B------:R0:W1:Y:S01]  /*7080*/  F2F.F64.F32 R26, R0 ;  /* 0x00000000001a7310 */ /* 0x0000620000201800 */
[----:B------:R-:W-:Y:S05]  /*7090*/  BRA `(.L_x_9712) ;  /* 0x0000000800b87947 */ /* 0x000fea0003800000 */
.L_x_9755:
[----:B------:R0:W5:Y:S01]  /*70a0*/  LDG.E.64 R26, desc[UR36][R4.64] ;  /* 0x00000024041a7981 */ /* 0x000162000c1e1b00 */
[----:B------:R-:W-:Y:S05]  /*70b0*/  BRA `(.L_x_9712) ;  /* 0x0000000800b07947 */ /* 0x000fea0003800000 */
.L_x_9746:
        /* <DEDUP_REMOVED lines=13> */
.L_x_9759:
[----:B------:R0:W5:Y:S01]  /*7190*/  LDG.E.64 R26, desc[UR36][R4.64] ;  /* 0x00000024041a7981 */ /* 0x000162000c1e1b00 */
[----:B------:R-:W-:Y:S05]  /*71a0*/  BRA `(.L_x_9712) ;  /* 0x0000000800747947 */ /* 0x000fea0003800000 */
.L_x_9758:
        /* <DEDUP_REMOVED lines=28> */
.L_x_9761:
        /* <DEDUP_REMOVED lines=15> */
.L_x_9760:
[----:B------:R-:W2:Y:S02]  /*7460*/  LDG.E.U16 R0, desc[UR36][R4.64] ;  /* 0x0000002404007981 */ /* 0x000ea4000c1e1500 */
[----:B--2---:R-:W-:-:S04]  /*7470*/  IMAD.U32 R0, R0, 0x10000, RZ ;  /* 0x0001000000007824 */ /* 0x004fc800078e00ff */
[----:B------:R-:W-:-:S04]  /*7480*/  FMUL.FTZ R0, R0, 1 ;  /* 0x3f80000000007820 */ /* 0x000fc80000410000 */
[----:B------:R0:W1:Y:S01]  /*7490*/  F2F.F64.F32 R26, R0 ;  /* 0x00000000001a7310 */ /* 0x0000620000201800 */
[----:B------:R-:W-:Y:S05]  /*74a0*/  BRA `(.L_x_9712) ;  /* 0x0000000400b47947 */ /* 0x000fea0003800000 */
.L_x_9757:
        /* <DEDUP_REMOVED lines=11> */
.L_x_9764:
        /* <DEDUP_REMOVED lines=21> */
.L_x_9768:
[----:B------:R-:W-:Y:S05]  /*76b0*/  BSYNC B1 ;  /* 0x0000000000017941 */ /* 0x000fea0003800000 */
.L_x_9767:
[----:B------:R-:W-:Y:S01]  /*76c0*/  LEA R5, R0, 0x3b800000, 0x17 ;  /* 0x3b80000000057811 */ /* 0x000fe200078eb8ff */
[----:B------:R-:W-:-:S05]  /*76d0*/  IMAD.SHL.U32 R0, R3, 0x100000, RZ ;  /* 0x0010000003007824 */ /* 0x000fca00078e00ff */
[----:B------:R-:W-:-:S07]  /*76e0*/  LOP3.LUT R0, R5, R0, R6, 0xfe, !PT ;  /* 0x0000000005007212 */ /* 0x000fce00078efe06 */
.L_x_9766:
[----:B------:R-:W-:Y:S05]  /*76f0*/  BSYNC B0 ;  /* 0x0000000000007941 */ /* 0x000fea0003800000 */
.L_x_9765:
[----:B------:R-:W-:-:S04]  /*7700*/  FMUL.FTZ R0, R0, 1 ;  /* 0x3f80000000007820 */ /* 0x000fc80000410000 */
[----:B------:R0:W1:Y:S01]  /*7710*/  F2F.F64.F32 R26, R0 ;  /* 0x00000000001a7310 */ /* 0x0000620000201800 */
[----:B------:R-:W-:Y:S05]  /*7720*/  BRA `(.L_x_9712) ;  /* 0x0000000400147947 */ /* 0x000fea0003800000 */
.L_x_9763:
        /* <DEDUP_REMOVED lines=21> */
.L_x_9772:
[----:B------:R-:W-:Y:S05]  /*7880*/  BSYNC B1 ;  /* 0x0000000000017941 */ /* 0x000fea0003800000 */
.L_x_9771:
[----:B------:R-:W-:Y:S01]  /*7890*/  LEA R5, R0, 0x37800000, 0x17 ;  /* 0x3780000000057811 */ /* 0x000fe200078eb8ff */
[----:B------:R-:W-:-:S05]  /*78a0*/  IMAD.SHL.U32 R0, R3, 0x200000, RZ ;  /* 0x0020000003007824 */ /* 0x000fca00078e00ff */
[----:B------:R-:W-:-:S07]  /*78b0*/  LOP3.LUT R0, R5, R0, R6, 0xfe, !PT ;  /* 0x0000000005007212 */ /* 0x000fce00078efe06 */
.L_x_9770:
[----:B------:R-:W-:Y:S05]  /*78c0*/  BSYNC B0 ;  /* 0x0000000000007941 */ /* 0x000fea0003800000 */
.L_x_9769:
[----:B------:R-:W-:-:S04]  /*78d0*/  FMUL.FTZ R0, R0, 1 ;  /* 0x3f80000000007820 */ /* 0x000fc80000410000 */
[----:B------:R0:W1:Y:S01]  /*78e0*/  F2F.F64.F32 R26, R0 ;  /* 0x00000000001a7310 */ /* 0x0000620000201800 */
[----:B------:R-:W-:Y:S05]  /*78f0*/  BRA `(.L_x_9712) ;  /* 0x0000000000a07947 */ /* 0x000fea0003800000 */
.L_x_9762:
        /* <DEDUP_REMOVED lines=14> */
.L_x_9776:
[----:B------:R-:W-:Y:S05]  /*79e0*/  BSYNC B0 ;  /* 0x0000000000007941 */ /* 0x000fea0003800000 */
.L_x_9775:
[----:B------:R-:W-:-:S04]  /*79f0*/  FMUL.FTZ R0, R0, 1 ;  /* 0x3f80000000007820 */ /* 0x000fc80000410000 */
[----:B------:R0:W1:Y:S01]  /*7a00*/  F2F.F64.F32 R26, R0 ;  /* 0x00000000001a7310 */ /* 0x0000620000201800 */
[----:B------:R-:W-:Y:S05]  /*7a10*/  BRA `(.L_x_9712) ;  /* 0x0000000000587947 */ /* 0x000fea0003800000 */
.L_x_9750:
        /* <DEDUP_REMOVED lines=16> */
.L_x_9777:
[----:B------:R-:W-:Y:S05]  /*7b20*/  BRA `(.L_x_9712) ;  /* 0x0000000000147947 */ /* 0x000fea0003800000 */
.L_x_9774:
[----:B------:R-:W2:Y:S02]  /*7b30*/  LDG.E.64 R26, desc[UR36][R4.64] ;  /* 0x00000024041a7981 */ /* 0x000ea4000c1e1b00 */
[----:B--2---:R-:W0:Y:S01]  /*7b40*/  I2F.F64.U64 R26, R26 ;  /* 0x0000001a001a7312 */ /* 0x004e220000301800 */
[----:B------:R-:W-:Y:S05]  /*7b50*/  BRA `(.L_x_9712) ;  /* 0x0000000000087947 */ /* 0x000fea0003800000 */
.L_x_9773:
[----:B------:R-:W2:Y:S02]  /*7b60*/  LDG.E R4, desc[UR36][R4.64] ;  /* 0x0000002404047981 */ /* 0x000ea4000c1e1900 */
[----:B--2---:R0:W1:Y:S02]  /*7b70*/  I2F.F64.U32 R26, R4 ;  /* 0x00000004001a7312 */ /* 0x0040640000201800 */
.L_x_9712:
[----:B------:R-:W-:Y:S05]  /*7b80*/  BSYNC B6 ;  /* 0x0000000000067941 */ /* 0x000fea0003800000 */
.L_x_9711:
[----:B------:R-:W2:Y:S01]  /*7b90*/  S2R R23, SR_TID.X ;  /* 0x0000000000177919 */ /* 0x000ea20000002100 */
[----:B------:R-:W2:Y:S01]  /*7ba0*/  LDC.U8 R19, c[0x0][0x240] ;  /* 0x00009000ff137b82 */ /* 0x000ea20000000000 */
[----:B------:R-:W-:Y:S01]  /*7bb0*/  BSSY B6, `(.L_x_9778) ;  /* 0x000011d000067945 */ /* 0x000fe20003800000 */
[----:B01-345:R-:W-:Y:S02]  /*7bc0*/  DMUL R4, R34, R36 ;  /* 0x0000002422047228 */ /* 0x03bfe40000000000 */
[----:B--2---:R-:W-:Y:S02]  /*7bd0*/  DMUL R28, R28, R32 ;  /* 0x000000201c1c7228 */ /* 0x004fe40000000000 */
[----:B------:R-:W-:Y:S02]  /*7be0*/  DMUL R24, R24, R30 ;  /* 0x0000001e18187228 */ /* 0x000fe40000000000 */
[----:B------:R-:W-:Y:S01]  /*7bf0*/  DMUL R16, R16, R26 ;  /* 0x0000001a10107228 */ /* 0x000fe20000000000 */
        /* <DEDUP_REMOVED lines=24> */
.L_x_9783:
[----:B------:R-:W0:Y:S02]  /*7d80*/  F2I.S64.F64.TRUNC R4, R4 ;  /* 0x0000000400047311 */ /* 0x000e24000030d900 */
[----:B0-----:R-:W-:-:S05]  /*7d90*/  IMAD.MOV.U32 R3, RZ, RZ, R4 ;  /* 0x000000ffff037224 */ /* 0x001fca00078e0004 */
[----:B------:R0:W-:Y:S01]  /*7da0*/  STG.E.U8 desc[UR36][R8.64], R3 ;  /* 0x0000000308007986 */ /* 0x0001e2000c101124 */
[----:B------:R-:W-:Y:S05]  /*7db0*/  BRA `(.L_x_9779) ;  /* 0x0000000c00f07947 */ /* 0x000fea0003800000 */
.L_x_9782:
        /* <DEDUP_REMOVED lines=9> */
.L_x_9786:
[----:B------:R-:W0:Y:S02]  /*7e50*/  F2I.F64.TRUNC R5, R4 ;  /* 0x0000000400057311 */ /* 0x000e24000030d100 */
[----:B0-----:R0:W-:Y:S01]  /*7e60*/  STG.E desc[UR36][R8.64], R5 ;  /* 0x0000000508007986 */ /* 0x0011e2000c101924 */
[----:B------:R-:W-:Y:S05]  /*7e70*/  BRA `(.L_x_9779) ;  /* 0x0000000c00c07947 */ /* 0x000fea0003800000 */
.L_x_9785:
[----:B------:R-:W0:Y:S02]  /*7e80*/  F2I.F64.TRUNC R5, R4 ;  /* 0x0000000400057311 */ /* 0x000e24000030d100 */
[----:B0-----:R0:W-:Y:S01]  /*7e90*/  STG.E.U16 desc[UR36][R8.64], R5 ;  /* 0x0000000508007986 */ /* 0x0011e2000c101524 */
[----:B------:R-:W-:Y:S05]  /*7ea0*/  BRA `(.L_x_9779) ;  /* 0x0000000c00b47947 */ /* 0x000fea0003800000 */
.L_x_9781:
        /* <DEDUP_REMOVED lines=13> */
.L_x_9788:
        /* <DEDUP_REMOVED lines=8> */
.L_x_9787:
        /* <DEDUP_REMOVED lines=14> */
.L_x_9790:
        /* <DEDUP_REMOVED lines=9> */
.L_x_9789:
[----:B------:R4:W-:Y:S01]  /*8170*/  STG.E.64 desc[UR36][R8.64], R4 ;  /* 0x0000000408007986 */ /* 0x0009e2000c101b24 */
[----:B------:R-:W-:Y:S05]  /*8180*/  BRA `(.L_x_9779) ;  /* 0x0000000800fc7947 */ /* 0x000fea0003800000 */
.L_x_9780:
        /* <DEDUP_REMOVED lines=12> */
.L_x_9793:
[----:B------:R-:W-:-:S05]  /*8250*/  CS2R R6, SRZ ;  /* 0x0000000000067805 */ /* 0x000fca000001ff00 */
[----:B------:R0:W-:Y:S01]  /*8260*/  STG.E.128 desc[UR36][R8.64], R4 ;  /* 0x0000000408007986 */ /* 0x0001e2000c101d24 */
[----:B------:R-:W-:Y:S05]  /*8270*/  BRA `(.L_x_9779) ;  /* 0x0000000800c07947 */ /* 0x000fea0003800000 */
.L_x_9792:
        /* <DEDUP_REMOVED lines=25> */
.L_x_9797:
[----:B------:R-:W-:Y:S05]  /*8410*/  BSYNC B0 ;  /* 0x0000000000007941 */ /* 0x000fea0003800000 */
.L_x_9796:
[----:B------:R-:W-:-:S05]  /*8420*/  LOP3.LUT R7, R0, R7, RZ, 0xfc, !PT ;  /* 0x0000000700077212 */ /* 0x000fca00078efcff */
[----:B------:R0:W-:Y:S01]  /*8430*/  STG.E.U8 desc[UR36][R8.64], R7 ;  /* 0x0000000708007986 */ /* 0x0001e2000c101124 */
[----:B------:R-:W-:Y:S05]  /*8440*/  BRA `(.L_x_9779) ;  /* 0x00000008004c7947 */ /* 0x000fea0003800000 */
.L_x_9795:
        /* <DEDUP_REMOVED lines=17> */
.L_x_9799:
[----:B------:R-:W-:Y:S01]  /*8560*/  IMAD.MOV.U32 R0, RZ, RZ, 0x7f ;  /* 0x0000007fff007424 */ /* 0x000fe200078e00ff */
[----:B------:R-:W-:-:S04]  /*8570*/  ISETP.GT.U32.AND P0, PT, R3, 0x7f800000, PT ;  /* 0x7f8000000300780c */ /* 0x000fc80003f04070 */
[----:B------:R-:W-:-:S09]  /*8580*/  SEL R0, R0, 0x7c, P0 ;  /* 0x0000007c00007807 */ /* 0x000fd20000000000 */
.L_x_9800:
[----:B------:R-:W-:Y:S05]  /*8590*/  BSYNC B0 ;  /* 0x0000000000007941 */ /* 0x000fea0003800000 */
.L_x_9798:
[----:B------:R-:W-:-:S04]  /*85a0*/  LOP3.LUT R3, R7, 0x80000000, RZ, 0xc0, !PT ;  /* 0x8000000007037812 */ /* 0x000fc800078ec0ff */
[----:B------:R-:W-:-:S04]  /*85b0*/  SHF.R.U32.HI R3, RZ, 0x18, R3 ;  /* 0x00000018ff037819 */ /* 0x000fc80000011603 */
[----:B------:R-:W-:-:S05]  /*85c0*/  LOP3.LUT R3, R0, R3, RZ, 0xfc, !PT ;  /* 0x0000000300037212 */ /* 0x000fca00078efcff */
[----:B------:R0:W-:Y:S01]  /*85d0*/  STG.E.U8 desc[UR36][R8.64], R3 ;  /* 0x0000000308007986 */ /* 0x0001e2000c101124 */
[----:B------:R-:W-:Y:S05]  /*85e0*/  BRA `(.L_x_9779) ;  /* 0x0000000400e47947 */ /* 0x000fea0003800000 */
.L_x_9794:
        /* <DEDUP_REMOVED lines=8> */
.L_x_9791:
        /* <DEDUP_REMOVED lines=11> */
.L_x_9803:
        /* <DEDUP_REMOVED lines=21> */
.L_x_9806:
[----:B------:R-:W-:-:S04]  /*8870*/  LOP3.LUT R0, R7, 0x80000000, RZ, 0xc0, !PT ;  /* 0x8000000007007812 */ /* 0x000fc800078ec0ff */
[----:B------:R-:W-:-:S04]  /*8880*/  SHF.R.U32.HI R0, RZ, 0x18, R0 ;  /* 0x00000018ff007819 */ /* 0x000fc80000011600 */
[----:B------:R-:W-:-:S07]  /*8890*/  LOP3.LUT R0, R3, R0, RZ, 0xfc, !PT ;  /* 0x0000000003007212 */ /* 0x000fce00078efcff */
.L_x_9805:
[----:B------:R-:W-:Y:S05]  /*88a0*/  BSYNC B0 ;  /* 0x0000000000007941 */ /* 0x000fea0003800000 */
.L_x_9804:
[----:B------:R0:W-:Y:S01]  /*88b0*/  STG.E.U8 desc[UR36][R8.64], R0 ;  /* 0x0000000008007986 */ /* 0x0001e2000c101124 */
[----:B------:R-:W-:Y:S05]  /*88c0*/  BRA `(.L_x_9779) ;  /* 0x00000004002c7947 */ /* 0x000fea0003800000 */
.L_x_9802:
        /* <DEDUP_REMOVED lines=21> */
.L_x_9809:
[----:B------:R-:W-:-:S04]  /*8a20*/  LOP3.LUT R0, R7, 0x80000000, RZ, 0xc0, !PT ;  /* 0x8000000007007812 */ /* 0x000fc800078ec0ff */
[----:B------:R-:W-:-:S04]  /*8a30*/  SHF.R.U32.HI R0, RZ, 0x18, R0 ;  /* 0x00000018ff007819 */ /* 0x000fc80000011600 */
[----:B------:R-:W-:-:S07]  /*8a40*/  LOP3.LUT R0, R3, R0, RZ, 0xfc, !PT ;  /* 0x0000000003007212 */ /* 0x000fce00078efcff */
.L_x_9808:
[----:B------:R-:W-:Y:S05]  /*8a50*/  BSYNC B0 ;  /* 0x0000000000007941 */ /* 0x000fea0003800000 */
.L_x_9807:
[----:B------:R0:W-:Y:S01]  /*8a60*/  STG.E.U8 desc[UR36][R8.64], R0 ;  /* 0x0000000008007986 */ /* 0x0001e2000c101124 */
[----:B------:R-:W-:Y:S05]  /*8a70*/  BRA `(.L_x_9779) ;  /* 0x0000000000c07947 */ /* 0x000fea0003800000 */
.L_x_9801:
        /* <DEDUP_REMOVED lines=26> */
.L_x_9784:
        /* <DEDUP_REMOVED lines=16> */
.L_x_9812:
[----:B------:R-:W-:Y:S05]  /*8d20*/  BRA `(.L_x_9779) ;  /* 0x0000000000147947 */ /* 0x000fea0003800000 */
.L_x_9811:
[----:B------:R-:W0:Y:S02]  /*8d30*/  F2I.U64.F64.TRUNC R4, R4 ;  /* 0x0000000400047311 */ /* 0x000e24000030d800 */
[----:B0-----:R0:W-:Y:S01]  /*8d40*/  STG.E.64 desc[UR36][R8.64], R4 ;  /* 0x0000000408007986 */ /* 0x0011e2000c101b24 */
[----:B------:R-:W-:Y:S05]  /*8d50*/  BRA `(.L_x_9779) ;  /* 0x0000000000087947 */ /* 0x000fea0003800000 */
.L_x_9810:
[----:B------:R-:W0:Y:S02]  /*8d60*/  F2I.U32.F64.TRUNC R5, R4 ;  /* 0x0000000400057311 */ /* 0x000e24000030d000 */
[----:B0-----:R0:W-:Y:S02]  /*8d70*/  STG.E desc[UR36][R8.64], R5 ;  /* 0x0000000508007986 */ /* 0x0011e4000c101924 */
.L_x_9779:
[----:B------:R-:W-:Y:S05]  /*8d80*/  BSYNC B6 ;  /* 0x0000000000067941 */ /* 0x000fea0003800000 */
.L_x_9778:
[----:B------:R-:W-:Y:S01]  /*8d90*/  ISETP.GE.AND P0, PT, R23, R2, PT ;  /* 0x000000021700720c */ /* 0x000fe20003f06270 */
[----:B------:R-:W-:-:S12]  /*8da0*/  BSSY B6, `(.L_x_9813) ;  /* 0x0000230000067945 */ /* 0x000fd80003800000 */
[----:B------:R-:W-:Y:S05]  /*8db0*/  @P0 BRA `(.L_x_9814) ;  /* 0x0000002000b80947 */ /* 0x000fea0003800000 */
[----:B0---4-:R-:W0:Y:S01]  /*8dc0*/  LDC.64 R4, c[0x0][0x218] ;  /* 0x00008600ff047b82 */ /* 0x011e220000000a00 */
[----:B------:R-:W-:Y:S01]  /*8dd0*/  IMAD R0, R18, 0x200, R23 ;  /* 0x0000020012007824 */ /* 0x000fe200078e0217 */
[----:B--2---:R-:W-:Y:S01]  /*8de0*/  PRMT R6, R19, 0x9910, RZ ;  /* 0x0000991013067816 */ /* 0x004fe200000000ff */
[----:B------:R-:W-:Y:S02]  /*8df0*/  ULDC UR4, c[0x0][0x244] ;  /* 0x0000910000047ab9 */ /* 0x000fe40000000800 */
[----:B-1-3--:R-:W-:Y:S02]  /*8e00*/  IMAD R3, R0, UR4, RZ ;  /* 0x0000000400037c24 */ /* 0x00afe4000f8e02ff */
        /* <DEDUP_REMOVED lines=16> */
.L_x_9818:
[----:B------:R-:W0:Y:S02]  /*8f10*/  F2I.S64.F64.TRUNC R28, R28 ;  /* 0x0000001c001c7311 */ /* 0x000e24000030d900 */
[----:B0-----:R-:W-:-:S05]  /*8f20*/  IMAD.MOV.U32 R3, RZ, RZ, R28 ;  /* 0x000000ffff037224 */ /* 0x001fca00078e001c */
[----:B------:R0:W-:Y:S01]  /*8f30*/  STG.E.U8 desc[UR36][R4.64], R3 ;  /* 0x0000000304007986 */ /* 0x0001e2000c101124 */
[----:B------:R-:W-:Y:S05]  /*8f40*/  BRA `(.L_x_9820) ;  /* 0x0000000c00f07947 */ /* 0x000fea0003800000 */
.L_x_9817:
        /* <DEDUP_REMOVED lines=9> */
.L_x_9822:
[----:B------:R-:W0:Y:S02]  /*8fe0*/  F2I.F64.TRUNC R29, R28 ;  /* 0x0000001c001d7311 */ /* 0x000e24000030d100 */
[----:B0-----:R0:W-:Y:S01]  /*8ff0*/  STG.E desc[UR36][R4.64], R29 ;  /* 0x0000001d04007986 */ /* 0x0011e2000c101924 */
[----:B------:R-:W-:Y:S05]  /*9000*/  BRA `(.L_x_9820) ;  /* 0x0000000c00c07947 */ /* 0x000fea0003800000 */
.L_x_9821:
[----:B------:R-:W0:Y:S02]  /*9010*/  F2I.F64.TRUNC R29, R28 ;  /* 0x0000001c001d7311 */ /* 0x000e24000030d100 */
[----:B0-----:R0:W-:Y:S01]  /*9020*/  STG.E.U16 desc[UR36][R4.64], R29 ;  /* 0x0000001d04007986 */ /* 0x0011e2000c101524 */
[----:B------:R-:W-:Y:S05]  /*9030*/  BRA `(.L_x_9820) ;  /* 0x0000000c00b47947 */ /* 0x000fea0003800000 */
.L_x_9816:
        /* <DEDUP_REMOVED lines=13> */
.L_x_9824:
        /* <DEDUP_REMOVED lines=8> */
.L_x_9823:
        /* <DEDUP_REMOVED lines=14> */
.L_x_9826:
        /* <DEDUP_REMOVED lines=9> */
.L_x_9825:
[----:B------:R4:W-:Y:S01]  /*9300*/  STG.E.64 desc[UR36][R4.64], R28 ;  /* 0x0000001c04007986 */ /* 0x0009e2000c101b24 */
[----:B------:R-:W-:Y:S05]  /*9310*/  BRA `(.L_x_9820) ;  /* 0x0000000800fc7947 */ /* 0x000fea0003800000 */
.L_x_9815:
        /* <DEDUP_REMOVED lines=12> */
.L_x_9829:
[----:B------:R-:W-:-:S05]  /*93e0*/  CS2R R30, SRZ ;  /* 0x00000000001e7805 */ /* 0x000fca000001ff00 */
[----:B------:R0:W-:Y:S01]  /*93f0*/  STG.E.128 desc[UR36][R4.64], R28 ;  /* 0x0000001c04007986 */ /* 0x0001e2000c101d24 */
[----:B------:R-:W-:Y:S05]  /*9400*/  BRA `(.L_x_9820) ;  /* 0x0000000800c07947 */ /* 0x000fea0003800000 */
.L_x_9828:
        /* <DEDUP_REMOVED lines=25> */
.L_x_9833:
[----:B------:R-:W-:Y:S05]  /*95a0*/  BSYNC B0 ;  /* 0x0000000000007941 */ /* 0x000fea0003800000 */
.L_x_9832:
[----:B------:R-:W-:-:S05]  /*95b0*/  LOP3.LUT R7, R0, R7, RZ, 0xfc, !PT ;  /* 0x0000000700077212 */ /* 0x000fca00078efcff */
[----:B------:R0:W-:Y:S01]  /*95c0*/  STG.E.U8 desc[UR36][R4.64], R7 ;  /* 0x0000000704007986 */ /* 0x0001e2000c101124 */
[----:B------:R-:W-:Y:S05]  /*95d0*/  BRA `(.L_x_9820) ;  /* 0x00000008004c7947 */ /* 0x000fea0003800000 */
.L_x_9831:
        /* <DEDUP_REMOVED lines=17> */
.L_x_9835:
[----:B------:R-:W-:Y:S01]  /*96f0*/  IMAD.MOV.U32 R0, RZ, RZ, 0x7f ;  /* 0x0000007fff007424 */ /* 0x000fe200078e00ff */
[----:B------:R-:W-:-:S04]  /*9700*/  ISETP.GT.U32.AND P0, PT, R3, 0x7f800000, PT ;  /* 0x7f8000000300780c */ /* 0x000fc80003f04070 */
[----:B------:R-:W-:-:S09]  /*9710*/  SEL R0, R0, 0x7c, P0 ;  /* 0x0000007c00007807 */ /* 0x000fd20000000000 */
.L_x_9836:
[----:B------:R-:W-:Y:S05]  /*9720*/  BSYNC B0 ;  /* 0x0000000000007941 */ /* 0x000fea0003800000 */
.L_x_9834:
[----:B------:R-:W-:-:S04]  /*9730*/  LOP3.LUT R3, R7, 0x80000000, RZ, 0xc0, !PT ;  /* 0x8000000007037812 */ /* 0x000fc800078ec0ff */
[----:B------:R-:W-:-:S04]  /*9740*/  SHF.R.U32.HI R3, RZ, 0x18, R3 ;  /* 0x00000018ff037819 */ /* 0x000fc80000011603 */
[----:B------:R-:W-:-:S05]  /*9750*/  LOP3.LUT R3, R0, R3, RZ, 0xfc, !PT ;  /* 0x0000000300037212 */ /* 0x000fca00078efcff */
[----:B------:R0:W-:Y:S01]  /*9760*/  STG.E.U8 desc[UR36][R4.64], R3 ;  /* 0x0000000304007986 */ /* 0x0001e2000c101124 */
[----:B------:R-:W-:Y:S05]  /*9770*/  BRA `(.L_x_9820) ;  /* 0x0000000400e47947 */ /* 0x000fea0003800000 */
.L_x_9830:
        /* <DEDUP_REMOVED lines=8> */
.L_x_9827:
        /* <DEDUP_REMOVED lines=11> */
.L_x_9839:
        /* <DEDUP_REMOVED lines=21> */
.L_x_9842:
[----:B------:R-:W-:-:S04]  /*9a00*/  LOP3.LUT R0, R7, 0x80000000, RZ, 0xc0, !PT ;  /* 0x8000000007007812 */ /* 0x000fc800078ec0ff */
[----:B------:R-:W-:-:S04]  /*9a10*/  SHF.R.U32.HI R0, RZ, 0x18, R0 ;  /* 0x00000018ff007819 */ /* 0x000fc80000011600 */
[----:B------:R-:W-:-:S07]  /*9a20*/  LOP3.LUT R0, R3, R0, RZ, 0xfc, !PT ;  /* 0x0000000003007212 */ /* 0x000fce00078efcff */
.L_x_9841:
[----:B------:R-:W-:Y:S05]  /*9a30*/  BSYNC B0 ;  /* 0x0000000000007941 */ /* 0x000fea0003800000 */
.L_x_9840:
[----:B------:R0:W-:Y:S01]  /*9a40*/  STG.E.U8 desc[UR36][R4.64], R0 ;  /* 0x0000000004007986 */ /* 0x0001e2000c101124 */
[----:B------:R-:W-:Y:S05]  /*9a50*/  BRA `(.L_x_9820) ;  /* 0x00000004002c7947 */ /* 0x000fea0003800000 */
.L_x_9838:
        /* <DEDUP_REMOVED lines=21> */
.L_x_9845:
[----:B------:R-:W-:-:S04]  /*9bb0*/  LOP3.LUT R0, R7, 0x80000000, RZ, 0xc0, !PT ;  /* 0x8000000007007812 */ /* 0x000fc800078ec0ff */
[----:B------:R-:W-:-:S04]  /*9bc0*/  SHF.R.U32.HI R0, RZ, 0x18, R0 ;  /* 0x00000018ff007819 */ /* 0x000fc80000011600 */
[----:B------:R-:W-:-:S07]  /*9bd0*/  LOP3.LUT R0, R3, R0, RZ, 0xfc, !PT ;  /* 0x0000000003007212 */ /* 0x000fce00078efcff */
.L_x_9844:
[----:B------:R-:W-:Y:S05]  /*9be0*/  BSYNC B0 ;  /* 0x0000000000007941 */ /* 0x000fea0003800000 */
.L_x_9843:
[----:B------:R0:W-:Y:S01]  /*9bf0*/  STG.E.U8 desc[UR36][R4.64], R0 ;  /* 0x0000000004007986 */ /* 0x0001e2000c101124 */
[----:B------:R-:W-:Y:S05]  /*9c00*/  BRA `(.L_x_9820) ;  /* 0x0000000000c07947 */ /* 0x000fea0003800000 */
.L_x_9837:
        /* <DEDUP_REMOVED lines=26> */
.L_x_9819:
        /* <DEDUP_REMOVED lines=16> */
.L_x_9848:
[----:B------:R-:W-:Y:S05]  /*9eb0*/  BRA `(.L_x_9820) ;  /* 0x0000000000147947 */ /* 0x000fea0003800000 */
.L_x_9847:
[----:B------:R-:W0:Y:S02]  /*9ec0*/  F2I.U64.F64.TRUNC R28, R28 ;  /* 0x0000001c001c7311 */ /* 0x000e24000030d800 */
[----:B0-----:R0:W-:Y:S01]  /*9ed0*/  STG.E.64 desc[UR36][R4.64], R28 ;  /* 0x0000001c04007986 */ /* 0x0011e2000c101b24 */
[----:B------:R-:W-:Y:S05]  /*9ee0*/  BRA `(.L_x_9820) ;  /* 0x0000000000087947 */ /* 0x000fea0003800000 */
.L_x_9846:
[----:B------:R-:W0:Y:S02]  /*9ef0*/  F2I.U32.F64.TRUNC R29, R28 ;  /* 0x0000001c001d7311 */ /* 0x000e24000030d000 */
[----:B0-----:R0:W-:Y:S02]  /*9f00*/  STG.E desc[UR36][R4.64], R29 ;  /* 0x0000001d04007986 */ /* 0x0011e4000c101924 */
.L_x_9820:
        /* <DEDUP_REMOVED lines=24> */
.L_x_9852:
[----:B------:R-:W0:Y:S02]  /*a090*/  F2I.S64.F64.TRUNC R24, R24 ;  /* 0x0000001800187311 */ /* 0x000e24000030d900 */
[----:B0-----:R-:W-:-:S05]  /*a0a0*/  IMAD.MOV.U32 R3, RZ, RZ, R24 ;  /* 0x000000ffff037224 */ /* 0x001fca00078e0018 */
[----:B------:R0:W-:Y:S01]  /*a0b0*/  STG.E.U8 desc[UR36][R4.64], R3 ;  /* 0x0000000304007986 */ /* 0x0001e2000c101124 */
[----:B------:R-:W-:Y:S05]  /*a0c0*/  BRA `(.L_x_9854) ;  /* 0x0000000c00f07947 */ /* 0x000fea0003800000 */
.L_x_9851:
        /* <DEDUP_REMOVED lines=9> */
.L_x_9856:
[----:B------:R-:W0:Y:S02]  /*a160*/  F2I.F64.TRUNC R25, R24 ;  /* 0x0000001800197311 */ /* 0x000e24000030d100 */
[----:B0-----:R0:W-:Y:S01]  /*a170*/  STG.E desc[UR36][R4.64], R25 ;  /* 0x0000001904007986 */ /* 0x0011e2000c101924 */
[----:B------:R-:W-:Y:S05]  /*a180*/  BRA `(.L_x_9854) ;  /* 0x0000000c00c07947 */ /* 0x000fea0003800000 */
.L_x_9855:
[----:B------:R-:W0:Y:S02]  /*a190*/  F2I.F64.TRUNC R25, R24 ;  /* 0x0000001800197311 */ /* 0x000e24000030d100 */
[----:B0-----:R0:W-:Y:S01]  /*a1a0*/  STG.E.U16 desc[UR36][R4.64], R25 ;  /* 0x0000001904007986 */ /* 0x0011e2000c101524 */
[----:B------:R-:W-:Y:S05]  /*a1b0*/  BRA `(.L_x_9854) ;  /* 0x0000000c00b47947 */ /* 0x000fea0003800000 */
.L_x_9850:
        /* <DEDUP_REMOVED lines=13> */
.L_x_9858:
        /* <DEDUP_REMOVED lines=8> */
.L_x_9857:
        /* <DEDUP_REMOVED lines=14> */
.L_x_9860:
        /* <DEDUP_REMOVED lines=9> */
.L_x_9859:
[----:B------:R0:W-:Y:S01]  /*a480*/  STG.E.64 desc[UR36][R4.64], R24 ;  /* 0x0000001804007986 */ /* 0x0001e2000c101b24 */
[----:B------:R-:W-:Y:S05]  /*a490*/  BRA `(.L_x_9854) ;  /* 0x0000000800fc7947 */ /* 0x000fea0003800000 */
.L_x_9849:
        /* <DEDUP_REMOVED lines=12> */
.L_x_9863:
[----:B------:R-:W-:-:S05]  /*a560*/  CS2R R26, SRZ ;  /* 0x00000000001a7805 */ /* 0x000fca000001ff00 */
[----:B------:R0:W-:Y:S01]  /*a570*/  STG.E.128 desc[UR36][R4.64], R24 ;  /* 0x0000001804007986 */ /* 0x0001e2000c101d24 */
[----:B------:R-:W-:Y:S05]  /*a580*/  BRA `(.L_x_9854) ;  /* 0x0000000800c07947 */ /* 0x000fea0003800000 */
.L_x_9862:
        /* <DEDUP_REMOVED lines=25> */
.L_x_9867:
[----:B------:R-:W-:Y:S05]  /*a720*/  BSYNC B0 ;  /* 0x0000000000007941 */ /* 0x000fea0003800000 */
.L_x_9866:
[----:B------:R-:W-:-:S05]  /*a730*/  LOP3.LUT R7, R0, R7, RZ, 0xfc, !PT ;  /* 0x0000000700077212 */ /* 0x000fca00078efcff */
[----:B------:R0:W-:Y:S01]  /*a740*/  STG.E.U8 desc[UR36][R4.64], R7 ;  /* 0x0000000704007986 */ /* 0x0001e2000c101124 */
[----:B------:R-:W-:Y:S05]  /*a750*/  BRA `(.L_x_9854) ;  /* 0x00000008004c7947 */ /* 0x000fea0003800000 */
.L_x_9865:
        /* <DEDUP_REMOVED lines=17> */
.L_x_9869:
[----:B------:R-:W-:Y:S01]  /*a870*/  IMAD.MOV.U32 R0, RZ, RZ, 0x7f ;  /* 0x0000007fff007424 */ /* 0x000fe200078e00ff */
[----:B------:R-:W-:-:S04]  /*a880*/  ISETP.GT.U32.AND P0, PT, R3, 0x7f800000, PT ;  /* 0x7f8000000300780c */ /* 0x000fc80003f04070 */
[----:B------:R-:W-:-:S09]  /*a890*/  SEL R0, R0, 0x7c, P0 ;  /* 0x0000007c00007807 */ /* 0x000fd20000000000 */
.L_x_9870:
[----:B------:R-:W-:Y:S05]  /*a8a0*/  BSYNC B0 ;  /* 0x0000000000007941 */ /* 0x000fea0003800000 */
.L_x_9868:
[----:B------:R-:W-:-:S04]  /*a8b0*/  LOP3.LUT R3, R7, 0x80000000, RZ, 0xc0, !PT ;  /* 0x8000000007037812 */ /* 0x000fc800078ec0ff */
[----:B------:R-:W-:-:S04]  /*a8c0*/  SHF.R.U32.HI R3, RZ, 0x18, R3 ;  /* 0x00000018ff037819 */ /* 0x000fc80000011603 */
[----:B------:R-:W-:-:S05]  /*a8d0*/  LOP3.LUT R3, R0, R3, RZ, 0xfc, !PT ;  /* 0x0000000300037212 */ /* 0x000fca00078efcff */
[----:B------:R0:W-:Y:S01]  /*a8e0*/  STG.E.U8 desc[UR36][R4.64], R3 ;  /* 0x0000000304007986 */ /* 0x0001e2000c101124 */
[----:B------:R-:W-:Y:S05]  /*a8f0*/  BRA `(.L_x_9854) ;  /* 0x0000000400e47947 */ /* 0x000fea0003800000 */
.L_x_9864:
        /* <DEDUP_REMOVED lines=8> */
.L_x_9861:
        /* <DEDUP_REMOVED lines=11> */
.L_x_9873:
        /* <DEDUP_REMOVED lines=21> */
.L_x_9876:
[----:B------:R-:W-:-:S04]  /*ab80*/  LOP3.LUT R0, R7, 0x80000000, RZ, 0xc0, !PT ;  /* 0x8000000007007812 */ /* 0x000fc800078ec0ff */
[----:B------:R-:W-:-:S04]  /*ab90*/  SHF.R.U32.HI R0, RZ, 0x18, R0 ;  /* 0x00000018ff007819 */ /* 0x000fc80000011600 */
[----:B------:R-:W-:-:S07]  /*aba0*/  LOP3.LUT R0, R3, R0, RZ, 0xfc, !PT ;  /* 0x0000000003007212 */ /* 0x000fce00078efcff */
.L_x_9875:
[----:B------:R-:W-:Y:S05]  /*abb0*/  BSYNC B0 ;  /* 0x0000000000007941 */ /* 0x000fea0003800000 */
.L_x_9874:
[----:B------:R0:W-:Y:S01]  /*abc0*/  STG.E.U8 desc[UR36][R4.64], R0 ;  /* 0x0000000004007986 */ /* 0x0001e2000c101124 */
[----:B------:R-:W-:Y:S05]  /*abd0*/  BRA `(.L_x_9854) ;  /* 0x00000004002c7947 */ /* 0x000fea0003800000 */
.L_x_9872:
        /* <DEDUP_REMOVED lines=21> */
.L_x_9879:
[----:B------:R-:W-:-:S04]  /*ad30*/  LOP3.LUT R0, R7, 0x80000000, RZ, 0xc0, !PT ;  /* 0x8000000007007812 */ /* 0x000fc800078ec0ff */
[----:B------:R-:W-:-:S04]  /*ad40*/  SHF.R.U32.HI R0, RZ, 0x18, R0 ;  /* 0x00000018ff007819 */ /* 0x000fc80000011600 */
[----:B------:R-:W-:-:S07]  /*ad50*/  LOP3.LUT R0, R3, R0, RZ, 0xfc, !PT ;  /* 0x0000000003007212 */ /* 0x000fce00078efcff */
.L_x_9878:
[----:B------:R-:W-:Y:S05]  /*ad60*/  BSYNC B0 ;  /* 0x0000000000007941 */ /* 0x000fea0003800000 */
.L_x_9877:
[----:B------:R0:W-:Y:S01]  /*ad70*/  STG.E.U8 desc[UR36][R4.64], R0 ;  /* 0x0000000004007986 */ /* 0x0001e2000c101124 */
[----:B------:R-:W-:Y:S05]  /*ad80*/  BRA `(.L_x_9854) ;  /* 0x0000000000c07947 */ /* 0x000fea0003800000 */
.L_x_9871:
        /* <DEDUP_REMOVED lines=26> */
.L_x_9853:
        /* <DEDUP_REMOVED lines=16> */
.L_x_9882:
[----:B------:R-:W-:Y:S05]  /*b030*/  BRA `(.L_x_9854) ;  /* 0x0000000000147947 */ /* 0x000fea0003800000 */
.L_x_9881:
[----:B------:R-:W0:Y:S02]  /*b040*/  F2I.U64.F64.TRUNC R24, R24 ;  /* 0x0000001800187311 */ /* 0x000e24000030d800 */
[----:B0-----:R0:W-:Y:S01]  /*b050*/  STG.E.64 desc[UR36][R4.64], R24 ;  /* 0x0000001804007986 */ /* 0x0011e2000c101b24 */
[----:B------:R-:W-:Y:S05]  /*b060*/  BRA `(.L_x_9854) ;  /* 0x0000000000087947 */ /* 0x000fea0003800000 */
.L_x_9880:
[----:B------:R-:W0:Y:S02]  /*b070*/  F2I.U32.F64.TRUNC R25, R24 ;  /* 0x0000001800197311 */ /* 0x000e24000030d000 */
[----:B0-----:R0:W-:Y:S02]  /*b080*/  STG.E desc[UR36][R4.64], R25 ;  /* 0x0000001904007986 */ /* 0x0011e4000c101924 */
.L_x_9854:
[----:B------:R-:W-:-:S07]  /*b090*/  VIADD R23, R23, 0x80 ;  /* 0x0000008017177836 */ /* 0x000fce0000000000 */
.L_x_9814:
[----:B------:R-:W-:Y:S05]  /*b0a0*/  BSYNC B6 ;  /* 0x0000000000067941 */ /* 0x000fea0003800000 */
.L_x_9813:
[----:B------:R-:W-:-:S13]  /*b0b0*/  ISETP.GE.AND P0, PT, R23, R2, PT ;  /* 0x000000021700720c */ /* 0x000fda0003f06270 */
[----:B------:R-:W-:Y:S05]  /*b0c0*/  @P0 EXIT ;  /* 0x000000000000094d */ /* 0x000fea0003800000 */
[----:B0123--:R-:W0:Y:S01]  /*b0d0*/  LDC.64 R2, c[0x0][0x218] ;  /* 0x00008600ff027b82 */ /* 0x00fe220000000a00 */
        /* <DEDUP_REMOVED lines=19> */
.L_x_9886:
[----:B------:R-:W0:Y:S02]  /*b210*/  F2I.S64.F64.TRUNC R16, R16 ;  /* 0x0000001000107311 */ /* 0x000e24000030d900 */
[----:B0-----:R-:W-:-:S05]  /*b220*/  IMAD.MOV.U32 R5, RZ, RZ, R16 ;  /* 0x000000ffff057224 */ /* 0x001fca00078e0010 */
[----:B------:R-:W-:Y:S01]  /*b230*/  STG.E.U8 desc[UR36][R2.64], R5 ;  /* 0x0000000502007986 */ /* 0x000fe2000c101124 */
[----:B------:R-:W-:Y:S05]  /*b240*/  EXIT ;  /* 0x000000000000794d */ /* 0x000fea0003800000 */
.L_x_9885:
        /* <DEDUP_REMOVED lines=9> */
.L_x_9889:
[----:B------:R-:W0:Y:S02]  /*b2e0*/  F2I.F64.TRUNC R17, R16 ;  /* 0x0000001000117311 */ /* 0x000e24000030d100 */
[----:B0-----:R-:W-:Y:S01]  /*b2f0*/  STG.E desc[UR36][R2.64], R17 ;  /* 0x0000001102007986 */ /* 0x001fe2000c101924 */
[----:B------:R-:W-:Y:S05]  /*b300*/  EXIT ;  /* 0x000000000000794d */ /* 0x000fea0003800000 */
.L_x_9888:
[----:B------:R-:W0:Y:S02]  /*b310*/  F2I.F64.TRUNC R17, R16 ;  /* 0x0000001000117311 */ /* 0x000e24000030d100 */
[----:B0-----:R-:W-:Y:S01]  /*b320*/  STG.E.U16 desc[UR36][R2.64], R17 ;  /* 0x0000001102007986 */ /* 0x001fe2000c101524 */
[----:B------:R-:W-:Y:S05]  /*b330*/  EXIT ;  /* 0x000000000000794d */ /* 0x000fea0003800000 */
.L_x_9884:
        /* <DEDUP_REMOVED lines=13> */
.L_x_9891:
        /* <DEDUP_REMOVED lines=8> */
.L_x_9890:
        /* <DEDUP_REMOVED lines=14> */
.L_x_9893:
        /* <DEDUP_REMOVED lines=9> */
.L_x_9892:
[----:B------:R-:W-:Y:S01]  /*b600*/  STG.E.64 desc[UR36][R2.64], R16 ;  /* 0x0000001002007986 */ /* 0x000fe2000c101b24 */
[----:B------:R-:W-:Y:S05]  /*b610*/  EXIT ;  /* 0x000000000000794d */ /* 0x000fea0003800000 */
.L_x_9883:
        /* <DEDUP_REMOVED lines=12> */
.L_x_9896:
[----:B------:R-:W-:-:S05]  /*b6e0*/  CS2R R18, SRZ ;  /* 0x0000000000127805 */ /* 0x000fca000001ff00 */
[----:B------:R-:W-:Y:S01]  /*b6f0*/  STG.E.128 desc[UR36][R2.64], R16 ;  /* 0x0000001002007986 */ /* 0x000fe2000c101d24 */
[----:B------:R-:W-:Y:S05]  /*b700*/  EXIT ;  /* 0x000000000000794d */ /* 0x000fea0003800000 */
.L_x_9895:
        /* <DEDUP_REMOVED lines=25> */
.L_x_9900:
[----:B------:R-:W-:Y:S05]  /*b8a0*/  BSYNC B0 ;  /* 0x0000000000007941 */ /* 0x000fea0003800000 */
.L_x_9899:
[----:B------:R-:W-:-:S05]  /*b8b0*/  LOP3.LUT R5, R0, R5, RZ, 0xfc, !PT ;  /* 0x0000000500057212 */ /* 0x000fca00078efcff */
[----:B------:R-:W-:Y:S01]  /*b8c0*/  STG.E.U8 desc[UR36][R2.64], R5 ;  /* 0x0000000502007986 */ /* 0x000fe2000c101124 */
[----:B------:R-:W-:Y:S05]  /*b8d0*/  EXIT ;  /* 0x000000000000794d */ /* 0x000fea0003800000 */
.L_x_9898:
        /* <DEDUP_REMOVED lines=17> */
.L_x_9902:
[----:B------:R-:W-:Y:S01]  /*b9f0*/  IMAD.MOV.U32 R0, RZ, RZ, 0x7f ;  /* 0x0000007fff007424 */ /* 0x000fe200078e00ff */
[----:B------:R-:W-:-:S04]  /*ba00*/  ISETP.GT.U32.AND P0, PT, R4, 0x7f800000, PT ;  /* 0x7f8000000400780c */ /* 0x000fc80003f04070 */
[----:B------:R-:W-:-:S09]  /*ba10*/  SEL R0, R0, 0x7c, P0 ;  /* 0x0000007c00007807 */ /* 0x000fd20000000000 */
.L_x_9903:
[----:B------:R-:W-:Y:S05]  /*ba20*/  BSYNC B0 ;  /* 0x0000000000007941 */ /* 0x000fea0003800000 */
.L_x_9901:
[----:B------:R-:W-:-:S04]  /*ba30*/  LOP3.LUT R4, R5, 0x80000000, RZ, 0xc0, !PT ;  /* 0x8000000005047812 */ /* 0x000fc800078ec0ff */
[----:B------:R-:W-:-:S04]  /*ba40*/  SHF.R.U32.HI R5, RZ, 0x18, R4 ;  /* 0x00000018ff057819 */ /* 0x000fc80000011604 */
[----:B------:R-:W-:-:S05]  /*ba50*/  LOP3.LUT R5, R0, R5, RZ, 0xfc, !PT ;  /* 0x0000000500057212 */ /* 0x000fca00078efcff */
[----:B------:R-:W-:Y:S01]  /*ba60*/  STG.E.U8 desc[UR36][R2.64], R5 ;  /* 0x0000000502007986 */ /* 0x000fe2000c101124 */
[----:B------:R-:W-:Y:S05]  /*ba70*/  EXIT ;  /* 0x000000000000794d */ /* 0x000fea0003800000 */
.L_x_9897:
        /* <DEDUP_REMOVED lines=8> */
.L_x_9894:
        /* <DEDUP_REMOVED lines=11> */
.L_x_9906:
        /* <DEDUP_REMOVED lines=21> */
.L_x_9909:
[----:B------:R-:W-:-:S04]  /*bd00*/  LOP3.LUT R0, R7, 0x80000000, RZ, 0xc0, !PT ;  /* 0x8000000007007812 */ /* 0x000fc800078ec0ff */
[----:B------:R-:W-:-:S04]  /*bd10*/  SHF.R.U32.HI R5, RZ, 0x18, R0 ;  /* 0x00000018ff057819 */ /* 0x000fc80000011600 */
[----:B------:R-:W-:-:S04]  /*bd20*/  LOP3.LUT R4, R4, R5, RZ, 0xfc, !PT ;  /* 0x0000000504047212 */ /* 0x000fc800078efcff */
[----:B------:R-:W-:-:S07]  /*bd30*/  PRMT R0, R4, 0x7610, R0 ;  /* 0x0000761004007816 */ /* 0x000fce0000000000 */
.L_x_9908:
[----:B------:R-:W-:Y:S05]  /*bd40*/  BSYNC B0 ;  /* 0x0000000000007941 */ /* 0x000fea0003800000 */
.L_x_9907:
[----:B------:R-:W-:Y:S01]  /*bd50*/  STG.E.U8 desc[UR36][R2.64], R0 ;  /* 0x0000000002007986 */ /* 0x000fe2000c101124 */
[----:B------:R-:W-:Y:S05]  /*bd60*/  EXIT ;  /* 0x000000000000794d */ /* 0x000fea0003800000 */
.L_x_9905:
        /* <DEDUP_REMOVED lines=21> */
.L_x_9912:
[----:B------:R-:W-:-:S04]  /*bec0*/  LOP3.LUT R0, R7, 0x80000000, RZ, 0xc0, !PT ;  /* 0x8000000007007812 */ /* 0x000fc800078ec0ff */
[----:B------:R-:W-:-:S04]  /*bed0*/  SHF.R.U32.HI R5, RZ, 0x18, R0 ;  /* 0x00000018ff057819 */ /* 0x000fc80000011600 */
[----:B------:R-:W-:-:S04]  /*bee0*/  LOP3.LUT R4, R4, R5, RZ, 0xfc, !PT ;  /* 0x0000000504047212 */ /* 0x000fc800078efcff */
[----:B------:R-:W-:-:S07]  /*bef0*/  PRMT R0, R4, 0x7610, R0 ;  /* 0x0000761004007816 */ /* 0x000fce0000000000 */
.L_x_9911:
[----:B------:R-:W-:Y:S05]  /*bf00*/  BSYNC B0 ;  /* 0x0000000000007941 */ /* 0x000fea0003800000 */
.L_x_9910:
[----:B------:R-:W-:Y:S01]  /*bf10*/  STG.E.U8 desc[UR36][R2.64], R0 ;  /* 0x0000000002007986 */ /* 0x000fe2000c101124 */
[----:B------:R-:W-:Y:S05]  /*bf20*/  EXIT ;  /* 0x000000000000794d */ /* 0x000fea0003800000 */
.L_x_9904:
        /* <DEDUP_REMOVED lines=26> */
.L_x_9887:
        /* <DEDUP_REMOVED lines=16> */
.L_x_9915:
[----:B------:R-:W-:Y:S05]  /*c1d0*/  EXIT ;  /* 0x000000000000794d */ /* 0x000fea0003800000 */
.L_x_9914:
[----:B------:R-:W0:Y:S02]  /*c1e0*/  F2I.U64.F64.TRUNC R16, R16 ;  /* 0x0000001000107311 */ /* 0x000e24000030d800 */
[----:B0-----:R-:W-:Y:S01]  /*c1f0*/  STG.E.64 desc[UR36][R2.64], R16 ;  /* 0x0000001002007986 */ /* 0x001fe2000c101b24 */
[----:B------:R-:W-:Y:S05]  /*c200*/  EXIT ;  /* 0x000000000000794d */ /* 0x000fea0003800000 */
.L_x_9913:
[----:B------:R-:W0:Y:S02]  /*c210*/  F2I.U32.F64.TRUNC R17, R16 ;  /* 0x0000001000117311 */ /* 0x000e24000030d000 */
[----:B0-----:R-:W-:Y:S01]  /*c220*/  STG.E desc[UR36][R2.64], R17 ;  /* 0x0000001102007986 */ /* 0x001fe2000c101924 */
[----:B------:R-:W-:Y:S05]  /*c230*/  EXIT ;  /* 0x000000000000794d */ /* 0x000fea0003800000 */
.L_x_9916:
        /* <DEDUP_REMOVED lines=12> */
.L_x_17298:


//--------------------- .text._ZN2at6native18elementwise_kernelILi128ELi2EZNS0_22gpu_kernel_impl_nocastINS0_13BinaryFunctorIdddNS0_15binary_internal10MulFunctorIdEEEEEEvRNS_18TensorIteratorBaseERKT_EUliE_EEviT1_ --------------------------
	.section	.text._ZN2at6native18elementwise_kernelILi128ELi2EZNS0_22gpu_kernel_impl_nocastINS0_13BinaryFunctorIdddNS0_15binary_internal10MulFunctorIdEEEEEEvRNS_18TensorIteratorBaseERKT_EUliE_EEviT1_,"ax",@progbits
	.align	128
        .global         _ZN2at6native18elementwise_kernelILi128ELi2EZNS0_22gpu_kernel_impl_nocastINS0_13BinaryFunctorIdddNS0_15binary_internal10MulFunctorIdEEEEEEvRNS_18TensorIteratorBaseERKT_EUliE_EEviT1_
        .type           _ZN2at6native18elementwise_kernelILi128ELi2EZNS0_22gpu_kernel_impl_nocastINS0_13BinaryFunctorIdddNS0_15binary_internal10MulFunctorIdEEEEEEvRNS_18TensorIteratorBaseERKT_EUliE_EEviT1_,@function
        .size           _ZN2at6native18elementwise_kernelILi128ELi2EZNS0_22gpu_kernel_impl_nocastINS0_13BinaryFunctorIdddNS0_15binary_internal10MulFunctorIdEEEEEEvRNS_18TensorIteratorBaseERKT_EUliE_EEviT1_,(.L_x_17299 - _ZN2at6native18elementwise_kernelILi128ELi2EZNS0_22gpu_kernel_impl_nocastINS0_13BinaryFunctorIdddNS0_15binary_internal10MulFunctorIdEEEEEEvRNS_18TensorIteratorBaseERKT_EUliE_EEviT1_)
        .other          _ZN2at6native18elementwise_kernelILi128ELi2EZNS0_22gpu_kernel_impl_nocastINS0_13BinaryFunctorIdddNS0_15binary_internal10MulFunctorIdEEEEEEvRNS_18TensorIteratorBaseERKT_EUliE_EEviT1_,@"STO_CUDA_ENTRY STV_DEFAULT"
_ZN2at6native18elementwise_kernelILi128ELi2EZNS0_22gpu_kernel_impl_nocastINS0_13BinaryFunctorIdddNS0_15binary_internal10MulFunctorIdEEEEEEvRNS_18TensorIteratorBaseERKT_EUliE_EEviT1_:
.text._ZN2at6native18elementwise_kernelILi128ELi2EZNS0_22gpu_kernel_impl_nocastINS0_13BinaryFunctorIdddNS0_15binary_internal10MulFunctorIdEEEEEEvRNS_18TensorIteratorBaseERKT_EUliE_EEviT1_:
        /* <DEDUP_REMOVED lines=363> */
.L_x_9919:
        /* <DEDUP_REMOVED lines=10> */
[----:B------:R-:W-:Y:S02]  /*1750*/  IADD3.X R3, RZ, UR9, RZ, P0, !PT ;  /* 0x00000009ff037c10 */ /* 0x000fe400087fe4ff */
[----:B------:R-:W-:Y:S01]  /*1760*/  IADD3 R11, R0, 0x80, RZ ;  /* 0x00000080000b7810 */ /* 0x000fe20007ffe0ff */
[----:B--2---:R-:W-:-:S07]  /*1770*/  DMUL R4, R4, R6 ;  /* 0x0000000604047228 */ /* 0x004fce0000000000 */
[----:B------:R0:W-:Y:S04]  /*1780*/  STG.E.64 desc[UR4][R2.64], R4 ;  /* 0x0000000402007986 */ /* 0x0001e8000c101b04 */
.L_x_9918:
[----:B------:R-:W-:Y:S05]  /*1790*/  BSYNC B0 ;  /* 0x0000000000007941 */ /* 0x000fea0003800000 */
.L_x_9917:
[----:B------:R-:W-:-:S13]  /*17a0*/  ISETP.GE.AND P0, PT, R11, UR6, PT ;  /* 0x000000060b007c0c */ /* 0x000fda000bf06270 */
[----:B------:R-:W-:Y:S05]  /*17b0*/  @P0 EXIT ;  /* 0x000000000000094d */ /* 0x000fea0003800000 */
[----:B------:R-:W1:Y:S01]  /*17c0*/  LDC R8, c[0x0][0x218] ;  /* 0x00008600ff087b82 */ /* 0x000e620000000800 */
[----:B------:R-:W-:Y:S02]  /*17d0*/  MOV R0, RZ ;  /* 0x000000ff00007202 */ /* 0x000fe40000000f00 */
[----:B0-----:R-:W-:Y:S02]  /*17e0*/  CS2R R2, SRZ ;  /* 0x0000000000027805 */ /* 0x001fe4000001ff00 */
[----:B-1----:R-:W-:-:S13]  /*17f0*/  ISETP.NE.AND P0, PT, R8, RZ, PT ;  /* 0x000000ff0800720c */ /* 0x002fda0003f05270 */
        /* <DEDUP_REMOVED lines=349> */
.L_x_9920:
        /* <DEDUP_REMOVED lines=11> */
[----:B--2---:R-:W-:-:S07]  /*2e80*/  DMUL R4, R4, R6 ;  /* 0x0000000604047228 */ /* 0x004fce0000000000 */
[----:B------:R-:W-:Y:S01]  /*2e90*/  STG.E.64 desc[UR4][R2.64], R4 ;  /* 0x0000000402007986 */ /* 0x000fe2000c101b04 */
[----:B------:R-:W-:Y:S05]  /*2ea0*/  EXIT ;  /* 0x000000000000794d */ /* 0x000fea0003800000 */
.L_x_9921:
        /* <DEDUP_REMOVED lines=13> */
.L_x_17299:


//--------------------- .text._ZN2at6native27unrolled_elementwise_kernelINS0_13BinaryFunctorIdddNS0_15binary_internal10MulFunctorIdEEEESt5arrayIPcLm3EELi4E23TrivialOffsetCalculatorILi2EjESA_ILi1EjENS0_6memory15LoadWithoutCastENSD_16StoreWithoutCastEEEviT_T0_T2_T3_T4_T5_ --------------------------
	.section	.text._ZN2at6native27unrolled_elementwise_kernelINS0_13BinaryFunctorIdddNS0_15binary_internal10MulFunctorIdEEEESt5arrayIPcLm3EELi4E23TrivialOffsetCalculatorILi2EjESA_ILi1EjENS0_6memory15LoadWithoutCastENSD_16StoreWithoutCastEEEviT_T0_T2_T3_T4_T5_,"ax",@progbits
	.align	128
        .global         _ZN2at6native27unrolled_elementwise_kernelINS0_13BinaryFunctorIdddNS0_15binary_internal10MulFunctorIdEEEESt5arrayIPcLm3EELi4E23TrivialOffsetCalculatorILi2EjESA_ILi1EjENS0_6memory15LoadWithoutCastENSD_16StoreWithoutCastEEEviT_T0_T2_T3_T4_T5_
        .type           _ZN2at6native27unrolled_elementwise_kernelINS0_13BinaryFunctorIdddNS0_15binary_internal10MulFunctorIdEEEESt5arrayIPcLm3EELi4E23TrivialOffsetCalculatorILi2EjESA_ILi1EjENS0_6memory15LoadWithoutCastENSD_16StoreWithoutCastEEEviT_T0_T2_T3_T4_T5_,@function
        .size           _ZN2at6native27unrolled_elementwise_kernelINS0_13BinaryFunctorIdddNS0_15binary_internal10MulFunctorIdEEEESt5arrayIPcLm3EELi4E23TrivialOffsetCalculatorILi2EjESA_ILi1EjENS0_6memory15LoadWithoutCastENSD_16StoreWithoutCastEEEviT_T0_T2_T3_T4_T5_,(.L_x_17300 - _ZN2at6native27unrolled_elementwise_kernelINS0_13BinaryFunctorIdddNS0_15binary_internal10MulFunctorIdEEEESt5arrayIPcLm3EELi4E23TrivialOffsetCalculatorILi2EjESA_ILi1EjENS0_6memory15LoadWithoutCastENSD_16StoreWithoutCastEEEviT_T0_T2_T3_T4_T5_)
        .other          _ZN2at6native27unrolled_elementwise_kernelINS0_13BinaryFunctorIdddNS0_15binary_internal10MulFunctorIdEEEESt5arrayIPcLm3EELi4E23TrivialOffsetCalculatorILi2EjESA_ILi1EjENS0_6memory15LoadWithoutCastENSD_16StoreWithoutCastEEEviT_T0_T2_T3_T4_T5_,@"STO_CUDA_ENTRY STV_DEFAULT"
_ZN2at6native27unrolled_elementwise_kernelINS0_13BinaryFunctorIdddNS0_15binary_internal10MulFunctorIdEEEESt5arrayIPcLm3EELi4E23TrivialOffsetCalculatorILi2EjESA_ILi1EjENS0_6memory15LoadWithoutCastENSD_16StoreWithoutCastEEEviT_T0_T2_T3_T4_T5_:
.text._ZN2at6native27unrolled_elementwise_kernelINS0_13BinaryFunctorIdddNS0_15binary_internal10MulFunctorIdEEEESt5arrayIPcLm3EELi4E23TrivialOffsetCalculatorILi2EjESA_ILi1EjENS0_6memory15LoadWithoutCastENSD_16StoreWithoutCastEEEviT_T0_T2_T3_T4_T5_:
[----:B------:R-:W-:Y:S01]  /*0000*/  LDC R1, c[0x0][0x28] ;  /* 0x00000a00ff017b82 */ /* 0x000fe20000000800 */
[----:B------:R-:W0:Y:S07]  /*0010*/  S2R R0, SR_CTAID.X ;  /* 0x0000000000007919 */ /* 0x000e2e0000002500 */
[----:B------:R-:W0:Y:S01]  /*0020*/  LDC R3, c[0x0][0x210] ;  /* 0x00008400ff037b82 */ /* 0x000e220000000800 */
[----:B------:R-:W-:Y:S01]  /*0030*/  ULDC.64 UR4, c[0x0][0x208] ;  /* 0x0000820000047ab9 */ /* 0x000fe20000000a00 */
[----:B------:R-:W1:Y:S01]  /*0040*/  S2R R15, SR_TID.X ;  /* 0x00000000000f7919 */ /* 0x000e620000002100 */
[----:B0-----:R-:W-:Y:S01]  /*0050*/  IMAD R14, R0, -0x200, R3 ;  /* 0xfffffe00000e7824 */ /* 0x001fe200078e0203 */
[----:B------:R-:W-:Y:S01]  /*0060*/  CS2R R2, SRZ ;  /* 0x0000000000027805 */ /* 0x000fe2000001ff00 */
[----:B-1----:R-:W-:-:S03]  /*0070*/  IMAD.MOV.U32 R21, RZ, RZ, R15 ;  /* 0x000000ffff157224 */ /* 0x002fc600078e000f */
        /* <DEDUP_REMOVED lines=11> */
[----:B------:R-:W0:Y:S02]  /*0130*/  @!P1 LDC.64 R18, c[0x0][0x228] ;  /* 0x00008a00ff129b82 */ /* 0x000e240000000a00 */
[----:B------:R-:W3:Y:S01]  /*0140*/  @!P0 LDG.E.64 R2, desc[UR4][R24.64] ;  /* 0x0000000418028981 */ /* 0x000ee2000c1e1b00 */
[----:B-1----:R-:W-:Y:S01]  /*0150*/  @!P0 IMAD.WIDE.U32 R26, R5, 0x8, R26 ;  /* 0x00000008051a8825 */ /* 0x002fe200078e001a */
[----:B------:R-:W-:-:S05]  /*0160*/  CS2R R4, SRZ ;  /* 0x0000000000047805 */ /* 0x000fca000001ff00 */
[----:B------:R-:W1:Y:S01]  /*0170*/  @!P2 LDC.64 R10, c[0x0][0x220] ;  /* 0x00008800ff0aab82 */ /* 0x000e620000000a00 */
[----:B------:R-:W3:Y:S07]  /*0180*/  @!P0 LDG.E.64 R4, desc[UR4][R26.64] ;  /* 0x000000041a048981 */ /* 0x000eee000c1e1b00 */
[----:B------:R-:W4:Y:S01]  /*0190*/  @!P2 LDC.64 R8, c[0x0][0x228] ;  /* 0x00008a00ff08ab82 */ /* 0x000f220000000a00 */
[----:B------:R-:W-:Y:S01]  /*01a0*/  @!P2 LEA R29, R0, R21, 0x9 ;  /* 0x00000015001da211 */ /* 0x000fe200078e48ff */
[----:B--2---:R-:W-:Y:S01]  /*01b0*/  @!P1 IMAD.WIDE.U32 R16, R7, 0x8, R16 ;  /* 0x0000000807109825 */ /* 0x004fe200078e0010 */
[----:B------:R-:W-:-:S03]  /*01c0*/  CS2R R12, SRZ ;  /* 0x00000000000c7805 */ /* 0x000fc6000001ff00 */
[----:B0-----:R-:W-:Y:S01]  /*01d0*/  @!P1 IMAD.WIDE.U32 R18, R7, 0x8, R18 ;  /* 0x0000000807129825 */ /* 0x001fe200078e0012 */
[----:B------:R-:W-:-:S06]  /*01e0*/  CS2R R6, SRZ ;  /* 0x0000000000067805 */ /* 0x000fcc000001ff00 */
[----:B------:R-:W2:Y:S01]  /*01f0*/  @!P1 LDG.E.64 R6, desc[UR4][R16.64] ;  /* 0x0000000410069981 */ /* 0x000ea2000c1e1b00 */
[----:B-1----:R-:W-:Y:S01]  /*0200*/  @!P2 IMAD.WIDE.U32 R22, R29, 0x8, R10 ;  /* 0x000000081d16a825 */ /* 0x002fe200078e000a */
[----:B------:R-:W-:-:S06]  /*0210*/  CS2R R10, SRZ ;  /* 0x00000000000a7805 */ /* 0x000fcc000001ff00 */
[----:B------:R0:W2:Y:S01]  /*0220*/  @!P2 LDG.E.64 R10, desc[UR4][R22.64] ;  /* 0x00000004160aa981 */ /* 0x0000a2000c1e1b00 */
[----:B----4-:R-:W-:Y:S01]  /*0230*/  @!P2 IMAD.WIDE.U32 R28, R29, 0x8, R8 ;  /* 0x000000081d1ca825 */ /* 0x010fe200078e0008 */
[----:B------:R-:W-:-:S04]  /*0240*/  CS2R R8, SRZ ;  /* 0x0000000000087805 */ /* 0x000fc8000001ff00 */
[----:B------:R-:W2:Y:S04]  /*0250*/  @!P2 LDG.E.64 R12, desc[UR4][R28.64] ;  /* 0x000000041c0ca981 */ /* 0x000ea8000c1e1b00 */
[----:B------:R1:W4:Y:S01]  /*0260*/  @!P1 LDG.E.64 R8, desc[UR4][R18.64] ;  /* 0x0000000412089981 */ /* 0x000322000c1e1b00 */
[----:B------:R-:W-:Y:S01]  /*0270*/  @!P2 VIADD R21, R21, 0x80 ;  /* 0x000000801515a836 */ /* 0x000fe20000000000 */
[----:B0-----:R-:W0:Y:S04]  /*0280*/  @!P0 LDC.64 R22, c[0x0][0x218] ;  /* 0x00008600ff168b82 */ /* 0x001e280000000a00 */
[----:B------:R-:W-:-:S13]  /*0290*/  ISETP.GE.AND P1, PT, R21, R14, PT ;  /* 0x0000000e1500720c */ /* 0x000fda0003f26270 */
[----:B------:R-:W0:Y:S08]  /*02a0*/  @!P1 LDC.64 R24, c[0x0][0x220] ;  /* 0x00008800ff189b82 */ /* 0x000e300000000a00 */
[----:B------:R-:W0:Y:S01]  /*02b0*/  @!P1 LDC.64 R26, c[0x0][0x228] ;  /* 0x00008a00ff1a9b82 */ /* 0x000e220000000a00 */
[----:B------:R-:W-:Y:S01]  /*02c0*/  @!P1 LEA R21, R0, R21, 0x9 ;  /* 0x0000001500159211 */ /* 0x000fe200078e48ff */
[----:B-1----:R-:W-:Y:S01]  /*02d0*/  VIADD R18, R15, 0x80 ;  /* 0x000000800f127836 */ /* 0x002fe20000000000 */
[----:B------:R-:W-:-:S02]  /*02e0*/  MOV R19, R15 ;  /* 0x0000000f00137202 */ /* 0x000fc40000000f00 */
[----:B------:R-:W-:Y:S02]  /*02f0*/  @!P0 LEA R15, R0, R15, 0x9 ;  /* 0x0000000f000f8211 */ /* 0x000fe400078e48ff */
[----:B------:R-:W-:-:S03]  /*0300*/  CS2R R16, SRZ ;  /* 0x0000000000107805 */ /* 0x000fc6000001ff00 */
[----:B0-----:R-:W-:-:S04]  /*0310*/  @!P0 IMAD.WIDE.U32 R22, R15, 0x8, R22 ;  /* 0x000000080f168825 */ /* 0x001fc800078e0016 */
[----:B------:R-:W-:-:S04]  /*0320*/  @!P1 IMAD.WIDE.U32 R24, R21, 0x8, R24 ;  /* 0x0000000815189825 */ /* 0x000fc800078e0018 */
[----:B------:R-:W-:Y:S01]  /*0330*/  @!P1 IMAD.WIDE.U32 R26, R21, 0x8, R26 ;  /* 0x00000008151a9825 */ /* 0x000fe200078e001a */
[----:B------:R-:W-:Y:S01]  /*0340*/  CS2R R20, SRZ ;  /* 0x0000000000147805 */ /* 0x000fe2000001ff00 */
[----:B------:R0:W5:Y:S02]  /*0350*/  @!P1 LDG.E.64 R16, desc[UR4][R24.64] ;  /* 0x0000000418109981 */ /* 0x000164000c1e1b00 */
[----:B------:R-:W-:-:S03]  /*0360*/  @!P0 IMAD.MOV.U32 R19, RZ, RZ, R18 ;  /* 0x000000ffff138224 */ /* 0x000fc600078e0012 */
[----:B------:R0:W5:Y:S02]  /*0370*/  @!P1 LDG.E.64 R20, desc[UR4][R26.64] ;  /* 0x000000041a149981 */ /* 0x000164000c1e1b00 */
[----:B------:R-:W-:Y:S01]  /*0380*/  ISETP.GE.AND P1, PT, R19, R14, PT ;  /* 0x0000000e1300720c */ /* 0x000fe20003f26270 */
[----:B------:R-:W-:Y:S01]  /*0390*/  BSSY B0, `(.L_x_9922) ;  /* 0x0000010000007945 */ /* 0x000fe20003800000 */
[----:B---3--:R-:W-:-:S07]  /*03a0*/  DMUL R2, R4, R2 ;  /* 0x0000000204027228 */ /* 0x008fce0000000000 */
[----:B------:R0:W-:Y:S01]  /*03b0*/  @!P0 STG.E.64 desc[UR4][R22.64], R2 ;  /* 0x0000000216008986 */ /* 0x0001e2000c101b04 */
[----:B--2---:R-:W-:Y:S02]  /*03c0*/  DMUL R10, R12, R10 ;  /* 0x0000000a0c0a7228 */ /* 0x004fe40000000000 */
[----:B----4-:R-:W-:Y:S01]  /*03d0*/  DMUL R6, R8, R6 ;  /* 0x0000000608067228 */ /* 0x010fe20000000000 */
        /* <DEDUP_REMOVED lines=11> */
.L_x_9923:
[----:B------:R-:W-:Y:S05]  /*0490*/  BSYNC B0 ;  /* 0x0000000000007941 */ /* 0x000fea0003800000 */
.L_x_9922:
[----:B------:R-:W-:-:S13]  /*04a0*/  ISETP.GE.AND P0, PT, R19, R14, PT ;  /* 0x0000000e1300720c */ /* 0x000fda0003f06270 */
[----:B------:R-:W-:Y:S05]  /*04b0*/  @P0 EXIT ;  /* 0x000000000000094d */ /* 0x000fea0003800000 */
[----:B0-----:R-:W0:Y:S01]  /*04c0*/  LDC.64 R2, c[0x0][0x218] ;  /* 0x00008600ff027b82 */ /* 0x001e220000000a00 */
[----:B------:R-:W-:Y:S01]  /*04d0*/  IMAD R19, R0, 0x200, R19 ;  /* 0x0000020000137824 */ /* 0x000fe200078e0213 */
[----:B-----5:R-:W-:-:S03]  /*04e0*/  DMUL R16, R20, R16 ;  /* 0x0000001014107228 */ /* 0x020fc60000000000 */
[----:B0-----:R-:W-:-:S05]  /*04f0*/  IMAD.WIDE.U32 R2, R19, 0x8, R2 ;  /* 0x0000000813027825 */ /* 0x001fca00078e0002 */
[----:B------:R-:W-:Y:S01]  /*0500*/  STG.E.64 desc[UR4][R2.64], R16 ;  /* 0x0000001002007986 */ /* 0x000fe2000c101b04 */
[----:B------:R-:W-:Y:S05]  /*0510*/  EXIT ;  /* 0x000000000000794d */ /* 0x000fea0003800000 */
.L_x_9924:
        /* <DEDUP_REMOVED lines=14> */
.L_x_17300:


//--------------------- .text._ZN2at6native29vectorized_elementwise_kernelILi2ENS0_13BinaryFunctorIdddNS0_15binary_internal10MulFunctorIdEEEESt5arrayIPcLm3EEEEviT0_T1_ --------------------------
	.section	.text._ZN2at6native29vectorized_elementwise_kernelILi2ENS0_13BinaryFunctorIdddNS0_15binary_internal10MulFunctorIdEEEESt5arrayIPcLm3EEEEviT0_T1_,"ax",@progbits
	.align	128
        .global         _ZN2at6native29vectorized_elementwise_kernelILi2ENS0_13BinaryFunctorIdddNS0_15binary_internal10MulFunctorIdEEEESt5arrayIPcLm3EEEEviT0_T1_
        .type           _ZN2at6native29vectorized_elementwise_kernelILi2ENS0_13BinaryFunctorIdddNS0_15binary_internal10MulFunctorIdEEEESt5arrayIPcLm3EEEEviT0_T1_,@function
        .size           _ZN2at6native29vectorized_elementwise_kernelILi2ENS0_13BinaryFunctorIdddNS0_15binary_internal10MulFunctorIdEEEESt5arrayIPcLm3EEEEviT0_T1_,(.L_x_17301 - _ZN2at6native29vectorized_elementwise_kernelILi2ENS0_13BinaryFunctorIdddNS0_15binary_internal10MulFunctorIdEEEESt5arrayIPcLm3EEEEviT0_T1_)
        .other          _ZN2at6native29vectorized_elementwise_kernelILi2ENS0_13BinaryFunctorIdddNS0_15binary_internal10MulFunctorIdEEEESt5arrayIPcLm3EEEEviT0_T1_,@"STO_CUDA_ENTRY STV_DEFAULT"
_ZN2at6native29vectorized_elementwise_kernelILi2ENS0_13BinaryFunctorIdddNS0_15binary_internal10MulFunctorIdEEEESt5arrayIPcLm3EEEEviT0_T1_:
.text._ZN2at6native29vectorized_elementwise_kernelILi2ENS0_13BinaryFunctorIdddNS0_15binary_internal10MulFunctorIdEEEESt5arrayIPcLm3EEEEviT0_T1_:
        /* <DEDUP_REMOVED lines=16> */
[----:B------:R-:W-:-:S05]  /*0100*/  IMAD.WIDE.U32 R28, R0, 0x10, R28 ;  /* 0x00000010001c7825 */ /* 0x000fca00078e001c */
[----:B------:R-:W2:Y:S04]  /*0110*/  LDG.E.128 R8, desc[UR4][R28.64] ;  /* 0x000000041c087981 */ /* 0x000ea8000c1e1d00 */
[----:B------:R-:W3:Y:S04]  /*0120*/  LDG.E.128 R20, desc[UR4][R28.64+0x800] ;  /* 0x000800041c147981 */ /* 0x000ee8000c1e1d00 */
[----:B------:R-:W4:Y:S01]  /*0130*/  LDG.E.128 R12, desc[UR4][R28.64+0x1000] ;  /* 0x001000041c0c7981 */ /* 0x000f22000c1e1d00 */
[----:B--2---:R-:W-:Y:S02]  /*0140*/  DMUL R6, R6, R10 ;  /* 0x0000000a06067228 */ /* 0x004fe40000000000 */
[----:B------:R-:W-:Y:S01]  /*0150*/  DMUL R4, R4, R8 ;  /* 0x0000000804047228 */ /* 0x000fe20000000000 */
[----:B------:R-:W4:Y:S01]  /*0160*/  LDG.E.128 R8, desc[UR4][R24.64+0x1000] ;  /* 0x0010000418087981 */ /* 0x000f22000c1e1d00 */
[----:B---3--:R-:W-:-:S02]  /*0170*/  DMUL R18, R18, R22 ;  /* 0x0000001612127228 */ /* 0x008fc40000000000 */
[----:B------:R-:W-:Y:S01]  /*0180*/  DMUL R16, R16, R20 ;  /* 0x0000001410107228 */ /* 0x000fe20000000000 */
[----:B------:R-:W2:Y:S04]  /*0190*/  LDG.E.128 R20, desc[UR4][R24.64+0x1800] ;  /* 0x0018000418147981 */ /* 0x000ea8000c1e1d00 */
[----:B------:R-:W2:Y:S01]  /*01a0*/  LDG.E.128 R24, desc[UR4][R28.64+0x1800] ;  /* 0x001800041c187981 */ /* 0x000ea2000c1e1d00 */
[----:B----4-:R-:W-:Y:S01]  /*01b0*/  DMUL R10, R10, R14 ;  /* 0x0000000e0a0a7228 */ /* 0x010fe20000000000 */
[----:B------:R-:W0:Y:S01]  /*01c0*/  LDC.64 R14, c[0x0][0x218] ;  /* 0x00008600ff0e7b82 */ /* 0x000e220000000a00 */
[----:B------:R-:W-:Y:S02]  /*01d0*/  DMUL R8, R8, R12 ;  /* 0x0000000c08087228 */ /* 0x000fe40000000000 */
[----:B--2---:R-:W-:-:S02]  /*01e0*/  DMUL R22, R22, R26 ;  /* 0x0000001a16167228 */ /* 0x004fc40000000000 */
[----:B------:R-:W-:Y:S01]  /*01f0*/  DMUL R20, R20, R24 ;  /* 0x0000001814147228 */ /* 0x000fe20000000000 */
[----:B0-----:R-:W-:-:S04]  /*0200*/  IMAD.WIDE.U32 R2, R2, 0x8, R14 ;  /* 0x0000000802027825 */ /* 0x001fc800078e000e */
[----:B------:R-:W-:-:S05]  /*0210*/  IMAD.WIDE R2, R0, 0x10, R2 ;  /* 0x0000001000027825 */ /* 0x000fca00078e0202 */
[----:B------:R-:W-:Y:S04]  /*0220*/  STG.E.128 desc[UR4][R2.64], R4 ;  /* 0x0000000402007986 */ /* 0x000fe8000c101d04 */
[----:B------:R-:W-:Y:S04]  /*0230*/  STG.E.128 desc[UR4][R2.64+0x800], R16 ;  /* 0x0008001002007986 */ /* 0x000fe8000c101d04 */
[----:B------:R-:W-:Y:S04]  /*0240*/  STG.E.128 desc[UR4][R2.64+0x1000], R8 ;  /* 0x0010000802007986 */ /* 0x000fe8000c101d04 */
[----:B------:R-:W-:Y:S01]  /*0250*/  STG.E.128 desc[UR4][R2.64+0x1800], R20 ;  /* 0x0018001402007986 */ /* 0x000fe2000c101d04 */
[----:B------:R-:W-:Y:S05]  /*0260*/  EXIT ;  /* 0x000000000000794d */ /* 0x000fea0003800000 */
.L_x_9925:
[----:B------:R-:W0:Y:S01]  /*0270*/  S2R R5, SR_TID.X ;  /* 0x0000000000057919 */ /* 0x000e220000002100 */
[----:B------:R-:W-:Y:S02]  /*0280*/  CS2R R16, SRZ ;  /* 0x0000000000107805 */ /* 0x000fe4000001ff00 */
[----:B0-----:R-:W-:Y:S01]  /*0290*/  ISETP.GE.AND P0, PT, R5, R0, PT ;  /* 0x000000000500720c */ /* 0x001fe20003f06270 */
[----:B------:R-:W-:-:S12]  /*02a0*/  IMAD.MOV.U32 R3, RZ, RZ, R5 ;  /* 0x000000ffff037224 */ /* 0x000fd800078e0005 */
[----:B------:R-:W-:Y:S01]  /*02b0*/  @!P0 IADD3 R13, R2, R3, RZ ;  /* 0x00000003020d8210 */ /* 0x000fe20007ffe0ff */
[----:B------:R-:W-:Y:S01]  /*02c0*/  @!P0 VIADD R3, R3, 0x80 ;  /* 0x0000008003038836 */ /* 0x000fe20000000000 */
[----:B------:R-:W0:Y:S04]  /*02d0*/  @!P0 LDC.64 R10, c[0x0][0x220] ;  /* 0x00008800ff0a8b82 */ /* 0x000e280000000a00 */
[----:B------:R-:W-:-:S04]  /*02e0*/  ISETP.GE.AND P1, PT, R3, R0, PT ;  /* 0x000000000300720c */ /* 0x000fc80003f26270 */
[----:B------:R-:W1:Y:S09]  /*02f0*/  @!P0 LDC.64 R14, c[0x0][0x228] ;  /* 0x00008a00ff0e8b82 */ /* 0x000e720000000a00 */
[----:B------:R-:W2:Y:S01]  /*0300*/  @!P1 LDC.64 R8, c[0x0][0x220] ;  /* 0x00008800ff089b82 */ /* 0x000ea20000000a00 */
[----:B------:R-:W-:Y:S01]  /*0310*/  @!P1 IADD3 R25, R2, R3, RZ ;  /* 0x0000000302199210 */ /* 0x000fe20007ffe0ff */
[----:B0-----:R-:W-:-:S06]  /*0320*/  @!P0 IMAD.WIDE.U32 R10, R13, 0x8, R10 ;  /* 0x000000080d0a8825 */ /* 0x001fcc00078e000a */
[----:B------:R-:W0:Y:S01]  /*0330*/  @!P1 LDC.64 R6, c[0x0][0x228] ;  /* 0x00008a00ff069b82 */ /* 0x000e220000000a00 */
[----:B------:R-:W3:Y:S01]  /*0340*/  @!P0 LDG.E.64 R16, desc[UR4][R10.64] ;  /* 0x000000040a108981 */ /* 0x000ee2000c1e1b00 */
[----:B-1----:R-:W-:Y:S01]  /*0350*/  @!P0 IMAD.WIDE.U32 R14, R13, 0x8, R14 ;  /* 0x000000080d0e8825 */ /* 0x002fe200078e000e */
[----:B------:R-:W-:-:S06]  /*0360*/  CS2R R12, SRZ ;  /* 0x00000000000c7805 */ /* 0x000fcc000001ff00 */
[----:B------:R1:W3:Y:S01]  /*0370*/  @!P0 LDG.E.64 R12, desc[UR4][R14.64] ;  /* 0x000000040e0c8981 */ /* 0x0002e2000c1e1b00 */
[----:B--2---:R-:W-:Y:S01]  /*0380*/  @!P1 IMAD.WIDE.U32 R18, R25, 0x8, R8 ;  /* 0x0000000819129825 */ /* 0x004fe200078e0008 */
[----:B------:R-:W-:-:S03]  /*0390*/  CS2R R8, SRZ ;  /* 0x0000000000087805 */ /* 0x000fc6000001ff00 */
[----:B0-----:R-:W-:Y:S01]  /*03a0*/  @!P1 IMAD.WIDE.U32 R24, R25, 0x8, R6 ;  /* 0x0000000819189825 */ /* 0x001fe200078e0006 */
[----:B------:R-:W-:-:S04]  /*03b0*/  CS2R R6, SRZ ;  /* 0x0000000000067805 */ /* 0x000fc8000001ff00 */
[----:B------:R0:W2:Y:S04]  /*03c0*/  @!P1 LDG.E.64 R8, desc[UR4][R24.64] ;  /* 0x0000000418089981 */ /* 0x0000a8000c1e1b00 */
[----:B------:R-:W2:Y:S01]  /*03d0*/  @!P1 LDG.E.64 R6, desc[UR4][R18.64] ;  /* 0x0000000412069981 */ /* 0x000ea2000c1e1b00 */
[----:B------:R-:W-:-:S05]  /*03e0*/  @!P1 VIADD R3, R3, 0x80 ;  /* 0x0000008003039836 */ /* 0x000fca0000000000 */
[----:B------:R-:W-:-:S13]  /*03f0*/  ISETP.GE.AND P1, PT, R3, R0, PT ;  /* 0x000000000300720c */ /* 0x000fda0003f26270 */
[----:B------:R-:W-:Y:S01]  /*0400*/  @!P1 IADD3 R23, R2, R3, RZ ;  /* 0x0000000302179210 */ /* 0x000fe20007ffe0ff */
[----:B------:R-:W-:Y:S01]  /*0410*/  @!P1 VIADD R3, R3, 0x80 ;  /* 0x0000008003039836 */ /* 0x000fe20000000000 */
[----:B-1----:R-:W1:Y:S04]  /*0420*/  @!P1 LDC.64 R14, c[0x0][0x220] ;  /* 0x00008800ff0e9b82 */ /* 0x002e680000000a00 */
[----:B------:R-:W-:-:S04]  /*0430*/  ISETP.GE.AND P2, PT, R3, R0, PT ;  /* 0x000000000300720c */ /* 0x000fc80003f46270 */
[----:B------:R-:W4:Y:S09]  /*0440*/  @!P1 LDC.64 R10, c[0x0][0x228] ;  /* 0x00008a00ff0a9b82 */ /* 0x000f320000000a00 */
[----:B------:R-:W-:Y:S01]  /*0450*/  @!P2 IADD3 R21, R2, R3, RZ ;  /* 0x000000030215a210 */ /* 0x000fe20007ffe0ff */
[----:B------:R-:W-:Y:S01]  /*0460*/  @!P2 VIADD R3, R3, 0x80 ;  /* 0x000000800303a836 */ /* 0x000fe20000000000 */
[----:B------:R-:W5:Y:S04]  /*0470*/  @!P2 LDC.64 R28, c[0x0][0x220] ;  /* 0x00008800ff1cab82 */ /* 0x000f680000000a00 */
[----:B------:R-:W-:-:S02]  /*0480*/  ISETP.GE.AND P3, PT, R3, R0, PT ;  /* 0x000000000300720c */ /* 0x000fc40003f66270 */
[----:B------:R-:W-:Y:S02]  /*0490*/  CS2R R26, SRZ ;  /* 0x00000000001a7805 */ /* 0x000fe4000001ff00 */
[----:B0-----:R-:W0:Y:S01]  /*04a0*/  @!P2 LDC.64 R24, c[0x0][0x228] ;  /* 0x00008a00ff18ab82 */ /* 0x001e220000000a00 */
[----:B-1----:R-:W-:-:S05]  /*04b0*/  @!P1 IMAD.WIDE.U32 R14, R23, 0x8, R14 ;  /* 0x00000008170e9825 */ /* 0x002fca00078e000e */
[----:B------:R1:W2:Y:S01]  /*04c0*/  @!P1 LDG.E.64 R26, desc[UR4][R14.64] ;  /* 0x000000040e1a9981 */ /* 0x0002a2000c1e1b00 */
[----:B----4-:R-:W-:Y:S02]  /*04d0*/  @!P1 IMAD.WIDE.U32 R10, R23, 0x8, R10 ;  /* 0x00000008170a9825 */ /* 0x010fe400078e000a */
[----:B-1----:R-:W1:Y:S01]  /*04e0*/  @!P3 LDC.64 R14, c[0x0][0x228] ;  /* 0x00008a00ff0ebb82 */ /* 0x002e620000000a00 */
[----:B------:R-:W-:Y:S01]  /*04f0*/  @!P3 IADD3 R19, R2, R3, RZ ;  /* 0x000000030213b210 */ /* 0x000fe20007ffe0ff */
[----:B------:R-:W-:Y:S01]  /*0500*/  @!P3 VIADD R3, R3, 0x80 ;  /* 0x000000800303b836 */ /* 0x000fe20000000000 */
[----:B------:R-:W-:Y:S01]  /*0510*/  CS2R R22, SRZ ;  /* 0x0000000000167805 */ /* 0x000fe2000001ff00 */
[----:B-----5:R-:W-:-:S03]  /*0520*/  @!P2 IMAD.WIDE.U32 R28, R21, 0x8, R28 ;  /* 0x00000008151ca825 */ /* 0x020fc600078e001c */
[----:B------:R-:W-:Y:S01]  /*0530*/  ISETP.GE.AND P4, PT, R3, R0, PT ;  /* 0x000000000300720c */ /* 0x000fe20003f86270 */
[----:B0-----:R-:W-:Y:S01]  /*0540*/  @!P2 IMAD.WIDE.U32 R24, R21, 0x8, R24 ;  /* 0x000000081518a825 */ /* 0x001fe200078e0018 */
[----:B------:R-:W-:Y:S01]  /*0550*/  CS2R R20, SRZ ;  /* 0x0000000000147805 */ /* 0x000fe2000001ff00 */
[----:B------:R0:W4:Y:S10]  /*0560*/  @!P2 LDG.E.64 R22, desc[UR4][R28.64] ;  /* 0x000000041c16a981 */ /* 0x000134000c1e1b00 */
[----:B0-----:R-:W0:Y:S01]  /*0570*/  @!P4 LDC.64 R28, c[0x0][0x220] ;  /* 0x00008800ff1ccb82 */ /* 0x001e220000000a00 */
[----:B-1----:R-:W-:Y:S01]  /*0580*/  @!P3 IMAD.WIDE.U32 R14, R19, 0x8, R14 ;  /* 0x00000008130eb825 */ /* 0x002fe200078e000e */
[----:B---3--:R-:W-:-:S06]  /*0590*/  DMUL R16, R12, R16 ;  /* 0x000000100c107228 */ /* 0x008fcc0000000000 */
[----:B------:R-:W1:Y:S01]  /*05a0*/  @!P3 LDC.64 R12, c[0x0][0x220] ;  /* 0x00008800ff0cbb82 */ /* 0x000e620000000a00 */
[----:B--2---:R-:W-:Y:S01]  /*05b0*/  DMUL R6, R8, R6 ;  /* 0x0000000608067228 */ /* 0x004fe20000000000 */
[----:B------:R-:W-:-:S06]  /*05c0*/  CS2R R8, SRZ ;  /* 0x0000000000087805 */ /* 0x000fcc000001ff00 */
[----:B------:R2:W3:Y:S01]  /*05d0*/  @!P1 LDG.E.64 R8, desc[UR4][R10.64] ;  /* 0x000000040a089981 */ /* 0x0004e2000c1e1b00 */
[----:B-1----:R-:W-:-:S05]  /*05e0*/  @!P3 IMAD.WIDE.U32 R12, R19, 0x8, R12 ;  /* 0x00000008130cb825 */ /* 0x002fca00078e000c */
[----:B------:R1:W5:Y:S01]  /*05f0*/  @!P3 LDG.E.64 R20, desc[UR4][R12.64] ;  /* 0x000000040c14b981 */ /* 0x000362000c1e1b00 */
[----:B--2---:R-:W-:-:S06]  /*0600*/  CS2R R10, SRZ ;  /* 0x00000000000a7805 */ /* 0x004fcc000001ff00 */
[----:B------:R2:W4:Y:S01]  /*0610*/  @!P2 LDG.E.64 R10, desc[UR4][R24.64] ;  /* 0x00000004180aa981 */ /* 0x000522000c1e1b00 */
[----:B-1----:R-:W-:-:S06]  /*0620*/  CS2R R12, SRZ ;  /* 0x00000000000c7805 */ /* 0x002fcc000001ff00 */
[----:B------:R1:W5:Y:S01]  /*0630*/  @!P3 LDG.E.64 R12, desc[UR4][R14.64] ;  /* 0x000000040e0cb981 */ /* 0x000362000c1e1b00 */
[----:B--2---:R-:W2:Y:S01]  /*0640*/  @!P4 LDC.64 R24, c[0x0][0x228] ;  /* 0x00008a00ff18cb82 */ /* 0x004ea20000000a00 */
[----:B------:R-:W-:-:S05]  /*0650*/  @!P4 IADD3 R19, R2, R3, RZ ;  /* 0x000000030213c210 */ /* 0x000fca0007ffe0ff */
[----:B0-----:R-:W-:Y:S01]  /*0660*/  @!P4 IMAD.WIDE.U32 R28, R19, 0x8, R28 ;  /* 0x00000008131cc825 */ /* 0x001fe200078e001c */
[----:B-1----:R-:W-:-:S06]  /*0670*/  CS2R R14, SRZ ;  /* 0x00000000000e7805 */ /* 0x002fcc000001ff00 */
[----:B------:R0:W5:Y:S01]  /*0680*/  @!P4 LDG.E.64 R14, desc[UR4][R28.64] ;  /* 0x000000041c0ec981 */ /* 0x000162000c1e1b00 */
[----:B--2---:R-:W-:Y:S01]  /*0690*/  @!P4 IMAD.WIDE.U32 R24, R19, 0x8, R24 ;  /* 0x000000081318c825 */ /* 0x004fe200078e0018 */
[----:B------:R-:W-:-:S06]  /*06a0*/  CS2R R18, SRZ ;  /* 0x0000000000127805 */ /* 0x000fcc000001ff00 */
[----:B------:R1:W2:Y:S01]  /*06b0*/  @!P4 LDG.E.64 R18, desc[UR4][R24.64] ;  /* 0x000000041812c981 */ /* 0x0002a2000c1e1b00 */
[----:B------:R-:W-:-:S05]  /*06c0*/  @!P4 VIADD R3, R3, 0x80 ;  /* 0x000000800303c836 */ /* 0x000fca0000000000 */
[----:B------:R-:W-:-:S13]  /*06d0*/  ISETP.GE.AND P2, PT, R3, R0, PT ;  /* 0x000000000300720c */ /* 0x000fda0003f46270 */
[----:B0-----:R-:W-:Y:S01]  /*06e0*/  @!P2 IADD3 R29, R2, R3, RZ ;  /* 0x00000003021da210 */ /* 0x001fe20007ffe0ff */
[----:B------:R-:W-:Y:S01]  /*06f0*/  @!P2 VIADD R3, R3, 0x80 ;  /* 0x000000800303a836 */ /* 0x000fe20000000000 */
[----:B-1----:R-:W0:Y:S04]  /*0700*/  @!P2 LDC.64 R24, c[0x0][0x220] ;  /* 0x00008800ff18ab82 */ /* 0x002e280000000a00 */
[----:B------:R-:W-:-:S13]  /*0710*/  ISETP.GE.AND P1, PT, R3, R0, PT ;  /* 0x000000000300720c */ /* 0x000fda0003f26270 */
[----:B------:R-:W-:Y:S01]  /*0720*/  @!P1 IADD3 R3, R2, R3, RZ ;  /* 0x0000000302039210 */ /* 0x000fe20007ffe0ff */
[----:B0-----:R-:W-:Y:S01]  /*0730*/  @!P2 IMAD.WIDE.U32 R24, R29, 0x8, R24 ;  /* 0x000000081d18a825 */ /* 0x001fe200078e0018 */
[----:B---3--:R-:W-:Y:S01]  /*0740*/  DMUL R8, R8, R26 ;  /* 0x0000001a08087228 */ /* 0x008fe20000000000 */
[----:B------:R-:W0:Y:S01]  /*0750*/  @!P1 LDC.64 R26, c[0x0][0x228] ;  /* 0x00008a00ff1a9b82 */ /* 0x000e220000000a00 */
[----:B----4-:R-:W-:-:S07]  /*0760*/  DMUL R10, R10, R22 ;  /* 0x000000160a0a7228 */ /* 0x010fce0000000000 */
[----:B------:R-:W1:Y:S01]  /*0770*/  @!P2 LDC.64 R22, c[0x0][0x228] ;  /* 0x00008a00ff16ab82 */ /* 0x000e620000000a00 */
[----:B-----5:R-:W-:-:S07]  /*0780*/  DMUL R12, R12, R20 ;  /* 0x000000140c0c7228 */ /* 0x020fce0000000000 */
[----:B------:R-:W3:Y:S01]  /*0790*/  @!P1 LDC.64 R20, c[0x0][0x220] ;  /* 0x00008800ff149b82 */ /* 0x000ee20000000a00 */
[----:B-1----:R-:W-:Y:S01]  /*07a0*/  @!P2 IMAD.WIDE.U32 R22, R29, 0x8, R22 ;  /* 0x000000081d16a825 */ /* 0x002fe200078e0016 */
[----:B------:R-:W-:-:S06]  /*07b0*/  CS2R R28, SRZ ;  /* 0x00000000001c7805 */ /* 0x000fcc000001ff00 */
[----:B------:R1:W4:Y:S01]  /*07c0*/  @!P2 LDG.E.64 R28, desc[UR4][R22.64] ;  /* 0x00000004161ca981 */ /* 0x000322000c1e1b00 */
[----:B---3--:R-:W-:Y:S01]  /*07d0*/  @!P1 IMAD.WIDE.U32 R20, R3, 0x8, R20 ;  /* 0x0000000803149825 */ /* 0x008fe200078e0014 */
[----:B-1----:R-:W-:Y:S01]  /*07e0*/  CS2R R22, SRZ ;  /* 0x0000000000167805 */ /* 0x002fe2000001ff00 */
[----:B--2---:R-:W-:Y:S01]  /*07f0*/  DMUL R14, R18, R14 ;  /* 0x0000000e120e7228 */ /* 0x004fe20000000000 */
[----:B------:R-:W-:-:S04]  /*0800*/  CS2R R18, SRZ ;  /* 0x0000000000127805 */ /* 0x000fc8000001ff00 */
[----:B------:R0:W2:Y:S04]  /*0810*/  @!P1 LDG.E.64 R22, desc[UR4][R20.64] ;  /* 0x0000000414169981 */ /* 0x0000a8000c1e1b00 */
[----:B------:R1:W4:Y:S01]  /*0820*/  @!P2 LDG.E.64 R18, desc[UR4][R24.64] ;  /* 0x000000041812a981 */ /* 0x000322000c1e1b00 */
[----:B0-----:R-:W-:Y:S01]  /*0830*/  @!P1 IMAD.WIDE.U32 R20, R3, 0x8, R26 ;  /* 0x0000000803149825 */ /* 0x001fe200078e001a */
[----:B------:R-:W-:Y:S01]  /*0840*/  CS2R R26, SRZ ;  /* 0x00000000001a7805 */ /* 0x000fe2000001ff00 */
[----:B-1----:R-:W0:Y:S05]  /*0850*/  @!P0 LDC.64 R24, c[0x0][0x218] ;  /* 0x00008600ff188b82 */ /* 0x002e2a0000000a00 */
[----:B------:R-:W2:Y:S01]  /*0860*/  @!P1 LDG.E.64 R26, desc[UR4][R20.64] ;  /* 0x00000004141a9981 */ /* 0x000ea2000c1e1b00 */
[----:B------:R-:W-:-:S04]  /*0870*/  @!P0 IMAD.IADD R3, R2, 0x1, R5 ;  /* 0x0000000102038824 */ /* 0x000fc800078e0205 */
[----:B0-----:R-:W-:Y:S01]  /*0880*/  @!P0 IMAD.WIDE.U32 R24, R3, 0x8, R24 ;  /* 0x0000000803188825 */ /* 0x001fe200078e0018 */
[----:B------:R-:W-:-:S05]  /*0890*/  IADD3 R3, R5, 0x80, RZ ;  /* 0x0000008005037810 */ /* 0x000fca0007ffe0ff */
[----:B------:R-:W-:Y:S01]  /*08a0*/  @!P0 IMAD.MOV.U32 R5, RZ, RZ, R3 ;  /* 0x000000ffff058224 */ /* 0x000fe200078e0003 */
[----:B------:R0:W-:Y:S04]  /*08b0*/  @!P0 STG.E.64 desc[UR4][R24.64], R16 ;  /* 0x0000001018008986 */ /* 0x0001e8000c101b04 */
[----:B------:R-:W-:Y:S01]  /*08c0*/  ISETP.GE.AND P0, PT, R5, R0, PT ;  /* 0x000000000500720c */ /* 0x000fe20003f06270 */
[----:B------:R-:W-:Y:S04]  /*08d0*/  BSSY B0, `(.L_x_9926) ;  /* 0x000002e000007945 */ /* 0x000fe80003800000 */
[----:B------:R-:W-:Y:S01]  /*08e0*/  BSSY B1, `(.L_x_9927) ;  /* 0x0000026000017945 */ /* 0x000fe20003800000 */
[----:B----4-:R-:W-:-:S02]  /*08f0*/  DMUL R18, R28, R18 ;  /* 0x000000121c127228 */ /* 0x010fc40000000000 */
[----:B--2---:R-:W-:-:S05]  /*0900*/  DMUL R22, R26, R22 ;  /* 0x000000161a167228 */ /* 0x004fca0000000000 */
[----:B0-----:R-:W-:Y:S06]  /*0910*/  @P0 BRA `(.L_x_9928) ;  /* 0x0000000000300947 */ /* 0x001fec0003800000 */
        /* <DEDUP_REMOVED lines=12> */
.L_x_9928:
[----:B------:R-:W-:-:S13]  /*09e0*/  ISETP.GE.AND P0, PT, R5, R0, PT ;  /* 0x000000000500720c */ /* 0x000fda0003f06270 */
[----:B------:R-:W-:Y:S05]  /*09f0*/  @P0 BRA `(.L_x_9930) ;  /* 0x0000000000300947 */ /* 0x000fea0003800000 */
[----:B0-----:R-:W0:Y:S01]  /*0a00*/  LDC.64 R6, c[0x0][0x218] ;  /* 0x00008600ff067b82 */ /* 0x001e220000000a00 */
[----:B------:R-:W-:Y:S01]  /*0a10*/  IADD3 R3, R2, R5, RZ ;  /* 0x0000000502037210 */ /* 0x000fe20007ffe0ff */
[----:B------:R-:W-:-:S04]  /*0a20*/  VIADD R5, R5, 0x80 ;  /* 0x0000008005057836 */ /* 0x000fc80000000000 */
[----:B0-----:R-:W-:-:S05]  /*0a30*/  IMAD.WIDE.U32 R6, R3, 0x8, R6 ;  /* 0x0000000803067825 */ /* 0x001fca00078e0006 */
[----:B------:R1:W-:Y:S02]  /*0a40*/  STG.E.64 desc[UR4][R6.64], R10 ;  /* 0x0000000a06007986 */ /* 0x0003e4000c101b04 */
.L_x_9929:
[----:B------:R-:W-:-:S13]  /*0a50*/  ISETP.GE.AND P0, PT, R5, R0, PT ;  /* 0x000000000500720c */ /* 0x000fda0003f06270 */
[----:B------:R-:W-:Y:S05]  /*0a60*/  @P0 BRA `(.L_x_9931) ;  /* 0x0000000000340947 */ /* 0x000fea0003800000 */
[----:B01----:R-:W0:Y:S01]  /*0a70*/  LDC.64 R6, c[0x0][0x218] ;  /* 0x00008600ff067b82 */ /* 0x003e220000000a00 */
[----:B------:R-:W-:Y:S01]  /*0a80*/  IADD3 R3, R2, R5, RZ ;  /* 0x0000000502037210 */ /* 0x000fe20007ffe0ff */
[----:B------:R-:W-:-:S04]  /*0a90*/  VIADD R5, R5, 0x80 ;  /* 0x0000008005057836 */ /* 0x000fc80000000000 */
[----:B0-----:R-:W-:-:S05]  /*0aa0*/  IMAD.WIDE.U32 R6, R3, 0x8, R6 ;  /* 0x0000000803067825 */ /* 0x001fca00078e0006 */
[----:B------:R1:W-:Y:S02]  /*0ab0*/  STG.E.64 desc[UR4][R6.64], R12 ;  /* 0x0000000c06007986 */ /* 0x0003e4000c101b04 */
.L_x_9930:
        /* <DEDUP_REMOVED lines=8> */
.L_x_9931:
[----:B------:R-:W-:Y:S05]  /*0b40*/  BSYNC B1 ;  /* 0x0000000000017941 */ /* 0x000fea0003800000 */
.L_x_9927:
[----:B------:R-:W-:-:S13]  /*0b50*/  ISETP.GE.AND P0, PT, R5, R0, PT ;  /* 0x000000000500720c */ /* 0x000fda0003f06270 */
[----:B012---:R-:W0:Y:S01]  /*0b60*/  @!P0 LDC.64 R6, c[0x0][0x218] ;  /* 0x00008600ff068b82 */ /* 0x007e220000000a00 */
[----:B------:R-:W-:Y:S01]  /*0b70*/  @!P0 IADD3 R3, R2, R5, RZ ;  /* 0x0000000502038210 */ /* 0x000fe20007ffe0ff */
[----:B------:R-:W-:-:S04]  /*0b80*/  @!P0 VIADD R5, R5, 0x80 ;  /* 0x0000008005058836 */ /* 0x000fc80000000000 */
[----:B0-----:R-:W-:-:S05]  /*0b90*/  @!P0 IMAD.WIDE.U32 R6, R3, 0x8, R6 ;  /* 0x0000000803068825 */ /* 0x001fca00078e0006 */
[----:B------:R2:W-:Y:S02]  /*0ba0*/  @!P0 STG.E.64 desc[UR4][R6.64], R18 ;  /* 0x0000001206008986 */ /* 0x0005e4000c101b04 */
.L_x_9932:
[----:B------:R-:W-:Y:S05]  /*0bb0*/  BSYNC B0 ;  /* 0x0000000000007941 */ /* 0x000fea0003800000 */
.L_x_9926:
        /* <DEDUP_REMOVED lines=8> */
.L_x_9933:
        /* <DEDUP_REMOVED lines=12> */
.L_x_17301:


//--------------------- .text._ZN2at6native29vectorized_elementwise_kernelILi4ENS0_13BinaryFunctorIdddNS0_15binary_internal10MulFunctorIdEEEESt5arrayIPcLm3EEEEviT0_T1_ --------------------------
	.section	.text._ZN2at6native29vectorized_elementwise_kernelILi4ENS0_13BinaryFunctorIdddNS0_15binary_internal10MulFunctorIdEEEESt5arrayIPcLm3EEEEviT0_T1_,"ax",@progbits
	.align	128
        .global         _ZN2at6native29vectorized_elementwise_kernelILi4ENS0_13BinaryFunctorIdddNS0_15binary_internal10MulFunctorIdEEEESt5arrayIPcLm3EEEEviT0_T1_
        .type           _ZN2at6native29vectorized_elementwise_kernelILi4ENS0_13BinaryFunctorIdddNS0_15binary_internal10MulFunctorIdEEEESt5arrayIPcLm3EEEEviT0_T1_,@function
        .size           _ZN2at6native29vectorized_elementwise_kernelILi4ENS0_13BinaryFunctorIdddNS0_15binary_internal10MulFunctorIdEEEESt5arrayIPcLm3EEEEviT0_T1_,(.L_x_17302 - _ZN2at6native29vectorized_elementwise_kernelILi4ENS0_13BinaryFunctorIdddNS0_15binary_internal10MulFunctorIdEEEESt5arrayIPcLm3EEEEviT0_T1_)
        .other          _ZN2at6native29vectorized_elementwise_kernelILi4ENS0_13BinaryFunctorIdddNS0_15binary_internal10MulFunctorIdEEEESt5arrayIPcLm3EEEEviT0_T1_,@"STO_CUDA_ENTRY STV_DEFAULT"
_ZN2at6native29vectorized_elementwise_kernelILi4ENS0_13BinaryFunctorIdddNS0_15binary_internal10MulFunctorIdEEEESt5arrayIPcLm3EEEEviT0_T1_:
.text._ZN2at6native29vectorized_elementwise_kernelILi4ENS0_13BinaryFunctorIdddNS0_15binary_internal10MulFunctorIdEEEESt5arrayIPcLm3EEEEviT0_T1_:
        /* <DEDUP_REMOVED lines=39> */
.L_x_9934:
        /* <DEDUP_REMOVED lines=119> */
.L_x_9937:
[----:B------:R-:W-:-:S13]  /*09e0*/  ISETP.GE.AND P0, PT, R5, R0, PT ;  /* 0x000000000500720c */ /* 0x000fda0003f06270 */
[----:B------:R-:W-:Y:S05]  /*09f0*/  @P0 BRA `(.L_x_9939) ;  /* 0x0000000000300947 */ /* 0x000fea0003800000 */
[----:B0-----:R-:W0:Y:S01]  /*0a00*/  LDC.64 R6, c[0x0][0x218] ;  /* 0x00008600ff067b82 */ /* 0x001e220000000a00 */
[----:B------:R-:W-:Y:S01]  /*0a10*/  IADD3 R3, R2, R5, RZ ;  /* 0x0000000502037210 */ /* 0x000fe20007ffe0ff */
[----:B------:R-:W-:-:S04]  /*0a20*/  VIADD R5, R5, 0x80 ;  /* 0x0000008005057836 */ /* 0x000fc80000000000 */
[----:B0-----:R-:W-:-:S05]  /*0a30*/  IMAD.WIDE.U32 R6, R3, 0x8, R6 ;  /* 0x0000000803067825 */ /* 0x001fca00078e0006 */
[----:B------:R1:W-:Y:S02]  /*0a40*/  STG.E.64 desc[UR4][R6.64], R10 ;  /* 0x0000000a06007986 */ /* 0x0003e4000c101b04 */
.L_x_9938:
[----:B------:R-:W-:-:S13]  /*0a50*/  ISETP.GE.AND P0, PT, R5, R0, PT ;  /* 0x000000000500720c */ /* 0x000fda0003f06270 */
[----:B------:R-:W-:Y:S05]  /*0a60*/  @P0 BRA `(.L_x_9940) ;  /* 0x0000000000340947 */ /* 0x000fea0003800000 */
[----:B01----:R-:W0:Y:S01]  /*0a70*/  LDC.64 R6, c[0x0][0x218] ;  /* 0x00008600ff067b82 */ /* 0x003e220000000a00 */
[----:B------:R-:W-:Y:S01]  /*0a80*/  IADD3 R3, R2, R5, RZ ;  /* 0x0000000502037210 */ /* 0x000fe20007ffe0ff */
[----:B------:R-:W-:-:S04]  /*0a90*/  VIADD R5, R5, 0x80 ;  /* 0x0000008005057836 */ /* 0x000fc80000000000 */
[----:B0-----:R-:W-:-:S05]  /*0aa0*/  IMAD.WIDE.U32 R6, R3, 0x8, R6 ;  /* 0x0000000803067825 */ /* 0x001fca00078e0006 */
[----:B------:R1:W-:Y:S02]  /*0ab0*/  STG.E.64 desc[UR4][R6.64], R12 ;  /* 0x0000000c06007986 */ /* 0x0003e4000c101b04 */
.L_x_9939:
        /* <DEDUP_REMOVED lines=8> */
.L_x_9940:
[----:B------:R-:W-:Y:S05]  /*0b40*/  BSYNC B1 ;  /* 0x0000000000017941 */ /* 0x000fea0003800000 */
.L_x_9936:
[----:B------:R-:W-:-:S13]  /*0b50*/  ISETP.GE.AND P0, PT, R5, R0, PT ;  /* 0x000000000500720c */ /* 0x000fda0003f06270 */
[----:B012---:R-:W0:Y:S01]  /*0b60*/  @!P0 LDC.64 R6, c[0x0][0x218] ;  /* 0x00008600ff068b82 */ /* 0x007e220000000a00 */
[----:B------:R-:W-:Y:S01]  /*0b70*/  @!P0 IADD3 R3, R2, R5, RZ ;  /* 0x0000000502038210 */ /* 0x000fe20007ffe0ff */
[----:B------:R-:W-:-:S04]  /*0b80*/  @!P0 VIADD R5, R5, 0x80 ;  /* 0x0000008005058836 */ /* 0x000fc80000000000 */
[----:B0-----:R-:W-:-:S05]  /*0b90*/  @!P0 IMAD.WIDE.U32 R6, R3, 0x8, R6 ;  /* 0x0000000803068825 */ /* 0x001fca00078e0006 */
[----:B------:R2:W-:Y:S02]  /*0ba0*/  @!P0 STG.E.64 desc[UR4][R6.64], R18 ;  /* 0x0000001206008986 */ /* 0x0005e4000c101b04 */
.L_x_9941:
[----:B------:R-:W-:Y:S05]  /*0bb0*/  BSYNC B0 ;  /* 0x0000000000007941 */ /* 0x000fea0003800000 */
.L_x_9935:
        /* <DEDUP_REMOVED lines=8> */
.L_x_9942:
        /* <DEDUP_REMOVED lines=12> */
.L_x_17302:


//--------------------- .text._ZN2at6native29vectorized_elementwise_kernelILi8ENS0_13BinaryFunctorIdddNS0_15binary_internal10MulFunctorIdEEEESt5arrayIPcLm3EEEEviT0_T1_ --------------------------
	.section	.text._ZN2at6native29vectorized_elementwise_kernelILi8ENS0_13BinaryFunctorIdddNS0_15binary_internal10MulFunctorIdEEEESt5arrayIPcLm3EEEEviT0_T1_,"ax",@progbits
	.align	128
        .global         _ZN2at6native29vectorized_elementwise_kernelILi8ENS0_13BinaryFunctorIdddNS0_15binary_internal10MulFunctorIdEEEESt5arrayIPcLm3EEEEviT0_T1_
        .type           _ZN2at6native29vectorized_elementwise_kernelILi8ENS0_13BinaryFunctorIdddNS0_15binary_internal10MulFunctorIdEEEESt5arrayIPcLm3EEEEviT0_T1_,@function
        .size           _ZN2at6native29vectorized_elementwise_kernelILi8ENS0_13BinaryFunctorIdddNS0_15binary_internal10MulFunctorIdEEEESt5arrayIPcLm3EEEEviT0_T1_,(.L_x_17303 - _ZN2at6native29vectorized_elementwise_kernelILi8ENS0_13BinaryFunctorIdddNS0_15binary_internal10MulFunctorIdEEEESt5arrayIPcLm3EEEEviT0_T1_)
        .other          _ZN2at6native29vectorized_elementwise_kernelILi8ENS0_13BinaryFunctorIdddNS0_15binary_internal10MulFunctorIdEEEESt5arrayIPcLm3EEEEviT0_T1_,@"STO_CUDA_ENTRY STV_DEFAULT"
_ZN2at6native29vectorized_elementwise_kernelILi8ENS0_13BinaryFunctorIdddNS0_15binary_internal10MulFunctorIdEEEESt5arrayIPcLm3EEEEviT0_T1_:
.text._ZN2at6native29vectorized_elementwise_kernelILi8ENS0_13BinaryFunctorIdddNS0_15binary_internal10MulFunctorIdEEEESt5arrayIPcLm3EEEEviT0_T1_:
        /* <DEDUP_REMOVED lines=39> */
.L_x_9943:
        /* <DEDUP_REMOVED lines=119> */
.L_x_9946:
[----:B------:R-:W-:-:S13]  /*09e0*/  ISETP.GE.AND P0, PT, R5, R0, PT ;  /* 0x000000000500720c */ /* 0x000fda0003f06270 */
[----:B------:R-:W-:Y:S05]  /*09f0*/  @P0 BRA `(.L_x_9948) ;  /* 0x0000000000300947 */ /* 0x000fea0003800000 */
[----:B0-----:R-:W0:Y:S01]  /*0a00*/  LDC.64 R6, c[0x0][0x218] ;  /* 0x00008600ff067b82 */ /* 0x001e220000000a00 */
[----:B------:R-:W-:Y:S01]  /*0a10*/  IADD3 R3, R2, R5, RZ ;  /* 0x0000000502037210 */ /* 0x000fe20007ffe0ff */
[----:B------:R-:W-:-:S04]  /*0a20*/  VIADD R5, R5, 0x80 ;  /* 0x0000008005057836 */ /* 0x000fc80000000000 */
[----:B0-----:R-:W-:-:S05]  /*0a30*/  IMAD.WIDE.U32 R6, R3, 0x8, R6 ;  /* 0x0000000803067825 */ /* 0x001fca00078e0006 */
[----:B------:R1:W-:Y:S02]  /*0a40*/  STG.E.64 desc[UR4][R6.64], R10 ;  /* 0x0000000a06007986 */ /* 0x0003e4000c101b04 */
.L_x_9947:
[----:B------:R-:W-:-:S13]  /*0a50*/  ISETP.GE.AND P0, PT, R5, R0, PT ;  /* 0x000000000500720c */ /* 0x000fda0003f06270 */
[----:B------:R-:W-:Y:S05]  /*0a60*/  @P0 BRA `(.L_x_9949) ;  /* 0x0000000000340947 */ /* 0x000fea0003800000 */
[----:B01----:R-:W0:Y:S01]  /*0a70*/  LDC.64 R6, c[0x0][0x218] ;  /* 0x00008600ff067b82 */ /* 0x003e220000000a00 */
[----:B------:R-:W-:Y:S01]  /*0a80*/  IADD3 R3, R2, R5, RZ ;  /* 0x0000000502037210 */ /* 0x000fe20007ffe0ff */
[----:B------:R-:W-:-:S04]  /*0a90*/  VIADD R5, R5, 0x80 ;  /* 0x0000008005057836 */ /* 0x000fc80000000000 */
[----:B0-----:R-:W-:-:S05]  /*0aa0*/  IMAD.WIDE.U32 R6, R3, 0x8, R6 ;  /* 0x0000000803067825 */ /* 0x001fca00078e0006 */
[----:B------:R1:W-:Y:S02]  /*0ab0*/  STG.E.64 desc[UR4][R6.64], R12 ;  /* 0x0000000c06007986 */ /* 0x0003e4000c101b04 */
.L_x_9948:
        /* <DEDUP_REMOVED lines=8> */
.L_x_9949:
[----:B------:R-:W-:Y:S05]  /*0b40*/  BSYNC B1 ;  /* 0x0000000000017941 */ /* 0x000fea0003800000 */
.L_x_9945:
[----:B------:R-:W-:-:S13]  /*0b50*/  ISETP.GE.AND P0, PT, R5, R0, PT ;  /* 0x000000000500720c */ /* 0x000fda0003f06270 */
[----:B012---:R-:W0:Y:S01]  /*0b60*/  @!P0 LDC.64 R6, c[0x0][0x218] ;  /* 0x00008600ff068b82 */ /* 0x007e220000000a00 */
[----:B------:R-:W-:Y:S01]  /*0b70*/  @!P0 IADD3 R3, R2, R5, RZ ;  /* 0x0000000502038210 */ /* 0x000fe20007ffe0ff */
[----:B------:R-:W-:-:S04]  /*0b80*/  @!P0 VIADD R5, R5, 0x80 ;  /* 0x0000008005058836 */ /* 0x000fc80000000000 */
[----:B0-----:R-:W-:-:S05]  /*0b90*/  @!P0 IMAD.WIDE.U32 R6, R3, 0x8, R6 ;  /* 0x0000000803068825 */ /* 0x001fca00078e0006 */
[----:B------:R2:W-:Y:S02]  /*0ba0*/  @!P0 STG.E.64 desc[UR4][R6.64], R18 ;  /* 0x0000001206008986 */ /* 0x0005e4000c101b04 */
.L_x_9950:
[----:B------:R-:W-:Y:S05]  /*0bb0*/  BSYNC B0 ;  /* 0x0000000000007941 */ /* 0x000fea0003800000 */
.L_x_9944:
        /* <DEDUP_REMOVED lines=8> */
.L_x_9951:
        /* <DEDUP_REMOVED lines=12> */
.L_x_17303:


//--------------------- .text._ZN2at6native18elementwise_kernelILi128ELi4EZNS0_15gpu_kernel_implINS0_13AUnaryFunctorIsssNS0_15binary_internal10MulFunctorIsEEEEEEvRNS_18TensorIteratorBaseERKT_EUliE_EEviT1_ --------------------------
	.section	.text._ZN2at6native18elementwise_kernelILi128ELi4EZNS0_15gpu_kernel_implINS0_13AUnaryFunctorIsssNS0_15binary_internal10MulFunctorIsEEEEEEvRNS_18TensorIteratorBaseERKT_EUliE_EEviT1_,"ax",@progbits
	.align	128
        .global         _ZN2at6native18elementwise_kernelILi128ELi4EZNS0_15gpu_kernel_implINS0_13AUnaryFunctorIsssNS0_15binary_internal10MulFunctorIsEEEEEEvRNS_18TensorIteratorBaseERKT_EUliE_EEviT1_
        .type           _ZN2at6native18elementwise_kernelILi128ELi4EZNS0_15gpu_kernel_implINS0_13AUnaryFunctorIsssNS0_15binary_internal10MulFunctorIsEEEEEEvRNS_18TensorIteratorBaseERKT_EUliE_EEviT1_,@function
        .size           _ZN2at6native18elementwise_kernelILi128ELi4EZNS0_15gpu_kernel_implINS0_13AUnaryFunctorIsssNS0_15binary_internal10MulFunctorIsEEEEEEvRNS_18TensorIteratorBaseERKT_EUliE_EEviT1_,(.L_x_17304 - _ZN2at6native18elementwise_kernelILi128ELi4EZNS0_15gpu_kernel_implINS0_13AUnaryFunctorIsssNS0_15binary_internal10MulFunctorIsEEEEEEvRNS_18TensorIteratorBaseERKT_EUliE_EEviT1_)
        .other          _ZN2at6native18elementwise_kernelILi128ELi4EZNS0_15gpu_kernel_implINS0_13AUnaryFunctorIsssNS0_15binary_internal10MulFunctorIsEEEEEEvRNS_18TensorIteratorBaseERKT_EUliE_EEviT1_,@"STO_CUDA_ENTRY STV_DEFAULT"
_ZN2at6native18elementwise_kernelILi128ELi4EZNS0_15gpu_kernel_implINS0_13AUnaryFunctorIsssNS0_15binary_internal10MulFunctorIsEEEEEEvRNS_18TensorIteratorBaseERKT_EUliE_EEviT1_:
.text._ZN2at6native18elementwise_kernelILi128ELi4EZNS0_15gpu_kernel_implINS0_13AUnaryFunctorIsssNS0_15binary_internal10MulFunctorIsEEEEEEvRNS_18TensorIteratorBaseERKT_EUliE_EEviT1_:
        /* <DEDUP_REMOVED lines=314> */
.L_x_9954:
        /* <DEDUP_REMOVED lines=18> */
[----:B------:R0:W5:Y:S01]  /*14c0*/  LDG.E.S8 R0, desc[UR36][R2.64] ;  /* 0x0000002402007981 */ /* 0x000162000c1e1300 */
[----:B------:R-:W-:Y:S05]  /*14d0*/  BRA `(.L_x_9960) ;  /* 0x0000000c005c7947 */ /* 0x000fea0003800000 */
.L_x_9958:
[----:B------:R0:W5:Y:S01]  /*14e0*/  LDG.E.U8 R0, desc[UR36][R2.64] ;  /* 0x0000002402007981 */ /* 0x000162000c1e1100 */
[----:B------:R-:W-:Y:S05]  /*14f0*/  BRA `(.L_x_9960) ;  /* 0x0000000c00547947 */ /* 0x000fea0003800000 */
.L_x_9957:
[----:B------:R-:W-:-:S13]  /*1500*/  ISETP.NE.AND P0, PT, R4, 0x2, PT ;  /* 0x000000020400780c */ /* 0x000fda0003f05270 */
[----:B------:R-:W-:Y:S05]  /*1510*/  @!P0 BRA `(.L_x_9961) ;  /* 0x0000000000208947 */ /* 0x000fea0003800000 */
[----:B------:R-:W-:-:S13]  /*1520*/  ISETP.NE.AND P0, PT, R4, 0x3, PT ;  /* 0x000000030400780c */ /* 0x000fda0003f05270 */
[----:B------:R-:W-:Y:S05]  /*1530*/  @!P0 BRA `(.L_x_9962) ;  /* 0x0000000000108947 */ /* 0x000fea0003800000 */
[----:B------:R-:W-:-:S13]  /*1540*/  ISETP.NE.AND P0, PT, R4, 0x4, PT ;  /* 0x000000040400780c */ /* 0x000fda0003f05270 */
[----:B------:R-:W-:Y:S05]  /*1550*/  @P0 BRA `(.L_x_9959) ;  /* 0x0000000800e80947 */ /* 0x000fea0003800000 */
[----:B------:R0:W5:Y:S01]  /*1560*/  LDG.E.U16 R0, desc[UR36][R2.64] ;  /* 0x0000002402007981 */ /* 0x000162000c1e1500 */
[----:B------:R-:W-:Y:S05]  /*1570*/  BRA `(.L_x_9960) ;  /* 0x0000000c00347947 */ /* 0x000fea0003800000 */
.L_x_9962:
[----:B------:R0:W5:Y:S01]  /*1580*/  LDG.E.U16 R0, desc[UR36][R2.64] ;  /* 0x0000002402007981 */ /* 0x000162000c1e1500 */
[----:B------:R-:W-:Y:S05]  /*1590*/  BRA `(.L_x_9960) ;  /* 0x0000000c002c7947 */ /* 0x000fea0003800000 */
.L_x_9961:
[----:B------:R0:W5:Y:S01]  /*15a0*/  LDG.E.U16 R0, desc[UR36][R2.64] ;  /* 0x0000002402007981 */ /* 0x000162000c1e1500 */
[----:B------:R-:W-:Y:S05]  /*15b0*/  BRA `(.L_x_9960) ;  /* 0x0000000c00247947 */ /* 0x000fea0003800000 */
.L_x_9956:
[----:B------:R-:W-:-:S13]  /*15c0*/  ISETP.GT.AND P0, PT, R4, 0x6, PT ;  /* 0x000000060400780c */ /* 0x000fda0003f04270 */
[----:B------:R-:W-:Y:S05]  /*15d0*/  @P0 BRA `(.L_x_9963) ;  /* 0x0000000000300947 */ /* 0x000fea0003800000 */
[----:B------:R-:W-:-:S13]  /*15e0*/  ISETP.NE.AND P0, PT, R4, 0x5, PT ;  /* 0x000000050400780c */ /* 0x000fda0003f05270 */
[----:B------:R-:W-:Y:S05]  /*15f0*/  @!P0 BRA `(.L_x_9964) ;  /* 0x0000000000148947 */ /* 0x000fea0003800000 */
[----:B------:R-:W-:-:S13]  /*1600*/  ISETP.NE.AND P0, PT, R4, 0x6, PT ;  /* 0x000000060400780c */ /* 0x000fda0003f05270 */
[----:B------:R-:W-:Y:S05]  /*1610*/  @P0 BRA `(.L_x_9959) ;  /* 0x0000000800b80947 */ /* 0x000fea0003800000 */
[----:B------:R-:W2:Y:S02]  /*1620*/  LDG.E R2, desc[UR36][R2.64] ;  /* 0x0000002402027981 */ /* 0x000ea4000c1e1900 */
[----:B--2---:R0:W1:Y:S01]  /*1630*/  F2I.FTZ.TRUNC.NTZ R0, R2 ;  /* 0x0000000200007305 */ /* 0x004062000021f100 */
[----:B------:R-:W-:Y:S05]  /*1640*/  BRA `(.L_x_9960) ;  /* 0x0000000c00007947 */ /* 0x000fea0003800000 */
.L_x_9964:
[----:B------:R-:W2:Y:S02]  /*1650*/  LDG.E.U16 R4, desc[UR36][R2.64] ;  /* 0x0000002402047981 */ /* 0x000ea4000c1e1500 */
[----:B--2---:R-:W-:-:S06]  /*1660*/  HADD2.F32 R4, -RZ, R4.H0_H0 ;  /* 0x20000004ff047230 */ /* 0x004fcc0000004100 */
[----:B------:R-:W0:Y:S02]  /*1670*/  F2I.FTZ.TRUNC.NTZ R4, R4 ;  /* 0x0000000400047305 */ /* 0x000e24000021f100 */
[----:B0-----:R-:W-:Y:S01]  /*1680*/  PRMT R0, R4, 0x7610, R0 ;  /* 0x0000761004007816 */ /* 0x001fe20000000000 */
[----:B------:R-:W-:Y:S06]  /*1690*/  BRA `(.L_x_9960) ;  /* 0x0000000800ec7947 */ /* 0x000fec0003800000 */
.L_x_9963:
[----:B------:R-:W-:-:S13]  /*16a0*/  ISETP.NE.AND P0, PT, R4, 0x7, PT ;  /* 0x000000070400780c */ /* 0x000fda0003f05270 */
[----:B------:R-:W-:Y:S05]  /*16b0*/  @!P0 BRA `(.L_x_9965) ;  /* 0x0000000000308947 */ /* 0x000fea0003800000 */
[----:B------:R-:W-:-:S13]  /*16c0*/  ISETP.NE.AND P0, PT, R4, 0x8, PT ;  /* 0x000000080400780c */ /* 0x000fda0003f05270 */
[----:B------:R-:W-:Y:S05]  /*16d0*/  @!P0 BRA `(.L_x_9966) ;  /* 0x0000000000148947 */ /* 0x000fea0003800000 */
[----:B------:R-:W-:-:S13]  /*16e0*/  ISETP.NE.AND P0, PT, R4, 0x9, PT ;  /* 0x000000090400780c */ /* 0x000fda0003f05270 */
[----:B------:R-:W-:Y:S05]  /*16f0*/  @P0 BRA `(.L_x_9959) ;  /* 0x0000000800800947 */ /* 0x000fea0003800000 */
[----:B------:R-:W2:Y:S02]  /*1700*/  LDG.E R2, desc[UR36][R2.64] ;  /* 0x0000002402027981 */ /* 0x000ea4000c1e1900 */
[----:B--2---:R0:W1:Y:S01]  /*1710*/  F2I.FTZ.TRUNC.NTZ R0, R2 ;  /* 0x0000000200007305 */ /* 0x004062000021f100 */
[----:B------:R-:W-:Y:S05]  /*1720*/  BRA `(.L_x_9960) ;  /* 0x0000000800c87947 */ /* 0x000fea0003800000 */
.L_x_9966:
[----:B------:R-:W2:Y:S02]  /*1730*/  LDG.E.U16 R2, desc[UR36][R2.64] ;  /* 0x0000002402027981 */ /* 0x000ea4000c1e1500 */
[----:B--2---:R-:W-:-:S06]  /*1740*/  HADD2.F32 R4, -RZ, R2.H0_H0 ;  /* 0x20000002ff047230 */ /* 0x004fcc0000004100 */
[----:B------:R-:W0:Y:S02]  /*1750*/  F2I.FTZ.TRUNC.NTZ R4, R4 ;  /* 0x0000000400047305 */ /* 0x000e24000021f100 */
[----:B0-----:R-:W-:Y:S01]  /*1760*/  PRMT R0, R4, 0x7610, R0 ;  /* 0x0000761004007816 */ /* 0x001fe20000000000 */
[----:B------:R-:W-:Y:S06]  /*1770*/  BRA `(.L_x_9960) ;  /* 0x0000000800b47947 */ /* 0x000fec0003800000 */
.L_x_9965:
[----:B------:R-:W2:Y:S02]  /*1780*/  LDG.E.64 R2, desc[UR36][R2.64] ;  /* 0x0000002402027981 */ /* 0x000ea4000c1e1b00 */
[----:B--2---:R0:W1:Y:S01]  /*1790*/  F2I.F64.TRUNC R0, R2 ;  /* 0x0000000200007311 */ /* 0x004062000030d100 */
[----:B------:R-:W-:Y:S05]  /*17a0*/  BRA `(.L_x_9960) ;  /* 0x0000000800a87947 */ /* 0x000fea0003800000 */
.L_x_9955:
        /* <DEDUP_REMOVED lines=10> */
[----:B------:R-:W-:Y:S01]  /*1850*/  SEL R0, RZ, 0x1, !P0 ;  /* 0x00000001ff007807 */ /* 0x000fe20004000000 */
[----:B------:R-:W-:Y:S08]  /*1860*/  BRA `(.L_x_9960) ;  /* 0x0000000800787947 */ /* 0x000ff00003800000 */
.L_x_9969:
[----:B------:R-:W2:Y:S02]  /*1870*/  LDG.E.64 R2, desc[UR36][R2.64] ;  /* 0x0000002402027981 */ /* 0x000ea4000c1e1b00 */
[----:B--2---:R3:W4:Y:S01]  /*1880*/  F2I.F64.TRUNC R0, R2 ;  /* 0x0000000200007311 */ /* 0x004722000030d100 */
[----:B------:R-:W-:Y:S05]  /*1890*/  BRA `(.L_x_9960) ;  /* 0x00000008006c7947 */ /* 0x000fea0003800000 */
.L_x_9968:
        /* <DEDUP_REMOVED lines=24> */
[----:B------:R-:W-:-:S06]  /*1a20*/  LOP3.LUT R5, R5, 0x80000000, R0, 0xf8, !PT ;  /* 0x8000000005057812 */ /* 0x000fcc00078ef800 */
[----:B------:R-:W0:Y:S02]  /*1a30*/  F2I.FTZ.TRUNC.NTZ R5, R5 ;  /* 0x0000000500057305 */ /* 0x000e24000021f100 */
[----:B0-----:R-:W-:Y:S01]  /*1a40*/  PRMT R0, R5, 0x7610, R0 ;  /* 0x0000761005007816 */ /* 0x001fe20000000000 */
[----:B------:R-:W-:Y:S06]  /*1a50*/  BRA `(.L_x_9960) ;  /* 0x0000000400fc7947 */ /* 0x000fec0003800000 */
.L_x_9971:
        /* <DEDUP_REMOVED lines=11> */
[----:B------:R-:W-:-:S06]  /*1b10*/  LOP3.LUT R4, R4, 0x80000000, R5, 0xf8, !PT ;  /* 0x8000000004047812 */ /* 0x000fcc00078ef805 */
[----:B------:R-:W0:Y:S02]  /*1b20*/  F2I.FTZ.TRUNC.NTZ R4, R4 ;  /* 0x0000000400047305 */ /* 0x000e24000021f100 */
[----:B0-----:R-:W-:Y:S01]  /*1b30*/  PRMT R0, R4, 0x7610, R0 ;  /* 0x0000761004007816 */ /* 0x001fe20000000000 */
[----:B------:R-:W-:Y:S06]  /*1b40*/  BRA `(.L_x_9960) ;  /* 0x0000000400c07947 */ /* 0x000fec0003800000 */
.L_x_9970:
[----:B------:R-:W2:Y:S02]  /*1b50*/  LDG.E.U16 R4, desc[UR36][R2.64] ;  /* 0x0000002402047981 */ /* 0x000ea4000c1e1500 */
[----:B--2---:R-:W-:-:S06]  /*1b60*/  IMAD.U32 R4, R4, 0x10000, RZ ;  /* 0x0001000004047824 */ /* 0x004fcc00078e00ff */
[----:B------:R-:W0:Y:S02]  /*1b70*/  F2I.FTZ.TRUNC.NTZ R4, R4 ;  /* 0x0000000400047305 */ /* 0x000e24000021f100 */
[----:B0-----:R-:W-:Y:S01]  /*1b80*/  PRMT R0, R4, 0x7610, R0 ;  /* 0x0000761004007816 */ /* 0x001fe20000000000 */
[----:B------:R-:W-:Y:S06]  /*1b90*/  BRA `(.L_x_9960) ;  /* 0x0000000400ac7947 */ /* 0x000fec0003800000 */
.L_x_9967:
        /* <DEDUP_REMOVED lines=10> */
.L_x_9974:
        /* <DEDUP_REMOVED lines=21> */
.L_x_9978:
[----:B------:R-:W-:Y:S05]  /*1d90*/  BSYNC B1 ;  /* 0x0000000000017941 */ /* 0x000fea0003800000 */
.L_x_9977:
[----:B------:R-:W-:Y:S01]  /*1da0*/  IMAD.SHL.U32 R2, R2, 0x100000, RZ ;  /* 0x0010000002027824 */ /* 0x000fe200078e00ff */
[----:B------:R-:W-:-:S04]  /*1db0*/  LEA R3, R0, 0x3b800000, 0x17 ;  /* 0x3b80000000037811 */ /* 0x000fc800078eb8ff */
[----:B------:R-:W-:-:S07]  /*1dc0*/  LOP3.LUT R4, R3, R2, R4, 0xfe, !PT ;  /* 0x0000000203047212 */ /* 0x000fce00078efe04 */
.L_x_9976:
[----:B------:R-:W-:Y:S05]  /*1dd0*/  BSYNC B0 ;  /* 0x0000000000007941 */ /* 0x000fea0003800000 */
.L_x_9975:
[----:B------:R-:W0:Y:S02]  /*1de0*/  F2I.FTZ.TRUNC.NTZ R4, R4 ;  /* 0x0000000400047305 */ /* 0x000e24000021f100 */
[----:B0-----:R-:W-:Y:S01]  /*1df0*/  PRMT R0, R4, 0x7610, R0 ;  /* 0x0000761004007816 */ /* 0x001fe20000000000 */
[----:B------:R-:W-:Y:S06]  /*1e00*/  BRA `(.L_x_9960) ;  /* 0x0000000400107947 */ /* 0x000fec0003800000 */
.L_x_9973:
        /* <DEDUP_REMOVED lines=21> */
.L_x_9982:
[----:B------:R-:W-:Y:S05]  /*1f60*/  BSYNC B1 ;  /* 0x0000000000017941 */ /* 0x000fea0003800000 */
.L_x_9981:
[----:B------:R-:W-:Y:S01]  /*1f70*/  IMAD.SHL.U32 R2, R2, 0x200000, RZ ;  /* 0x0020000002027824 */ /* 0x000fe200078e00ff */
[----:B------:R-:W-:-:S04]  /*1f80*/  LEA R3, R0, 0x37800000, 0x17 ;  /* 0x3780000000037811 */ /* 0x000fc800078eb8ff */
[----:B------:R-:W-:-:S07]  /*1f90*/  LOP3.LUT R4, R3, R2, R4, 0xfe, !PT ;  /* 0x0000000203047212 */ /* 0x000fce00078efe04 */
.L_x_9980:
[----:B------:R-:W-:Y:S05]  /*1fa0*/  BSYNC B0 ;  /* 0x0000000000007941 */ /* 0x000fea0003800000 */
.L_x_9979:
[----:B------:R-:W0:Y:S02]  /*1fb0*/  F2I.FTZ.TRUNC.NTZ R4, R4 ;  /* 0x0000000400047305 */ /* 0x000e24000021f100 */
[----:B0-----:R-:W-:Y:S01]  /*1fc0*/  PRMT R0, R4, 0x7610, R0 ;  /* 0x0000761004007816 */ /* 0x001fe20000000000 */
[----:B------:R-:W-:Y:S06]  /*1fd0*/  BRA `(.L_x_9960) ;  /* 0x00000000009c7947 */ /* 0x000fec0003800000 */
.L_x_9972:
        /* <DEDUP_REMOVED lines=14> */
.L_x_9986:
[----:B------:R-:W-:Y:S05]  /*20c0*/  BSYNC B0 ;  /* 0x0000000000007941 */ /* 0x000fea0003800000 */
.L_x_9985:
[----:B------:R-:W0:Y:S02]  /*20d0*/  F2I.FTZ.TRUNC.NTZ R4, R4 ;  /* 0x0000000400047305 */ /* 0x000e24000021f100 */
[----:B0-----:R-:W-:Y:S01]  /*20e0*/  PRMT R0, R4, 0x7610, R0 ;  /* 0x0000761004007816 */ /* 0x001fe20000000000 */
[----:B------:R-:W-:Y:S06]  /*20f0*/  BRA `(.L_x_9960) ;  /* 0x0000000000547947 */ /* 0x000fec0003800000 */
.L_x_9959:
        /* <DEDUP_REMOVED lines=16> */
.L_x_9987:
[----:B------:R-:W-:Y:S01]  /*2200*/  PRMT R0, RZ, 0x7610, R0 ;  /* 0x00007610ff007816 */ /* 0x000fe20000000000 */
[----:B------:R-:W-:Y:S06]  /*2210*/  BRA `(.L_x_9960) ;  /* 0x00000000000c7947 */ /* 0x000fec0003800000 */
.L_x_9984:
[----:B------:R2:W5:Y:S01]  /*2220*/  LDG.E.U16 R0, desc[UR36][R2.64] ;  /* 0x0000002402007981 */ /* 0x000562000c1e1500 */
[----:B------:R-:W-:Y:S05]  /*2230*/  BRA `(.L_x_9960) ;  /* 0x0000000000047947 */ /* 0x000fea0003800000 */
.L_x_9983:
[----:B------:R1:W5:Y:S02]  /*2240*/  LDG.E.U16 R0, desc[UR36][R2.64] ;  /* 0x0000002402007981 */ /* 0x000364000c1e1500 */
.L_x_9960:
[----:B0123--:R-:W0:Y:S01]  /*2250*/  LDC.U8 R3, c[0x0][0x424] ;  /* 0x00010900ff037b82 */ /* 0x00fe220000000000 */
[----:B------:R-:W-:Y:S01]  /*2260*/  ULDC.U16 UR4, c[0x0][0x422] ;  /* 0x0001088000047ab9 */ /* 0x000fe20000000400 */
[----:B----45:R-:W-:Y:S01]  /*2270*/  PRMT R0, R0, 0x9910, RZ ;  /* 0x0000991000007816 */ /* 0x030fe200000000ff */
[----:B------:R-:W-:-:S06]  /*2280*/  UPRMT UR4, UR4, 0x9910, URZ ;  /* 0x0000991004047896 */ /* 0x000fcc000800003f */
[----:B------:R-:W-:Y:S01]  /*2290*/  IMAD R5, R0, UR4, RZ ;  /* 0x0000000400057c24 */ /* 0x000fe2000f8e02ff */
        /* <DEDUP_REMOVED lines=13> */
.L_x_9991:
[----:B------:R3:W-:Y:S01]  /*2370*/  STG.E.U8 desc[UR36][R16.64], R5 ;  /* 0x0000000510007986 */ /* 0x0007e2000c101124 */
[----:B------:R-:W-:Y:S05]  /*2380*/  BRA `(.L_x_9993) ;  /* 0x0000000c00647947 */ /* 0x000fea0003800000 */
.L_x_9990:
[----:B------:R-:W-:-:S13]  /*2390*/  ISETP.NE.AND P0, PT, R2, 0x2, PT ;  /* 0x000000020200780c */ /* 0x000fda0003f05270 */
[----:B------:R-:W-:Y:S05]  /*23a0*/  @!P0 BRA `(.L_x_9994) ;  /* 0x00000000002c8947 */ /* 0x000fea0003800000 */
[----:B------:R-:W-:-:S13]  /*23b0*/  ISETP.NE.AND P0, PT, R2, 0x3, PT ;  /* 0x000000030200780c */ /* 0x000fda0003f05270 */
[----:B------:R-:W-:Y:S05]  /*23c0*/  @!P0 BRA `(.L_x_9995) ;  /* 0x0000000000188947 */ /* 0x000fea0003800000 */
[----:B------:R-:W-:-:S13]  /*23d0*/  ISETP.NE.AND P0, PT, R2, 0x4, PT ;  /* 0x000000040200780c */ /* 0x000fda0003f05270 */
[----:B------:R-:W-:Y:S05]  /*23e0*/  @P0 BRA `(.L_x_9992) ;  /* 0x0000000800f00947 */ /* 0x000fea0003800000 */
[----:B------:R-:W-:-:S04]  /*23f0*/  PRMT R2, R5, 0x9910, RZ ;  /* 0x0000991005027816 */ /* 0x000fc800000000ff */
[----:B------:R-:W-:-:S05]  /*2400*/  SHF.R.S32.HI R3, RZ, 0x1f, R2 ;  /* 0x0000001fff037819 */ /* 0x000fca0000011402 */
[----:B------:R0:W-:Y:S01]  /*2410*/  STG.E.64 desc[UR36][R16.64], R2 ;  /* 0x0000000210007986 */ /* 0x0001e2000c101b24 */
[----:B------:R-:W-:Y:S05]  /*2420*/  BRA `(.L_x_9993) ;  /* 0x0000000c003c7947 */ /* 0x000fea0003800000 */
.L_x_9995:
[----:B------:R-:W-:-:S05]  /*2430*/  PRMT R3, R5, 0x9910, RZ ;  /* 0x0000991005037816 */ /* 0x000fca00000000ff */
[----:B------:R1:W-:Y:S01]  /*2440*/  STG.E desc[UR36][R16.64], R3 ;  /* 0x0000000310007986 */ /* 0x0003e2000c101924 */
[----:B------:R-:W-:Y:S05]  /*2450*/  BRA `(.L_x_9993) ;  /* 0x0000000c00307947 */ /* 0x000fea0003800000 */
.L_x_9994:
[----:B------:R2:W-:Y:S01]  /*2460*/  STG.E.U16 desc[UR36][R16.64], R5 ;  /* 0x0000000510007986 */ /* 0x0005e2000c101524 */
[----:B------:R-:W-:Y:S05]  /*2470*/  BRA `(.L_x_9993) ;  /* 0x0000000c00287947 */ /* 0x000fea0003800000 */
.L_x_9989:
        /* <DEDUP_REMOVED lines=9> */
.L_x_9997:
[----:B------:R-:W0:Y:S02]  /*2510*/  I2F.S16 R0, R5 ;  /* 0x0000000500007306 */ /* 0x000e240000101400 */
[----:B0-----:R-:W-:-:S05]  /*2520*/  F2FP.F16.F32.PACK_AB R0, RZ, R0 ;  /* 0x00000000ff00723e */ /* 0x001fca00000000ff */
[----:B------:R0:W-:Y:S01]  /*2530*/  STG.E.U16 desc[UR36][R16.64], R0 ;  /* 0x0000000010007986 */ /* 0x0001e2000c101524 */
[----:B------:R-:W-:Y:S05]  /*2540*/  BRA `(.L_x_9993) ;  /* 0x0000000800f47947 */ /* 0x000fea0003800000 */
.L_x_9996:
        /* <DEDUP_REMOVED lines=10> */
.L_x_9999:
[----:B------:R-:W0:Y:S02]  /*25f0*/  I2F.S16 R5, R5 ;  /* 0x0000000500057306 */ /* 0x000e240000101400 */
[----:B0-----:R-:W-:-:S04]  /*2600*/  F2FP.F16.F32.PACK_AB R3, RZ, R5 ;  /* 0x00000005ff03723e */ /* 0x001fc800000000ff */
[----:B------:R-:W-:-:S05]  /*2610*/  PRMT R3, R3, 0x5410, RZ ;  /* 0x0000541003037816 */ /* 0x000fca00000000ff */
[----:B------:R0:W-:Y:S01]  /*2620*/  STG.E desc[UR36][R16.64], R3 ;  /* 0x0000000310007986 */ /* 0x0001e2000c101924 */
[----:B------:R-:W-:Y:S05]  /*2630*/  BRA `(.L_x_9993) ;  /* 0x0000000800b87947 */ /* 0x000fea0003800000 */
.L_x_9998:
[----:B------:R-:W0:Y:S02]  /*2640*/  I2F.F64.S16 R2, R5 ;  /* 0x0000000500027312 */ /* 0x000e240000101c00 */
[----:B0-----:R0:W-:Y:S01]  /*2650*/  STG.E.64 desc[UR36][R16.64], R2 ;  /* 0x0000000210007986 */ /* 0x0011e2000c101b24 */
[----:B------:R-:W-:Y:S05]  /*2660*/  BRA `(.L_x_9993) ;  /* 0x0000000800ac7947 */ /* 0x000fea0003800000 */
.L_x_9988:
        /* <DEDUP_REMOVED lines=8> */
[----:B------:R-:W-:-:S04]  /*26f0*/  PRMT R0, R5, 0x9910, RZ ;  /* 0x0000991005007816 */ /* 0x000fc800000000ff */
[----:B------:R-:W-:-:S04]  /*2700*/  ISETP.NE.AND P0, PT, R0, RZ, PT ;  /* 0x000000ff0000720c */ /* 0x000fc80003f05270 */
[----:B------:R-:W-:-:S05]  /*2710*/  SEL R3, RZ, 0x1, !P0 ;  /* 0x00000001ff037807 */ /* 0x000fca0004000000 */
[----:B------:R0:W-:Y:S01]  /*2720*/  STG.E.U8 desc[UR36][R16.64], R3 ;  /* 0x0000000310007986 */ /* 0x0001e2000c101124 */
[----:B------:R-:W-:Y:S05]  /*2730*/  BRA `(.L_x_9993) ;  /* 0x0000000800787947 */ /* 0x000fea0003800000 */
.L_x_10002:
[----:B------:R-:W0:Y:S01]  /*2740*/  I2F.F64.S16 R4, R5 ;  /* 0x0000000500047312 */ /* 0x000e220000101c00 */
[----:B------:R-:W-:-:S05]  /*2750*/  CS2R R6, SRZ ;  /* 0x0000000000067805 */ /* 0x000fca000001ff00 */
[----:B0-----:R0:W-:Y:S01]  /*2760*/  STG.E.128 desc[UR36][R16.64], R4 ;  /* 0x0000000410007986 */ /* 0x0011e2000c101d24 */
[----:B------:R-:W-:Y:S05]  /*2770*/  BRA `(.L_x_9993) ;  /* 0x0000000800687947 */ /* 0x000fea0003800000 */
.L_x_10001:
        /* <DEDUP_REMOVED lines=21> */
.L_x_10006:
[----:B------:R-:W-:Y:S05]  /*28d0*/  BSYNC B0 ;  /* 0x0000000000007941 */ /* 0x000fea0003800000 */
.L_x_10005:
[----:B------:R-:W-:-:S05]  /*28e0*/  LOP3.LUT R3, R0, R3, RZ, 0xfc, !PT ;  /* 0x0000000300037212 */ /* 0x000fca00078efcff */
[----:B------:R0:W-:Y:S01]  /*28f0*/  STG.E.U8 desc[UR36][R16.64], R3 ;  /* 0x0000000310007986 */ /* 0x0001e2000c101124 */
[----:B------:R-:W-:Y:S05]  /*2900*/  BRA `(.L_x_9993) ;  /* 0x0000000800047947 */ /* 0x000fea0003800000 */
.L_x_10004:
        /* <DEDUP_REMOVED lines=13> */
.L_x_10008:
[----:B------:R-:W-:Y:S01]  /*29e0*/  IMAD.MOV.U32 R0, RZ, RZ, 0x7f ;  /* 0x0000007fff007424 */ /* 0x000fe200078e00ff */
[----:B------:R-:W-:-:S04]  /*29f0*/  ISETP.GT.U32.AND P0, PT, R2, 0x7f800000, PT ;  /* 0x7f8000000200780c */ /* 0x000fc80003f04070 */
[----:B------:R-:W-:-:S09]  /*2a00*/  SEL R0, R0, 0x7c, P0 ;  /* 0x0000007c00007807 */ /* 0x000fd20000000000 */
.L_x_10009:
[----:B------:R-:W-:Y:S05]  /*2a10*/  BSYNC B0 ;  /* 0x0000000000007941 */ /* 0x000fea0003800000 */
.L_x_10007:
[----:B------:R-:W-:-:S04]  /*2a20*/  LOP3.LUT R2, R5, 0x80000000, RZ, 0xc0, !PT ;  /* 0x8000000005027812 */ /* 0x000fc800078ec0ff */
[----:B------:R-:W-:-:S04]  /*2a30*/  SHF.R.U32.HI R3, RZ, 0x18, R2 ;  /* 0x00000018ff037819 */ /* 0x000fc80000011602 */
[----:B------:R-:W-:-:S05]  /*2a40*/  LOP3.LUT R3, R0, R3, RZ, 0xfc, !PT ;  /* 0x0000000300037212 */ /* 0x000fca00078efcff */
[----:B------:R0:W-:Y:S01]  /*2a50*/  STG.E.U8 desc[UR36][R16.64], R3 ;  /* 0x0000000310007986 */ /* 0x0001e2000c101124 */
[----:B------:R-:W-:Y:S05]  /*2a60*/  BRA `(.L_x_9993) ;  /* 0x0000000400ac7947 */ /* 0x000fea0003800000 */
.L_x_10003:
[----:B------:R-:W0:Y:S02]  /*2a70*/  I2F.S16 R0, R5 ;  /* 0x0000000500007306 */ /* 0x000e240000101400 */
[----:B0-----:R-:W-:-:S05]  /*2a80*/  F2FP.BF16.F32.PACK_AB R0, RZ, R0 ;  /* 0x00000000ff00723e */ /* 0x001fca00000010ff */
[----:B------:R0:W-:Y:S01]  /*2a90*/  STG.E.U16 desc[UR36][R16.64], R0 ;  /* 0x0000000010007986 */ /* 0x0001e2000c101524 */
[----:B------:R-:W-:Y:S05]  /*2aa0*/  BRA `(.L_x_9993) ;  /* 0x00000004009c7947 */ /* 0x000fea0003800000 */
.L_x_10000:
        /* <DEDUP_REMOVED lines=10> */
.L_x_10012:
        /* <DEDUP_REMOVED lines=17> */
.L_x_10015:
[----:B------:R-:W-:-:S04]  /*2c60*/  LOP3.LUT R2, R5, 0x80000000, RZ, 0xc0, !PT ;  /* 0x8000000005027812 */ /* 0x000fc800078ec0ff */
[----:B------:R-:W-:-:S04]  /*2c70*/  SHF.R.U32.HI R3, RZ, 0x18, R2 ;  /* 0x00000018ff037819 */ /* 0x000fc80000011602 */
[----:B------:R-:W-:-:S04]  /*2c80*/  LOP3.LUT R0, R0, R3, RZ, 0xfc, !PT ;  /* 0x0000000300007212 */ /* 0x000fc800078efcff */
[----:B------:R-:W-:-:S07]  /*2c90*/  PRMT R8, R0, 0x7610, R8 ;  /* 0x0000761000087816 */ /* 0x000fce0000000008 */
.L_x_10014:
[----:B------:R-:W-:Y:S05]  /*2ca0*/  BSYNC B0 ;  /* 0x0000000000007941 */ /* 0x000fea0003800000 */
.L_x_10013:
[----:B------:R0:W-:Y:S01]  /*2cb0*/  STG.E.U8 desc[UR36][R16.64], R8 ;  /* 0x0000000810007986 */ /* 0x0001e2000c101124 */
[----:B------:R-:W-:Y:S05]  /*2cc0*/  BRA `(.L_x_9993) ;  /* 0x0000000400147947 */ /* 0x000fea0003800000 */
.L_x_10011:
        /* <DEDUP_REMOVED lines=17> */
.L_x_10018:
[----:B------:R-:W-:-:S04]  /*2de0*/  LOP3.LUT R2, R5, 0x80000000, RZ, 0xc0, !PT ;  /* 0x8000000005027812 */ /* 0x000fc800078ec0ff */
[----:B------:R-:W-:-:S04]  /*2df0*/  SHF.R.U32.HI R3, RZ, 0x18, R2 ;  /* 0x00000018ff037819 */ /* 0x000fc80000011602 */
[----:B------:R-:W-:-:S04]  /*2e00*/  LOP3.LUT R0, R0, R3, RZ, 0xfc, !PT ;  /* 0x0000000300007212 */ /* 0x000fc800078efcff */
[----:B------:R-:W-:-:S07]  /*2e10*/  PRMT R8, R0, 0x7610, R8 ;  /* 0x0000761000087816 */ /* 0x000fce0000000008 */
.L_x_10017:
[----:B------:R-:W-:Y:S05]  /*2e20*/  BSYNC B0 ;  /* 0x0000000000007941 */ /* 0x000fea0003800000 */
.L_x_10016:
[----:B------:R0:W-:Y:S01]  /*2e30*/  STG.E.U8 desc[UR36][R16.64], R8 ;  /* 0x0000000810007986 */ /* 0x0001e2000c101124 */
[----:B------:R-:W-:Y:S05]  /*2e40*/  BRA `(.L_x_9993) ;  /* 0x0000000000b47947 */ /* 0x000fea0003800000 */
.L_x_10010:
        /* <DEDUP_REMOVED lines=22> */
.L_x_9992:
        /* <DEDUP_REMOVED lines=16> */
.L_x_10021:
[----:B------:R-:W-:Y:S05]  /*30b0*/  BRA `(.L_x_9993) ;  /* 0x0000000000187947 */ /* 0x000fea0003800000 */
.L_x_10020:
[----:B------:R-:W-:-:S04]  /*30c0*/  PRMT R2, R5, 0x9910, RZ ;  /* 0x0000991005027816 */ /* 0x000fc800000000ff */
[----:B------:R-:W-:-:S05]  /*30d0*/  SHF.R.S32.HI R3, RZ, 0x1f, R2 ;  /* 0x0000001fff037819 */ /* 0x000fca0000011402 */
[----:B------:R0:W-:Y:S01]  /*30e0*/  STG.E.64 desc[UR36][R16.64], R2 ;  /* 0x0000000210007986 */ /* 0x0001e2000c101b24 */
[----:B------:R-:W-:Y:S05]  /*30f0*/  BRA `(.L_x_9993) ;  /* 0x0000000000087947 */ /* 0x000fea0003800000 */
.L_x_10019:
[----:B------:R-:W-:-:S05]  /*3100*/  PRMT R3, R5, 0x9910, RZ ;  /* 0x0000991005037816 */ /* 0x000fca00000000ff */
[----:B------:R0:W-:Y:S02]  /*3110*/  STG.E desc[UR36][R16.64], R3 ;  /* 0x0000000310007986 */ /* 0x0001e4000c101924 */
.L_x_9993:
[----:B------:R-:W-:-:S04]  /*3120*/  IMAD R18, R23, 0x200, R18 ;  /* 0x0000020017127824 */ /* 0x000fc800078e0212 */
[----:B------:R-:W-:-:S07]  /*3130*/  VIADD R19, R18, 0x80 ;  /* 0x0000008012137836 */ /* 0x000fce0000000000 */
.L_x_9953:
[----:B------:R-:W-:Y:S05]  /*3140*/  BSYNC B6 ;  /* 0x0000000000067941 */ /* 0x000fea0003800000 */
.L_x_9952:
        /* <DEDUP_REMOVED lines=307> */
.L_x_10024:
        /* <DEDUP_REMOVED lines=20> */
.L_x_10028:
[----:B------:R0:W5:Y:S01]  /*45c0*/  LDG.E.U8 R0, desc[UR36][R2.64] ;  /* 0x0000002402007981 */ /* 0x000162000c1e1100 */
[----:B------:R-:W-:Y:S05]  /*45d0*/  BRA `(.L_x_10030) ;  /* 0x0000000c00547947 */ /* 0x000fea0003800000 */
.L_x_10027:
        /* <DEDUP_REMOVED lines=8> */
.L_x_10032:
[----:B------:R0:W5:Y:S01]  /*4660*/  LDG.E.U16 R0, desc[UR36][R2.64] ;  /* 0x0000002402007981 */ /* 0x000162000c1e1500 */
[----:B------:R-:W-:Y:S05]  /*4670*/  BRA `(.L_x_10030) ;  /* 0x0000000c002c7947 */ /* 0x000fea0003800000 */
.L_x_10031:
[----:B------:R0:W5:Y:S01]  /*4680*/  LDG.E.U16 R0, desc[UR36][R2.64] ;  /* 0x0000002402007981 */ /* 0x000162000c1e1500 */
[----:B------:R-:W-:Y:S05]  /*4690*/  BRA `(.L_x_10030) ;  /* 0x0000000c00247947 */ /* 0x000fea0003800000 */
.L_x_10026:
        /* <DEDUP_REMOVED lines=9> */
.L_x_10034:
[----:B------:R-:W2:Y:S02]  /*4730*/  LDG.E.U16 R4, desc[UR36][R2.64] ;  /* 0x0000002402047981 */ /* 0x000ea4000c1e1500 */
[----:B--2---:R-:W-:-:S06]  /*4740*/  HADD2.F32 R4, -RZ, R4.H0_H0 ;  /* 0x20000004ff047230 */ /* 0x004fcc0000004100 */
[----:B------:R-:W0:Y:S02]  /*4750*/  F2I.FTZ.TRUNC.NTZ R4, R4 ;  /* 0x0000000400047305 */ /* 0x000e24000021f100 */
[----:B0-----:R-:W-:Y:S01]  /*4760*/  PRMT R0, R4, 0x7610, R0 ;  /* 0x0000761004007816 */ /* 0x001fe20000000000 */
[----:B------:R-:W-:Y:S06]  /*4770*/  BRA `(.L_x_10030) ;  /* 0x0000000800ec7947 */ /* 0x000fec0003800000 */
.L_x_10033:
        /* <DEDUP_REMOVED lines=9> */
.L_x_10036:
[----:B------:R-:W2:Y:S02]  /*4810*/  LDG.E.U16 R2, desc[UR36][R2.64] ;  /* 0x0000002402027981 */ /* 0x000ea4000c1e1500 */
[----:B--2---:R-:W-:-:S06]  /*4820*/  HADD2.F32 R4, -RZ, R2.H0_H0 ;  /* 0x20000002ff047230 */ /* 0x004fcc0000004100 */
[----:B------:R-:W0:Y:S02]  /*4830*/  F2I.FTZ.TRUNC.NTZ R4, R4 ;  /* 0x0000000400047305 */ /* 0x000e24000021f100 */
[----:B0-----:R-:W-:Y:S01]  /*4840*/  PRMT R0, R4, 0x7610, R0 ;  /* 0x0000761004007816 */ /* 0x001fe20000000000 */
[----:B------:R-:W-:Y:S06]  /*4850*/  BRA `(.L_x_10030) ;  /* 0x0000000800b47947 */ /* 0x000fec0003800000 */
.L_x_10035:
[----:B------:R-:W2:Y:S02]  /*4860*/  LDG.E.64 R2, desc[UR36][R2.64] ;  /* 0x0000002402027981 */ /* 0x000ea4000c1e1b00 */
[----:B--2---:R0:W1:Y:S01]  /*4870*/  F2I.F64.TRUNC R0, R2 ;  /* 0x0000000200007311 */ /* 0x004062000030d100 */
[----:B------:R-:W-:Y:S05]  /*4880*/  BRA `(.L_x_10030) ;  /* 0x0000000800a87947 */ /* 0x000fea0003800000 */
.L_x_10025:
        /* <DEDUP_REMOVED lines=12> */
.L_x_10039:
[----:B------:R-:W2:Y:S02]  /*4950*/  LDG.E.64 R2, desc[UR36][R2.64] ;  /* 0x0000002402027981 */ /* 0x000ea4000c1e1b00 */
[----:B--2---:R3:W4:Y:S01]  /*4960*/  F2I.F64.TRUNC R0, R2 ;  /* 0x0000000200007311 */ /* 0x004722000030d100 */
[----:B------:R-:W-:Y:S05]  /*4970*/  BRA `(.L_x_10030) ;  /* 0x00000008006c7947 */ /* 0x000fea0003800000 */
.L_x_10038:
        /* <DEDUP_REMOVED lines=28> */
.L_x_10041:
        /* <DEDUP_REMOVED lines=15> */
.L_x_10040:
[----:B------:R-:W2:Y:S02]  /*4c30*/  LDG.E.U16 R4, desc[UR36][R2.64] ;  /* 0x0000002402047981 */ /* 0x000ea4000c1e1500 */
[----:B--2---:R-:W-:-:S06]  /*4c40*/  IMAD.U32 R4, R4, 0x10000, RZ ;  /* 0x0001000004047824 */ /* 0x004fcc00078e00ff */
[----:B------:R-:W0:Y:S02]  /*4c50*/  F2I.FTZ.TRUNC.NTZ R4, R4 ;  /* 0x0000000400047305 */ /* 0x000e24000021f100 */
[----:B0-----:R-:W-:Y:S01]  /*4c60*/  PRMT R0, R4, 0x7610, R0 ;  /* 0x0000761004007816 */ /* 0x001fe20000000000 */
[----:B------:R-:W-:Y:S06]  /*4c70*/  BRA `(.L_x_10030) ;  /* 0x0000000400ac7947 */ /* 0x000fec0003800000 */
.L_x_10037:
        /* <DEDUP_REMOVED lines=10> */
.L_x_10044:
        /* <DEDUP_REMOVED lines=21> */
.L_x_10048:
[----:B------:R-:W-:Y:S05]  /*4e70*/  BSYNC B1 ;  /* 0x0000000000017941 */ /* 0x000fea0003800000 */
.L_x_10047:
[----:B------:R-:W-:Y:S01]  /*4e80*/  IMAD.SHL.U32 R2, R2, 0x100000, RZ ;  /* 0x0010000002027824 */ /* 0x000fe200078e00ff */
[----:B------:R-:W-:-:S04]  /*4e90*/  LEA R3, R0, 0x3b800000, 0x17 ;  /* 0x3b80000000037811 */ /* 0x000fc800078eb8ff */
[----:B------:R-:W-:-:S07]  /*4ea0*/  LOP3.LUT R4, R3, R2, R4, 0xfe, !PT ;  /* 0x0000000203047212 */ /* 0x000fce00078efe04 */
.L_x_10046:
[----:B------:R-:W-:Y:S05]  /*4eb0*/  BSYNC B0 ;  /* 0x0000000000007941 */ /* 0x000fea0003800000 */
.L_x_10045:
[----:B------:R-:W0:Y:S02]  /*4ec0*/  F2I.FTZ.TRUNC.NTZ R4, R4 ;  /* 0x0000000400047305 */ /* 0x000e24000021f100 */
[----:B0-----:R-:W-:Y:S01]  /*4ed0*/  PRMT R0, R4, 0x7610, R0 ;  /* 0x0000761004007816 */ /* 0x001fe20000000000 */
[----:B------:R-:W-:Y:S06]  /*4ee0*/  BRA `(.L_x_10030) ;  /* 0x0000000400107947 */ /* 0x000fec0003800000 */
.L_x_10043:
        /* <DEDUP_REMOVED lines=21> */
.L_x_10052:
[----:B------:R-:W-:Y:S05]  /*5040*/  BSYNC B1 ;  /* 0x0000000000017941 */ /* 0x000fea0003800000 */
.L_x_10051:
[----:B------:R-:W-:Y:S01]  /*5050*/  IMAD.SHL.U32 R2, R2, 0x200000, RZ ;  /* 0x0020000002027824 */ /* 0x000fe200078e00ff */
[----:B------:R-:W-:-:S04]  /*5060*/  LEA R3, R0, 0x37800000, 0x17 ;  /* 0x3780000000037811 */ /* 0x000fc800078eb8ff */
[----:B------:R-:W-:-:S07]  /*5070*/  LOP3.LUT R4, R3, R2, R4, 0xfe, !PT ;  /* 0x0000000203047212 */ /* 0x000fce00078efe04 */
.L_x_10050:
[----:B------:R-:W-:Y:S05]  /*5080*/  BSYNC B0 ;  /* 0x0000000000007941 */ /* 0x000fea0003800000 */
.L_x_10049:
[----:B------:R-:W0:Y:S02]  /*5090*/  F2I.FTZ.TRUNC.NTZ R4, R4 ;  /* 0x0000000400047305 */ /* 0x000e24000021f100 */
[----:B0-----:R-:W-:Y:S01]  /*50a0*/  PRMT R0, R4, 0x7610, R0 ;  /* 0x0000761004007816 */ /* 0x001fe20000000000 */
[----:B------:R-:W-:Y:S06]  /*50b0*/  BRA `(.L_x_10030) ;  /* 0x00000000009c7947 */ /* 0x000fec0003800000 */
.L_x_10042:
        /* <DEDUP_REMOVED lines=14> */
.L_x_10056:
[----:B------:R-:W-:Y:S05]  /*51a0*/  BSYNC B0 ;  /* 0x0000000000007941 */ /* 0x000fea0003800000 */
.L_x_10055:
[----:B------:R-:W0:Y:S02]  /*51b0*/  F2I.FTZ.TRUNC.NTZ R4, R4 ;  /* 0x0000000400047305 */ /* 0x000e24000021f100 */
[----:B0-----:R-:W-:Y:S01]  /*51c0*/  PRMT R0, R4, 0x7610, R0 ;  /* 0x0000761004007816 */ /* 0x001fe20000000000 */
[----:B------:R-:W-:Y:S06]  /*51d0*/  BRA `(.L_x_10030) ;  /* 0x0000000000547947 */ /* 0x000fec0003800000 */
.L_x_10029:
        /* <DEDUP_REMOVED lines=16> */
.L_x_10057:
[----:B------:R-:W-:Y:S01]  /*52e0*/  PRMT R0, RZ, 0x7610, R0 ;  /* 0x00007610ff007816 */ /* 0x000fe20000000000 */
[----:B------:R-:W-:Y:S06]  /*52f0*/  BRA `(.L_x_10030) ;  /* 0x00000000000c7947 */ /* 0x000fec0003800000 */
.L_x_10054:
[----:B------:R2:W5:Y:S01]  /*5300*/  LDG.E.U16 R0, desc[UR36][R2.64] ;  /* 0x0000002402007981 */ /* 0x000562000c1e1500 */
[----:B------:R-:W-:Y:S05]  /*5310*/  BRA `(.L_x_10030) ;  /* 0x0000000000047947 */ /* 0x000fea0003800000 */
.L_x_10053:
[----:B------:R1:W5:Y:S02]  /*5320*/  LDG.E.U16 R0, desc[UR36][R2.64] ;  /* 0x0000002402007981 */ /* 0x000364000c1e1500 */
.L_x_10030:
        /* <DEDUP_REMOVED lines=18> */
.L_x_10061:
[----:B------:R0:W-:Y:S01]  /*5450*/  STG.E.U8 desc[UR36][R16.64], R5 ;  /* 0x0000000510007986 */ /* 0x0001e2000c101124 */
[----:B------:R-:W-:Y:S05]  /*5460*/  BRA `(.L_x_10063) ;  /* 0x0000000c00647947 */ /* 0x000fea0003800000 */
.L_x_10060:
        /* <DEDUP_REMOVED lines=10> */
.L_x_10065:
[----:B------:R-:W-:-:S05]  /*5510*/  PRMT R3, R5, 0x9910, RZ ;  /* 0x0000991005037816 */ /* 0x000fca00000000ff */
[----:B------:R0:W-:Y:S01]  /*5520*/  STG.E desc[UR36][R16.64], R3 ;  /* 0x0000000310007986 */ /* 0x0001e2000c101924 */
[----:B------:R-:W-:Y:S05]  /*5530*/  BRA `(.L_x_10063) ;  /* 0x0000000c00307947 */ /* 0x000fea0003800000 */
.L_x_10064:
[----:B------:R0:W-:Y:S01]  /*5540*/  STG.E.U16 desc[UR36][R16.64], R5 ;  /* 0x0000000510007986 */ /* 0x0001e2000c101524 */
[----:B------:R-:W-:Y:S05]  /*5550*/  BRA `(.L_x_10063) ;  /* 0x0000000c00287947 */ /* 0x000fea0003800000 */
.L_x_10059:
        /* <DEDUP_REMOVED lines=9> */
.L_x_10067:
[----:B------:R-:W0:Y:S02]  /*55f0*/  I2F.S16 R0, R5 ;  /* 0x0000000500007306 */ /* 0x000e240000101400 */
[----:B0-----:R-:W-:-:S05]  /*5600*/  F2FP.F16.F32.PACK_AB R0, RZ, R0 ;  /* 0x00000000ff00723e */ /* 0x001fca00000000ff */
[----:B------:R0:W-:Y:S01]  /*5610*/  STG.E.U16 desc[UR36][R16.64], R0 ;  /* 0x0000000010007986 */ /* 0x0001e2000c101524 */
[----:B------:R-:W-:Y:S05]  /*5620*/  BRA `(.L_x_10063) ;  /* 0x0000000800f47947 */ /* 0x000fea0003800000 */
.L_x_10066:
        /* <DEDUP_REMOVED lines=10> */
.L_x_10069:
[----:B------:R-:W0:Y:S02]  /*56d0*/  I2F.S16 R5, R5 ;  /* 0x0000000500057306 */ /* 0x000e240000101400 */
[----:B0-----:R-:W-:-:S04]  /*56e0*/  F2FP.F16.F32.PACK_AB R3, RZ, R5 ;  /* 0x00000005ff03723e */ /* 0x001fc800000000ff */
[----:B------:R-:W-:-:S05]  /*56f0*/  PRMT R3, R3, 0x5410, RZ ;  /* 0x0000541003037816 */ /* 0x000fca00000000ff */
[----:B------:R0:W-:Y:S01]  /*5700*/  STG.E desc[UR36][R16.64], R3 ;  /* 0x0000000310007986 */ /* 0x0001e2000c101924 */
[----:B------:R-:W-:Y:S05]  /*5710*/  BRA `(.L_x_10063) ;  /* 0x0000000800b87947 */ /* 0x000fea0003800000 */
.L_x_10068:
[----:B------:R-:W0:Y:S02]  /*5720*/  I2F.F64.S16 R2, R5 ;  /* 0x0000000500027312 */ /* 0x000e240000101c00 */
[----:B0-----:R0:W-:Y:S01]  /*5730*/  STG.E.64 desc[UR36][R16.64], R2 ;  /* 0x0000000210007986 */ /* 0x0011e2000c101b24 */
[----:B------:R-:W-:Y:S05]  /*5740*/  BRA `(.L_x_10063) ;  /* 0x0000000800ac7947 */ /* 0x000fea0003800000 */
.L_x_10058:
        /* <DEDUP_REMOVED lines=13> */
.L_x_10072:
[----:B------:R-:W0:Y:S01]  /*5820*/  I2F.F64.S16 R4, R5 ;  /* 0x0000000500047312 */ /* 0x000e220000101c00 */
[----:B------:R-:W-:-:S05]  /*5830*/  CS2R R6, SRZ ;  /* 0x0000000000067805 */ /* 0x000fca000001ff00 */
[----:B0-----:R0:W-:Y:S01]  /*5840*/  STG.E.128 desc[UR36][R16.64], R4 ;  /* 0x0000000410007986 */ /* 0x0011e2000c101d24 */
[----:B------:R-:W-:Y:S05]  /*5850*/  BRA `(.L_x_10063) ;  /* 0x0000000800687947 */ /* 0x000fea0003800000 */
.L_x_10071:
        /* <DEDUP_REMOVED lines=21> */
.L_x_10076:
[----:B------:R-:W-:Y:S05]  /*59b0*/  BSYNC B0 ;  /* 0x0000000000007941 */ /* 0x000fea0003800000 */
.L_x_10075:
[----:B------:R-:W-:-:S05]  /*59c0*/  LOP3.LUT R3, R0, R3, RZ, 0xfc, !PT ;  /* 0x0000000300037212 */ /* 0x000fca00078efcff */
[----:B------:R0:W-:Y:S01]  /*59d0*/  STG.E.U8 desc[UR36][R16.64], R3 ;  /* 0x0000000310007986 */ /* 0x0001e2000c101124 */
[----:B------:R-:W-:Y:S05]  /*59e0*/  BRA `(.L_x_10063) ;  /* 0x0000000800047947 */ /* 0x000fea0003800000 */
.L_x_10074:
        /* <DEDUP_REMOVED lines=13> */
.L_x_10078:
[----:B------:R-:W-:Y:S01]  /*5ac0*/  IMAD.MOV.U32 R0, RZ, RZ, 0x7f ;  /* 0x0000007fff007424 */ /* 0x000fe200078e00ff */
[----:B------:R-:W-:-:S04]  /*5ad0*/  ISETP.GT.U32.AND P0, PT, R2, 0x7f800000, PT ;  /* 0x7f8000000200780c */ /* 0x000fc80003f04070 */
[----:B------:R-:W-:-:S09]  /*5ae0*/  SEL R0, R0, 0x7c, P0 ;  /* 0x0000007c00007807 */ /* 0x000fd20000000000 */
.L_x_10079:
[----:B------:R-:W-:Y:S05]  /*5af0*/  BSYNC B0 ;  /* 0x0000000000007941 */ /* 0x000fea0003800000 */
.L_x_10077:
[----:B------:R-:W-:-:S04]  /*5b00*/  LOP3.LUT R2, R5, 0x80000000, RZ, 0xc0, !PT ;  /* 0x8000000005027812 */ /* 0x000fc800078ec0ff */
[----:B------:R-:W-:-:S04]  /*5b10*/  SHF.R.U32.HI R3, RZ, 0x18, R2 ;  /* 0x00000018ff037819 */ /* 0x000fc80000011602 */
[----:B------:R-:W-:-:S05]  /*5b20*/  LOP3.LUT R3, R0, R3, RZ, 0xfc, !PT ;  /* 0x0000000300037212 */ /* 0x000fca00078efcff */
[----:B------:R0:W-:Y:S01]  /*5b30*/  STG.E.U8 desc[UR36][R16.64], R3 ;  /* 0x0000000310007986 */ /* 0x0001e2000c101124 */
[----:B------:R-:W-:Y:S05]  /*5b40*/  BRA `(.L_x_10063) ;  /* 0x0000000400ac7947 */ /* 0x000fea0003800000 */
.L_x_10073:
[----:B------:R-:W0:Y:S02]  /*5b50*/  I2F.S16 R0, R5 ;  /* 0x0000000500007306 */ /* 0x000e240000101400 */
[----:B0-----:R-:W-:-:S05]  /*5b60*/  F2FP.BF16.F32.PACK_AB R0, RZ, R0 ;  /* 0x00000000ff00723e */ /* 0x001fca00000010ff */
[----:B------:R0:W-:Y:S01]  /*5b70*/  STG.E.U16 desc[UR36][R16.64], R0 ;  /* 0x0000000010007986 */ /* 0x0001e2000c101524 */
[----:B------:R-:W-:Y:S05]  /*5b80*/  BRA `(.L_x_10063) ;  /* 0x00000004009c7947 */ /* 0x000fea0003800000 */
.L_x_10070:
        /* <DEDUP_REMOVED lines=10> */
.L_x_10082:
        /* <DEDUP_REMOVED lines=17> */
.L_x_10085:
[----:B------:R-:W-:-:S04]  /*5d40*/  LOP3.LUT R2, R5, 0x80000000, RZ, 0xc0, !PT ;  /* 0x8000000005027812 */ /* 0x000fc800078ec0ff */
[----:B------:R-:W-:-:S04]  /*5d50*/  SHF.R.U32.HI R3, RZ, 0x18, R2 ;  /* 0x00000018ff037819 */ /* 0x000fc80000011602 */
[----:B------:R-:W-:-:S04]  /*5d60*/  LOP3.LUT R0, R0, R3, RZ, 0xfc, !PT ;  /* 0x0000000300007212 */ /* 0x000fc800078efcff */
[----:B------:R-:W-:-:S07]  /*5d70*/  PRMT R8, R0, 0x7610, R8 ;  /* 0x0000761000087816 */ /* 0x000fce0000000008 */
.L_x_10084:
[----:B------:R-:W-:Y:S05]  /*5d80*/  BSYNC B0 ;  /* 0x0000000000007941 */ /* 0x000fea0003800000 */
.L_x_10083:
[----:B------:R3:W-:Y:S01]  /*5d90*/  STG.E.U8 desc[UR36][R16.64], R8 ;  /* 0x0000000810007986 */ /* 0x0007e2000c101124 */
[----:B------:R-:W-:Y:S05]  /*5da0*/  BRA `(.L_x_10063) ;  /* 0x0000000400147947 */ /* 0x000fea0003800000 */
.L_x_10081:
        /* <DEDUP_REMOVED lines=17> */
.L_x_10088:
[----:B------:R-:W-:-:S04]  /*5ec0*/  LOP3.LUT R2, R5, 0x80000000, RZ, 0xc0, !PT ;  /* 0x8000000005027812 */ /* 0x000fc800078ec0ff */
[----:B------:R-:W-:-:S04]  /*5ed0*/  SHF.R.U32.HI R3, RZ, 0x18, R2 ;  /* 0x00000018ff037819 */ /* 0x000fc80000011602 */
[----:B------:R-:W-:-:S04]  /*5ee0*/  LOP3.LUT R0, R0, R3, RZ, 0xfc, !PT ;  /* 0x0000000300007212 */ /* 0x000fc800078efcff */
[----:B------:R-:W-:-:S07]  /*5ef0*/  PRMT R8, R0, 0x7610, R8 ;  /* 0x0000761000087816 */ /* 0x000fce0000000008 */
.L_x_10087:
[----:B------:R-:W-:Y:S05]  /*5f00*/  BSYNC B0 ;  /* 0x0000000000007941 */ /* 0x000fea0003800000 */
.L_x_10086:
[----:B------:R0:W-:Y:S01]  /*5f10*/  STG.E.U8 desc[UR36][R16.64], R8 ;  /* 0x0000000810007986 */ /* 0x0001e2000c101124 */
[----:B------:R-:W-:Y:S05]  /*5f20*/  BRA `(.L_x_10063) ;  /* 0x0000000000b47947 */ /* 0x000fea0003800000 */
.L_x_10080:
        /* <DEDUP_REMOVED lines=22> */
.L_x_10062:
        /* <DEDUP_REMOVED lines=16> */
.L_x_10091:
[----:B------:R-:W-:Y:S05]  /*6190*/  BRA `(.L_x_10063) ;  /* 0x0000000000187947 */ /* 0x000fea0003800000 */
.L_x_10090:
[----:B------:R-:W-:-:S04]  /*61a0*/  PRMT R2, R5, 0x9910, RZ ;  /* 0x0000991005027816 */ /* 0x000fc800000000ff */
[----:B------:R-:W-:-:S05]  /*61b0*/  SHF.R.S32.HI R3, RZ, 0x1f, R2 ;  /* 0x0000001fff037819 */ /* 0x000fca0000011402 */
[----:B------:R2:W-:Y:S01]  /*61c0*/  STG.E.64 desc[UR36][R16.64], R2 ;  /* 0x0000000210007986 */ /* 0x0005e2000c101b24 */
[----:B------:R-:W-:Y:S05]  /*61d0*/  BRA `(.L_x_10063) ;  /* 0x0000000000087947 */ /* 0x000fea0003800000 */
.L_x_10089:
[----:B------:R-:W-:-:S05]  /*61e0*/  PRMT R3, R5, 0x9910, RZ ;  /* 0x0000991005037816 */ /* 0x000fca00000000ff */
[----:B------:R0:W-:Y:S02]  /*61f0*/  STG.E desc[UR36][R16.64], R3 ;  /* 0x0000000310007986 */ /* 0x0001e4000c101924 */
.L_x_10063:
[----:B------:R-:W-:-:S07]  /*6200*/  VIADD R19, R19, 0x80 ;  /* 0x0000008013137836 */ /* 0x000fce0000000000 */
.L_x_10023:
[----:B------:R-:W-:Y:S05]  /*6210*/  BSYNC B6 ;  /* 0x0000000000067941 */ /* 0x000fea0003800000 */
.L_x_10022:
        /* <DEDUP_REMOVED lines=307> */
.L_x_10094:
        /* <DEDUP_REMOVED lines=20> */
.L_x_10098:
[----:B------:R0:W5:Y:S01]  /*7690*/  LDG.E.U8 R0, desc[UR36][R2.64] ;  /* 0x0000002402007981 */ /* 0x000162000c1e1100 */
[----:B------:R-:W-:Y:S05]  /*76a0*/  BRA `(.L_x_10100) ;  /* 0x0000000c00547947 */ /* 0x000fea0003800000 */
.L_x_10097:
        /* <DEDUP_REMOVED lines=8> */
.L_x_10102:
[----:B------:R0:W5:Y:S01]  /*7730*/  LDG.E.U16 R0, desc[UR36][R2.64] ;  /* 0x0000002402007981 */ /* 0x000162000c1e1500 */
[----:B------:R-:W-:Y:S05]  /*7740*/  BRA `(.L_x_10100) ;  /* 0x0000000c002c7947 */ /* 0x000fea0003800000 */
.L_x_10101:
[----:B------:R0:W5:Y:S01]  /*7750*/  LDG.E.U16 R0, desc[UR36][R2.64] ;  /* 0x0000002402007981 */ /* 0x000162000c1e1500 */
[----:B------:R-:W-:Y:S05]  /*7760*/  BRA `(.L_x_10100) ;  /* 0x0000000c00247947 */ /* 0x000fea0003800000 */
.L_x_10096:
        /* <DEDUP_REMOVED lines=9> */
.L_x_10104:
[----:B------:R-:W2:Y:S02]  /*7800*/  LDG.E.U16 R4, desc[UR36][R2.64] ;  /* 0x0000002402047981 */ /* 0x000ea4000c1e1500 */
[----:B--2---:R-:W-:-:S06]  /*7810*/  HADD2.F32 R4, -RZ, R4.H0_H0 ;  /* 0x20000004ff047230 */ /* 0x004fcc0000004100 */
[----:B------:R-:W0:Y:S02]  /*7820*/  F2I.FTZ.TRUNC.NTZ R4, R4 ;  /* 0x0000000400047305 */ /* 0x000e24000021f100 */
[----:B0-----:R-:W-:Y:S01]  /*7830*/  PRMT R0, R4, 0x7610, R0 ;  /* 0x0000761004007816 */ /* 0x001fe20000000000 */
[----:B------:R-:W-:Y:S06]  /*7840*/  BRA `(.L_x_10100) ;  /* 0x0000000800ec7947 */ /* 0x000fec0003800000 */
.L_x_10103:
        /* <DEDUP_REMOVED lines=9> */
.L_x_10106:
[----:B------:R-:W2:Y:S02]  /*78e0*/  LDG.E.U16 R2, desc[UR36][R2.64] ;  /* 0x0000002402027981 */ /* 0x000ea4000c1e1500 */
[----:B--2---:R-:W-:-:S06]  /*78f0*/  HADD2.F32 R4, -RZ, R2.H0_H0 ;  /* 0x20000002ff047230 */ /* 0x004fcc0000004100 */
[----:B------:R-:W0:Y:S02]  /*7900*/  F2I.FTZ.TRUNC.NTZ R4, R4 ;  /* 0x0000000400047305 */ /* 0x000e24000021f100 */
[----:B0-----:R-:W-:Y:S01]  /*7910*/  PRMT R0, R4, 0x7610, R0 ;  /* 0x0000761004007816 */ /* 0x001fe20000000000 */
[----:B------:R-:W-:Y:S06]  /*7920*/  BRA `(.L_x_10100) ;  /* 0x0000000800b47947 */ /* 0x000fec0003800000 */
.L_x_10105:
[----:B------:R-:W2:Y:S02]  /*7930*/  LDG.E.64 R2, desc[UR36][R2.64] ;  /* 0x0000002402027981 */ /* 0x000ea4000c1e1b00 */
[----:B--2---:R0:W1:Y:S01]  /*7940*/  F2I.F64.TRUNC R0, R2 ;  /* 0x0000000200007311 */ /* 0x004062000030d100 */
[----:B------:R-:W-:Y:S05]  /*7950*/  BRA `(.L_x_10100) ;  /* 0x0000000800a87947 */ /* 0x000fea0003800000 */
.L_x_10095:
        /* <DEDUP_REMOVED lines=12> */
.L_x_10109:
[----:B------:R-:W2:Y:S02]  /*7a20*/  LDG.E.64 R2, desc[UR36][R2.64] ;  /* 0x0000002402027981 */ /* 0x000ea4000c1e1b00 */
[----:B--2---:R3:W4:Y:S01]  /*7a30*/  F2I.F64.TRUNC R0, R2 ;  /* 0x0000000200007311 */ /* 0x004722000030d100 */
[----:B------:R-:W-:Y:S05]  /*7a40*/  BRA `(.L_x_10100) ;  /* 0x00000008006c7947 */ /* 0x000fea0003800000 */
.L_x_10108:
        /* <DEDUP_REMOVED lines=28> */
.L_x_10111:
        /* <DEDUP_REMOVED lines=15> */
.L_x_10110:
[----:B------:R-:W2:Y:S02]  /*7d00*/  LDG.E.U16 R4, desc[UR36][R2.64] ;  /* 0x0000002402047981 */ /* 0x000ea4000c1e1500 */
[----:B--2---:R-:W-:-:S06]  /*7d10*/  IMAD.U32 R4, R4, 0x10000, RZ ;  /* 0x0001000004047824 */ /* 0x004fcc00078e00ff */
[----:B------:R-:W0:Y:S02]  /*7d20*/  F2I.FTZ.TRUNC.NTZ R4, R4 ;  /* 0x0000000400047305 */ /* 0x000e24000021f100 */
[----:B0-----:R-:W-:Y:S01]  /*7d30*/  PRMT R0, R4, 0x7610, R0 ;  /* 0x0000761004007816 */ /* 0x001fe20000000000 */
[----:B------:R-:W-:Y:S06]  /*7d40*/  BRA `(.L_x_10100) ;  /* 0x0000000400ac7947 */ /* 0x000fec0003800000 */
.L_x_10107:
        /* <DEDUP_REMOVED lines=10> */
.L_x_10114:
        /* <DEDUP_REMOVED lines=21> */
.L_x_10118:
[----:B------:R-:W-:Y:S05]  /*7f40*/  BSYNC B1 ;  /* 0x0000000000017941 */ /* 0x000fea0003800000 */
.L_x_10117:
[----:B------:R-:W-:Y:S01]  /*7f50*/  IMAD.SHL.U32 R2, R2, 0x100000, RZ ;  /* 0x0010000002027824 */ /* 0x000fe200078e00ff */
[----:B------:R-:W-:-:S04]  /*7f60*/  LEA R3, R0, 0x3b800000, 0x17 ;  /* 0x3b80000000037811 */ /* 0x000fc800078eb8ff */
[----:B------:R-:W-:-:S07]  /*7f70*/  LOP3.LUT R4, R3, R2, R4, 0xfe, !PT ;  /* 0x0000000203047212 */ /* 0x000fce00078efe04 */
.L_x_10116:
[----:B------:R-:W-:Y:S05]  /*7f80*/  BSYNC B0 ;  /* 0x0000000000007941 */ /* 0x000fea0003800000 */
.L_x_10115:
[----:B------:R-:W0:Y:S02]  /*7f90*/  F2I.FTZ.TRUNC.NTZ R4, R4 ;  /* 0x0000000400047305 */ /* 0x000e24000021f100 */
[----:B0-----:R-:W-:Y:S01]  /*7fa0*/  PRMT R0, R4, 0x7610, R0 ;  /* 0x0000761004007816 */ /* 0x001fe20000000000 */
[----:B------:R-:W-:Y:S06]  /*7fb0*/  BRA `(.L_x_10100) ;  /* 0x0000000400107947 */ /* 0x000fec0003800000 */
.L_x_10113:
        /* <DEDUP_REMOVED lines=21> */
.L_x_10122:
[----:B------:R-:W-:Y:S05]  /*8110*/  BSYNC B1 ;  /* 0x0000000000017941 */ /* 0x000fea0003800000 */
.L_x_10121:
[----:B------:R-:W-:Y:S01]  /*8120*/  IMAD.SHL.U32 R2, R2, 0x200000, RZ ;  /* 0x0020000002027824 */ /* 0x000fe200078e00ff */
[----:B------:R-:W-:-:S04]  /*8130*/  LEA R3, R0, 0x37800000, 0x17 ;  /* 0x3780000000037811 */ /* 0x000fc800078eb8ff */
[----:B------:R-:W-:-:S07]  /*8140*/  LOP3.LUT R4, R3, R2, R4, 0xfe, !PT ;  /* 0x0000000203047212 */ /* 0x000fce00078efe04 */
.L_x_10120:
[----:B------:R-:W-:Y:S05]  /*8150*/  BSYNC B0 ;  /* 0x0000000000007941 */ /* 0x000fea0003800000 */
.L_x_10119:
[----:B------:R-:W0:Y:S02]  /*8160*/  F2I.FTZ.TRUNC.NTZ R4, R4 ;  /* 0x0000000400047305 */ /* 0x000e24000021f100 */
[----:B0-----:R-:W-:Y:S01]  /*8170*/  PRMT R0, R4, 0x7610, R0 ;  /* 0x0000761004007816 */ /* 0x001fe20000000000 */
[----:B------:R-:W-:Y:S06]  /*8180*/  BRA `(.L_x_10100) ;  /* 0x00000000009c7947 */ /* 0x000fec0003800000 */
.L_x_10112:
        /* <DEDUP_REMOVED lines=14> */
.L_x_10126:
[----:B------:R-:W-:Y:S05]  /*8270*/  BSYNC B0 ;  /* 0x0000000000007941 */ /* 0x000fea0003800000 */
.L_x_10125:
[----:B------:R-:W0:Y:S02]  /*8280*/  F2I.FTZ.TRUNC.NTZ R4, R4 ;  /* 0x0000000400047305 */ /* 0x000e24000021f100 */
[----:B0-----:R-:W-:Y:S01]  /*8290*/  PRMT R0, R4, 0x7610, R0 ;  /* 0x0000761004007816 */ /* 0x001fe20000000000 */
[----:B------:R-:W-:Y:S06]  /*82a0*/  BRA `(.L_x_10100) ;  /* 0x0000000000547947 */ /* 0x000fec0003800000 */
.L_x_10099:
        /* <DEDUP_REMOVED lines=16> */
.L_x_10127:
[----:B------:R-:W-:Y:S01]  /*83b0*/  PRMT R0, RZ, 0x7610, R0 ;  /* 0x00007610ff007816 */ /* 0x000fe20000000000 */
[----:B------:R-:W-:Y:S06]  /*83c0*/  BRA `(.L_x_10100) ;  /* 0x00000000000c7947 */ /* 0x000fec0003800000 */
.L_x_10124:
[----:B------:R1:W5:Y:S01]  /*83d0*/  LDG.E.U16 R0, desc[UR36][R2.64] ;  /* 0x0000002402007981 */ /* 0x000362000c1e1500 */
[----:B------:R-:W-:Y:S05]  /*83e0*/  BRA `(.L_x_10100) ;  /* 0x0000000000047947 */ /* 0x000fea0003800000 */
.L_x_10123:
[----:B------:R2:W5:Y:S02]  /*83f0*/  LDG.E.U16 R0, desc[UR36][R2.64] ;  /* 0x0000002402007981 */ /* 0x000564000c1e1500 */
.L_x_10100:
        /* <DEDUP_REMOVED lines=18> */
.L_x_10131:
[----:B------:R3:W-:Y:S01]  /*8520*/  STG.E.U8 desc[UR36][R16.64], R5 ;  /* 0x0000000510007986 */ /* 0x0007e2000c101124 */
[----:B------:R-:W-:Y:S05]  /*8530*/  BRA `(.L_x_10133) ;  /* 0x0000000c00647947 */ /* 0x000fea0003800000 */
.L_x_10130:
        /* <DEDUP_REMOVED lines=10> */
.L_x_10135:
[----:B------:R-:W-:-:S05]  /*85e0*/  PRMT R3, R5, 0x9910, RZ ;  /* 0x0000991005037816 */ /* 0x000fca00000000ff */
[----:B------:R2:W-:Y:S01]  /*85f0*/  STG.E desc[UR36][R16.64], R3 ;  /* 0x0000000310007986 */ /* 0x0005e2000c101924 */
[----:B------:R-:W-:Y:S05]  /*8600*/  BRA `(.L_x_10133) ;  /* 0x0000000c00307947 */ /* 0x000fea0003800000 */
.L_x_10134:
[----:B------:R0:W-:Y:S01]  /*8610*/  STG.E.U16 desc[UR36][R16.64], R5 ;  /* 0x0000000510007986 */ /* 0x0001e2000c101524 */
[----:B------:R-:W-:Y:S05]  /*8620*/  BRA `(.L_x_10133) ;  /* 0x0000000c00287947 */ /* 0x000fea0003800000 */
.L_x_10129:
        /* <DEDUP_REMOVED lines=9> */
.L_x_10137:
[----:B------:R-:W0:Y:S02]  /*86c0*/  I2F.S16 R0, R5 ;  /* 0x0000000500007306 */ /* 0x000e240000101400 */
[----:B0-----:R-:W-:-:S05]  /*86d0*/  F2FP.F16.F32.PACK_AB R0, RZ, R0 ;  /* 0x00000000ff00723e */ /* 0x001fca00000000ff */
[----:B------:R0:W-:Y:S01]  /*86e0*/  STG.E.U16 desc[UR36][R16.64], R0 ;  /* 0x0000000010007986 */ /* 0x0001e2000c101524 */
[----:B------:R-:W-:Y:S05]  /*86f0*/  BRA `(.L_x_10133) ;  /* 0x0000000800f47947 */ /* 0x000fea0003800000 */
.L_x_10136:
        /* <DEDUP_REMOVED lines=10> */
.L_x_10139:
[----:B------:R-:W0:Y:S02]  /*87a0*/  I2F.S16 R5, R5 ;  /* 0x0000000500057306 */ /* 0x000e240000101400 */
[----:B0-----:R-:W-:-:S04]  /*87b0*/  F2FP.F16.F32.PACK_AB R3, RZ, R5 ;  /* 0x00000005ff03723e */ /* 0x001fc800000000ff */
[----:B------:R-:W-:-:S05]  /*87c0*/  PRMT R3, R3, 0x5410, RZ ;  /* 0x0000541003037816 */ /* 0x000fca00000000ff */
[----:B------:R0:W-:Y:S01]  /*87d0*/  STG.E desc[UR36][R16.64], R3 ;  /* 0x0000000310007986 */ /* 0x0001e2000c101924 */
[----:B------:R-:W-:Y:S05]  /*87e0*/  BRA `(.L_x_10133) ;  /* 0x0000000800b87947 */ /* 0x000fea0003800000 */
.L_x_10138:
[----:B------:R-:W0:Y:S02]  /*87f0*/  I2F.F64.S16 R2, R5 ;  /* 0x0000000500027312 */ /* 0x000e240000101c00 */
[----:B0-----:R0:W-:Y:S01]  /*8800*/  STG.E.64 desc[UR36][R16.64], R2 ;  /* 0x0000000210007986 */ /* 0x0011e2000c101b24 */
[----:B------:R-:W-:Y:S05]  /*8810*/  BRA `(.L_x_10133) ;  /* 0x0000000800ac7947 */ /* 0x000fea0003800000 */
.L_x_10128:
        /* <DEDUP_REMOVED lines=13> */
.L_x_10142:
[----:B------:R-:W0:Y:S01]  /*88f0*/  I2F.F64.S16 R4, R5 ;  /* 0x0000000500047312 */ /* 0x000e220000101c00 */
[----:B------:R-:W-:-:S05]  /*8900*/  CS2R R6, SRZ ;  /* 0x0000000000067805 */ /* 0x000fca000001ff00 */
[----:B0-----:R0:W-:Y:S01]  /*8910*/  STG.E.128 desc[UR36][R16.64], R4 ;  /* 0x0000000410007986 */ /* 0x0011e2000c101d24 */
[----:B------:R-:W-:Y:S05]  /*8920*/  BRA `(.L_x_10133) ;  /* 0x0000000800687947 */ /* 0x000fea0003800000 */
.L_x_10141:
        /* <DEDUP_REMOVED lines=21> */
.L_x_10146:
[----:B------:R-:W-:Y:S05]  /*8a80*/  BSYNC B0 ;  /* 0x0000000000007941 */ /* 0x000fea0003800000 */
.L_x_10145:
[----:B------:R-:W-:-:S05]  /*8a90*/  LOP3.LUT R3, R0, R3, RZ, 0xfc, !PT ;  /* 0x0000000300037212 */ /* 0x000fca00078efcff */
[----:B------:R0:W-:Y:S01]  /*8aa0*/  STG.E.U8 desc[UR36][R16.64], R3 ;  /* 0x0000000310007986 */ /* 0x0001e2000c101124 */
[----:B------:R-:W-:Y:S05]  /*8ab0*/  BRA `(.L_x_10133) ;  /* 0x0000000800047947 */ /* 0x000fea0003800000 */
.L_x_10144:
        /* <DEDUP_REMOVED lines=13> */
.L_x_10148:
[----:B------:R-:W-:Y:S01]  /*8b90*/  IMAD.MOV.U32 R0, RZ, RZ, 0x7f ;  /* 0x0000007fff007424 */ /* 0x000fe200078e00ff */
[----:B------:R-:W-:-:S04]  /*8ba0*/  ISETP.GT.U32.AND P0, PT, R2, 0x7f800000, PT ;  /* 0x7f8000000200780c */ /* 0x000fc80003f04070 */
[----:B------:R-:W-:-:S09]  /*8bb0*/  SEL R0, R0, 0x7c, P0 ;  /* 0x0000007c00007807 */ /* 0x000fd20000000000 */
.L_x_10149:
[----:B------:R-:W-:Y:S05]  /*8bc0*/  BSYNC B0 ;  /* 0x0000000000007941 */ /* 0x000fea0003800000 */
.L_x_10147:
[----:B------:R-:W-:-:S04]  /*8bd0*/  LOP3.LUT R2, R5, 0x80000000, RZ, 0xc0, !PT ;  /* 0x8000000005027812 */ /* 0x000fc800078ec0ff */
[----:B------:R-:W-:-:S04]  /*8be0*/  SHF.R.U32.HI R3, RZ, 0x18, R2 ;  /* 0x00000018ff037819 */ /* 0x000fc80000011602 */
[----:B------:R-:W-:-:S05]  /*8bf0*/  LOP3.LUT R3, R0, R3, RZ, 0xfc, !PT ;  /* 0x0000000300037212 */ /* 0x000fca00078efcff */
[----:B------:R0:W-:Y:S01]  /*8c00*/  STG.E.U8 desc[UR36][R16.64], R3 ;  /* 0x0000000310007986 */ /* 0x0001e2000c101124 */
[----:B------:R-:W-:Y:S05]  /*8c10*/  BRA `(.L_x_10133) ;  /* 0x0000000400ac7947 */ /* 0x000fea0003800000 */
.L_x_10143:
[----:B------:R-:W0:Y:S02]  /*8c20*/  I2F.S16 R0, R5 ;  /* 0x0000000500007306 */ /* 0x000e240000101400 */
[----:B0-----:R-:W-:-:S05]  /*8c30*/  F2FP.BF16.F32.PACK_AB R0, RZ, R0 ;  /* 0x00000000ff00723e */ /* 0x001fca00000010ff */
[----:B------:R0:W-:Y:S01]  /*8c40*/  STG.E.U16 desc[UR36][R16.64], R0 ;  /* 0x0000000010007986 */ /* 0x0001e2000c101524 */
[----:B------:R-:W-:Y:S05]  /*8c50*/  BRA `(.L_x_10133) ;  /* 0x00000004009c7947 */ /* 0x000fea0003800000 */
.L_x_10140:
        /* <DEDUP_REMOVED lines=10> */
.L_x_10152:
        /* <DEDUP_REMOVED lines=17> */
.L_x_10155:
[----:B------:R-:W-:-:S04]  /*8e10*/  LOP3.LUT R2, R5, 0x80000000, RZ, 0xc0, !PT ;  /* 0x8000000005027812 */ /* 0x000fc800078ec0ff */
[----:B------:R-:W-:-:S04]  /*8e20*/  SHF.R.U32.HI R3, RZ, 0x18, R2 ;  /* 0x00000018ff037819 */ /* 0x000fc80000011602 */
[----:B------:R-:W-:-:S04]  /*8e30*/  LOP3.LUT R0, R0, R3, RZ, 0xfc, !PT ;  /* 0x0000000300007212 */ /* 0x000fc800078efcff */
[----:B------:R-:W-:-:S07]  /*8e40*/  PRMT R8, R0, 0x7610, R8 ;  /* 0x0000761000087816 */ /* 0x000fce0000000008 */
.L_x_10154:
[----:B------:R-:W-:Y:S05]  /*8e50*/  BSYNC B0 ;  /* 0x0000000000007941 */ /* 0x000fea0003800000 */
.L_x_10153:
[----:B------:R0:W-:Y:S01]  /*8e60*/  STG.E.U8 desc[UR36][R16.64], R8 ;  /* 0x0000000810007986 */ /* 0x0001e2000c101124 */
[----:B------:R-:W-:Y:S05]  /*8e70*/  BRA `(.L_x_10133) ;  /* 0x0000000400147947 */ /* 0x000fea0003800000 */
.L_x_10151:
        /* <DEDUP_REMOVED lines=17> */
.L_x_10158:
[----:B------:R-:W-:-:S04]  /*8f90*/  LOP3.LUT R2, R5, 0x80000000, RZ, 0xc0, !PT ;  /* 0x8000000005027812 */ /* 0x000fc800078ec0ff */
[----:B------:R-:W-:-:S04]  /*8fa0*/  SHF.R.U32.HI R3, RZ, 0x18, R2 ;  /* 0x00000018ff037819 */ /* 0x000fc80000011602 */
[----:B------:R-:W-:-:S04]  /*8fb0*/  LOP3.LUT R0, R0, R3, RZ, 0xfc, !PT ;  /* 0x0000000300007212 */ /* 0x000fc800078efcff */
[----:B------:R-:W-:-:S07]  /*8fc0*/  PRMT R8, R0, 0x7610, R8 ;  /* 0x0000761000087816 */ /* 0x000fce0000000008 */
.L_x_10157:
[----:B------:R-:W-:Y:S05]  /*8fd0*/  BSYNC B0 ;  /* 0x0000000000007941 */ /* 0x000fea0003800000 */
.L_x_10156:
[----:B------:R0:W-:Y:S01]  /*8fe0*/  STG.E.U8 desc[UR36][R16.64], R8 ;  /* 0x0000000810007986 */ /* 0x0001e2000c101124 */
[----:B------:R-:W-:Y:S05]  /*8ff0*/  BRA `(.L_x_10133) ;  /* 0x0000000000b47947 */ /* 0x000fea0003800000 */
.L_x_10150:
        /* <DEDUP_REMOVED lines=22> */
.L_x_10132:
        /* <DEDUP_REMOVED lines=16> */
.L_x_10161:
[----:B------:R-:W-:Y:S05]  /*9260*/  BRA `(.L_x_10133) ;  /* 0x0000000000187947 */ /* 0x000fea0003800000 */
.L_x_10160:
[----:B------:R-:W-:-:S04]  /*9270*/  PRMT R2, R5, 0x9910, RZ ;  /* 0x0000991005027816 */ /* 0x000fc800000000ff */
[----:B------:R-:W-:-:S05]  /*9280*/  SHF.R.S32.HI R3, RZ, 0x1f, R2 ;  /* 0x0000001fff037819 */ /* 0x000fca0000011402 */
[----:B------:R0:W-:Y:S01]  /*9290*/  STG.E.64 desc[UR36][R16.64], R2 ;  /* 0x0000000210007986 */ /* 0x0001e2000c101b24 */
[----:B------:R-:W-:Y:S05]  /*92a0*/  BRA `(.L_x_10133) ;  /* 0x0000000000087947 */ /* 0x000fea0003800000 */
.L_x_10159:
[----:B------:R-:W-:-:S05]  /*92b0*/  PRMT R3, R5, 0x9910, RZ ;  /* 0x0000991005037816 */ /* 0x000fca00000000ff */
[----:B------:R0:W-:Y:S02]  /*92c0*/  STG.E desc[UR36][R16.64], R3 ;  /* 0x0000000310007986 */ /* 0x0001e4000c101924 */
.L_x_10133:
[----:B------:R-:W-:-:S07]  /*92d0*/  VIADD R19, R19, 0x80 ;  /* 0x0000008013137836 */ /* 0x000fce0000000000 */
.L_x_10093:
[----:B------:R-:W-:Y:S05]  /*92e0*/  BSYNC B6 ;  /* 0x0000000000067941 */ /* 0x000fea0003800000 */
.L_x_10092:
        /* <DEDUP_REMOVED lines=306> */
.L_x_10162:
        /* <DEDUP_REMOVED lines=20> */
.L_x_10166:
[----:B------:R4:W5:Y:S01]  /*a750*/  LDG.E.U8 R0, desc[UR36][R2.64] ;  /* 0x0000002402007981 */ /* 0x000962000c1e1100 */
[----:B------:R-:W-:Y:S05]  /*a760*/  BRA `(.L_x_10168) ;  /* 0x0000000c00547947 */ /* 0x000fea0003800000 */
.L_x_10165:
        /* <DEDUP_REMOVED lines=8> */
.L_x_10170:
[----:B------:R2:W5:Y:S01]  /*a7f0*/  LDG.E.U16 R0, desc[UR36][R2.64] ;  /* 0x0000002402007981 */ /* 0x000562000c1e1500 */
[----:B------:R-:W-:Y:S05]  /*a800*/  BRA `(.L_x_10168) ;  /* 0x0000000c002c7947 */ /* 0x000fea0003800000 */
.L_x_10169:
[----:B------:R0:W5:Y:S01]  /*a810*/  LDG.E.U16 R0, desc[UR36][R2.64] ;  /* 0x0000002402007981 */ /* 0x000162000c1e1500 */
[----:B------:R-:W-:Y:S05]  /*a820*/  BRA `(.L_x_10168) ;  /* 0x0000000c00247947 */ /* 0x000fea0003800000 */
.L_x_10164:
        /* <DEDUP_REMOVED lines=9> */
.L_x_10172:
[----:B------:R-:W2:Y:S02]  /*a8c0*/  LDG.E.U16 R4, desc[UR36][R2.64] ;  /* 0x0000002402047981 */ /* 0x000ea4000c1e1500 */
[----:B--2---:R-:W-:-:S06]  /*a8d0*/  HADD2.F32 R4, -RZ, R4.H0_H0 ;  /* 0x20000004ff047230 */ /* 0x004fcc0000004100 */
[----:B------:R-:W0:Y:S02]  /*a8e0*/  F2I.FTZ.TRUNC.NTZ R4, R4 ;  /* 0x0000000400047305 */ /* 0x000e24000021f100 */
[----:B0-----:R-:W-:Y:S01]  /*a8f0*/  PRMT R0, R4, 0x7610, R0 ;  /* 0x0000761004007816 */ /* 0x001fe20000000000 */
[----:B------:R-:W-:Y:S06]  /*a900*/  BRA `(.L_x_10168) ;  /* 0x0000000800ec7947 */ /* 0x000fec0003800000 */
.L_x_10171:
        /* <DEDUP_REMOVED lines=9> */
.L_x_10174:
[----:B------:R-:W2:Y:S02]  /*a9a0*/  LDG.E.U16 R2, desc[UR36][R2.64] ;  /* 0x0000002402027981 */ /* 0x000ea4000c1e1500 */
[----:B--2---:R-:W-:-:S06]  /*a9b0*/  HADD2.F32 R4, -RZ, R2.H0_H0 ;  /* 0x20000002ff047230 */ /* 0x004fcc0000004100 */
[----:B------:R-:W0:Y:S02]  /*a9c0*/  F2I.FTZ.TRUNC.NTZ R4, R4 ;  /* 0x0000000400047305 */ /* 0x000e24000021f100 */
[----:B0-----:R-:W-:Y:S01]  /*a9d0*/  PRMT R0, R4, 0x7610, R0 ;  /* 0x0000761004007816 */ /* 0x001fe20000000000 */
[----:B------:R-:W-:Y:S06]  /*a9e0*/  BRA `(.L_x_10168) ;  /* 0x0000000800b47947 */ /* 0x000fec0003800000 */
.L_x_10173:
[----:B------:R-:W2:Y:S02]  /*a9f0*/  LDG.E.64 R2, desc[UR36][R2.64] ;  /* 0x0000002402027981 */ /* 0x000ea4000c1e1b00 */
[----:B--2---:R0:W1:Y:S01]  /*aa00*/  F2I.F64.TRUNC R0, R2 ;  /* 0x0000000200007311 */ /* 0x004062000030d100 */
[----:B------:R-:W-:Y:S05]  /*aa10*/  BRA `(.L_x_10168) ;  /* 0x0000000800a87947 */ /* 0x000fea0003800000 */
.L_x_10163:
        /* <DEDUP_REMOVED lines=12> */
.L_x_10177:
[----:B------:R-:W2:Y:S02]  /*aae0*/  LDG.E.64 R2, desc[UR36][R2.64] ;  /* 0x0000002402027981 */ /* 0x000ea4000c1e1b00 */
[----:B--2---:R0:W1:Y:S01]  /*aaf0*/  F2I.F64.TRUNC R0, R2 ;  /* 0x0000000200007311 */ /* 0x004062000030d100 */
[----:B------:R-:W-:Y:S05]  /*ab00*/  BRA `(.L_x_10168) ;  /* 0x00000008006c7947 */ /* 0x000fea0003800000 */
.L_x_10176:
        /* <DEDUP_REMOVED lines=28> */
.L_x_10179:
        /* <DEDUP_REMOVED lines=15> */
.L_x_10178:
[----:B------:R-:W2:Y:S02]  /*adc0*/  LDG.E.U16 R4, desc[UR36][R2.64] ;  /* 0x0000002402047981 */ /* 0x000ea4000c1e1500 */
[----:B--2---:R-:W-:-:S06]  /*add0*/  IMAD.U32 R4, R4, 0x10000, RZ ;  /* 0x0001000004047824 */ /* 0x004fcc00078e00ff */
[----:B------:R-:W0:Y:S02]  /*ade0*/  F2I.FTZ.TRUNC.NTZ R4, R4 ;  /* 0x0000000400047305 */ /* 0x000e24000021f100 */
[----:B0-----:R-:W-:Y:S01]  /*adf0*/  PRMT R0, R4, 0x7610, R0 ;  /* 0x0000761004007816 */ /* 0x001fe20000000000 */
[----:B------:R-:W-:Y:S06]  /*ae00*/  BRA `(.L_x_10168) ;  /* 0x0000000400ac7947 */ /* 0x000fec0003800000 */
.L_x_10175:
        /* <DEDUP_REMOVED lines=10> */
.L_x_10182:
        /* <DEDUP_REMOVED lines=21> */
.L_x_10186:
[----:B------:R-:W-:Y:S05]  /*b000*/  BSYNC B1 ;  /* 0x0000000000017941 */ /* 0x000fea0003800000 */
.L_x_10185:
[----:B------:R-:W-:Y:S01]  /*b010*/  IMAD.SHL.U32 R2, R2, 0x100000, RZ ;  /* 0x0010000002027824 */ /* 0x000fe200078e00ff */
[----:B------:R-:W-:-:S04]  /*b020*/  LEA R3, R0, 0x3b800000, 0x17 ;  /* 0x3b80000000037811 */ /* 0x000fc800078eb8ff */
[----:B------:R-:W-:-:S07]  /*b030*/  LOP3.LUT R4, R3, R2, R4, 0xfe, !PT ;  /* 0x0000000203047212 */ /* 0x000fce00078efe04 */
.L_x_10184:
[----:B------:R-:W-:Y:S05]  /*b040*/  BSYNC B0 ;  /* 0x0000000000007941 */ /* 0x000fea0003800000 */
.L_x_10183:
[----:B------:R-:W0:Y:S02]  /*b050*/  F2I.FTZ.TRUNC.NTZ R4, R4 ;  /* 0x0000000400047305 */ /* 0x000e24000021f100 */
[----:B0-----:R-:W-:Y:S01]  /*b060*/  PRMT R0, R4, 0x7610, R0 ;  /* 0x0000761004007816 */ /* 0x001fe20000000000 */
[----:B------:R-:W-:Y:S06]  /*b070*/  BRA `(.L_x_10168) ;  /* 0x0000000400107947 */ /* 0x000fec0003800000 */
.L_x_10181:
        /* <DEDUP_REMOVED lines=21> */
.L_x_10190:
[----:B------:R-:W-:Y:S05]  /*b1d0*/  BSYNC B1 ;  /* 0x0000000000017941 */ /* 0x000fea0003800000 */
.L_x_10189:
[----:B------:R-:W-:Y:S01]  /*b1e0*/  IMAD.SHL.U32 R2, R2, 0x200000, RZ ;  /* 0x0020000002027824 */ /* 0x000fe200078e00ff */
[----:B------:R-:W-:-:S04]  /*b1f0*/  LEA R3, R0, 0x37800000, 0x17 ;  /* 0x3780000000037811 */ /* 0x000fc800078eb8ff */
[----:B------:R-:W-:-:S07]  /*b200*/  LOP3.LUT R4, R3, R2, R4, 0xfe, !PT ;  /* 0x0000000203047212 */ /* 0x000fce00078efe04 */
.L_x_10188:
[----:B------:R-:W-:Y:S05]  /*b210*/  BSYNC B0 ;  /* 0x0000000000007941 */ /* 0x000fea0003800000 */
.L_x_10187:
[----:B------:R-:W0:Y:S02]  /*b220*/  F2I.FTZ.TRUNC.NTZ R4, R4 ;  /* 0x0000000400047305 */ /* 0x000e24000021f100 */
[----:B0-----:R-:W-:Y:S01]  /*b230*/  PRMT R0, R4, 0x7610, R0 ;  /* 0x0000761004007816 */ /* 0x001fe20000000000 */
[----:B------:R-:W-:Y:S06]  /*b240*/  BRA `(.L_x_10168) ;  /* 0x00000000009c7947 */ /* 0x000fec0003800000 */
.L_x_10180:
        /* <DEDUP_REMOVED lines=14> */
.L_x_10194:
[----:B------:R-:W-:Y:S05]  /*b330*/  BSYNC B0 ;  /* 0x0000000000007941 */ /* 0x000fea0003800000 */
.L_x_10193:
[----:B------:R-:W0:Y:S02]  /*b340*/  F2I.FTZ.TRUNC.NTZ R4, R4 ;  /* 0x0000000400047305 */ /* 0x000e24000021f100 */
[----:B0-----:R-:W-:Y:S01]  /*b350*/  PRMT R0, R4, 0x7610, R0 ;  /* 0x0000761004007816 */ /* 0x001fe20000000000 */
[----:B------:R-:W-:Y:S06]  /*b360*/  BRA `(.L_x_10168) ;  /* 0x0000000000547947 */ /* 0x000fec0003800000 */
.L_x_10167:
        /* <DEDUP_REMOVED lines=16> */
.L_x_10195:
[----:B------:R-:W-:Y:S01]  /*b470*/  PRMT R0, RZ, 0x7610, R0 ;  /* 0x00007610ff007816 */ /* 0x000fe20000000000 */
[----:B------:R-:W-:Y:S06]  /*b480*/  BRA `(.L_x_10168) ;  /* 0x00000000000c7947 */ /* 0x000fec0003800000 */
.L_x_10192:
[----:B------:R0:W5:Y:S01]  /*b490*/  LDG.E.U16 R0, desc[UR36][R2.64] ;  /* 0x0000002402007981 */ /* 0x000162000c1e1500 */
[----:B------:R-:W-:Y:S05]  /*b4a0*/  BRA `(.L_x_10168) ;  /* 0x0000000000047947 */ /* 0x000fea0003800000 */
.L_x_10191:
[----:B------:R0:W5:Y:S02]  /*b4b0*/  LDG.E.U16 R0, desc[UR36][R2.64] ;  /* 0x0000002402007981 */ /* 0x000164000c1e1500 */
.L_x_10168:
[----:B01234-:R-:W0:Y:S01]  /*b4c0*/  LDC.U8 R3, c[0x0][0x424] ;  /* 0x00010900ff037b82 */ /* 0x01fe220000000000 */
[----:B------:R-:W-:Y:S01]  /*b4d0*/  ULDC.U16 UR4, c[0x0][0x422] ;  /* 0x0001088000047ab9 */ /* 0x000fe20000000400 */
[----:B-----5:R-:W-:Y:S01]  /*b4e0*/  PRMT R0, R0, 0x9910, RZ ;  /* 0x0000991000007816 */ /* 0x020fe200000000ff */
        /* <DEDUP_REMOVED lines=15> */
.L_x_10199:
[----:B------:R-:W-:Y:S01]  /*b5e0*/  STG.E.U8 desc[UR36][R16.64], R5 ;  /* 0x0000000510007986 */ /* 0x000fe2000c101124 */
[----:B------:R-:W-:Y:S05]  /*b5f0*/  EXIT ;  /* 0x000000000000794d */ /* 0x000fea0003800000 */
.L_x_10198:
        /* <DEDUP_REMOVED lines=8> */
[----:B------:R-:W-:Y:S01]  /*b680*/  STG.E.64 desc[UR36][R16.64], R2 ;  /* 0x0000000210007986 */ /* 0x000fe2000c101b24 */
[----:B------:R-:W-:Y:S05]  /*b690*/  EXIT ;  /* 0x000000000000794d */ /* 0x000fea0003800000 */
.L_x_10202:
[----:B------:R-:W-:-:S05]  /*b6a0*/  PRMT R3, R5, 0x9910, RZ ;  /* 0x0000991005037816 */ /* 0x000fca00000000ff */
[----:B------:R-:W-:Y:S01]  /*b6b0*/  STG.E desc[UR36][R16.64], R3 ;  /* 0x0000000310007986 */ /* 0x000fe2000c101924 */
[----:B------:R-:W-:Y:S05]  /*b6c0*/  EXIT ;  /* 0x000000000000794d */ /* 0x000fea0003800000 */
.L_x_10201:
[----:B------:R-:W-:Y:S01]  /*b6d0*/  STG.E.U16 desc[UR36][R16.64], R5 ;  /* 0x0000000510007986 */ /* 0x000fe2000c101524 */
[----:B------:R-:W-:Y:S05]  /*b6e0*/  EXIT ;  /* 0x000000000000794d */ /* 0x000fea0003800000 */
.L_x_10197:
        /* <DEDUP_REMOVED lines=9> */
.L_x_10204:
[----:B------:R-:W0:Y:S02]  /*b780*/  I2F.S16 R0, R5 ;  /* 0x0000000500007306 */ /* 0x000e240000101400 */
[----:B0-----:R-:W-:-:S05]  /*b790*/  F2FP.F16.F32.PACK_AB R0, RZ, R0 ;  /* 0x00000000ff00723e */ /* 0x001fca00000000ff */
[----:B------:R-:W-:Y:S01]  /*b7a0*/  STG.E.U16 desc[UR36][R16.64], R0 ;  /* 0x0000000010007986 */ /* 0x000fe2000c101524 */
[----:B------:R-:W-:Y:S05]  /*b7b0*/  EXIT ;  /* 0x000000000000794d */ /* 0x000fea0003800000 */
.L_x_10203:
        /* <DEDUP_REMOVED lines=10> */
.L_x_10206:
[----:B------:R-:W0:Y:S02]  /*b860*/  I2F.S16 R5, R5 ;  /* 0x0000000500057306 */ /* 0x000e240000101400 */
[----:B0-----:R-:W-:-:S04]  /*b870*/  F2FP.F16.F32.PACK_AB R3, RZ, R5 ;  /* 0x00000005ff03723e */ /* 0x001fc800000000ff */
[----:B------:R-:W-:-:S05]  /*b880*/  PRMT R3, R3, 0x5410, RZ ;  /* 0x0000541003037816 */ /* 0x000fca00000000ff */
[----:B------:R-:W-:Y:S01]  /*b890*/  STG.E desc[UR36][R16.64], R3 ;  /* 0x0000000310007986 */ /* 0x000fe2000c101924 */
[----:B------:R-:W-:Y:S05]  /*b8a0*/  EXIT ;  /* 0x000000000000794d */ /* 0x000fea0003800000 */
.L_x_10205:
[----:B------:R-:W0:Y:S02]  /*b8b0*/  I2F.F64.S16 R2, R5 ;  /* 0x0000000500027312 */ /* 0x000e240000101c00 */
[----:B0-----:R-:W-:Y:S01]  /*b8c0*/  STG.E.64 desc[UR36][R16.64], R2 ;  /* 0x0000000210007986 */ /* 0x001fe2000c101b24 */
[----:B------:R-:W-:Y:S05]  /*b8d0*/  EXIT ;  /* 0x000000000000794d */ /* 0x000fea0003800000 */
.L_x_10196:
        /* <DEDUP_REMOVED lines=11> */
[----:B------:R-:W-:Y:S01]  /*b990*/  STG.E.U8 desc[UR36][R16.64], R3 ;  /* 0x0000000310007986 */ /* 0x000fe2000c101124 */
[----:B------:R-:W-:Y:S05]  /*b9a0*/  EXIT ;  /* 0x000000000000794d */ /* 0x000fea0003800000 */
.L_x_10209:
[----:B------:R-:W0:Y:S01]  /*b9b0*/  I2F.F64.S16 R4, R5 ;  /* 0x0000000500047312 */ /* 0x000e220000101c00 */
[----:B------:R-:W-:-:S05]  /*b9c0*/  CS2R R6, SRZ ;  /* 0x0000000000067805 */ /* 0x000fca000001ff00 */
[----:B0-----:R-:W-:Y:S01]  /*b9d0*/  STG.E.128 desc[UR36][R16.64], R4 ;  /* 0x0000000410007986 */ /* 0x001fe2000c101d24 */
[----:B------:R-:W-:Y:S05]  /*b9e0*/  EXIT ;  /* 0x000000000000794d */ /* 0x000fea0003800000 */
.L_x_10208:
        /* <DEDUP_REMOVED lines=21> */
.L_x_10213:
[----:B------:R-:W-:Y:S05]  /*bb40*/  BSYNC B0 ;  /* 0x0000000000007941 */ /* 0x000fea0003800000 */
.L_x_10212:
[----:B------:R-:W-:-:S05]  /*bb50*/  LOP3.LUT R3, R0, R3, RZ, 0xfc, !PT ;  /* 0x0000000300037212 */ /* 0x000fca00078efcff */
[----:B------:R-:W-:Y:S01]  /*bb60*/  STG.E.U8 desc[UR36][R16.64], R3 ;  /* 0x0000000310007986 */ /* 0x000fe2000c101124 */
[----:B------:R-:W-:Y:S05]  /*bb70*/  EXIT ;  /* 0x000000000000794d */ /* 0x000fea0003800000 */
.L_x_10211:
        /* <DEDUP_REMOVED lines=13> */
.L_x_10215:
[----:B------:R-:W-:Y:S01]  /*bc50*/  IMAD.MOV.U32 R0, RZ, RZ, 0x7f ;  /* 0x0000007fff007424 */ /* 0x000fe200078e00ff */
[----:B------:R-:W-:-:S04]  /*bc60*/  ISETP.GT.U32.AND P0, PT, R2, 0x7f800000, PT ;  /* 0x7f8000000200780c */ /* 0x000fc80003f04070 */
[----:B------:R-:W-:-:S09]  /*bc70*/  SEL R0, R0, 0x7c, P0 ;  /* 0x0000007c00007807 */ /* 0x000fd20000000000 */
.L_x_10216:
[----:B------:R-:W-:Y:S05]  /*bc80*/  BSYNC B0 ;  /* 0x0000000000007941 */ /* 0x000fea0003800000 */
.L_x_10214:
[----:B------:R-:W-:-:S04]  /*bc90*/  LOP3.LUT R2, R5, 0x80000000, RZ, 0xc0, !PT ;  /* 0x8000000005027812 */ /* 0x000fc800078ec0ff */
[----:B------:R-:W-:-:S04]  /*bca0*/  SHF.R.U32.HI R3, RZ, 0x18, R2 ;  /* 0x00000018ff037819 */ /* 0x000fc80000011602 */
[----:B------:R-:W-:-:S05]  /*bcb0*/  LOP3.LUT R3, R0, R3, RZ, 0xfc, !PT ;  /* 0x0000000300037212 */ /* 0x000fca00078efcff */
[----:B------:R-:W-:Y:S01]  /*bcc0*/  STG.E.U8 desc[UR36][R16.64], R3 ;  /* 0x0000000310007986 */ /* 0x000fe2000c101124 */
[----:B------:R-:W-:Y:S05]  /*bcd0*/  EXIT ;  /* 0x000000000000794d */ /* 0x000fea0003800000 */
.L_x_10210:
[----:B------:R-:W0:Y:S02]  /*bce0*/  I2F.S16 R0, R5 ;  /* 0x0000000500007306 */ /* 0x000e240000101400 */
[----:B0-----:R-:W-:-:S05]  /*bcf0*/  F2FP.BF16.F32.PACK_AB R0, RZ, R0 ;  /* 0x00000000ff00723e */ /* 0x001fca00000010ff */
[----:B------:R-:W-:Y:S01]  /*bd00*/  STG.E.U16 desc[UR36][R16.64], R0 ;  /* 0x0000000010007986 */ /* 0x000fe2000c101524 */
[----:B------:R-:W-:Y:S05]  /*bd10*/  EXIT ;  /* 0x000000000000794d */ /* 0x000fea0003800000 */
.L_x_10207:
        /* <DEDUP_REMOVED lines=10> */
.L_x_10219:
        /* <DEDUP_REMOVED lines=17> */
.L_x_10222:
[----:B------:R-:W-:-:S04]  /*bed0*/  LOP3.LUT R2, R5, 0x80000000, RZ, 0xc0, !PT ;  /* 0x8000000005027812 */ /* 0x000fc800078ec0ff */
[----:B------:R-:W-:-:S04]  /*bee0*/  SHF.R.U32.HI R3, RZ, 0x18, R2 ;  /* 0x00000018ff037819 */ /* 0x000fc80000011602 */
[----:B------:R-:W-:-:S04]  /*bef0*/  LOP3.LUT R0, R0, R3, RZ, 0xfc, !PT ;  /* 0x0000000300007212 */ /* 0x000fc800078efcff */
[----:B------:R-:W-:-:S07]  /*bf00*/  PRMT R8, R0, 0x7610, R8 ;  /* 0x0000761000087816 */ /* 0x000fce0000000008 */
.L_x_10221:
[----:B------:R-:W-:Y:S05]  /*bf10*/  BSYNC B0 ;  /* 0x0000000000007941 */ /* 0x000fea0003800000 */
.L_x_10220:
[----:B------:R-:W-:Y:S01]  /*bf20*/  STG.E.U8 desc[UR36][R16.64], R8 ;  /* 0x0000000810007986 */ /* 0x000fe2000c101124 */
[----:B------:R-:W-:Y:S05]  /*bf30*/  EXIT ;  /* 0x000000000000794d */ /* 0x000fea0003800000 */
.L_x_10218:
        /* <DEDUP_REMOVED lines=17> */
.L_x_10225:
[----:B------:R-:W-:-:S04]  /*c050*/  LOP3.LUT R2, R5, 0x80000000, RZ, 0xc0, !PT ;  /* 0x8000000005027812 */ /* 0x000fc800078ec0ff */
[----:B------:R-:W-:-:S04]  /*c060*/  SHF.R.U32.HI R3, RZ, 0x18, R2 ;  /* 0x00000018ff037819 */ /* 0x000fc80000011602 */
[----:B------:R-:W-:-:S04]  /*c070*/  LOP3.LUT R0, R0, R3, RZ, 0xfc, !PT ;  /* 0x0000000300007212 */ /* 0x000fc800078efcff */
[----:B------:R-:W-:-:S07]  /*c080*/  PRMT R8, R0, 0x7610, R8 ;  /* 0x0000761000087816 */ /* 0x000fce0000000008 */
.L_x_10224:
[----:B------:R-:W-:Y:S05]  /*c090*/  BSYNC B0 ;  /* 0x0000000000007941 */ /* 0x000fea0003800000 */
.L_x_10223:
[----:B------:R-:W-:Y:S01]  /*c0a0*/  STG.E.U8 desc[UR36][R16.64], R8 ;  /* 0x0000000810007986 */ /* 0x000fe2000c101124 */
[----:B------:R-:W-:Y:S05]  /*c0b0*/  EXIT ;  /* 0x000000000000794d */ /* 0x000fea0003800000 */
.L_x_10217:
        /* <DEDUP_REMOVED lines=22> */
.L_x_10200:
        /* <DEDUP_REMOVED lines=16> */
.L_x_10228:
[----:B------:R-:W-:Y:S05]  /*c320*/  EXIT ;  /* 0x000000000000794d */ /* 0x000fea0003800000 */
.L_x_10227:
[----:B------:R-:W-:-:S04]  /*c330*/  PRMT R2, R5, 0x9910, RZ ;  /* 0x0000991005027816 */ /* 0x000fc800000000ff */
[----:B------:R-:W-:-:S05]  /*c340*/  SHF.R.S32.HI R3, RZ, 0x1f, R2 ;  /* 0x0000001fff037819 */ /* 0x000fca0000011402 */
[----:B------:R-:W-:Y:S01]  /*c350*/  STG.E.64 desc[UR36][R16.64], R2 ;  /* 0x0000000210007986 */ /* 0x000fe2000c101b24 */
[----:B------:R-:W-:Y:S05]  /*c360*/  EXIT ;  /* 0x000000000000794d */ /* 0x000fea0003800000 */
.L_x_10226:
[----:B------:R-:W-:-:S05]  /*c370*/  PRMT R3, R5, 0x9910, RZ ;  /* 0x0000991005037816 */ /* 0x000fca00000000ff */
[----:B------:R-:W-:Y:S01]  /*c380*/  STG.E desc[UR36][R16.64], R3 ;  /* 0x0000000310007986 */ /* 0x000fe2000c101924 */
[----:B------:R-:W-:Y:S05]  /*c390*/  EXIT ;  /* 0x000000000000794d */ /* 0x000fea0003800000 */
.L_x_10229:
        /* <DEDUP_REMOVED lines=14> */
.L_x_17304:


//--------------------- .text._ZN2at6native27unrolled_elementwise_kernelINS0_13AUnaryFunctorIsssNS0_15binary_internal10MulFunctorIsEEEESt5arrayIPcLm2EELi4E23TrivialOffsetCalculatorILi1EjESB_NS0_6memory12LoadWithCastILi1EEENSC_13StoreWithCastILi1EEEEEviT_T0_T2_T3_T4_T5_ --------------------------
	.section	.text._ZN2at6native27unrolled_elementwise_kernelINS0_13AUnaryFunctorIsssNS0_15binary_internal10MulFunctorIsEEEESt5arrayIPcLm2EELi4E23TrivialOffsetCalculatorILi1EjESB_NS0_6memory12LoadWithCastILi1EEENSC_13StoreWithCastILi1EEEEEviT_T0_T2_T3_T4_T5_,"ax",@progbits
	.align	128
        .global         _ZN2at6native27unrolled_elementwise_kernelINS0_13AUnaryFunctorIsssNS0_15binary_internal10MulFunctorIsEEEESt5arrayIPcLm2EELi4E23TrivialOffsetCalculatorILi1EjESB_NS0_6memory12LoadWithCastILi1EEENSC_13StoreWithCastILi1EEEEEviT_T0_T2_T3_T4_T5_
        .type           _ZN2at6native27unrolled_elementwise_kernelINS0_13AUnaryFunctorIsssNS0_15binary_internal10MulFunctorIsEEEESt5arrayIPcLm2EELi4E23TrivialOffsetCalculatorILi1EjESB_NS0_6memory12LoadWithCastILi1EEENSC_13StoreWithCastILi1EEEEEviT_T0_T2_T3_T4_T5_,@function
        .size           _ZN2at6native27unrolled_elementwise_kernelINS0_13AUnaryFunctorIsssNS0_15binary_internal10MulFunctorIsEEEESt5arrayIPcLm2EELi4E23TrivialOffsetCalculatorILi1EjESB_NS0_6memory12LoadWithCastILi1EEENSC_13StoreWithCastILi1EEEEEviT_T0_T2_T3_T4_T5_,(.L_x_17305 - _ZN2at6native27unrolled_elementwise_kernelINS0_13AUnaryFunctorIsssNS0_15binary_internal10MulFunctorIsEEEESt5arrayIPcLm2EELi4E23TrivialOffsetCalculatorILi1EjESB_NS0_6memory12LoadWithCastILi1EEENSC_13StoreWithCastILi1EEEEEviT_T0_T2_T3_T4_T5_)
        .other          _ZN2at6native27unrolled_elementwise_kernelINS0_13AUnaryFunctorIsssNS0_15binary_internal10MulFunctorIsEEEESt5arrayIPcLm2EELi4E23TrivialOffsetCalculatorILi1EjESB_NS0_6memory12LoadWithCastILi1EEENSC_13StoreWithCastILi1EEEEEviT_T0_T2_T3_T4_T5_,@"STO_CUDA_ENTRY STV_DEFAULT"
_ZN2at6native27unrolled_elementwise_kernelINS0_13AUnaryFunctorIsssNS0_15binary_internal10MulFunctorIsEEEESt5arrayIPcLm2EELi4E23TrivialOffsetCalculatorILi1EjESB_NS0_6memory12LoadWithCastILi1EEENSC_13StoreWithCastILi1EEEEEviT_T0_T2_T3_T4_T5_:
.text._ZN2at6native27unrolled_elementwise_kernelINS0_13AUnaryFunctorIsssNS0_15binary_internal10MulFunctorIsEEEESt5arrayIPcLm2EELi4E23TrivialOffsetCalculatorILi1EjESB_NS0_6memory12LoadWithCastILi1EEENSC_13StoreWithCastILi1EEEEEviT_T0_T2_T3_T4_T5_:
        /* <DEDUP_REMOVED lines=31> */
.L_x_10235:
[----:B------:R3:W5:Y:S01]  /*01f0*/  LDG.E.U8 R17, desc[UR36][R2.64] ;  /* 0x0000002402117981 */ /* 0x000762000c1e1100 */
[----:B------:R-:W-:Y:S05]  /*0200*/  BRA `(.L_x_10237) ;  /* 0x0000000c00587947 */ /* 0x000fea0003800000 */
.L_x_10234:
        /* <DEDUP_REMOVED lines=8> */
.L_x_10239:
[----:B------:R1:W5:Y:S01]  /*0290*/  LDG.E.U16 R17, desc[UR36][R2.64] ;  /* 0x0000002402117981 */ /* 0x000362000c1e1500 */
[----:B------:R-:W-:Y:S05]  /*02a0*/  BRA `(.L_x_10237) ;  /* 0x0000000c00307947 */ /* 0x000fea0003800000 */
.L_x_10238:
[----:B------:R2:W5:Y:S01]  /*02b0*/  LDG.E.U16 R17, desc[UR36][R2.64] ;  /* 0x0000002402117981 */ /* 0x000562000c1e1500 */
[----:B------:R-:W-:Y:S05]  /*02c0*/  BRA `(.L_x_10237) ;  /* 0x0000000c00287947 */ /* 0x000fea0003800000 */
.L_x_10233:
        /* <DEDUP_REMOVED lines=9> */
.L_x_10241:
[----:B------:R-:W2:Y:S02]  /*0360*/  LDG.E.U16 R0, desc[UR36][R2.64] ;  /* 0x0000002402007981 */ /* 0x000ea4000c1e1500 */
[----:B--2---:R-:W-:-:S06]  /*0370*/  HADD2.F32 R0, -RZ, R0.H0_H0 ;  /* 0x20000000ff007230 */ /* 0x004fcc0000004100 */
[----:B------:R-:W0:Y:S02]  /*0380*/  F2I.FTZ.TRUNC.NTZ R0, R0 ;  /* 0x0000000000007305 */ /* 0x000e24000021f100 */
[----:B0-----:R-:W-:Y:S01]  /*0390*/  PRMT R17, R0, 0x7610, R17 ;  /* 0x0000761000117816 */ /* 0x001fe20000000011 */
[----:B------:R-:W-:Y:S06]  /*03a0*/  BRA `(.L_x_10237) ;  /* 0x0000000800f07947 */ /* 0x000fec0003800000 */
.L_x_10240:
        /* <DEDUP_REMOVED lines=9> */
.L_x_10243:
[----:B------:R-:W2:Y:S02]  /*0440*/  LDG.E.U16 R2, desc[UR36][R2.64] ;  /* 0x0000002402027981 */ /* 0x000ea4000c1e1500 */
[----:B--2---:R-:W-:-:S06]  /*0450*/  HADD2.F32 R0, -RZ, R2.H0_H0 ;  /* 0x20000002ff007230 */ /* 0x004fcc0000004100 */
[----:B------:R-:W0:Y:S02]  /*0460*/  F2I.FTZ.TRUNC.NTZ R0, R0 ;  /* 0x0000000000007305 */ /* 0x000e24000021f100 */
[----:B0-----:R-:W-:Y:S01]  /*0470*/  PRMT R17, R0, 0x7610, R17 ;  /* 0x0000761000117816 */ /* 0x001fe20000000011 */
[----:B------:R-:W-:Y:S06]  /*0480*/  BRA `(.L_x_10237) ;  /* 0x0000000800b87947 */ /* 0x000fec0003800000 */
.L_x_10242:
[----:B------:R-:W2:Y:S02]  /*0490*/  LDG.E.64 R2, desc[UR36][R2.64] ;  /* 0x0000002402027981 */ /* 0x000ea4000c1e1b00 */
[----:B--2---:R0:W1:Y:S01]  /*04a0*/  F2I.F64.TRUNC R17, R2 ;  /* 0x0000000200117311 */ /* 0x004062000030d100 */
[----:B------:R-:W-:Y:S05]  /*04b0*/  BRA `(.L_x_10237) ;  /* 0x0000000800ac7947 */ /* 0x000fea0003800000 */
.L_x_10232:
        /* <DEDUP_REMOVED lines=12> */
.L_x_10246:
[----:B------:R-:W2:Y:S02]  /*0580*/  LDG.E.64 R2, desc[UR36][R2.64] ;  /* 0x0000002402027981 */ /* 0x000ea4000c1e1b00 */
[----:B--2---:R0:W1:Y:S01]  /*0590*/  F2I.F64.TRUNC R17, R2 ;  /* 0x0000000200117311 */ /* 0x004062000030d100 */
[----:B------:R-:W-:Y:S05]  /*05a0*/  BRA `(.L_x_10237) ;  /* 0x0000000800707947 */ /* 0x000fea0003800000 */
.L_x_10245:
        /* <DEDUP_REMOVED lines=28> */
.L_x_10248:
        /* <DEDUP_REMOVED lines=16> */
.L_x_10247:
[----:B------:R-:W2:Y:S02]  /*0870*/  LDG.E.U16 R0, desc[UR36][R2.64] ;  /* 0x0000002402007981 */ /* 0x000ea4000c1e1500 */
[----:B--2---:R-:W-:-:S06]  /*0880*/  IMAD.U32 R0, R0, 0x10000, RZ ;  /* 0x0001000000007824 */ /* 0x004fcc00078e00ff */
[----:B------:R-:W0:Y:S02]  /*0890*/  F2I.FTZ.TRUNC.NTZ R0, R0 ;  /* 0x0000000000007305 */ /* 0x000e24000021f100 */
[----:B0-----:R-:W-:Y:S01]  /*08a0*/  PRMT R17, R0, 0x7610, R17 ;  /* 0x0000761000117816 */ /* 0x001fe20000000011 */
[----:B------:R-:W-:Y:S06]  /*08b0*/  BRA `(.L_x_10237) ;  /* 0x0000000400ac7947 */ /* 0x000fec0003800000 */
.L_x_10244:
        /* <DEDUP_REMOVED lines=10> */
.L_x_10251:
        /* <DEDUP_REMOVED lines=21> */
.L_x_10255:
[----:B------:R-:W-:Y:S05]  /*0ab0*/  BSYNC B1 ;  /* 0x0000000000017941 */ /* 0x000fea0003800000 */
.L_x_10254:
[----:B------:R-:W-:Y:S01]  /*0ac0*/  LEA R3, R0, 0x3b800000, 0x17 ;  /* 0x3b80000000037811 */ /* 0x000fe200078eb8ff */
[----:B------:R-:W-:-:S05]  /*0ad0*/  IMAD.SHL.U32 R0, R2, 0x100000, RZ ;  /* 0x0010000002007824 */ /* 0x000fca00078e00ff */
[----:B------:R-:W-:-:S07]  /*0ae0*/  LOP3.LUT R0, R3, R0, R4, 0xfe, !PT ;  /* 0x0000000003007212 */ /* 0x000fce00078efe04 */
.L_x_10253:
[----:B------:R-:W-:Y:S05]  /*0af0*/  BSYNC B0 ;  /* 0x0000000000007941 */ /* 0x000fea0003800000 */
.L_x_10252:
[----:B------:R-:W0:Y:S02]  /*0b00*/  F2I.FTZ.TRUNC.NTZ R0, R0 ;  /* 0x0000000000007305 */ /* 0x000e24000021f100 */
[----:B0-----:R-:W-:Y:S01]  /*0b10*/  PRMT R17, R0, 0x7610, R17 ;  /* 0x0000761000117816 */ /* 0x001fe20000000011 */
[----:B------:R-:W-:Y:S06]  /*0b20*/  BRA `(.L_x_10237) ;  /* 0x0000000400107947 */ /* 0x000fec0003800000 */
.L_x_10250:
        /* <DEDUP_REMOVED lines=21> */
.L_x_10259:
[----:B------:R-:W-:Y:S05]  /*0c80*/  BSYNC B1 ;  /* 0x0000000000017941 */ /* 0x000fea0003800000 */
.L_x_10258:
[----:B------:R-:W-:Y:S01]  /*0c90*/  LEA R3, R0, 0x37800000, 0x17 ;  /* 0x3780000000037811 */ /* 0x000fe200078eb8ff */
[----:B------:R-:W-:-:S05]  /*0ca0*/  IMAD.SHL.U32 R0, R2, 0x200000, RZ ;  /* 0x0020000002007824 */ /* 0x000fca00078e00ff */
[----:B------:R-:W-:-:S07]  /*0cb0*/  LOP3.LUT R0, R3, R0, R4, 0xfe, !PT ;  /* 0x0000000003007212 */ /* 0x000fce00078efe04 */
.L_x_10257:
[----:B------:R-:W-:Y:S05]  /*0cc0*/  BSYNC B0 ;  /* 0x0000000000007941 */ /* 0x000fea0003800000 */
.L_x_10256:
[----:B------:R-:W0:Y:S02]  /*0cd0*/  F2I.FTZ.TRUNC.NTZ R0, R0 ;  /* 0x0000000000007305 */ /* 0x000e24000021f100 */
[----:B0-----:R-:W-:Y:S01]  /*0ce0*/  PRMT R17, R0, 0x7610, R17 ;  /* 0x0000761000117816 */ /* 0x001fe20000000011 */
[----:B------:R-:W-:Y:S06]  /*0cf0*/  BRA `(.L_x_10237) ;  /* 0x00000000009c7947 */ /* 0x000fec0003800000 */
.L_x_10249:
        /* <DEDUP_REMOVED lines=14> */
.L_x_10263:
[----:B------:R-:W-:Y:S05]  /*0de0*/  BSYNC B0 ;  /* 0x0000000000007941 */ /* 0x000fea0003800000 */
.L_x_10262:
[----:B------:R-:W0:Y:S02]  /*0df0*/  F2I.FTZ.TRUNC.NTZ R0, R0 ;  /* 0x0000000000007305 */ /* 0x000e24000021f100 */
[----:B0-----:R-:W-:Y:S01]  /*0e00*/  PRMT R17, R0, 0x7610, R17 ;  /* 0x0000761000117816 */ /* 0x001fe20000000011 */
[----:B------:R-:W-:Y:S06]  /*0e10*/  BRA `(.L_x_10237) ;  /* 0x0000000000547947 */ /* 0x000fec0003800000 */
.L_x_10236:
        /* <DEDUP_REMOVED lines=16> */
.L_x_10264:
[----:B------:R-:W-:Y:S01]  /*0f20*/  PRMT R17, RZ, 0x7610, R17 ;  /* 0x00007610ff117816 */ /* 0x000fe20000000011 */
[----:B------:R-:W-:Y:S06]  /*0f30*/  BRA `(.L_x_10237) ;  /* 0x00000000000c7947 */ /* 0x000fec0003800000 */
.L_x_10261:
[----:B------:R0:W5:Y:S01]  /*0f40*/  LDG.E.U16 R17, desc[UR36][R2.64] ;  /* 0x0000002402117981 */ /* 0x000162000c1e1500 */
[----:B------:R-:W-:Y:S05]  /*0f50*/  BRA `(.L_x_10237) ;  /* 0x0000000000047947 */ /* 0x000fea0003800000 */
.L_x_10260:
[----:B------:R0:W5:Y:S02]  /*0f60*/  LDG.E.U16 R17, desc[UR36][R2.64] ;  /* 0x0000002402117981 */ /* 0x000164000c1e1500 */
.L_x_10237:
[----:B------:R-:W2:Y:S02]  /*0f70*/  S2R R19, SR_TID.X ;  /* 0x0000000000137919 */ /* 0x000ea40000002100 */
[----:B--2---:R-:W-:-:S07]  /*0f80*/  VIADD R19, R19, 0x80 ;  /* 0x0000008013137836 */ /* 0x004fce0000000000 */
.L_x_10231:
[----:B------:R-:W-:Y:S05]  /*0f90*/  BSYNC B6 ;  /* 0x0000000000067941 */ /* 0x000fea0003800000 */
.L_x_10230:
[----:B------:R-:W-:Y:S01]  /*0fa0*/  ISETP.GE.AND P0, PT, R19, R22, PT ;  /* 0x000000161300720c */ /* 0x000fe20003f06270 */
[----:B------:R-:W-:-:S12]  /*0fb0*/  BSSY B6, `(.L_x_10265) ;  /* 0x00000ee000067945 */ /* 0x000fd80003800000 */
        /* <DEDUP_REMOVED lines=21> */
.L_x_10270:
[----:B------:R0:W5:Y:S01]  /*1110*/  LDG.E.U8 R18, desc[UR36][R2.64] ;  /* 0x0000002402127981 */ /* 0x000162000c1e1100 */
[----:B------:R-:W-:Y:S05]  /*1120*/  BRA `(.L_x_10272) ;  /* 0x0000000c00547947 */ /* 0x000fea0003800000 */
.L_x_10269:
        /* <DEDUP_REMOVED lines=8> */
.L_x_10274:
[----:B------:R0:W5:Y:S01]  /*11b0*/  LDG.E.U16 R18, desc[UR36][R2.64] ;  /* 0x0000002402127981 */ /* 0x000162000c1e1500 */
[----:B------:R-:W-:Y:S05]  /*11c0*/  BRA `(.L_x_10272) ;  /* 0x0000000c002c7947 */ /* 0x000fea0003800000 */
.L_x_10273:
[----:B------:R0:W5:Y:S01]  /*11d0*/  LDG.E.U16 R18, desc[UR36][R2.64] ;  /* 0x0000002402127981 */ /* 0x000162000c1e1500 */
[----:B------:R-:W-:Y:S05]  /*11e0*/  BRA `(.L_x_10272) ;  /* 0x0000000c00247947 */ /* 0x000fea0003800000 */
.L_x_10268:
        /* <DEDUP_REMOVED lines=9> */
.L_x_10276:
[----:B------:R-:W2:Y:S02]  /*1280*/  LDG.E.U16 R0, desc[UR36][R2.64] ;  /* 0x0000002402007981 */ /* 0x000ea4000c1e1500 */
[----:B--2---:R-:W-:-:S06]  /*1290*/  HADD2.F32 R0, -RZ, R0.H0_H0 ;  /* 0x20000000ff007230 */ /* 0x004fcc0000004100 */
[----:B------:R-:W0:Y:S02]  /*12a0*/  F2I.FTZ.TRUNC.NTZ R0, R0 ;  /* 0x0000000000007305 */ /* 0x000e24000021f100 */
[----:B0-----:R-:W-:Y:S01]  /*12b0*/  PRMT R18, R0, 0x7610, R18 ;  /* 0x0000761000127816 */ /* 0x001fe20000000012 */
[----:B------:R-:W-:Y:S06]  /*12c0*/  BRA `(.L_x_10272) ;  /* 0x0000000800ec7947 */ /* 0x000fec0003800000 */
.L_x_10275:
        /* <DEDUP_REMOVED lines=9> */
.L_x_10278:
[----:B------:R-:W2:Y:S02]  /*1360*/  LDG.E.U16 R2, desc[UR36][R2.64] ;  /* 0x0000002402027981 */ /* 0x000ea4000c1e1500 */
[----:B--2---:R-:W-:-:S06]  /*1370*/  HADD2.F32 R0, -RZ, R2.H0_H0 ;  /* 0x20000002ff007230 */ /* 0x004fcc0000004100 */
[----:B------:R-:W0:Y:S02]  /*1380*/  F2I.FTZ.TRUNC.NTZ R0, R0 ;  /* 0x0000000000007305 */ /* 0x000e24000021f100 */
[----:B0-----:R-:W-:Y:S01]  /*1390*/  PRMT R18, R0, 0x7610, R18 ;  /* 0x0000761000127816 */ /* 0x001fe20000000012 */
[----:B------:R-:W-:Y:S06]  /*13a0*/  BRA `(.L_x_10272) ;  /* 0x0000000800b47947 */ /* 0x000fec0003800000 */
.L_x_10277:
[----:B------:R-:W2:Y:S02]  /*13b0*/  LDG.E.64 R2, desc[UR36][R2.64] ;  /* 0x0000002402027981 */ /* 0x000ea4000c1e1b00 */
[----:B--2---:R0:W1:Y:S01]  /*13c0*/  F2I.F64.TRUNC R18, R2 ;  /* 0x0000000200127311 */ /* 0x004062000030d100 */
[----:B------:R-:W-:Y:S05]  /*13d0*/  BRA `(.L_x_10272) ;  /* 0x0000000800a87947 */ /* 0x000fea0003800000 */
.L_x_10267:
        /* <DEDUP_REMOVED lines=12> */
.L_x_10281:
[----:B------:R-:W2:Y:S02]  /*14a0*/  LDG.E.64 R2, desc[UR36][R2.64] ;  /* 0x0000002402027981 */ /* 0x000ea4000c1e1b00 */
[----:B--2---:R0:W1:Y:S01]  /*14b0*/  F2I.F64.TRUNC R18, R2 ;  /* 0x0000000200127311 */ /* 0x004062000030d100 */
[----:B------:R-:W-:Y:S05]  /*14c0*/  BRA `(.L_x_10272) ;  /* 0x00000008006c7947 */ /* 0x000fea0003800000 */
.L_x_10280:
        /* <DEDUP_REMOVED lines=28> */
.L_x_10283:
        /* <DEDUP_REMOVED lines=15> */
.L_x_10282:
[----:B------:R-:W2:Y:S02]  /*1780*/  LDG.E.U16 R0, desc[UR36][R2.64] ;  /* 0x0000002402007981 */ /* 0x000ea4000c1e1500 */
[----:B--2---:R-:W-:-:S06]  /*1790*/  IMAD.U32 R0, R0, 0x10000, RZ ;  /* 0x0001000000007824 */ /* 0x004fcc00078e00ff */
[----:B------:R-:W0:Y:S02]  /*17a0*/  F2I.FTZ.TRUNC.NTZ R0, R0 ;  /* 0x0000000000007305 */ /* 0x000e24000021f100 */
[----:B0-----:R-:W-:Y:S01]  /*17b0*/  PRMT R18, R0, 0x7610, R18 ;  /* 0x0000761000127816 */ /* 0x001fe20000000012 */
[----:B------:R-:W-:Y:S06]  /*17c0*/  BRA `(.L_x_10272) ;  /* 0x0000000400ac7947 */ /* 0x000fec0003800000 */
.L_x_10279:
        /* <DEDUP_REMOVED lines=10> */
.L_x_10286:
        /* <DEDUP_REMOVED lines=21> */
.L_x_10290:
[----:B------:R-:W-:Y:S05]  /*19c0*/  BSYNC B1 ;  /* 0x0000000000017941 */ /* 0x000fea0003800000 */
.L_x_10289:
[----:B------:R-:W-:Y:S01]  /*19d0*/  LEA R3, R0, 0x3b800000, 0x17 ;  /* 0x3b80000000037811 */ /* 0x000fe200078eb8ff */
[----:B------:R-:W-:-:S05]  /*19e0*/  IMAD.SHL.U32 R0, R2, 0x100000, RZ ;  /* 0x0010000002007824 */ /* 0x000fca00078e00ff */
[----:B------:R-:W-:-:S07]  /*19f0*/  LOP3.LUT R0, R3, R0, R4, 0xfe, !PT ;  /* 0x0000000003007212 */ /* 0x000fce00078efe04 */
.L_x_10288:
[----:B------:R-:W-:Y:S05]  /*1a00*/  BSYNC B0 ;  /* 0x0000000000007941 */ /* 0x000fea0003800000 */
.L_x_10287:
[----:B------:R-:W0:Y:S02]  /*1a10*/  F2I.FTZ.TRUNC.NTZ R0, R0 ;  /* 0x0000000000007305 */ /* 0x000e24000021f100 */
[----:B0-----:R-:W-:Y:S01]  /*1a20*/  PRMT R18, R0, 0x7610, R18 ;  /* 0x0000761000127816 */ /* 0x001fe20000000012 */
[----:B------:R-:W-:Y:S06]  /*1a30*/  BRA `(.L_x_10272) ;  /* 0x0000000400107947 */ /* 0x000fec0003800000 */
.L_x_10285:
        /* <DEDUP_REMOVED lines=21> */
.L_x_10294:
[----:B------:R-:W-:Y:S05]  /*1b90*/  BSYNC B1 ;  /* 0x0000000000017941 */ /* 0x000fea0003800000 */
.L_x_10293:
[----:B------:R-:W-:Y:S01]  /*1ba0*/  LEA R3, R0, 0x37800000, 0x17 ;  /* 0x3780000000037811 */ /* 0x000fe200078eb8ff */
[----:B------:R-:W-:-:S05]  /*1bb0*/  IMAD.SHL.U32 R0, R2, 0x200000, RZ ;  /* 0x0020000002007824 */ /* 0x000fca00078e00ff */
[----:B------:R-:W-:-:S07]  /*1bc0*/  LOP3.LUT R0, R3, R0, R4, 0xfe, !PT ;  /* 0x0000000003007212 */ /* 0x000fce00078efe04 */
.L_x_10292:
[----:B------:R-:W-:Y:S05]  /*1bd0*/  BSYNC B0 ;  /* 0x0000000000007941 */ /* 0x000fea0003800000 */
.L_x_10291:
[----:B------:R-:W0:Y:S02]  /*1be0*/  F2I.FTZ.TRUNC.NTZ R0, R0 ;  /* 0x0000000000007305 */ /* 0x000e24000021f100 */
[----:B0-----:R-:W-:Y:S01]  /*1bf0*/  PRMT R18, R0, 0x7610, R18 ;  /* 0x0000761000127816 */ /* 0x001fe20000000012 */
[----:B------:R-:W-:Y:S06]  /*1c00*/  BRA `(.L_x_10272) ;  /* 0x00000000009c7947 */ /* 0x000fec0003800000 */
.L_x_10284:
        /* <DEDUP_REMOVED lines=14> */
.L_x_10298:
[----:B------:R-:W-:Y:S05]  /*1cf0*/  BSYNC B0 ;  /* 0x0000000000007941 */ /* 0x000fea0003800000 */
.L_x_10297:
[----:B------:R-:W0:Y:S02]  /*1d00*/  F2I.FTZ.TRUNC.NTZ R0, R0 ;  /* 0x0000000000007305 */ /* 0x000e24000021f100 */
[----:B0-----:R-:W-:Y:S01]  /*1d10*/  PRMT R18, R0, 0x7610, R18 ;  /* 0x0000761000127816 */ /* 0x001fe20000000012 */
[----:B------:R-:W-:Y:S06]  /*1d20*/  BRA `(.L_x_10272) ;  /* 0x0000000000547947 */ /* 0x000fec0003800000 */
.L_x_10271:
        /* <DEDUP_REMOVED lines=16> */
.L_x_10299:
[----:B------:R-:W-:Y:S01]  /*1e30*/  PRMT R18, RZ, 0x7610, R18 ;  /* 0x00007610ff127816 */ /* 0x000fe20000000012 */
[----:B------:R-:W-:Y:S06]  /*1e40*/  BRA `(.L_x_10272) ;  /* 0x00000000000c7947 */ /* 0x000fec0003800000 */
.L_x_10296:
[----:B------:R3:W5:Y:S01]  /*1e50*/  LDG.E.U16 R18, desc[UR36][R2.64] ;  /* 0x0000002402127981 */ /* 0x000762000c1e1500 */
[----:B------:R-:W-:Y:S05]  /*1e60*/  BRA `(.L_x_10272) ;  /* 0x0000000000047947 */ /* 0x000fea0003800000 */
.L_x_10295:
[----:B------:R2:W5:Y:S02]  /*1e70*/  LDG.E.U16 R18, desc[UR36][R2.64] ;  /* 0x0000002402127981 */ /* 0x000564000c1e1500 */
.L_x_10272:
[----:B------:R-:W-:-:S07]  /*1e80*/  VIADD R19, R19, 0x80 ;  /* 0x0000008013137836 */ /* 0x000fce0000000000 */
.L_x_10266:
[----:B------:R-:W-:Y:S05]  /*1e90*/  BSYNC B6 ;  /* 0x0000000000067941 */ /* 0x000fea0003800000 */
.L_x_10265:
[----:B------:R-:W-:Y:S01]  /*1ea0*/  ISETP.GE.AND P0, PT, R19, R22, PT ;  /* 0x000000161300720c */ /* 0x000fe20003f06270 */
[----:B------:R-:W-:Y:S01]  /*1eb0*/  BSSY B6, `(.L_x_10300) ;  /* 0x00000f0000067945 */ /* 0x000fe20003800000 */
[----:B------:R-:W-:Y:S02]  /*1ec0*/  PRMT R16, RZ, 0x7610, R16 ;  /* 0x00007610ff107816 */ /* 0x000fe40000000010 */
[----:B------:R-:W-:-:S09]  /*1ed0*/  PRMT R24, RZ, 0x7610, R24 ;  /* 0x00007610ff187816 */ /* 0x000fd20000000018 */
        /* <DEDUP_REMOVED lines=21> */
.L_x_10305:
[----:B------:R0:W5:Y:S01]  /*2030*/  LDG.E.U8 R24, desc[UR36][R2.64] ;  /* 0x0000002402187981 */ /* 0x000162000c1e1100 */
[----:B------:R-:W-:Y:S05]  /*2040*/  BRA `(.L_x_10307) ;  /* 0x0000000c00547947 */ /* 0x000fea0003800000 */
.L_x_10304:
        /* <DEDUP_REMOVED lines=8> */
.L_x_10309:
[----:B------:R0:W5:Y:S01]  /*20d0*/  LDG.E.U16 R24, desc[UR36][R2.64] ;  /* 0x0000002402187981 */ /* 0x000162000c1e1500 */
[----:B------:R-:W-:Y:S05]  /*20e0*/  BRA `(.L_x_10307) ;  /* 0x0000000c002c7947 */ /* 0x000fea0003800000 */
.L_x_10308:
[----:B------:R0:W5:Y:S01]  /*20f0*/  LDG.E.U16 R24, desc[UR36][R2.64] ;  /* 0x0000002402187981 */ /* 0x000162000c1e1500 */
[----:B------:R-:W-:Y:S05]  /*2100*/  BRA `(.L_x_10307) ;  /* 0x0000000c00247947 */ /* 0x000fea0003800000 */
.L_x_10303:
        /* <DEDUP_REMOVED lines=9> */
.L_x_10311:
[----:B------:R-:W2:Y:S02]  /*21a0*/  LDG.E.U16 R0, desc[UR36][R2.64] ;  /* 0x0000002402007981 */ /* 0x000ea4000c1e1500 */
[----:B--2---:R-:W-:-:S06]  /*21b0*/  HADD2.F32 R0, -RZ, R0.H0_H0 ;  /* 0x20000000ff007230 */ /* 0x004fcc0000004100 */
[----:B------:R-:W0:Y:S02]  /*21c0*/  F2I.FTZ.TRUNC.NTZ R0, R0 ;  /* 0x0000000000007305 */ /* 0x000e24000021f100 */
[----:B0-----:R-:W-:Y:S01]  /*21d0*/  PRMT R24, R0, 0x7610, R24 ;  /* 0x0000761000187816 */ /* 0x001fe20000000018 */
[----:B------:R-:W-:Y:S06]  /*21e0*/  BRA `(.L_x_10307) ;  /* 0x0000000800ec7947 */ /* 0x000fec0003800000 */
.L_x_10310:
        /* <DEDUP_REMOVED lines=9> */
.L_x_10313:
[----:B------:R-:W2:Y:S02]  /*2280*/  LDG.E.U16 R2, desc[UR36][R2.64] ;  /* 0x0000002402027981 */ /* 0x000ea4000c1e1500 */
[----:B--2---:R-:W-:-:S06]  /*2290*/  HADD2.F32 R0, -RZ, R2.H0_H0 ;  /* 0x20000002ff007230 */ /* 0x004fcc0000004100 */
[----:B------:R-:W0:Y:S02]  /*22a0*/  F2I.FTZ.TRUNC.NTZ R0, R0 ;  /* 0x0000000000007305 */ /* 0x000e24000021f100 */
[----:B0-----:R-:W-:Y:S01]  /*22b0*/  PRMT R24, R0, 0x7610, R24 ;  /* 0x0000761000187816 */ /* 0x001fe20000000018 */
[----:B------:R-:W-:Y:S06]  /*22c0*/  BRA `(.L_x_10307) ;  /* 0x0000000800b47947 */ /* 0x000fec0003800000 */
.L_x_10312:
[----:B------:R-:W2:Y:S02]  /*22d0*/  LDG.E.64 R2, desc[UR36][R2.64] ;  /* 0x0000002402027981 */ /* 0x000ea4000c1e1b00 */
[----:B--2---:R0:W1:Y:S01]  /*22e0*/  F2I.F64.TRUNC R24, R2 ;  /* 0x0000000200187311 */ /* 0x004062000030d100 */
[----:B------:R-:W-:Y:S05]  /*22f0*/  BRA `(.L_x_10307) ;  /* 0x0000000800a87947 */ /* 0x000fea0003800000 */
.L_x_10302:
        /* <DEDUP_REMOVED lines=12> */
.L_x_10316:
[----:B------:R-:W2:Y:S02]  /*23c0*/  LDG.E.64 R2, desc[UR36][R2.64] ;  /* 0x0000002402027981 */ /* 0x000ea4000c1e1b00 */
[----:B--2---:R3:W4:Y:S01]  /*23d0*/  F2I.F64.TRUNC R24, R2 ;  /* 0x0000000200187311 */ /* 0x004722000030d100 */
[----:B------:R-:W-:Y:S05]  /*23e0*/  BRA `(.L_x_10307) ;  /* 0x00000008006c7947 */ /* 0x000fea0003800000 */
.L_x_10315:
        /* <DEDUP_REMOVED lines=28> */
.L_x_10318:
        /* <DEDUP_REMOVED lines=15> */
.L_x_10317:
[----:B------:R-:W2:Y:S02]  /*26a0*/  LDG.E.U16 R0, desc[UR36][R2.64] ;  /* 0x0000002402007981 */ /* 0x000ea4000c1e1500 */
[----:B--2---:R-:W-:-:S06]  /*26b0*/  IMAD.U32 R0, R0, 0x10000, RZ ;  /* 0x0001000000007824 */ /* 0x004fcc00078e00ff */
[----:B------:R-:W0:Y:S02]  /*26c0*/  F2I.FTZ.TRUNC.NTZ R0, R0 ;  /* 0x0000000000007305 */ /* 0x000e24000021f100 */
[----:B0-----:R-:W-:Y:S01]  /*26d0*/  PRMT R24, R0, 0x7610, R24 ;  /* 0x0000761000187816 */ /* 0x001fe20000000018 */
[----:B------:R-:W-:Y:S06]  /*26e0*/  BRA `(.L_x_10307) ;  /* 0x0000000400ac7947 */ /* 0x000fec0003800000 */
.L_x_10314:
        /* <DEDUP_REMOVED lines=10> */
.L_x_10321:
        /* <DEDUP_REMOVED lines=21> */
.L_x_10325:
[----:B------:R-:W-:Y:S05]  /*28e0*/  BSYNC B1 ;  /* 0x0000000000017941 */ /* 0x000fea0003800000 */
.L_x_10324:
[----:B------:R-:W-:Y:S01]  /*28f0*/  LEA R3, R0, 0x3b800000, 0x17 ;  /* 0x3b80000000037811 */ /* 0x000fe200078eb8ff */
[----:B------:R-:W-:-:S05]  /*2900*/  IMAD.SHL.U32 R0, R2, 0x100000, RZ ;  /* 0x0010000002007824 */ /* 0x000fca00078e00ff */
[----:B------:R-:W-:-:S07]  /*2910*/  LOP3.LUT R0, R3, R0, R4, 0xfe, !PT ;  /* 0x0000000003007212 */ /* 0x000fce00078efe04 */
.L_x_10323:
[----:B------:R-:W-:Y:S05]  /*2920*/  BSYNC B0 ;  /* 0x0000000000007941 */ /* 0x000fea0003800000 */
.L_x_10322:
[----:B------:R-:W0:Y:S02]  /*2930*/  F2I.FTZ.TRUNC.NTZ R0, R0 ;  /* 0x0000000000007305 */ /* 0x000e24000021f100 */
[----:B0-----:R-:W-:Y:S01]  /*2940*/  PRMT R24, R0, 0x7610, R24 ;  /* 0x0000761000187816 */ /* 0x001fe20000000018 */
[----:B------:R-:W-:Y:S06]  /*2950*/  BRA `(.L_x_10307) ;  /* 0x0000000400107947 */ /* 0x000fec0003800000 */
.L_x_10320:
        /* <DEDUP_REMOVED lines=21> */
.L_x_10329:
[----:B------:R-:W-:Y:S05]  /*2ab0*/  BSYNC B1 ;  /* 0x0000000000017941 */ /* 0x000fea0003800000 */
.L_x_10328:
[----:B------:R-:W-:Y:S01]  /*2ac0*/  LEA R3, R0, 0x37800000, 0x17 ;  /* 0x3780000000037811 */ /* 0x000fe200078eb8ff */
[----:B------:R-:W-:-:S05]  /*2ad0*/  IMAD.SHL.U32 R0, R2, 0x200000, RZ ;  /* 0x0020000002007824 */ /* 0x000fca00078e00ff */
[----:B------:R-:W-:-:S07]  /*2ae0*/  LOP3.LUT R0, R3, R0, R4, 0xfe, !PT ;  /* 0x0000000003007212 */ /* 0x000fce00078efe04 */
.L_x_10327:
[----:B------:R-:W-:Y:S05]  /*2af0*/  BSYNC B0 ;  /* 0x0000000000007941 */ /* 0x000fea0003800000 */
.L_x_10326:
[----:B------:R-:W0:Y:S02]  /*2b00*/  F2I.FTZ.TRUNC.NTZ R0, R0 ;  /* 0x0000000000007305 */ /* 0x000e24000021f100 */
[----:B0-----:R-:W-:Y:S01]  /*2b10*/  PRMT R24, R0, 0x7610, R24 ;  /* 0x0000761000187816 */ /* 0x001fe20000000018 */
[----:B------:R-:W-:Y:S06]  /*2b20*/  BRA `(.L_x_10307) ;  /* 0x00000000009c7947 */ /* 0x000fec0003800000 */
.L_x_10319:
        /* <DEDUP_REMOVED lines=14> */
.L_x_10333:
[----:B------:R-:W-:Y:S05]  /*2c10*/  BSYNC B0 ;  /* 0x0000000000007941 */ /* 0x000fea0003800000 */
.L_x_10332:
[----:B------:R-:W0:Y:S02]  /*2c20*/  F2I.FTZ.TRUNC.NTZ R0, R0 ;  /* 0x0000000000007305 */ /* 0x000e24000021f100 */
[----:B0-----:R-:W-:Y:S01]  /*2c30*/  PRMT R24, R0, 0x7610, R24 ;  /* 0x0000761000187816 */ /* 0x001fe20000000018 */
[----:B------:R-:W-:Y:S06]  /*2c40*/  BRA `(.L_x_10307) ;  /* 0x0000000000547947 */ /* 0x000fec0003800000 */
.L_x_10306:
        /* <DEDUP_REMOVED lines=16> */
.L_x_10334:
[----:B------:R-:W-:Y:S01]  /*2d50*/  PRMT R24, RZ, 0x7610, R24 ;  /* 0x00007610ff187816 */ /* 0x000fe20000000018 */
[----:B------:R-:W-:Y:S06]  /*2d60*/  BRA `(.L_x_10307) ;  /* 0x00000000000c7947 */ /* 0x000fec0003800000 */
.L_x_10331:
[----:B------:R2:W5:Y:S01]  /*2d70*/  LDG.E.U16 R24, desc[UR36][R2.64] ;  /* 0x0000002402187981 */ /* 0x000562000c1e1500 */
[----:B------:R-:W-:Y:S05]  /*2d80*/  BRA `(.L_x_10307) ;  /* 0x0000000000047947 */ /* 0x000fea0003800000 */
.L_x_10330:
[----:B------:R1:W5:Y:S02]  /*2d90*/  LDG.E.U16 R24, desc[UR36][R2.64] ;  /* 0x0000002402187981 */ /* 0x000364000c1e1500 */
.L_x_10307:
[----:B------:R-:W-:-:S07]  /*2da0*/  VIADD R19, R19, 0x80 ;  /* 0x0000008013137836 */ /* 0x000fce0000000000 */
.L_x_10301:
[----:B------:R-:W-:Y:S05]  /*2db0*/  BSYNC B6 ;  /* 0x0000000000067941 */ /* 0x000fea0003800000 */
.L_x_10300:
[----:B------:R-:W-:Y:S01]  /*2dc0*/  ISETP.GE.AND P0, PT, R19, R22, PT ;  /* 0x000000161300720c */ /* 0x000fe20003f06270 */
[----:B------:R-:W-:-:S12]  /*2dd0*/  BSSY B6, `(.L_x_10335) ;  /* 0x00000eb000067945 */ /* 0x000fd80003800000 */
[----:B------:R-:W-:Y:S05]  /*2de0*/  @P0 BRA `(.L_x_10336) ;  /* 0x0000000c00a40947 */ /* 0x000fea0003800000 */
        /* <DEDUP_REMOVED lines=19> */
.L_x_10340:
[----:B------:R0:W5:Y:S01]  /*2f20*/  LDG.E.U8 R16, desc[UR36][R2.64] ;  /* 0x0000002402107981 */ /* 0x000162000c1e1100 */
[----:B------:R-:W-:Y:S05]  /*2f30*/  BRA `(.L_x_10336) ;  /* 0x0000000c00507947 */ /* 0x000fea0003800000 */
.L_x_10339:
        /* <DEDUP_REMOVED lines=8> */
.L_x_10343:
[----:B------:R0:W5:Y:S01]  /*2fc0*/  LDG.E.U16 R16, desc[UR36][R2.64] ;  /* 0x0000002402107981 */ /* 0x000162000c1e1500 */
[----:B------:R-:W-:Y:S05]  /*2fd0*/  BRA `(.L_x_10336) ;  /* 0x0000000c00287947 */ /* 0x000fea0003800000 */
.L_x_10342:
[----:B------:R0:W5:Y:S01]  /*2fe0*/  LDG.E.U16 R16, desc[UR36][R2.64] ;  /* 0x0000002402107981 */ /* 0x000162000c1e1500 */
[----:B------:R-:W-:Y:S05]  /*2ff0*/  BRA `(.L_x_10336) ;  /* 0x0000000c00207947 */ /* 0x000fea0003800000 */
.L_x_10338:
        /* <DEDUP_REMOVED lines=9> */
.L_x_10345:
[----:B------:R-:W2:Y:S02]  /*3090*/  LDG.E.U16 R0, desc[UR36][R2.64] ;  /* 0x0000002402007981 */ /* 0x000ea4000c1e1500 */
[----:B--2---:R-:W-:-:S06]  /*30a0*/  HADD2.F32 R0, -RZ, R0.H0_H0 ;  /* 0x20000000ff007230 */ /* 0x004fcc0000004100 */
[----:B------:R-:W0:Y:S02]  /*30b0*/  F2I.FTZ.TRUNC.NTZ R0, R0 ;  /* 0x0000000000007305 */ /* 0x000e24000021f100 */
[----:B0-----:R-:W-:Y:S01]  /*30c0*/  PRMT R16, R0, 0x7610, R16 ;  /* 0x0000761000107816 */ /* 0x001fe20000000010 */
[----:B------:R-:W-:Y:S06]  /*30d0*/  BRA `(.L_x_10336) ;  /* 0x0000000800e87947 */ /* 0x000fec0003800000 */
.L_x_10344:
        /* <DEDUP_REMOVED lines=9> */
.L_x_10347:
[----:B------:R-:W2:Y:S02]  /*3170*/  LDG.E.U16 R2, desc[UR36][R2.64] ;  /* 0x0000002402027981 */ /* 0x000ea4000c1e1500 */
[----:B--2---:R-:W-:-:S06]  /*3180*/  HADD2.F32 R0, -RZ, R2.H0_H0 ;  /* 0x20000002ff007230 */ /* 0x004fcc0000004100 */
[----:B------:R-:W0:Y:S02]  /*3190*/  F2I.FTZ.TRUNC.NTZ R0, R0 ;  /* 0x0000000000007305 */ /* 0x000e24000021f100 */
[----:B0-----:R-:W-:Y:S01]  /*31a0*/  PRMT R16, R0, 0x7610, R16 ;  /* 0x0000761000107816 */ /* 0x001fe20000000010 */
[----:B------:R-:W-:Y:S06]  /*31b0*/  BRA `(.L_x_10336) ;  /* 0x0000000800b07947 */ /* 0x000fec0003800000 */
.L_x_10346:
[----:B------:R-:W2:Y:S02]  /*31c0*/  LDG.E.64 R2, desc[UR36][R2.64] ;  /* 0x0000002402027981 */ /* 0x000ea4000c1e1b00 */
[----:B--2---:R0:W1:Y:S01]  /*31d0*/  F2I.F64.TRUNC R16, R2 ;  /* 0x0000000200107311 */ /* 0x004062000030d100 */
[----:B------:R-:W-:Y:S05]  /*31e0*/  BRA `(.L_x_10336) ;  /* 0x0000000800a47947 */ /* 0x000fea0003800000 */
.L_x_10337:
        /* <DEDUP_REMOVED lines=12> */
.L_x_10350:
[----:B------:R-:W2:Y:S02]  /*32b0*/  LDG.E.64 R2, desc[UR36][R2.64] ;  /* 0x0000002402027981 */ /* 0x000ea4000c1e1b00 */
[----:B--2---:R0:W1:Y:S01]  /*32c0*/  F2I.F64.TRUNC R16, R2 ;  /* 0x0000000200107311 */ /* 0x004062000030d100 */
[----:B------:R-:W-:Y:S05]  /*32d0*/  BRA `(.L_x_10336) ;  /* 0x0000000800687947 */ /* 0x000fea0003800000 */
.L_x_10349:
        /* <DEDUP_REMOVED lines=28> */
.L_x_10352:
        /* <DEDUP_REMOVED lines=15> */
.L_x_10351:
[----:B------:R-:W2:Y:S02]  /*3590*/  LDG.E.U16 R0, desc[UR36][R2.64] ;  /* 0x0000002402007981 */ /* 0x000ea4000c1e1500 */
[----:B--2---:R-:W-:-:S06]  /*35a0*/  IMAD.U32 R0, R0, 0x10000, RZ ;  /* 0x0001000000007824 */ /* 0x004fcc00078e00ff */
[----:B------:R-:W0:Y:S02]  /*35b0*/  F2I.FTZ.TRUNC.NTZ R0, R0 ;  /* 0x0000000000007305 */ /* 0x000e24000021f100 */
[----:B0-----:R-:W-:Y:S01]  /*35c0*/  PRMT R16, R0, 0x7610, R16 ;  /* 0x0000761000107816 */ /* 0x001fe20000000010 */
[----:B------:R-:W-:Y:S06]  /*35d0*/  BRA `(.L_x_10336) ;  /* 0x0000000400a87947 */ /* 0x000fec0003800000 */
.L_x_10348:
        /* <DEDUP_REMOVED lines=10> */
.L_x_10355:
        /* <DEDUP_REMOVED lines=21> */
.L_x_10359:
[----:B------:R-:W-:Y:S05]  /*37d0*/  BSYNC B1 ;  /* 0x0000000000017941 */ /* 0x000fea0003800000 */
.L_x_10358:
[----:B------:R-:W-:Y:S01]  /*37e0*/  LEA R3, R0, 0x3b800000, 0x17 ;  /* 0x3b80000000037811 */ /* 0x000fe200078eb8ff */
[----:B------:R-:W-:-:S05]  /*37f0*/  IMAD.SHL.U32 R0, R2, 0x100000, RZ ;  /* 0x0010000002007824 */ /* 0x000fca00078e00ff */
[----:B------:R-:W-:-:S07]  /*3800*/  LOP3.LUT R0, R3, R0, R4, 0xfe, !PT ;  /* 0x0000000003007212 */ /* 0x000fce00078efe04 */
.L_x_10357:
[----:B------:R-:W-:Y:S05]  /*3810*/  BSYNC B0 ;  /* 0x0000000000007941 */ /* 0x000fea0003800000 */
.L_x_10356:
[----:B------:R-:W0:Y:S02]  /*3820*/  F2I.FTZ.TRUNC.NTZ R0, R0 ;  /* 0x0000000000007305 */ /* 0x000e24000021f100 */
[----:B0-----:R-:W-:Y:S01]  /*3830*/  PRMT R16, R0, 0x7610, R16 ;  /* 0x0000761000107816 */ /* 0x001fe20000000010 */
[----:B------:R-:W-:Y:S06]  /*3840*/  BRA `(.L_x_10336) ;  /* 0x00000004000c7947 */ /* 0x000fec0003800000 */
.L_x_10354:
        /* <DEDUP_REMOVED lines=21> */
.L_x_10363:
[----:B------:R-:W-:Y:S05]  /*39a0*/  BSYNC B1 ;  /* 0x0000000000017941 */ /* 0x000fea0003800000 */
.L_x_10362:
[----:B------:R-:W-:Y:S01]  /*39b0*/  LEA R3, R0, 0x37800000, 0x17 ;  /* 0x3780000000037811 */ /* 0x000fe200078eb8ff */
[----:B------:R-:W-:-:S05]  /*39c0*/  IMAD.SHL.U32 R0, R2, 0x200000, RZ ;  /* 0x0020000002007824 */ /* 0x000fca00078e00ff */
[----:B------:R-:W-:-:S07]  /*39d0*/  LOP3.LUT R0, R3, R0, R4, 0xfe, !PT ;  /* 0x0000000003007212 */ /* 0x000fce00078efe04 */
.L_x_10361:
[----:B------:R-:W-:Y:S05]  /*39e0*/  BSYNC B0 ;  /* 0x0000000000007941 */ /* 0x000fea0003800000 */
.L_x_10360:
[----:B------:R-:W0:Y:S02]  /*39f0*/  F2I.FTZ.TRUNC.NTZ R0, R0 ;  /* 0x0000000000007305 */ /* 0x000e24000021f100 */
[----:B0-----:R-:W-:Y:S01]  /*3a00*/  PRMT R16, R0, 0x7610, R16 ;  /* 0x0000761000107816 */ /* 0x001fe20000000010 */
[----:B------:R-:W-:Y:S06]  /*3a10*/  BRA `(.L_x_10336) ;  /* 0x0000000000987947 */ /* 0x000fec0003800000 */
.L_x_10353:
        /* <DEDUP_REMOVED lines=14> */
.L_x_10367:
[----:B------:R-:W-:Y:S05]  /*3b00*/  BSYNC B0 ;  /* 0x0000000000007941 */ /* 0x000fea0003800000 */
.L_x_10366:
[----:B------:R-:W0:Y:S02]  /*3b10*/  F2I.FTZ.TRUNC.NTZ R0, R0 ;  /* 0x0000000000007305 */ /* 0x000e24000021f100 */
[----:B0-----:R-:W-:Y:S01]  /*3b20*/  PRMT R16, R0, 0x7610, R16 ;  /* 0x0000761000107816 */ /* 0x001fe20000000010 */
[----:B------:R-:W-:Y:S06]  /*3b30*/  BRA `(.L_x_10336) ;  /* 0x0000000000507947 */ /* 0x000fec0003800000 */
.L_x_10341:
        /* <DEDUP_REMOVED lines=16> */
.L_x_10368:
[----:B------:R-:W-:Y:S05]  /*3c40*/  BRA `(.L_x_10336) ;  /* 0x00000000000c7947 */ /* 0x000fea0003800000 */
.L_x_10365:
[----:B------:R0:W5:Y:S01]  /*3c50*/  LDG.E.U16 R16, desc[UR36][R2.64] ;  /* 0x0000002402107981 */ /* 0x000162000c1e1500 */
[----:B------:R-:W-:Y:S05]  /*3c60*/  BRA `(.L_x_10336) ;  /* 0x0000000000047947 */ /* 0x000fea0003800000 */
.L_x_10364:
[----:B------:R0:W5:Y:S02]  /*3c70*/  LDG.E.U16 R16, desc[UR36][R2.64] ;  /* 0x0000002402107981 */ /* 0x000164000c1e1500 */
.L_x_10336:
[----:B------:R-:W-:Y:S05]  /*3c80*/  BSYNC B6 ;  /* 0x0000000000067941 */ /* 0x000fea0003800000 */
.L_x_10335:
[----:B01234-:R-:W0:Y:S01]  /*3c90*/  S2R R2, SR_TID.X ;  /* 0x0000000000027919 */ /* 0x01fe220000002100 */
[----:B------:R-:W1:Y:S01]  /*3ca0*/  LDC.U8 R19, c[0x0][0x234] ;  /* 0x00008d00ff137b82 */ /* 0x000e620000000000 */
[----:B------:R-:W-:Y:S01]  /*3cb0*/  ULDC.U16 UR4, c[0x0][0x216] ;  /* 0x0000858000047ab9 */ /* 0x000fe20000000400 */
[----:B-----5:R-:W-:Y:S01]  /*3cc0*/  PRMT R0, R17, 0x9910, RZ ;  /* 0x0000991011007816 */ /* 0x020fe200000000ff */
[----:B------:R-:W-:Y:S01]  /*3cd0*/  UPRMT UR4, UR4, 0x9910, URZ ;  /* 0x0000991004047896 */ /* 0x000fe2000800003f */
[----:B------:R-:W-:Y:S01]  /*3ce0*/  PRMT R18, R18, 0x9910, RZ ;  /* 0x0000991012127816 */ /* 0x000fe200000000ff */
[----:B------:R-:W-:Y:S01]  /*3cf0*/  BSSY B6, `(.L_x_10369) ;  /* 0x00000fc000067945 */ /* 0x000fe20003800000 */
[----:B------:R-:W-:Y:S02]  /*3d00*/  PRMT R17, R24, 0x9910, RZ ;  /* 0x0000991018117816 */ /* 0x000fe400000000ff */
[----:B------:R-:W-:Y:S01]  /*3d10*/  PRMT R16, R16, 0x9910, RZ ;  /* 0x0000991010107816 */ /* 0x000fe200000000ff */
[----:B------:R-:W-:-:S02]  /*3d20*/  IMAD R3, R0, UR4, RZ ;  /* 0x0000000400037c24 */ /* 0x000fc4000f8e02ff */
[----:B------:R-:W-:Y:S02]  /*3d30*/  IMAD R18, R18, UR4, RZ ;  /* 0x0000000412127c24 */ /* 0x000fe4000f8e02ff */
[----:B------:R-:W-:Y:S02]  /*3d40*/  IMAD R17, R17, UR4, RZ ;  /* 0x0000000411117c24 */ /* 0x000fe4000f8e02ff */
[----:B------:R-:W-:Y:S01]  /*3d50*/  IMAD R16, R16, UR4, RZ ;  /* 0x0000000410107c24 */ /* 0x000fe2000f8e02ff */
[----:B0-----:R-:W-:-:S13]  /*3d60*/  ISETP.GE.AND P0, PT, R2, R22, PT ;  /* 0x000000160200720c */ /* 0x001fda0003f06270 */
        /* <DEDUP_REMOVED lines=22> */
.L_x_10374:
[----:B------:R0:W-:Y:S01]  /*3ed0*/  STG.E.U8 desc[UR36][R8.64], R3 ;  /* 0x0000000308007986 */ /* 0x0001e2000c101124 */
[----:B------:R-:W-:Y:S05]  /*3ee0*/  BRA `(.L_x_10370) ;  /* 0x0000000c00707947 */ /* 0x000fea0003800000 */
.L_x_10373:
[----:B------:R-:W-:-:S13]  /*3ef0*/  ISETP.NE.AND P0, PT, R0, 0x2, PT ;  /* 0x000000020000780c */ /* 0x000fda0003f05270 */
[----:B------:R-:W-:Y:S05]  /*3f00*/  @!P0 BRA `(.L_x_10376) ;  /* 0x0000000000308947 */ /* 0x000fea0003800000 */
[----:B------:R-:W-:-:S13]  /*3f10*/  ISETP.NE.AND P0, PT, R0, 0x3, PT ;  /* 0x000000030000780c */ /* 0x000fda0003f05270 */
[----:B------:R-:W-:Y:S05]  /*3f20*/  @!P0 BRA `(.L_x_10377) ;  /* 0x00000000001c8947 */ /* 0x000fea0003800000 */
[----:B------:R-:W-:-:S13]  /*3f30*/  ISETP.NE.AND P0, PT, R0, 0x4, PT ;  /* 0x000000040000780c */ /* 0x000fda0003f05270 */
[----:B------:R-:W-:Y:S05]  /*3f40*/  @P0 BRA `(.L_x_10375) ;  /* 0x0000000800f80947 */ /* 0x000fea0003800000 */
[----:B------:R-:W-:-:S05]  /*3f50*/  PRMT R3, R3, 0x9910, RZ ;  /* 0x0000991003037816 */ /* 0x000fca00000000ff */
[----:B------:R-:W-:-:S05]  /*3f60*/  IMAD.MOV.U32 R4, RZ, RZ, R3 ;  /* 0x000000ffff047224 */ /* 0x000fca00078e0003 */
[----:B------:R-:W-:-:S05]  /*3f70*/  SHF.R.S32.HI R5, RZ, 0x1f, R4 ;  /* 0x0000001fff057819 */ /* 0x000fca0000011404 */
[----:B------:R0:W-:Y:S01]  /*3f80*/  STG.E.64 desc[UR36][R8.64], R4 ;  /* 0x0000000408007986 */ /* 0x0001e2000c101b24 */
[----:B------:R-:W-:Y:S05]  /*3f90*/  BRA `(.L_x_10370) ;  /* 0x0000000c00447947 */ /* 0x000fea0003800000 */
.L_x_10377:
[----:B------:R-:W-:-:S05]  /*3fa0*/  PRMT R3, R3, 0x9910, RZ ;  /* 0x0000991003037816 */ /* 0x000fca00000000ff */
[----:B------:R0:W-:Y:S01]  /*3fb0*/  STG.E desc[UR36][R8.64], R3 ;  /* 0x0000000308007986 */ /* 0x0001e2000c101924 */
[----:B------:R-:W-:Y:S05]  /*3fc0*/  BRA `(.L_x_10370) ;  /* 0x0000000c00387947 */ /* 0x000fea0003800000 */
.L_x_10376:
[----:B------:R0:W-:Y:S01]  /*3fd0*/  STG.E.U16 desc[UR36][R8.64], R3 ;  /* 0x0000000308007986 */ /* 0x0001e2000c101524 */
[----:B------:R-:W-:Y:S05]  /*3fe0*/  BRA `(.L_x_10370) ;  /* 0x0000000c00307947 */ /* 0x000fea0003800000 */
.L_x_10372:
        /* <DEDUP_REMOVED lines=9> */
.L_x_10379:
[----:B------:R-:W0:Y:S02]  /*4080*/  I2F.S16 R0, R3 ;  /* 0x0000000300007306 */ /* 0x000e240000101400 */
[----:B0-----:R-:W-:-:S05]  /*4090*/  F2FP.F16.F32.PACK_AB R0, RZ, R0 ;  /* 0x00000000ff00723e */ /* 0x001fca00000000ff */
[----:B------:R0:W-:Y:S01]  /*40a0*/  STG.E.U16 desc[UR36][R8.64], R0 ;  /* 0x0000000008007986 */ /* 0x0001e2000c101524 */
[----:B------:R-:W-:Y:S05]  /*40b0*/  BRA `(.L_x_10370) ;  /* 0x0000000800fc7947 */ /* 0x000fea0003800000 */
.L_x_10378:
        /* <DEDUP_REMOVED lines=10> */
.L_x_10381:
[----:B------:R-:W0:Y:S02]  /*4160*/  I2F.S16 R3, R3 ;  /* 0x0000000300037306 */ /* 0x000e240000101400 */
[----:B0-----:R-:W-:-:S04]  /*4170*/  F2FP.F16.F32.PACK_AB R3, RZ, R3 ;  /* 0x00000003ff03723e */ /* 0x001fc800000000ff */
[----:B------:R-:W-:-:S05]  /*4180*/  PRMT R3, R3, 0x5410, RZ ;  /* 0x0000541003037816 */ /* 0x000fca00000000ff */
[----:B------:R0:W-:Y:S01]  /*4190*/  STG.E desc[UR36][R8.64], R3 ;  /* 0x0000000308007986 */ /* 0x0001e2000c101924 */
[----:B------:R-:W-:Y:S05]  /*41a0*/  BRA `(.L_x_10370) ;  /* 0x0000000800c07947 */ /* 0x000fea0003800000 */
.L_x_10380:
[----:B------:R-:W0:Y:S02]  /*41b0*/  I2F.F64.S16 R4, R3 ;  /* 0x0000000300047312 */ /* 0x000e240000101c00 */
[----:B0-----:R0:W-:Y:S01]  /*41c0*/  STG.E.64 desc[UR36][R8.64], R4 ;  /* 0x0000000408007986 */ /* 0x0011e2000c101b24 */
[----:B------:R-:W-:Y:S05]  /*41d0*/  BRA `(.L_x_10370) ;  /* 0x0000000800b47947 */ /* 0x000fea0003800000 */
.L_x_10371:
        /* <DEDUP_REMOVED lines=13> */
.L_x_10384:
[----:B------:R-:W0:Y:S01]  /*42b0*/  I2F.F64.S16 R4, R3 ;  /* 0x0000000300047312 */ /* 0x000e220000101c00 */
[----:B------:R-:W-:-:S05]  /*42c0*/  CS2R R6, SRZ ;  /* 0x0000000000067805 */ /* 0x000fca000001ff00 */
[----:B0-----:R0:W-:Y:S01]  /*42d0*/  STG.E.128 desc[UR36][R8.64], R4 ;  /* 0x0000000408007986 */ /* 0x0011e2000c101d24 */
[----:B------:R-:W-:Y:S05]  /*42e0*/  BRA `(.L_x_10370) ;  /* 0x0000000800707947 */ /* 0x000fea0003800000 */
.L_x_10383:
        /* <DEDUP_REMOVED lines=21> */
.L_x_10388:
[----:B------:R-:W-:Y:S05]  /*4440*/  BSYNC B0 ;  /* 0x0000000000007941 */ /* 0x000fea0003800000 */
.L_x_10387:
[----:B------:R-:W-:-:S05]  /*4450*/  LOP3.LUT R5, R0, R5, RZ, 0xfc, !PT ;  /* 0x0000000500057212 */ /* 0x000fca00078efcff */
[----:B------:R0:W-:Y:S01]  /*4460*/  STG.E.U8 desc[UR36][R8.64], R5 ;  /* 0x0000000508007986 */ /* 0x0001e2000c101124 */
[----:B------:R-:W-:Y:S05]  /*4470*/  BRA `(.L_x_10370) ;  /* 0x00000008000c7947 */ /* 0x000fea0003800000 */
.L_x_10386:
        /* <DEDUP_REMOVED lines=13> */
.L_x_10390:
[----:B------:R-:W-:Y:S01]  /*4550*/  IMAD.MOV.U32 R0, RZ, RZ, 0x7f ;  /* 0x0000007fff007424 */ /* 0x000fe200078e00ff */
[----:B------:R-:W-:-:S04]  /*4560*/  ISETP.GT.U32.AND P0, PT, R4, 0x7f800000, PT ;  /* 0x7f8000000400780c */ /* 0x000fc80003f04070 */
[----:B------:R-:W-:-:S09]  /*4570*/  SEL R0, R0, 0x7c, P0 ;  /* 0x0000007c00007807 */ /* 0x000fd20000000000 */
.L_x_10391:
[----:B------:R-:W-:Y:S05]  /*4580*/  BSYNC B0 ;  /* 0x0000000000007941 */ /* 0x000fea0003800000 */
.L_x_10389:
[----:B------:R-:W-:-:S04]  /*4590*/  LOP3.LUT R3, R5, 0x80000000, RZ, 0xc0, !PT ;  /* 0x8000000005037812 */ /* 0x000fc800078ec0ff */
[----:B------:R-:W-:-:S04]  /*45a0*/  SHF.R.U32.HI R3, RZ, 0x18, R3 ;  /* 0x00000018ff037819 */ /* 0x000fc80000011603 */
[----:B------:R-:W-:-:S05]  /*45b0*/  LOP3.LUT R3, R0, R3, RZ, 0xfc, !PT ;  /* 0x0000000300037212 */ /* 0x000fca00078efcff */
[----:B------:R0:W-:Y:S01]  /*45c0*/  STG.E.U8 desc[UR36][R8.64], R3 ;  /* 0x0000000308007986 */ /* 0x0001e2000c101124 */
[----:B------:R-:W-:Y:S05]  /*45d0*/  BRA `(.L_x_10370) ;  /* 0x0000000400b47947 */ /* 0x000fea0003800000 */
.L_x_10385:
[----:B------:R-:W0:Y:S02]  /*45e0*/  I2F.S16 R0, R3 ;  /* 0x0000000300007306 */ /* 0x000e240000101400 */
[----:B0-----:R-:W-:-:S05]  /*45f0*/  F2FP.BF16.F32.PACK_AB R0, RZ, R0 ;  /* 0x00000000ff00723e */ /* 0x001fca00000010ff */
[----:B------:R0:W-:Y:S01]  /*4600*/  STG.E.U16 desc[UR36][R8.64], R0 ;  /* 0x0000000008007986 */ /* 0x0001e2000c101524 */
[----:B------:R-:W-:Y:S05]  /*4610*/  BRA `(.L_x_10370) ;  /* 0x0000000400a47947 */ /* 0x000fea0003800000 */
.L_x_10382:
        /* <DEDUP_REMOVED lines=10> */
.L_x_10394:
        /* <DEDUP_REMOVED lines=17> */
.L_x_10397:
[----:B------:R-:W-:-:S04]  /*47d0*/  LOP3.LUT R3, R3, 0x80000000, RZ, 0xc0, !PT ;  /* 0x8000000003037812 */ /* 0x000fc800078ec0ff */
[----:B------:R-:W-:-:S04]  /*47e0*/  SHF.R.U32.HI R3, RZ, 0x18, R3 ;  /* 0x00000018ff037819 */ /* 0x000fc80000011603 */
[----:B------:R-:W-:-:S04]  /*47f0*/  LOP3.LUT R0, R0, R3, RZ, 0xfc, !PT ;  /* 0x0000000300007212 */ /* 0x000fc800078efcff */
[----:B------:R-:W-:-:S07]  /*4800*/  PRMT R4, R0, 0x7610, R4 ;  /* 0x0000761000047816 */ /* 0x000fce0000000004 */
.L_x_10396:
[----:B------:R-:W-:Y:S05]  /*4810*/  BSYNC B0 ;  /* 0x0000000000007941 */ /* 0x000fea0003800000 */
.L_x_10395:
[----:B------:R4:W-:Y:S01]  /*4820*/  STG.E.U8 desc[UR36][R8.64], R4 ;  /* 0x0000000408007986 */ /* 0x0009e2000c101124 */
[----:B------:R-:W-:Y:S05]  /*4830*/  BRA `(.L_x_10370) ;  /* 0x00000004001c7947 */ /* 0x000fea0003800000 */
.L_x_10393:
        /* <DEDUP_REMOVED lines=17> */
.L_x_10400:
[----:B------:R-:W-:-:S04]  /*4950*/  LOP3.LUT R3, R3, 0x80000000, RZ, 0xc0, !PT ;  /* 0x8000000003037812 */ /* 0x000fc800078ec0ff */
[----:B------:R-:W-:-:S04]  /*4960*/  SHF.R.U32.HI R3, RZ, 0x18, R3 ;  /* 0x00000018ff037819 */ /* 0x000fc80000011603 */
[----:B------:R-:W-:-:S04]  /*4970*/  LOP3.LUT R0, R0, R3, RZ, 0xfc, !PT ;  /* 0x0000000300007212 */ /* 0x000fc800078efcff */
[----:B------:R-:W-:-:S07]  /*4980*/  PRMT R4, R0, 0x7610, R4 ;  /* 0x0000761000047816 */ /* 0x000fce0000000004 */
.L_x_10399:
[----:B------:R-:W-:Y:S05]  /*4990*/  BSYNC B0 ;  /* 0x0000000000007941 */ /* 0x000fea0003800000 */
.L_x_10398:
[----:B------:R0:W-:Y:S01]  /*49a0*/  STG.E.U8 desc[UR36][R8.64], R4 ;  /* 0x0000000408007986 */ /* 0x0001e2000c101124 */
[----:B------:R-:W-:Y:S05]  /*49b0*/  BRA `(.L_x_10370) ;  /* 0x0000000000bc7947 */ /* 0x000fea0003800000 */
.L_x_10392:
        /* <DEDUP_REMOVED lines=23> */
.L_x_10375:
        /* <DEDUP_REMOVED lines=16> */
.L_x_10403:
[----:B------:R-:W-:Y:S05]  /*4c30*/  BRA `(.L_x_10370) ;  /* 0x00000000001c7947 */ /* 0x000fea0003800000 */
.L_x_10402:
[----:B------:R-:W-:-:S05]  /*4c40*/  PRMT R3, R3, 0x9910, RZ ;  /* 0x0000991003037816 */ /* 0x000fca00000000ff */
[----:B------:R-:W-:-:S05]  /*4c50*/  IMAD.MOV.U32 R4, RZ, RZ, R3 ;  /* 0x000000ffff047224 */ /* 0x000fca00078e0003 */
[----:B------:R-:W-:-:S05]  /*4c60*/  SHF.R.S32.HI R5, RZ, 0x1f, R4 ;  /* 0x0000001fff057819 */ /* 0x000fca0000011404 */
[----:B------:R3:W-:Y:S01]  /*4c70*/  STG.E.64 desc[UR36][R8.64], R4 ;  /* 0x0000000408007986 */ /* 0x0007e2000c101b24 */
[----:B------:R-:W-:Y:S05]  /*4c80*/  BRA `(.L_x_10370) ;  /* 0x0000000000087947 */ /* 0x000fea0003800000 */
.L_x_10401:
[----:B------:R-:W-:-:S05]  /*4c90*/  PRMT R3, R3, 0x9910, RZ ;  /* 0x0000991003037816 */ /* 0x000fca00000000ff */
[----:B------:R0:W-:Y:S02]  /*4ca0*/  STG.E desc[UR36][R8.64], R3 ;  /* 0x0000000308007986 */ /* 0x0001e4000c101924 */
.L_x_10370:
[----:B------:R-:W-:Y:S05]  /*4cb0*/  BSYNC B6 ;  /* 0x0000000000067941 */ /* 0x000fea0003800000 */
.L_x_10369:
        /* <DEDUP_REMOVED lines=23> */
.L_x_10409:
[----:B------:R0:W-:Y:S01]  /*4e30*/  STG.E.U8 desc[UR36][R8.64], R18 ;  /* 0x0000001208007986 */ /* 0x0001e2000c101124 */
[----:B------:R-:W-:Y:S05]  /*4e40*/  BRA `(.L_x_10411) ;  /* 0x0000000c00647947 */ /* 0x000fea0003800000 */
.L_x_10408:
        /* <DEDUP_REMOVED lines=10> */
.L_x_10413:
[----:B------:R-:W-:-:S05]  /*4ef0*/  PRMT R3, R18, 0x9910, RZ ;  /* 0x0000991012037816 */ /* 0x000fca00000000ff */
[----:B------:R0:W-:Y:S01]  /*4f00*/  STG.E desc[UR36][R8.64], R3 ;  /* 0x0000000308007986 */ /* 0x0001e2000c101924 */
[----:B------:R-:W-:Y:S05]  /*4f10*/  BRA `(.L_x_10411) ;  /* 0x0000000c00307947 */ /* 0x000fea0003800000 */
.L_x_10412:
[----:B------:R0:W-:Y:S01]  /*4f20*/  STG.E.U16 desc[UR36][R8.64], R18 ;  /* 0x0000001208007986 */ /* 0x0001e2000c101524 */
[----:B------:R-:W-:Y:S05]  /*4f30*/  BRA `(.L_x_10411) ;  /* 0x0000000c00287947 */ /* 0x000fea0003800000 */
.L_x_10407:
        /* <DEDUP_REMOVED lines=9> */
.L_x_10415:
[----:B------:R-:W0:Y:S02]  /*4fd0*/  I2F.S16 R0, R18 ;  /* 0x0000001200007306 */ /* 0x000e240000101400 */
[----:B0-----:R-:W-:-:S05]  /*4fe0*/  F2FP.F16.F32.PACK_AB R0, RZ, R0 ;  /* 0x00000000ff00723e */ /* 0x001fca00000000ff */
[----:B------:R0:W-:Y:S01]  /*4ff0*/  STG.E.U16 desc[UR36][R8.64], R0 ;  /* 0x0000000008007986 */ /* 0x0001e2000c101524 */
[----:B------:R-:W-:Y:S05]  /*5000*/  BRA `(.L_x_10411) ;  /* 0x0000000800f47947 */ /* 0x000fea0003800000 */
.L_x_10414:
        /* <DEDUP_REMOVED lines=10> */
.L_x_10417:
[----:B------:R-:W0:Y:S02]  /*50b0*/  I2F.S16 R18, R18 ;  /* 0x0000001200127306 */ /* 0x000e240000101400 */
[----:B0-----:R-:W-:-:S04]  /*50c0*/  F2FP.F16.F32.PACK_AB R3, RZ, R18 ;  /* 0x00000012ff03723e */ /* 0x001fc800000000ff */
[----:B------:R-:W-:-:S05]  /*50d0*/  PRMT R3, R3, 0x5410, RZ ;  /* 0x0000541003037816 */ /* 0x000fca00000000ff */
[----:B------:R0:W-:Y:S01]  /*50e0*/  STG.E desc[UR36][R8.64], R3 ;  /* 0x0000000308007986 */ /* 0x0001e2000c101924 */
[----:B------:R-:W-:Y:S05]  /*50f0*/  BRA `(.L_x_10411) ;  /* 0x0000000800b87947 */ /* 0x000fea0003800000 */
.L_x_10416:
[----:B------:R-:W0:Y:S02]  /*5100*/  I2F.F64.S16 R4, R18 ;  /* 0x0000001200047312 */ /* 0x000e240000101c00 */
[----:B0-----:R0:W-:Y:S01]  /*5110*/  STG.E.64 desc[UR36][R8.64], R4 ;  /* 0x0000000408007986 */ /* 0x0011e2000c101b24 */
[----:B------:R-:W-:Y:S05]  /*5120*/  BRA `(.L_x_10411) ;  /* 0x0000000800ac7947 */ /* 0x000fea0003800000 */
.L_x_10406:
        /* <DEDUP_REMOVED lines=13> */
.L_x_10420:
[----:B------:R-:W0:Y:S01]  /*5200*/  I2F.F64.S16 R4, R18 ;  /* 0x0000001200047312 */ /* 0x000e220000101c00 */
[----:B------:R-:W-:-:S05]  /*5210*/  CS2R R6, SRZ ;  /* 0x0000000000067805 */ /* 0x000fca000001ff00 */
[----:B0-----:R0:W-:Y:S01]  /*5220*/  STG.E.128 desc[UR36][R8.64], R4 ;  /* 0x0000000408007986 */ /* 0x0011e2000c101d24 */
[----:B------:R-:W-:Y:S05]  /*5230*/  BRA `(.L_x_10411) ;  /* 0x0000000800687947 */ /* 0x000fea0003800000 */
.L_x_10419:
        /* <DEDUP_REMOVED lines=21> */
.L_x_10424:
[----:B------:R-:W-:Y:S05]  /*5390*/  BSYNC B0 ;  /* 0x0000000000007941 */ /* 0x000fea0003800000 */
.L_x_10423:
[----:B------:R-:W-:-:S05]  /*53a0*/  LOP3.LUT R5, R0, R5, RZ, 0xfc, !PT ;  /* 0x0000000500057212 */ /* 0x000fca00078efcff */
[----:B------:R0:W-:Y:S01]  /*53b0*/  STG.E.U8 desc[UR36][R8.64], R5 ;  /* 0x0000000508007986 */ /* 0x0001e2000c101124 */
[----:B------:R-:W-:Y:S05]  /*53c0*/  BRA `(.L_x_10411) ;  /* 0x0000000800047947 */ /* 0x000fea0003800000 */
.L_x_10422:
        /* <DEDUP_REMOVED lines=13> */
.L_x_10426:
[----:B------:R-:W-:Y:S01]  /*54a0*/  IMAD.MOV.U32 R0, RZ, RZ, 0x7f ;  /* 0x0000007fff007424 */ /* 0x000fe200078e00ff */
[----:B------:R-:W-:-:S04]  /*54b0*/  ISETP.GT.U32.AND P0, PT, R3, 0x7f800000, PT ;  /* 0x7f8000000300780c */ /* 0x000fc80003f04070 */
[----:B------:R-:W-:-:S09]  /*54c0*/  SEL R0, R0, 0x7c, P0 ;  /* 0x0000007c00007807 */ /* 0x000fd20000000000 */
.L_x_10427:
[----:B------:R-:W-:Y:S05]  /*54d0*/  BSYNC B0 ;  /* 0x0000000000007941 */ /* 0x000fea0003800000 */
.L_x_10425:
[----:B------:R-:W-:-:S04]  /*54e0*/  LOP3.LUT R3, R5, 0x80000000, RZ, 0xc0, !PT ;  /* 0x8000000005037812 */ /* 0x000fc800078ec0ff */
[----:B------:R-:W-:-:S04]  /*54f0*/  SHF.R.U32.HI R3, RZ, 0x18, R3 ;  /* 0x00000018ff037819 */ /* 0x000fc80000011603 */
[----:B------:R-:W-:-:S05]  /*5500*/  LOP3.LUT R3, R0, R3, RZ, 0xfc, !PT ;  /* 0x0000000300037212 */ /* 0x000fca00078efcff */
[----:B------:R0:W-:Y:S01]  /*5510*/  STG.E.U8 desc[UR36][R8.64], R3 ;  /* 0x0000000308007986 */ /* 0x0001e2000c101124 */
[----:B------:R-:W-:Y:S05]  /*5520*/  BRA `(.L_x_10411) ;  /* 0x0000000400ac7947 */ /* 0x000fea0003800000 */
.L_x_10421:
[----:B------:R-:W0:Y:S02]  /*5530*/  I2F.S16 R0, R18 ;  /* 0x0000001200007306 */ /* 0x000e240000101400 */
[----:B0-----:R-:W-:-:S05]  /*5540*/  F2FP.BF16.F32.PACK_AB R0, RZ, R0 ;  /* 0x00000000ff00723e */ /* 0x001fca00000010ff */
[----:B------:R0:W-:Y:S01]  /*5550*/  STG.E.U16 desc[UR36][R8.64], R0 ;  /* 0x0000000008007986 */ /* 0x0001e2000c101524 */
[----:B------:R-:W-:Y:S05]  /*5560*/  BRA `(.L_x_10411) ;  /* 0x00000004009c7947 */ /* 0x000fea0003800000 */
.L_x_10418:
        /* <DEDUP_REMOVED lines=10> */
.L_x_10430:
        /* <DEDUP_REMOVED lines=17> */
.L_x_10433:
[----:B------:R-:W-:-:S04]  /*5720*/  LOP3.LUT R3, R5, 0x80000000, RZ, 0xc0, !PT ;  /* 0x8000000005037812 */ /* 0x000fc800078ec0ff */
[----:B------:R-:W-:-:S04]  /*5730*/  SHF.R.U32.HI R3, RZ, 0x18, R3 ;  /* 0x00000018ff037819 */ /* 0x000fc80000011603 */
[----:B------:R-:W-:-:S04]  /*5740*/  LOP3.LUT R0, R0, R3, RZ, 0xfc, !PT ;  /* 0x0000000300007212 */ /* 0x000fc800078efcff */
[----:B------:R-:W-:-:S07]  /*5750*/  PRMT R4, R0, 0x7610, R4 ;  /* 0x0000761000047816 */ /* 0x000fce0000000004 */
.L_x_10432:
[----:B------:R-:W-:Y:S05]  /*5760*/  BSYNC B0 ;  /* 0x0000000000007941 */ /* 0x000fea0003800000 */
.L_x_10431:
[----:B------:R3:W-:Y:S01]  /*5770*/  STG.E.U8 desc[UR36][R8.64], R4 ;  /* 0x0000000408007986 */ /* 0x0007e2000c101124 */
[----:B------:R-:W-:Y:S05]  /*5780*/  BRA `(.L_x_10411) ;  /* 0x0000000400147947 */ /* 0x000fea0003800000 */
.L_x_10429:
        /* <DEDUP_REMOVED lines=17> */
.L_x_10436:
[----:B------:R-:W-:-:S04]  /*58a0*/  LOP3.LUT R3, R5, 0x80000000, RZ, 0xc0, !PT ;  /* 0x8000000005037812 */ /* 0x000fc800078ec0ff */
[----:B------:R-:W-:-:S04]  /*58b0*/  SHF.R.U32.HI R3, RZ, 0x18, R3 ;  /* 0x00000018ff037819 */ /* 0x000fc80000011603 */
[----:B------:R-:W-:-:S04]  /*58c0*/  LOP3.LUT R0, R0, R3, RZ, 0xfc, !PT ;  /* 0x0000000300007212 */ /* 0x000fc800078efcff */
[----:B------:R-:W-:-:S07]  /*58d0*/  PRMT R4, R0, 0x7610, R4 ;  /* 0x0000761000047816 */ /* 0x000fce0000000004 */
.L_x_10435:
[----:B------:R-:W-:Y:S05]  /*58e0*/  BSYNC B0 ;  /* 0x0000000000007941 */ /* 0x000fea0003800000 */
.L_x_10434:
[----:B------:R0:W-:Y:S01]  /*58f0*/  STG.E.U8 desc[UR36][R8.64], R4 ;  /* 0x0000000408007986 */ /* 0x0001e2000c101124 */
[----:B------:R-:W-:Y:S05]  /*5900*/  BRA `(.L_x_10411) ;  /* 0x0000000000b47947 */ /* 0x000fea0003800000 */
.L_x_10428:
        /* <DEDUP_REMOVED lines=22> */
.L_x_10410:
        /* <DEDUP_REMOVED lines=16> */
.L_x_10439:
[----:B------:R-:W-:Y:S05]  /*5b70*/  BRA `(.L_x_10411) ;  /* 0x0000000000187947 */ /* 0x000fea0003800000 */
.L_x_10438:
[----:B------:R-:W-:-:S04]  /*5b80*/  PRMT R4, R18, 0x9910, RZ ;  /* 0x0000991012047816 */ /* 0x000fc800000000ff */
[----:B------:R-:W-:-:S05]  /*5b90*/  SHF.R.S32.HI R5, RZ, 0x1f, R4 ;  /* 0x0000001fff057819 */ /* 0x000fca0000011404 */
[----:B------:R2:W-:Y:S01]  /*5ba0*/  STG.E.64 desc[UR36][R8.64], R4 ;  /* 0x0000000408007986 */ /* 0x0005e2000c101b24 */
[----:B------:R-:W-:Y:S05]  /*5bb0*/  BRA `(.L_x_10411) ;  /* 0x0000000000087947 */ /* 0x000fea0003800000 */
.L_x_10437:
[----:B------:R-:W-:-:S05]  /*5bc0*/  PRMT R3, R18, 0x9910, RZ ;  /* 0x0000991012037816 */ /* 0x000fca00000000ff */
[----:B------:R0:W-:Y:S02]  /*5bd0*/  STG.E desc[UR36][R8.64], R3 ;  /* 0x0000000308007986 */ /* 0x0001e4000c101924 */
.L_x_10411:
        /* <DEDUP_REMOVED lines=23> */
.L_x_10443:
[----:B------:R3:W-:Y:S01]  /*5d50*/  STG.E.U8 desc[UR36][R8.64], R17 ;  /* 0x0000001108007986 */ /* 0x0007e2000c101124 */
[----:B------:R-:W-:Y:S05]  /*5d60*/  BRA `(.L_x_10445) ;  /* 0x0000000c00647947 */ /* 0x000fea0003800000 */
.L_x_10442:
        /* <DEDUP_REMOVED lines=10> */
.L_x_10447:
[----:B------:R-:W-:-:S05]  /*5e10*/  PRMT R3, R17, 0x9910, RZ ;  /* 0x0000991011037816 */ /* 0x000fca00000000ff */
[----:B------:R2:W-:Y:S01]  /*5e20*/  STG.E desc[UR36][R8.64], R3 ;  /* 0x0000000308007986 */ /* 0x0005e2000c101924 */
[----:B------:R-:W-:Y:S05]  /*5e30*/  BRA `(.L_x_10445) ;  /* 0x0000000c00307947 */ /* 0x000fea0003800000 */
.L_x_10446:
[----:B------:R0:W-:Y:S01]  /*5e40*/  STG.E.U16 desc[UR36][R8.64], R17 ;  /* 0x0000001108007986 */ /* 0x0001e2000c101524 */
[----:B------:R-:W-:Y:S05]  /*5e50*/  BRA `(.L_x_10445) ;  /* 0x0000000c00287947 */ /* 0x000fea0003800000 */
.L_x_10441:
        /* <DEDUP_REMOVED lines=9> */
.L_x_10449:
[----:B------:R-:W0:Y:S02]  /*5ef0*/  I2F.S16 R0, R17 ;  /* 0x0000001100007306 */ /* 0x000e240000101400 */
[----:B0-----:R-:W-:-:S05]  /*5f00*/  F2FP.F16.F32.PACK_AB R0, RZ, R0 ;  /* 0x00000000ff00723e */ /* 0x001fca00000000ff */
[----:B------:R0:W-:Y:S01]  /*5f10*/  STG.E.U16 desc[UR36][R8.64], R0 ;  /* 0x0000000008007986 */ /* 0x0001e2000c101524 */
[----:B------:R-:W-:Y:S05]  /*5f20*/  BRA `(.L_x_10445) ;  /* 0x0000000800f47947 */ /* 0x000fea0003800000 */
.L_x_10448:
        /* <DEDUP_REMOVED lines=10> */
.L_x_10451:
[----:B------:R-:W0:Y:S02]  /*5fd0*/  I2F.S16 R17, R17 ;  /* 0x0000001100117306 */ /* 0x000e240000101400 */
[----:B0-----:R-:W-:-:S04]  /*5fe0*/  F2FP.F16.F32.PACK_AB R3, RZ, R17 ;  /* 0x00000011ff03723e */ /* 0x001fc800000000ff */
[----:B------:R-:W-:-:S05]  /*5ff0*/  PRMT R3, R3, 0x5410, RZ ;  /* 0x0000541003037816 */ /* 0x000fca00000000ff */
[----:B------:R0:W-:Y:S01]  /*6000*/  STG.E desc[UR36][R8.64], R3 ;  /* 0x0000000308007986 */ /* 0x0001e2000c101924 */
[----:B------:R-:W-:Y:S05]  /*6010*/  BRA `(.L_x_10445) ;  /* 0x0000000800b87947 */ /* 0x000fea0003800000 */
.L_x_10450:
[----:B------:R-:W0:Y:S02]  /*6020*/  I2F.F64.S16 R4, R17 ;  /* 0x0000001100047312 */ /* 0x000e240000101c00 */
[----:B0-----:R0:W-:Y:S01]  /*6030*/  STG.E.64 desc[UR36][R8.64], R4 ;  /* 0x0000000408007986 */ /* 0x0011e2000c101b24 */
[----:B------:R-:W-:Y:S05]  /*6040*/  BRA `(.L_x_10445) ;  /* 0x0000000800ac7947 */ /* 0x000fea0003800000 */
.L_x_10440:
        /* <DEDUP_REMOVED lines=13> */
.L_x_10454:
[----:B------:R-:W0:Y:S01]  /*6120*/  I2F.F64.S16 R4, R17 ;  /* 0x0000001100047312 */ /* 0x000e220000101c00 */
[----:B------:R-:W-:-:S05]  /*6130*/  CS2R R6, SRZ ;  /* 0x0000000000067805 */ /* 0x000fca000001ff00 */
[----:B0-----:R0:W-:Y:S01]  /*6140*/  STG.E.128 desc[UR36][R8.64], R4 ;  /* 0x0000000408007986 */ /* 0x0011e2000c101d24 */
[----:B------:R-:W-:Y:S05]  /*6150*/  BRA `(.L_x_10445) ;  /* 0x0000000800687947 */ /* 0x000fea0003800000 */
.L_x_10453:
        /* <DEDUP_REMOVED lines=21> */
.L_x_10458:
[----:B------:R-:W-:Y:S05]  /*62b0*/  BSYNC B0 ;  /* 0x0000000000007941 */ /* 0x000fea0003800000 */
.L_x_10457:
[----:B------:R-:W-:-:S05]  /*62c0*/  LOP3.LUT R5, R0, R5, RZ, 0xfc, !PT ;  /* 0x0000000500057212 */ /* 0x000fca00078efcff */
[----:B------:R0:W-:Y:S01]  /*62d0*/  STG.E.U8 desc[UR36][R8.64], R5 ;  /* 0x0000000508007986 */ /* 0x0001e2000c101124 */
[----:B------:R-:W-:Y:S05]  /*62e0*/  BRA `(.L_x_10445) ;  /* 0x0000000800047947 */ /* 0x000fea0003800000 */
.L_x_10456:
        /* <DEDUP_REMOVED lines=13> */
.L_x_10460:
[----:B------:R-:W-:Y:S01]  /*63c0*/  IMAD.MOV.U32 R0, RZ, RZ, 0x7f ;  /* 0x0000007fff007424 */ /* 0x000fe200078e00ff */
[----:B------:R-:W-:-:S04]  /*63d0*/  ISETP.GT.U32.AND P0, PT, R3, 0x7f800000, PT ;  /* 0x7f8000000300780c */ /* 0x000fc80003f04070 */
[----:B------:R-:W-:-:S09]  /*63e0*/  SEL R0, R0, 0x7c, P0 ;  /* 0x0000007c00007807 */ /* 0x000fd20000000000 */
.L_x_10461:
[----:B------:R-:W-:Y:S05]  /*63f0*/  BSYNC B0 ;  /* 0x0000000000007941 */ /* 0x000fea0003800000 */
.L_x_10459:
[----:B------:R-:W-:-:S04]  /*6400*/  LOP3.LUT R3, R17, 0x80000000, RZ, 0xc0, !PT ;  /* 0x8000000011037812 */ /* 0x000fc800078ec0ff */
[----:B------:R-:W-:-:S04]  /*6410*/  SHF.R.U32.HI R3, RZ, 0x18, R3 ;  /* 0x00000018ff037819 */ /* 0x000fc80000011603 */
[----:B------:R-:W-:-:S05]  /*6420*/  LOP3.LUT R3, R0, R3, RZ, 0xfc, !PT ;  /* 0x0000000300037212 */ /* 0x000fca00078efcff */
[----:B------:R0:W-:Y:S01]  /*6430*/  STG.E.U8 desc[UR36][R8.64], R3 ;  /* 0x0000000308007986 */ /* 0x0001e2000c101124 */
[----:B------:R-:W-:Y:S05]  /*6440*/  BRA `(.L_x_10445) ;  /* 0x0000000400ac7947 */ /* 0x000fea0003800000 */
.L_x_10455:
[----:B------:R-:W0:Y:S02]  /*6450*/  I2F.S16 R0, R17 ;  /* 0x0000001100007306 */ /* 0x000e240000101400 */
[----:B0-----:R-:W-:-:S05]  /*6460*/  F2FP.BF16.F32.PACK_AB R0, RZ, R0 ;  /* 0x00000000ff00723e */ /* 0x001fca00000010ff */
[----:B------:R0:W-:Y:S01]  /*6470*/  STG.E.U16 desc[UR36][R8.64], R0 ;  /* 0x0000000008007986 */ /* 0x0001e2000c101524 */
[----:B------:R-:W-:Y:S05]  /*6480*/  BRA `(.L_x_10445) ;  /* 0x00000004009c7947 */ /* 0x000fea0003800000 */
.L_x_10452:
        /* <DEDUP_REMOVED lines=10> */
.L_x_10464:
        /* <DEDUP_REMOVED lines=17> */
.L_x_10467:
[----:B------:R-:W-:-:S04]  /*6640*/  LOP3.LUT R3, R17, 0x80000000, RZ, 0xc0, !PT ;  /* 0x8000000011037812 */ /* 0x000fc800078ec0ff */
[----:B------:R-:W-:-:S04]  /*6650*/  SHF.R.U32.HI R3, RZ, 0x18, R3 ;  /* 0x00000018ff037819 */ /* 0x000fc80000011603 */
[----:B------:R-:W-:-:S04]  /*6660*/  LOP3.LUT R0, R0, R3, RZ, 0xfc, !PT ;  /* 0x0000000300007212 */ /* 0x000fc800078efcff */
[----:B------:R-:W-:-:S07]  /*6670*/  PRMT R4, R0, 0x7610, R4 ;  /* 0x0000761000047816 */ /* 0x000fce0000000004 */
.L_x_10466:
[----:B------:R-:W-:Y:S05]  /*6680*/  BSYNC B0 ;  /* 0x0000000000007941 */ /* 0x000fea0003800000 */
.L_x_10465:
[----:B------:R0:W-:Y:S01]  /*6690*/  STG.E.U8 desc[UR36][R8.64], R4 ;  /* 0x0000000408007986 */ /* 0x0001e2000c101124 */
[----:B------:R-:W-:Y:S05]  /*66a0*/  BRA `(.L_x_10445) ;  /* 0x0000000400147947 */ /* 0x000fea0003800000 */
.L_x_10463:
        /* <DEDUP_REMOVED lines=17> */
.L_x_10470:
[----:B------:R-:W-:-:S04]  /*67c0*/  LOP3.LUT R3, R17, 0x80000000, RZ, 0xc0, !PT ;  /* 0x8000000011037812 */ /* 0x000fc800078ec0ff */
[----:B------:R-:W-:-:S04]  /*67d0*/  SHF.R.U32.HI R3, RZ, 0x18, R3 ;  /* 0x00000018ff037819 */ /* 0x000fc80000011603 */
[----:B------:R-:W-:-:S04]  /*67e0*/  LOP3.LUT R0, R0, R3, RZ, 0xfc, !PT ;  /* 0x0000000300007212 */ /* 0x000fc800078efcff */
[----:B------:R-:W-:-:S07]  /*67f0*/  PRMT R4, R0, 0x7610, R4 ;  /* 0x0000761000047816 */ /* 0x000fce0000000004 */
.L_x_10469:
[----:B------:R-:W-:Y:S05]  /*6800*/  BSYNC B0 ;  /* 0x0000000000007941 */ /* 0x000fea0003800000 */
.L_x_10468:
[----:B------:R0:W-:Y:S01]  /*6810*/  STG.E.U8 desc[UR36][R8.64], R4 ;  /* 0x0000000408007986 */ /* 0x0001e2000c101124 */
[----:B------:R-:W-:Y:S05]  /*6820*/  BRA `(.L_x_10445) ;  /* 0x0000000000b47947 */ /* 0x000fea0003800000 */
.L_x_10462:
        /* <DEDUP_REMOVED lines=22> */
.L_x_10444:
        /* <DEDUP_REMOVED lines=16> */
.L_x_10473:
[----:B------:R-:W-:Y:S05]  /*6a90*/  BRA `(.L_x_10445) ;  /* 0x0000000000187947 */ /* 0x000fea0003800000 */
.L_x_10472:
[----:B------:R-:W-:-:S04]  /*6aa0*/  PRMT R4, R17, 0x9910, RZ ;  /* 0x0000991011047816 */ /* 0x000fc800000000ff */
[----:B------:R-:W-:-:S05]  /*6ab0*/  SHF.R.S32.HI R5, RZ, 0x1f, R4 ;  /* 0x0000001fff057819 */ /* 0x000fca0000011404 */
[----:B------:R0:W-:Y:S01]  /*6ac0*/  STG.E.64 desc[UR36][R8.64], R4 ;  /* 0x0000000408007986 */ /* 0x0001e2000c101b24 */
[----:B------:R-:W-:Y:S05]  /*6ad0*/  BRA `(.L_x_10445) ;  /* 0x0000000000087947 */ /* 0x000fea0003800000 */
.L_x_10471:
[----:B------:R-:W-:-:S05]  /*6ae0*/  PRMT R3, R17, 0x9910, RZ ;  /* 0x0000991011037816 */ /* 0x000fca00000000ff */
[----:B------:R0:W-:Y:S02]  /*6af0*/  STG.E desc[UR36][R8.64], R3 ;  /* 0x0000000308007986 */ /* 0x0001e4000c101924 */
.L_x_10445:
[----:B------:R-:W-:-:S07]  /*6b00*/  VIADD R2, R2, 0x80 ;  /* 0x0000008002027836 */ /* 0x000fce0000000000 */
.L_x_10405:
[----:B------:R-:W-:Y:S05]  /*6b10*/  BSYNC B6 ;  /* 0x0000000000067941 */ /* 0x000fea0003800000 */
.L_x_10404:
        /* <DEDUP_REMOVED lines=21> */
.L_x_10477:
[----:B------:R-:W-:Y:S01]  /*6c70*/  STG.E.U8 desc[UR36][R2.64], R16 ;  /* 0x0000001002007986 */ /* 0x000fe2000c101124 */
[----:B------:R-:W-:Y:S05]  /*6c80*/  EXIT ;  /* 0x000000000000794d */ /* 0x000fea0003800000 */
.L_x_10476:
        /* <DEDUP_REMOVED lines=10> */
.L_x_10480:
[----:B------:R-:W-:-:S05]  /*6d30*/  PRMT R5, R16, 0x9910, RZ ;  /* 0x0000991010057816 */ /* 0x000fca00000000ff */
[----:B------:R-:W-:Y:S01]  /*6d40*/  STG.E desc[UR36][R2.64], R5 ;  /* 0x0000000502007986 */ /* 0x000fe2000c101924 */
[----:B------:R-:W-:Y:S05]  /*6d50*/  EXIT ;  /* 0x000000000000794d */ /* 0x000fea0003800000 */
.L_x_10479:
[----:B------:R-:W-:Y:S01]  /*6d60*/  STG.E.U16 desc[UR36][R2.64], R16 ;  /* 0x0000001002007986 */ /* 0x000fe2000c101524 */
[----:B------:R-:W-:Y:S05]  /*6d70*/  EXIT ;  /* 0x000000000000794d */ /* 0x000fea0003800000 */
.L_x_10475:
        /* <DEDUP_REMOVED lines=9> */
.L_x_10482:
[----:B------:R-:W0:Y:S02]  /*6e10*/  I2F.S16 R0, R16 ;  /* 0x0000001000007306 */ /* 0x000e240000101400 */
[----:B0-----:R-:W-:-:S05]  /*6e20*/  F2FP.F16.F32.PACK_AB R0, RZ, R0 ;  /* 0x00000000ff00723e */ /* 0x001fca00000000ff */
[----:B------:R-:W-:Y:S01]  /*6e30*/  STG.E.U16 desc[UR36][R2.64], R0 ;  /* 0x0000000002007986 */ /* 0x000fe2000c101524 */
[----:B------:R-:W-:Y:S05]  /*6e40*/  EXIT ;  /* 0x000000000000794d */ /* 0x000fea0003800000 */
.L_x_10481:
        /* <DEDUP_REMOVED lines=10> */
.L_x_10484:
[----:B------:R-:W0:Y:S02]  /*6ef0*/  I2F.S16 R16, R16 ;  /* 0x0000001000107306 */ /* 0x000e240000101400 */
[----:B0-----:R-:W-:-:S04]  /*6f00*/  F2FP.F16.F32.PACK_AB R5, RZ, R16 ;  /* 0x00000010ff05723e */ /* 0x001fc800000000ff */
[----:B------:R-:W-:-:S05]  /*6f10*/  PRMT R5, R5, 0x5410, RZ ;  /* 0x0000541005057816 */ /* 0x000fca00000000ff */
[----:B------:R-:W-:Y:S01]  /*6f20*/  STG.E desc[UR36][R2.64], R5 ;  /* 0x0000000502007986 */ /* 0x000fe2000c101924 */
[----:B------:R-:W-:Y:S05]  /*6f30*/  EXIT ;  /* 0x000000000000794d */ /* 0x000fea0003800000 */
.L_x_10483:
[----:B------:R-:W0:Y:S02]  /*6f40*/  I2F.F64.S16 R16, R16 ;  /* 0x0000001000107312 */ /* 0x000e240000101c00 */
[----:B0-----:R-:W-:Y:S01]  /*6f50*/  STG.E.64 desc[UR36][R2.64], R16 ;  /* 0x0000001002007986 */ /* 0x001fe2000c101b24 */
[----:B------:R-:W-:Y:S05]  /*6f60*/  EXIT ;  /* 0x000000000000794d */ /* 0x000fea0003800000 */
.L_x_10474:
        /* <DEDUP_REMOVED lines=13> */
.L_x_10487:
[----:B------:R-:W0:Y:S01]  /*7040*/  I2F.F64.S16 R16, R16 ;  /* 0x0000001000107312 */ /* 0x000e220000101c00 */
[----:B------:R-:W-:-:S05]  /*7050*/  CS2R R18, SRZ ;  /* 0x0000000000127805 */ /* 0x000fca000001ff00 */
[----:B0-----:R-:W-:Y:S01]  /*7060*/  STG.E.128 desc[UR36][R2.64], R16 ;  /* 0x0000001002007986 */ /* 0x001fe2000c101d24 */
[----:B------:R-:W-:Y:S05]  /*7070*/  EXIT ;  /* 0x000000000000794d */ /* 0x000fea0003800000 */
.L_x_10486:
        /* <DEDUP_REMOVED lines=21> */
.L_x_10491:
[----:B------:R-:W-:Y:S05]  /*71d0*/  BSYNC B0 ;  /* 0x0000000000007941 */ /* 0x000fea0003800000 */
.L_x_10490:
[----:B------:R-:W-:-:S05]  /*71e0*/  LOP3.LUT R5, R0, R5, RZ, 0xfc, !PT ;  /* 0x0000000500057212 */ /* 0x000fca00078efcff */
[----:B------:R-:W-:Y:S01]  /*71f0*/  STG.E.U8 desc[UR36][R2.64], R5 ;  /* 0x0000000502007986 */ /* 0x000fe2000c101124 */
[----:B------:R-:W-:Y:S05]  /*7200*/  EXIT ;  /* 0x000000000000794d */ /* 0x000fea0003800000 */
.L_x_10489:
        /* <DEDUP_REMOVED lines=13> */
.L_x_10493:
[----:B------:R-:W-:Y:S01]  /*72e0*/  IMAD.MOV.U32 R0, RZ, RZ, 0x7f ;  /* 0x0000007fff007424 */ /* 0x000fe200078e00ff */
[----:B------:R-:W-:-:S04]  /*72f0*/  ISETP.GT.U32.AND P0, PT, R4, 0x7f800000, PT ;  /* 0x7f8000000400780c */ /* 0x000fc80003f04070 */
[----:B------:R-:W-:-:S09]  /*7300*/  SEL R0, R0, 0x7c, P0 ;  /* 0x0000007c00007807 */ /* 0x000fd20000000000 */
.L_x_10494:
[----:B------:R-:W-:Y:S05]  /*7310*/  BSYNC B0 ;  /* 0x0000000000007941 */ /* 0x000fea0003800000 */
.L_x_10492:
[----:B------:R-:W-:-:S04]  /*7320*/  LOP3.LUT R4, R5, 0x80000000, RZ, 0xc0, !PT ;  /* 0x8000000005047812 */ /* 0x000fc800078ec0ff */
[----:B------:R-:W-:-:S04]  /*7330*/  SHF.R.U32.HI R5, RZ, 0x18, R4 ;  /* 0x00000018ff057819 */ /* 0x000fc80000011604 */
[----:B------:R-:W-:-:S05]  /*7340*/  LOP3.LUT R5, R0, R5, RZ, 0xfc, !PT ;  /* 0x0000000500057212 */ /* 0x000fca00078efcff */
[----:B------:R-:W-:Y:S01]  /*7350*/  STG.E.U8 desc[UR36][R2.64], R5 ;  /* 0x0000000502007986 */ /* 0x000fe2000c101124 */
[----:B------:R-:W-:Y:S05]  /*7360*/  EXIT ;  /* 0x000000000000794d */ /* 0x000fea0003800000 */
.L_x_10488:
[----:B------:R-:W0:Y:S02]  /*7370*/  I2F.S16 R0, R16 ;  /* 0x0000001000007306 */ /* 0x000e240000101400 */
[----:B0-----:R-:W-:-:S05]  /*7380*/  F2FP.BF16.F32.PACK_AB R0, RZ, R0 ;  /* 0x00000000ff00723e */ /* 0x001fca00000010ff */
[----:B------:R-:W-:Y:S01]  /*7390*/  STG.E.U16 desc[UR36][R2.64], R0 ;  /* 0x0000000002007986 */ /* 0x000fe2000c101524 */
[----:B------:R-:W-:Y:S05]  /*73a0*/  EXIT ;  /* 0x000000000000794d */ /* 0x000fea0003800000 */
.L_x_10485:
        /* <DEDUP_REMOVED lines=10> */
.L_x_10497:
        /* <DEDUP_REMOVED lines=17> */
.L_x_10500:
[----:B------:R-:W-:-:S04]  /*7560*/  LOP3.LUT R0, R7, 0x80000000, RZ, 0xc0, !PT ;  /* 0x8000000007007812 */ /* 0x000fc800078ec0ff */
[----:B------:R-:W-:-:S04]  /*7570*/  SHF.R.U32.HI R5, RZ, 0x18, R0 ;  /* 0x00000018ff057819 */ /* 0x000fc80000011600 */
[----:B------:R-:W-:-:S04]  /*7580*/  LOP3.LUT R4, R4, R5, RZ, 0xfc, !PT ;  /* 0x0000000504047212 */ /* 0x000fc800078efcff */
[----:B------:R-:W-:-:S07]  /*7590*/  PRMT R0, R4, 0x7610, R0 ;  /* 0x0000761004007816 */ /* 0x000fce0000000000 */
.L_x_10499:
[----:B------:R-:W-:Y:S05]  /*75a0*/  BSYNC B0 ;  /* 0x0000000000007941 */ /* 0x000fea0003800000 */
.L_x_10498:
[----:B------:R-:W-:Y:S01]  /*75b0*/  STG.E.U8 desc[UR36][R2.64], R0 ;  /* 0x0000000002007986 */ /* 0x000fe2000c101124 */
[----:B------:R-:W-:Y:S05]  /*75c0*/  EXIT ;  /* 0x000000000000794d */ /* 0x000fea0003800000 */
.L_x_10496:
        /* <DEDUP_REMOVED lines=17> */
.L_x_10503:
[----:B------:R-:W-:-:S04]  /*76e0*/  LOP3.LUT R0, R7, 0x80000000, RZ, 0xc0, !PT ;  /* 0x8000000007007812 */ /* 0x000fc800078ec0ff */
[----:B------:R-:W-:-:S04]  /*76f0*/  SHF.R.U32.HI R5, RZ, 0x18, R0 ;  /* 0x00000018ff057819 */ /* 0x000fc80000011600 */
[----:B------:R-:W-:-:S04]  /*7700*/  LOP3.LUT R4, R4, R5, RZ, 0xfc, !PT ;  /* 0x0000000504047212 */ /* 0x000fc800078efcff */
[----:B------:R-:W-:-:S07]  /*7710*/  PRMT R0, R4, 0x7610, R0 ;  /* 0x0000761004007816 */ /* 0x000fce0000000000 */
.L_x_10502:
[----:B------:R-:W-:Y:S05]  /*7720*/  BSYNC B0 ;  /* 0x0000000000007941 */ /* 0x000fea0003800000 */
.L_x_10501:
[----:B------:R-:W-:Y:S01]  /*7730*/  STG.E.U8 desc[UR36][R2.64], R0 ;  /* 0x0000000002007986 */ /* 0x000fe2000c101124 */
[----:B------:R-:W-:Y:S05]  /*7740*/  EXIT ;  /* 0x000000000000794d */ /* 0x000fea0003800000 */
.L_x_10495:
        /* <DEDUP_REMOVED lines=22> */
.L_x_10478:
        /* <DEDUP_REMOVED lines=16> */
.L_x_10506:
[----:B------:R-:W-:Y:S05]  /*79b0*/  EXIT ;  /* 0x000000000000794d */ /* 0x000fea0003800000 */
.L_x_10505:
[----:B------:R-:W-:-:S04]  /*79c0*/  PRMT R4, R16, 0x9910, RZ ;  /* 0x0000991010047816 */ /* 0x000fc800000000ff */
[----:B------:R-:W-:-:S05]  /*79d0*/  SHF.R.S32.HI R5, RZ, 0x1f, R4 ;  /* 0x0000001fff057819 */ /* 0x000fca0000011404 */
[----:B------:R-:W-:Y:S01]  /*79e0*/  STG.E.64 desc[UR36][R2.64], R4 ;  /* 0x0000000402007986 */ /* 0x000fe2000c101b24 */
[----:B------:R-:W-:Y:S05]  /*79f0*/  EXIT ;  /* 0x000000000000794d */ /* 0x000fea0003800000 */
.L_x_10504:
[----:B------:R-:W-:-:S05]  /*7a00*/  PRMT R5, R16, 0x9910, RZ ;  /* 0x0000991010057816 */ /* 0x000fca00000000ff */
[----:B------:R-:W-:Y:S01]  /*7a10*/  STG.E desc[UR36][R2.64], R5 ;  /* 0x0000000502007986 */ /* 0x000fe2000c101924 */
[----:B------:R-:W-:Y:S05]  /*7a20*/  EXIT ;  /* 0x000000000000794d */ /* 0x000fea0003800000 */
.L_x_10507:
        /* <DEDUP_REMOVED lines=13> */
.L_x_17305:


//--------------------- .text._ZN2at6native18elementwise_kernelILi128ELi4EZNS0_22gpu_kernel_impl_nocastINS0_13AUnaryFunctorIsssNS0_15binary_internal10MulFunctorIsEEEEEEvRNS_18TensorIteratorBaseERKT_EUliE_EEviT1_ --------------------------
	.section	.text._ZN2at6native18elementwise_kernelILi128ELi4EZNS0_22gpu_kernel_impl_nocastINS0_13AUnaryFunctorIsssNS0_15binary_internal10MulFunctorIsEEEEEEvRNS_18TensorIteratorBaseERKT_EUliE_EEviT1_,"ax",@progbits
	.align	128
        .global         _ZN2at6native18elementwise_kernelILi128ELi4EZNS0_22gpu_kernel_impl_nocastINS0_13AUnaryFunctorIsssNS0_15binary_internal10MulFunctorIsEEEEEEvRNS_18TensorIteratorBaseERKT_EUliE_EEviT1_
        .type           _ZN2at6native18elementwise_kernelILi128ELi4EZNS0_22gpu_kernel_impl_nocastINS0_13AUnaryFunctorIsssNS0_15binary_internal10MulFunctorIsEEEEEEvRNS_18TensorIteratorBaseERKT_EUliE_EEviT1_,@function
        .size           _ZN2at6native18elementwise_kernelILi128ELi4EZNS0_22gpu_kernel_impl_nocastINS0_13AUnaryFunctorIsssNS0_15binary_internal10MulFunctorIsEEEEEEvRNS_18TensorIteratorBaseERKT_EUliE_EEviT1_,(.L_x_17306 - _ZN2at6native18elementwise_kernelILi128ELi4EZNS0_22gpu_kernel_impl_nocastINS0_13AUnaryFunctorIsssNS0_15binary_internal10MulFunctorIsEEEEEEvRNS_18TensorIteratorBaseERKT_EUliE_EEviT1_)
        .other          _ZN2at6native18elementwise_kernelILi128ELi4EZNS0_22gpu_kernel_impl_nocastINS0_13AUnaryFunctorIsssNS0_15binary_internal10MulFunctorIsEEEEEEvRNS_18TensorIteratorBaseERKT_EUliE_EEviT1_,@"STO_CUDA_ENTRY STV_DEFAULT"
_ZN2at6native18elementwise_kernelILi128ELi4EZNS0_22gpu_kernel_impl_nocastINS0_13AUnaryFunctorIsssNS0_15binary_internal10MulFunctorIsEEEEEEvRNS_18TensorIteratorBaseERKT_EUliE_EEviT1_:
.text._ZN2at6native18elementwise_kernelILi128ELi4EZNS0_22gpu_kernel_impl_nocastINS0_13AUnaryFunctorIsssNS0_15binary_internal10MulFunctorIsEEEEEEvRNS_18TensorIteratorBaseERKT_EUliE_EEviT1_:
        /* <DEDUP_REMOVED lines=311> */
.L_x_10510:
[----:B------:R-:W-:Y:S02]  /*1370*/  ULDC.64 UR8, c[0x0][0x418] ;  /* 0x0001060000087ab9 */ /* 0x000fe40000000a00 */
[----:B------:R-:W-:-:S04]  /*1380*/  IADD3 R4, P0, R2, UR8, RZ ;  /* 0x0000000802047c10 */ /* 0x000fc8000ff1e0ff */
[----:B------:R-:W-:Y:S01]  /*1390*/  IADD3.X R5, RZ, UR9, RZ, P0, !PT ;  /* 0x00000009ff057c10 */ /* 0x000fe200087fe4ff */
[----:B------:R-:W-:Y:S01]  /*13a0*/  ULDC.U16 UR4, c[0x0][0x422] ;  /* 0x0001088000047ab9 */ /* 0x000fe20000000400 */
[----:B------:R-:W-:-:S03]  /*13b0*/  ULDC.64 UR8, c[0x0][0x410] ;  /* 0x0001040000087ab9 */ /* 0x000fc60000000a00 */
[----:B------:R-:W2:Y:S01]  /*13c0*/  LDG.E.U16 R4, desc[UR6][R4.64] ;  /* 0x0000000604047981 */ /* 0x000ea2000c1e1500 */
[----:B------:R-:W-:Y:S01]  /*13d0*/  UPRMT UR4, UR4, 0x9910, URZ ;  /* 0x0000991004047896 */ /* 0x000fe2000800003f */
[----:B------:R-:W-:Y:S02]  /*13e0*/  IADD3 R2, P0, R3, UR8, RZ ;  /* 0x0000000803027c10 */ /* 0x000fe4000ff1e0ff */
[----:B------:R-:W-:Y:S02]  /*13f0*/  IADD3 R0, R0, 0x80, RZ ;  /* 0x0000008000007810 */ /* 0x000fe40007ffe0ff */
[----:B------:R-:W-:Y:S02]  /*1400*/  IADD3.X R3, RZ, UR9, RZ, P0, !PT ;  /* 0x00000009ff037c10 */ /* 0x000fe400087fe4ff */
[----:B--2---:R-:W-:-:S05]  /*1410*/  PRMT R7, R4, 0x9910, RZ ;  /* 0x0000991004077816 */ /* 0x004fca00000000ff */
[----:B------:R-:W-:-:S05]  /*1420*/  IMAD R7, R7, UR4, RZ ;  /* 0x0000000407077c24 */ /* 0x000fca000f8e02ff */
[----:B------:R0:W-:Y:S02]  /*1430*/  STG.E.U16 desc[UR6][R2.64], R7 ;  /* 0x0000000702007986 */ /* 0x0001e4000c101506 */
.L_x_10509:
[----:B------:R-:W-:Y:S05]  /*1440*/  BSYNC B0 ;  /* 0x0000000000007941 */ /* 0x000fea0003800000 */
.L_x_10508:
        /* <DEDUP_REMOVED lines=305> */
.L_x_10513:
        /* <DEDUP_REMOVED lines=10> */
[----:B------:R-:W-:Y:S02]  /*2800*/  ISETP.GE.AND P0, PT, R0, UR5, PT ;  /* 0x0000000500007c0c */ /* 0x000fe4000bf06270 */
[----:B--2---:R-:W-:-:S05]  /*2810*/  PRMT R7, R4, 0x9910, RZ ;  /* 0x0000991004077816 */ /* 0x004fca00000000ff */
[----:B------:R-:W-:-:S05]  /*2820*/  IMAD R7, R7, UR4, RZ ;  /* 0x0000000407077c24 */ /* 0x000fca000f8e02ff */
[----:B------:R1:W-:Y:S01]  /*2830*/  STG.E.U16 desc[UR6][R2.64], R7 ;  /* 0x0000000702007986 */ /* 0x0003e2000c101506 */
        /* <DEDUP_REMOVED lines=303> */
.L_x_10514:
        /* <DEDUP_REMOVED lines=13> */
.L_x_10512:
[----:B------:R-:W-:Y:S05]  /*3c00*/  BSYNC B0 ;  /* 0x0000000000007941 */ /* 0x000fea0003800000 */
.L_x_10511:
[----:B------:R-:W-:-:S13]  /*3c10*/  ISETP.GE.AND P0, PT, R0, UR5, PT ;  /* 0x0000000500007c0c */ /* 0x000fda000bf06270 */
[----:B------:R-:W-:Y:S05]  /*3c20*/  @P0 EXIT ;  /* 0x000000000000094d */ /* 0x000fea0003800000 */
[----:B------:R-:W3:Y:S01]  /*3c30*/  LDC R8, c[0x0][0x218] ;  /* 0x00008600ff087b82 */ /* 0x000ee20000000800 */
[----:B012---:R-:W-:Y:S02]  /*3c40*/  CS2R R2, SRZ ;  /* 0x0000000000027805 */ /* 0x007fe4000001ff00 */
[----:B---3--:R-:W-:-:S13]  /*3c50*/  ISETP.NE.AND P0, PT, R8, RZ, PT ;  /* 0x000000ff0800720c */ /* 0x008fda0003f05270 */
[----:B------:R-:W-:Y:S05]  /*3c60*/  @!P0 BRA `(.L_x_10515) ;  /* 0x0000001000a88947 */ /* 0x000fea0003800000 */
[----:B------:R-:W-:Y:S01]  /*3c70*/  HFMA2.MMA R2, -RZ, RZ, 0, 0 ;  /* 0x00000000ff027435 */ /* 0x000fe200000001ff */
[----:B------:R-:W-:Y:S01]  /*3c80*/  IMAD.MOV.U32 R3, RZ, RZ, R0 ;  /* 0x000000ffff037224 */ /* 0x000fe200078e0000 */
        /* <DEDUP_REMOVED lines=296> */
.L_x_10515:
[----:B------:R-:W-:Y:S01]  /*4f10*/  ULDC.64 UR4, c[0x0][0x418] ;  /* 0x0001060000047ab9 */ /* 0x000fe20000000a00 */
[----:B------:R-:W-:Y:S01]  /*4f20*/  ULDC.64 UR8, c[0x0][0x410] ;  /* 0x0001040000087ab9 */ /* 0x000fe20000000a00 */
[----:B------:R-:W-:-:S04]  /*4f30*/  IADD3 R4, P0, R2, UR4, RZ ;  /* 0x0000000402047c10 */ /* 0x000fc8000ff1e0ff */
[----:B------:R-:W-:-:S05]  /*4f40*/  IADD3.X R5, RZ, UR5, RZ, P0, !PT ;  /* 0x00000005ff057c10 */ /* 0x000fca00087fe4ff */
[----:B------:R-:W2:Y:S01]  /*4f50*/  LDG.E.U16 R4, desc[UR6][R4.64] ;  /* 0x0000000604047981 */ /* 0x000ea2000c1e1500 */
[----:B------:R-:W-:Y:S01]  /*4f60*/  ULDC.U16 UR4, c[0x0][0x422] ;  /* 0x0001088000047ab9 */ /* 0x000fe20000000400 */
[----:B------:R-:W-:Y:S01]  /*4f70*/  IADD3 R2, P0, R3, UR8, RZ ;  /* 0x0000000803027c10 */ /* 0x000fe2000ff1e0ff */
[----:B------:R-:W-:-:S03]  /*4f80*/  UPRMT UR4, UR4, 0x9910, URZ ;  /* 0x0000991004047896 */ /* 0x000fc6000800003f */
[----:B------:R-:W-:Y:S02]  /*4f90*/  IADD3.X R3, RZ, UR9, RZ, P0, !PT ;  /* 0x00000009ff037c10 */ /* 0x000fe400087fe4ff */
[----:B--2---:R-:W-:-:S05]  /*4fa0*/  PRMT R7, R4, 0x9910, RZ ;  /* 0x0000991004077816 */ /* 0x004fca00000000ff */
[----:B------:R-:W-:-:S05]  /*4fb0*/  IMAD R7, R7, UR4, RZ ;  /* 0x0000000407077c24 */ /* 0x000fca000f8e02ff */
[----:B------:R-:W-:Y:S01]  /*4fc0*/  STG.E.U16 desc[UR6][R2.64], R7 ;  /* 0x0000000702007986 */ /* 0x000fe2000c101506 */
[----:B------:R-:W-:Y:S05]  /*4fd0*/  EXIT ;  /* 0x000000000000794d */ /* 0x000fea0003800000 */
.L_x_10516:
        /* <DEDUP_REMOVED lines=10> */
.L_x_17306:


//--------------------- .text._ZN2at6native27unrolled_elementwise_kernelINS0_13AUnaryFunctorIsssNS0_15binary_internal10MulFunctorIsEEEESt5arrayIPcLm2EELi4E23TrivialOffsetCalculatorILi1EjESB_NS0_6memory15LoadWithoutCastENSC_16StoreWithoutCastEEEviT_T0_T2_T3_T4_T5_ --------------------------
	.section	.text._ZN2at6native27unrolled_elementwise_kernelINS0_13AUnaryFunctorIsssNS0_15binary_internal10MulFunctorIsEEEESt5arrayIPcLm2EELi4E23TrivialOffsetCalculatorILi1EjESB_NS0_6memory15LoadWithoutCastENSC_16StoreWithoutCastEEEviT_T0_T2_T3_T4_T5_,"ax",@progbits
	.align	128
        .global         _ZN2at6native27unrolled_elementwise_kernelINS0_13AUnaryFunctorIsssNS0_15binary_internal10MulFunctorIsEEEESt5arrayIPcLm2EELi4E23TrivialOffsetCalculatorILi1EjESB_NS0_6memory15LoadWithoutCastENSC_16StoreWithoutCastEEEviT_T0_T2_T3_T4_T5_
        .type           _ZN2at6native27unrolled_elementwise_kernelINS0_13AUnaryFunctorIsssNS0_15binary_internal10MulFunctorIsEEEESt5arrayIPcLm2EELi4E23TrivialOffsetCalculatorILi1EjESB_NS0_6memory15LoadWithoutCastENSC_16StoreWithoutCastEEEviT_T0_T2_T3_T4_T5_,@function
        .size           _ZN2at6native27unrolled_elementwise_kernelINS0_13AUnaryFunctorIsssNS0_15binary_internal10MulFunctorIsEEEESt5arrayIPcLm2EELi4E23TrivialOffsetCalculatorILi1EjESB_NS0_6memory15LoadWithoutCastENSC_16StoreWithoutCastEEEviT_T0_T2_T3_T4_T5_,(.L_x_17307 - _ZN2at6native27unrolled_elementwise_kernelINS0_13AUnaryFunctorIsssNS0_15binary_internal10MulFunctorIsEEEESt5arrayIPcLm2EELi4E23TrivialOffsetCalculatorILi1EjESB_NS0_6memory15LoadWithoutCastENSC_16StoreWithoutCastEEEviT_T0_T2_T3_T4_T5_)
        .other          _ZN2at6native27unrolled_elementwise_kernelINS0_13AUnaryFunctorIsssNS0_15binary_internal10MulFunctorIsEEEESt5arrayIPcLm2EELi4E23TrivialOffsetCalculatorILi1EjESB_NS0_6memory15LoadWithoutCastENSC_16StoreWithoutCastEEEviT_T0_T2_T3_T4_T5_,@"STO_CUDA_ENTRY STV_DEFAULT"
_ZN2at6native27unrolled_elementwise_kernelINS0_13AUnaryFunctorIsssNS0_15binary_internal10MulFunctorIsEEEESt5arrayIPcLm2EELi4E23TrivialOffsetCalculatorILi1EjESB_NS0_6memory15LoadWithoutCastENSC_16StoreWithoutCastEEEviT_T0_T2_T3_T4_T5_:
.text._ZN2at6native27unrolled_elementwise_kernelINS0_13AUnaryFunctorIsssNS0_15binary_internal10MulFunctorIsEEEESt5arrayIPcLm2EELi4E23TrivialOffsetCalculatorILi1EjESB_NS0_6memory15LoadWithoutCastENSC_16StoreWithoutCastEEEviT_T0_T2_T3_T4_T5_:
[----:B------:R-:W-:Y:S01]  /*0000*/  LDC R1, c[0x0][0x28] ;  /* 0x00000a00ff017b82 */ /* 0x000fe20000000800 */
[----:B------:R-:W0:Y:S07]  /*0010*/  S2R R0, SR_CTAID.X ;  /* 0x0000000000007919 */ /* 0x000e2e0000002500 */
[----:B------:R-:W0:Y:S01]  /*0020*/  LDC R5, c[0x0][0x210] ;  /* 0x00008400ff057b82 */ /* 0x000e220000000800 */
        /* <DEDUP_REMOVED lines=9> */
[----:B------:R-:W-:-:S13]  /*00c0*/  ISETP.GE.AND P1, PT, R13, R2, PT ;  /* 0x000000020d00720c */ /* 0x000fda0003f26270 */
[----:B------:R-:W-:Y:S01]  /*00d0*/  @!P1 LEA R17, R0, R13, 0x9 ;  /* 0x0000000d00119211 */ /* 0x000fe200078e48ff */
[----:B------:R-:W-:Y:S01]  /*00e0*/  @!P1 VIADD R13, R13, 0x80 ;  /* 0x000000800d0d9836 */ /* 0x000fe20000000000 */
[----:B------:R-:W1:Y:S04]  /*00f0*/  @!P1 LDC.64 R10, c[0x0][0x220] ;  /* 0x00008800ff0a9b82 */ /* 0x000e680000000a00 */
[----:B------:R-:W-:Y:S01]  /*0100*/  ISETP.GE.AND P3, PT, R13, R2, PT ;  /* 0x000000020d00720c */ /* 0x000fe20003f66270 */
[----:B0-----:R-:W-:Y:S01]  /*0110*/  @!P0 IMAD.WIDE.U32 R6, R15, 0x2, R6 ;  /* 0x000000020f068825 */ /* 0x001fe200078e0006 */
[----:B------:R-:W-:-:S06]  /*0120*/  PRMT R15, RZ, 0x7610, R15 ;  /* 0x00007610ff0f7816 */ /* 0x000fcc000000000f */
[----:B------:R0:W2:Y:S05]  /*0130*/  @!P0 LDG.E.U16 R15, desc[UR6][R6.64] ;  /* 0x00000006060f8981 */ /* 0x0000aa000c1e1500 */
[----:B------:R-:W-:Y:S01]  /*0140*/  @!P3 LEA R21, R0, R13, 0x9 ;  /* 0x0000000d0015b211 */ /* 0x000fe200078e48ff */
[----:B------:R-:W-:Y:S01]  /*0150*/  @!P3 VIADD R13, R13, 0x80 ;  /* 0x000000800d0db836 */ /* 0x000fe20000000000 */
[----:B------:R-:W3:Y:S04]  /*0160*/  @!P3 LDC.64 R8, c[0x0][0x220] ;  /* 0x00008800ff08bb82 */ /* 0x000ee80000000a00 */
[----:B------:R-:W-:Y:S01]  /*0170*/  ISETP.GE.AND P2, PT, R13, R2, PT ;  /* 0x000000020d00720c */ /* 0x000fe20003f46270 */
[----:B-1----:R-:W-:-:S12]  /*0180*/  @!P1 IMAD.WIDE.U32 R10, R17, 0x2, R10 ;  /* 0x00000002110a9825 */ /* 0x002fd800078e000a */
[----:B------:R-:W1:Y:S01]  /*0190*/  @!P2 LDC.64 R4, c[0x0][0x220] ;  /* 0x00008800ff04ab82 */ /* 0x000e620000000a00 */
[----:B------:R-:W-:Y:S01]  /*01a0*/  PRMT R14, RZ, 0x7610, R14 ;  /* 0x00007610ff0e7816 */ /* 0x000fe2000000000e */
[----:B------:R-:W-:Y:S01]  /*01b0*/  @!P2 IMAD R19, R0, 0x200, R13 ;  /* 0x000002000013a824 */ /* 0x000fe200078e020d */
[----:B------:R-:W-:Y:S02]  /*01c0*/  PRMT R17, RZ, 0x7610, R17 ;  /* 0x00007610ff117816 */ /* 0x000fe40000000011 */
[----:B------:R-:W-:Y:S01]  /*01d0*/  PRMT R16, RZ, 0x7610, R16 ;  /* 0x00007610ff107816 */ /* 0x000fe20000000010 */
[----:B---3--:R-:W-:Y:S01]  /*01e0*/  @!P3 IMAD.WIDE.U32 R12, R21, 0x2, R8 ;  /* 0x00000002150cb825 */ /* 0x008fe200078e0008 */
[----:B------:R-:W3:Y:S04]  /*01f0*/  @!P1 LDG.E.U16 R14, desc[UR6][R10.64] ;  /* 0x000000060a0e9981 */ /* 0x000ee8000c1e1500 */
[----:B------:R-:W4:Y:S01]  /*0200*/  @!P3 LDG.E.U16 R17, desc[UR6][R12.64] ;  /* 0x000000060c11b981 */ /* 0x000f22000c1e1500 */
[----:B-1----:R-:W-:-:S02]  /*0210*/  @!P2 IMAD.WIDE.U32 R8, R19, 0x2, R4 ;  /* 0x000000021308a825 */ /* 0x002fc400078e0004 */
[----:B------:R-:W1:Y:S03]  /*0220*/  @!P0 LDC.64 R4, c[0x0][0x218] ;  /* 0x00008600ff048b82 */ /* 0x000e660000000a00 */
[----:B------:R5:W4:Y:S01]  /*0230*/  @!P2 LDG.E.U16 R16, desc[UR6][R8.64] ;  /* 0x000000060810a981 */ /* 0x000b22000c1e1500 */
[----:B------:R-:W-:Y:S01]  /*0240*/  ULDC.U16 UR4, c[0x0][0x216] ;  /* 0x0000858000047ab9 */ /* 0x000fe20000000400 */
[----:B0-----:R-:W-:Y:S01]  /*0250*/  @!P0 LEA R7, R0, R3, 0x9 ;  /* 0x0000000300078211 */ /* 0x001fe200078e48ff */
[----:B------:R-:W-:Y:S01]  /*0260*/  UPRMT UR4, UR4, 0x9910, URZ ;  /* 0x0000991004047896 */ /* 0x000fe2000800003f */
[----:B------:R-:W-:-:S05]  /*0270*/  @!P0 IMAD.MOV.U32 R3, RZ, RZ, R18 ;  /* 0x000000ffff038224 */ /* 0x000fca00078e0012 */
[----:B------:R-:W-:Y:S01]  /*0280*/  ISETP.GE.AND P1, PT, R3, R2, PT ;  /* 0x000000020300720c */ /* 0x000fe20003f26270 */
[----:B-1----:R-:W-:Y:S01]  /*0290*/  @!P0 IMAD.WIDE.U32 R4, R7, 0x2, R4 ;  /* 0x0000000207048825 */ /* 0x002fe200078e0004 */
[----:B------:R-:W-:Y:S01]  /*02a0*/  BSSY B0, `(.L_x_10517) ;  /* 0x0000016000007945 */ /* 0x000fe20003800000 */
[----:B--2---:R-:W-:-:S05]  /*02b0*/  PRMT R6, R15, 0x9910, RZ ;  /* 0x000099100f067816 */ /* 0x004fca00000000ff */
[----:B-----5:R-:W-:-:S05]  /*02c0*/  IMAD R9, R6, UR4, RZ ;  /* 0x0000000406097c24 */ /* 0x020fca000f8e02ff */
[----:B------:R0:W-:Y:S01]  /*02d0*/  @!P0 STG.E.U16 desc[UR6][R4.64], R9 ;  /* 0x0000000904008986 */ /* 0x0001e2000c101506 */
[----:B---3--:R-:W-:Y:S02]  /*02e0*/  PRMT R14, R14, 0x9910, RZ ;  /* 0x000099100e0e7816 */ /* 0x008fe400000000ff */
[----:B----4-:R-:W-:Y:S02]  /*02f0*/  PRMT R7, R17, 0x9910, RZ ;  /* 0x0000991011077816 */ /* 0x010fe400000000ff */
[----:B------:R-:W-:-:S03]  /*0300*/  MOV R6, R14 ;  /* 0x0000000e00067202 */ /* 0x000fc60000000f00 */
[----:B------:R-:W-:Y:S02]  /*0310*/  IMAD R13, R7, UR4, RZ ;  /* 0x00000004070d7c24 */ /* 0x000fe4000f8e02ff */
[----:B------:R-:W-:Y:S01]  /*0320*/  IMAD R11, R6, UR4, RZ ;  /* 0x00000004060b7c24 */ /* 0x000fe2000f8e02ff */
[----:B------:R-:W-:-:S05]  /*0330*/  PRMT R8, R16, 0x9910, RZ ;  /* 0x0000991010087816 */ /* 0x000fca00000000ff */
[----:B------:R-:W-:Y:S01]  /*0340*/  IMAD R15, R8, UR4, RZ ;  /* 0x00000004080f7c24 */ /* 0x000fe2000f8e02ff */
[----:B0-----:R-:W-:Y:S06]  /*0350*/  @P1 BRA `(.L_x_10518) ;  /* 0x0000000000281947 */ /* 0x001fec0003800000 */
        /* <DEDUP_REMOVED lines=10> */
.L_x_10518:
[----:B------:R-:W-:Y:S05]  /*0400*/  BSYNC B0 ;  /* 0x0000000000007941 */ /* 0x000fea0003800000 */
.L_x_10517:
[----:B------:R-:W-:-:S13]  /*0410*/  ISETP.GE.AND P0, PT, R3, R2, PT ;  /* 0x000000020300720c */ /* 0x000fda0003f06270 */
[----:B------:R-:W-:Y:S05]  /*0420*/  @P0 EXIT ;  /* 0x000000000000094d */ /* 0x000fea0003800000 */
[----:B0-----:R-:W0:Y:S01]  /*0430*/  LDC.64 R4, c[0x0][0x218] ;  /* 0x00008600ff047b82 */ /* 0x001e220000000a00 */
[----:B------:R-:W-:-:S04]  /*0440*/  IMAD R3, R0, 0x200, R3 ;  /* 0x0000020000037824 */ /* 0x000fc800078e0203 */
[----:B0-----:R-:W-:-:S05]  /*0450*/  IMAD.WIDE.U32 R2, R3, 0x2, R4 ;  /* 0x0000000203027825 */ /* 0x001fca00078e0004 */
[----:B------:R-:W-:Y:S01]  /*0460*/  STG.E.U16 desc[UR6][R2.64], R15 ;  /* 0x0000000f02007986 */ /* 0x000fe2000c101506 */
[----:B------:R-:W-:Y:S05]  /*0470*/  EXIT ;  /* 0x000000000000794d */ /* 0x000fea0003800000 */
.L_x_10519:
        /* <DEDUP_REMOVED lines=16> */
.L_x_17307:


//--------------------- .text._ZN2at6native29vectorized_elementwise_kernelILi2ENS0_13AUnaryFunctorIsssNS0_15binary_internal10MulFunctorIsEEEESt5arrayIPcLm2EEEEviT0_T1_ --------------------------
	.section	.text._ZN2at6native29vectorized_elementwise_kernelILi2ENS0_13AUnaryFunctorIsssNS0_15binary_internal10MulFunctorIsEEEESt5arrayIPcLm2EEEEviT0_T1_,"ax",@progbits
	.align	128
        .global         _ZN2at6native29vectorized_elementwise_kernelILi2ENS0_13AUnaryFunctorIsssNS0_15binary_internal10MulFunctorIsEEEESt5arrayIPcLm2EEEEviT0_T1_
        .type           _ZN2at6native29vectorized_elementwise_kernelILi2ENS0_13AUnaryFunctorIsssNS0_15binary_internal10MulFunctorIsEEEESt5arrayIPcLm2EEEEviT0_T1_,@function
        .size           _ZN2at6native29vectorized_elementwise_kernelILi2ENS0_13AUnaryFunctorIsssNS0_15binary_internal10MulFunctorIsEEEESt5arrayIPcLm2EEEEviT0_T1_,(.L_x_17308 - _ZN2at6native29vectorized_elementwise_kernelILi2ENS0_13AUnaryFunctorIsssNS0_15binary_internal10MulFunctorIsEEEESt5arrayIPcLm2EEEEviT0_T1_)
        .other          _ZN2at6native29vectorized_elementwise_kernelILi2ENS0_13AUnaryFunctorIsssNS0_15binary_internal10MulFunctorIsEEEESt5arrayIPcLm2EEEEviT0_T1_,@"STO_CUDA_ENTRY STV_DEFAULT"
_ZN2at6native29vectorized_elementwise_kernelILi2ENS0_13AUnaryFunctorIsssNS0_15binary_internal10MulFunctorIsEEEESt5arrayIPcLm2EEEEviT0_T1_:
.text._ZN2at6native29vectorized_elementwise_kernelILi2ENS0_13AUnaryFunctorIsssNS0_15binary_internal10MulFunctorIsEEEESt5arrayIPcLm2EEEEviT0_T1_:
[----:B------:R-:W-:Y:S01]  /*0000*/  LDC R1, c[0x0][0x28] ;  /* 0x00000a00ff017b82 */ /* 0x000fe20000000800 */
[----:B------:R-:W0:Y:S01]  /*0010*/  S2R R0, SR_CTAID.X ;  /* 0x0000000000007919 */ /* 0x000e220000002500 */
[----:B------:R-:W-:Y:S01]  /*0020*/  ULDC UR4, c[0x0][0x210] ;  /* 0x0000840000047ab9 */ /* 0x000fe20000000800 */
[----:B------:R-:W-:Y:S01]  /*0030*/  ULDC.64 UR6, c[0x0][0x208] ;  /* 0x0000820000067ab9 */ /* 0x000fe20000000a00 */
[----:B0-----:R-:W-:-:S05]  /*0040*/  IMAD.SHL.U32 R0, R0, 0x400, RZ ;  /* 0x0000040000007824 */ /* 0x001fca00078e00ff */
[----:B------:R-:W-:-:S04]  /*0050*/  IADD3 R16, -R0, UR4, RZ ;  /* 0x0000000400107c10 */ /* 0x000fc8000fffe1ff */
[----:B------:R-:W-:-:S13]  /*0060*/  ISETP.GE.U32.AND P0, PT, R16, 0x400, PT ;  /* 0x000004001000780c */ /* 0x000fda0003f06070 */
[----:B------:R-:W-:Y:S05]  /*0070*/  @!P0 BRA `(.L_x_10520) ;  /* 0x0000000000b08947 */ /* 0x000fea0003800000 */
[----:B------:R-:W0:Y:S01]  /*0080*/  S2R R5, SR_TID.X ;  /* 0x0000000000057919 */ /* 0x000e220000002100 */
[----:B------:R-:W1:Y:S02]  /*0090*/  LDC.64 R2, c[0x0][0x220] ;  /* 0x00008800ff027b82 */ /* 0x000e640000000a00 */
[----:B-1----:R-:W-:-:S04]  /*00a0*/  IMAD.WIDE R2, R0, 0x2, R2 ;  /* 0x0000000200027825 */ /* 0x002fc800078e0202 */
[----:B0-----:R-:W-:Y:S02]  /*00b0*/  IMAD.WIDE.U32 R6, R5, 0x4, R2 ;  /* 0x0000000405067825 */ /* 0x001fe400078e0002 */
[----:B------:R-:W0:Y:S03]  /*00c0*/  LDC.64 R2, c[0x0][0x218] ;  /* 0x00008600ff027b82 */ /* 0x000e260000000a00 */
[----:B------:R-:W2:Y:S04]  /*00d0*/  LDG.E R4, desc[UR6][R6.64] ;  /* 0x0000000606047981 */ /* 0x000ea8000c1e1900 */
[----:B------:R-:W3:Y:S04]  /*00e0*/  LDG.E R8, desc[UR6][R6.64+0x200] ;  /* 0x0002000606087981 */ /* 0x000ee8000c1e1900 */
[----:B------:R-:W4:Y:S04]  /*00f0*/  LDG.E R10, desc[UR6][R6.64+0x600] ;  /* 0x00060006060a7981 */ /* 0x000f28000c1e1900 */
[----:B------:R-:W5:Y:S01]  /*0100*/  LDG.E R9, desc[UR6][R6.64+0x400] ;  /* 0x0004000606097981 */ /* 0x000f62000c1e1900 */
[----:B------:R-:W-:Y:S01]  /*0110*/  ULDC.U16 UR4, c[0x0][0x216] ;  /* 0x0000858000047ab9 */ /* 0x000fe20000000400 */
[----:B0-----:R-:W-:Y:S01]  /*0120*/  IMAD.WIDE.U32 R2, R0, 0x2, R2 ;  /* 0x0000000200027825 */ /* 0x001fe200078e0002 */
[----:B------:R-:W-:-:S03]  /*0130*/  UPRMT UR4, UR4, 0x9910, URZ ;  /* 0x0000991004047896 */ /* 0x000fc6000800003f */
[----:B------:R-:W-:Y:S01]  /*0140*/  IMAD.WIDE R2, R5, 0x4, R2 ;  /* 0x0000000405027825 */ /* 0x000fe200078e0202 */
[C---:B--2---:R-:W-:Y:S02]  /*0150*/  PRMT R0, R4.reuse, 0xbb32, RZ ;  /* 0x0000bb3204007816 */ /* 0x044fe400000000ff */
[----:B------:R-:W-:Y:S02]  /*0160*/  PRMT R4, R4, 0x9910, RZ ;  /* 0x0000991004047816 */ /* 0x000fe400000000ff */
[C---:B---3--:R-:W-:Y:S02]  /*0170*/  PRMT R11, R8.reuse, 0xbb32, RZ ;  /* 0x0000bb32080b7816 */ /* 0x048fe400000000ff */
[----:B------:R-:W-:Y:S02]  /*0180*/  PRMT R8, R8, 0x9910, RZ ;  /* 0x0000991008087816 */ /* 0x000fe400000000ff */
[C---:B----4-:R-:W-:Y:S02]  /*0190*/  PRMT R13, R10.reuse, 0xbb32, RZ ;  /* 0x0000bb320a0d7816 */ /* 0x050fe400000000ff */
[----:B------:R-:W-:-:S02]  /*01a0*/  PRMT R10, R10, 0x9910, RZ ;  /* 0x000099100a0a7816 */ /* 0x000fc400000000ff */
[C---:B-----5:R-:W-:Y:S01]  /*01b0*/  PRMT R12, R9.reuse, 0x9910, RZ ;  /* 0x00009910090c7816 */ /* 0x060fe200000000ff */
[----:B------:R-:W-:Y:S01]  /*01c0*/  IMAD.MOV.U32 R7, RZ, RZ, R4 ;  /* 0x000000ffff077224 */ /* 0x000fe200078e0004 */
[----:B------:R-:W-:Y:S01]  /*01d0*/  PRMT R6, R9, 0xbb32, RZ ;  /* 0x0000bb3209067816 */ /* 0x000fe200000000ff */
[----:B------:R-:W-:Y:S01]  /*01e0*/  IMAD.MOV.U32 R9, RZ, RZ, R8 ;  /* 0x000000ffff097224 */ /* 0x000fe200078e0008 */
[----:B------:R-:W-:Y:S01]  /*01f0*/  MOV R4, R11 ;  /* 0x0000000b00047202 */ /* 0x000fe20000000f00 */
[----:B------:R-:W-:Y:S01]  /*0200*/  IMAD.MOV.U32 R11, RZ, RZ, R12 ;  /* 0x000000ffff0b7224 */ /* 0x000fe200078e000c */
[----:B------:R-:W-:Y:S01]  /*0210*/  MOV R8, R13 ;  /* 0x0000000d00087202 */ /* 0x000fe20000000f00 */
[----:B------:R-:W-:Y:S02]  /*0220*/  IMAD.MOV.U32 R13, RZ, RZ, R10 ;  /* 0x000000ffff0d7224 */ /* 0x000fe400078e000a */
[----:B------:R-:W-:Y:S02]  /*0230*/  IMAD R0, R0, UR4, RZ ;  /* 0x0000000400007c24 */ /* 0x000fe4000f8e02ff */
[----:B------:R-:W-:-:S02]  /*0240*/  IMAD R7, R7, UR4, RZ ;  /* 0x0000000407077c24 */ /* 0x000fc4000f8e02ff */
[----:B------:R-:W-:Y:S02]  /*0250*/  IMAD R4, R4, UR4, RZ ;  /* 0x0000000404047c24 */ /* 0x000fe4000f8e02ff */
[----:B------:R-:W-:Y:S02]  /*0260*/  IMAD R9, R9, UR4, RZ ;  /* 0x0000000409097c24 */ /* 0x000fe4000f8e02ff */
[----:B------:R-:W-:Y:S02]  /*0270*/  IMAD R6, R6, UR4, RZ ;  /* 0x0000000406067c24 */ /* 0x000fe4000f8e02ff */
[----:B------:R-:W-:Y:S02]  /*0280*/  IMAD R11, R11, UR4, RZ ;  /* 0x000000040b0b7c24 */ /* 0x000fe4000f8e02ff */
[----:B------:R-:W-:Y:S02]  /*0290*/  IMAD R8, R8, UR4, RZ ;  /* 0x0000000408087c24 */ /* 0x000fe4000f8e02ff */
[----:B------:R-:W-:Y:S01]  /*02a0*/  IMAD R13, R13, UR4, RZ ;  /* 0x000000040d0d7c24 */ /* 0x000fe2000f8e02ff */
[----:B------:R-:W-:-:S02]  /*02b0*/  PRMT R7, R7, 0x5410, R0 ;  /* 0x0000541007077816 */ /* 0x000fc40000000000 */
[----:B------:R-:W-:Y:S02]  /*02c0*/  PRMT R9, R9, 0x5410, R4 ;  /* 0x0000541009097816 */ /* 0x000fe40000000004 */
[----:B------:R-:W-:Y:S02]  /*02d0*/  PRMT R11, R11, 0x5410, R6 ;  /* 0x000054100b0b7816 */ /* 0x000fe40000000006 */
[----:B------:R-:W-:Y:S01]  /*02e0*/  PRMT R13, R13, 0x5410, R8 ;  /* 0x000054100d0d7816 */ /* 0x000fe20000000008 */
[----:B------:R-:W-:Y:S04]  /*02f0*/  STG.E desc[UR6][R2.64], R7 ;  /* 0x0000000702007986 */ /* 0x000fe8000c101906 */
[----:B------:R-:W-:Y:S04]  /*0300*/  STG.E desc[UR6][R2.64+0x200], R9 ;  /* 0x0002000902007986 */ /* 0x000fe8000c101906 */
[----:B------:R-:W-:Y:S04]  /*0310*/  STG.E desc[UR6][R2.64+0x400], R11 ;  /* 0x0004000b02007986 */ /* 0x000fe8000c101906 */
[----:B------:R-:W-:Y:S01]  /*0320*/  STG.E desc[UR6][R2.64+0x600], R13 ;  /* 0x0006000d02007986 */ /* 0x000fe2000c101906 */
[----:B------:R-:W-:Y:S05]  /*0330*/  EXIT ;  /* 0x000000000000794d */ /* 0x000fea0003800000 */
.L_x_10520:
[----:B------:R-:W0:Y:S01]  /*0340*/  S2R R19, SR_TID.X ;  /* 0x0000000000137919 */ /* 0x000e220000002100 */
[----:B------:R-:W-:Y:S02]  /*0350*/  PRMT R17, RZ, 0x7610, R17 ;  /* 0x00007610ff117816 */ /* 0x000fe40000000011 */
        /* <DEDUP_REMOVED lines=14> */
[----:B-1----:R-:W-:-:S05]  /*0440*/  @!P6 IMAD.WIDE.U32 R2, R5, 0x2, R2 ;  /* 0x000000020502e825 */ /* 0x002fca00078e0002 */
[----:B------:R1:W3:Y:S07]  /*0450*/  @!P6 LDG.E.U16 R17, desc[UR6][R2.64] ;  /* 0x000000060211e981 */ /* 0x0002ee000c1e1500 */
[----:B------:R-:W-:Y:S01]  /*0460*/  @!P4 IADD3 R29, R0, R21, RZ ;  /* 0x00000015001dc210 */ /* 0x000fe20007ffe0ff */
[----:B------:R-:W-:Y:S01]  /*0470*/  @!P4 VIADD R21, R21, 0x80 ;  /* 0x000000801515c836 */ /* 0x000fe20000000000 */
[----:B------:R-:W4:Y:S04]  /*0480*/  @!P4 LDC.64 R10, c[0x0][0x220] ;  /* 0x00008800ff0acb82 */ /* 0x000f280000000a00 */
[----:B------:R-:W-:-:S13]  /*0490*/  ISETP.GE.AND P3, PT, R21, R16, PT ;  /* 0x000000101500720c */ /* 0x000fda0003f66270 */
[C---:B------:R-:W-:Y:S01]  /*04a0*/  @!P3 IMAD.IADD R27, R0.reuse, 0x1, R21 ;  /* 0x00000001001bb824 */ /* 0x040fe200078e0215 */
[----:B------:R-:W-:Y:S01]  /*04b0*/  @!P3 IADD3 R21, R21, 0x80, RZ ;  /* 0x000000801515b810 */ /* 0x000fe20007ffe0ff */
[----:B------:R-:W-:Y:S01]  /*04c0*/  @!P0 IMAD.IADD R20, R0, 0x1, R19 ;  /* 0x0000000100148824 */ /* 0x000fe200078e0213 */
[----:B-1----:R-:W1:Y:S02]  /*04d0*/  @!P3 LDC.64 R2, c[0x0][0x220] ;  /* 0x00008800ff02bb82 */ /* 0x002e640000000a00 */
[----:B------:R-:W-:-:S13]  /*04e0*/  ISETP.GE.AND P2, PT, R21, R16, PT ;  /* 0x000000101500720c */ /* 0x000fda0003f46270 */
[----:B------:R-:W-:Y:S01]  /*04f0*/  @!P2 IMAD.IADD R25, R0, 0x1, R21 ;  /* 0x000000010019a824 */ /* 0x000fe200078e0215 */
[----:B------:R-:W-:Y:S01]  /*0500*/  @!P2 IADD3 R21, R21, 0x80, RZ ;  /* 0x000000801515a810 */ /* 0x000fe20007ffe0ff */
[----:B------:R-:W5:Y:S03]  /*0510*/  @!P2 LDC.64 R4, c[0x0][0x220] ;  /* 0x00008800ff04ab82 */ /* 0x000f660000000a00 */
[----:B------:R-:W-:-:S13]  /*0520*/  ISETP.GE.AND P1, PT, R21, R16, PT ;  /* 0x000000101500720c */ /* 0x000fda0003f26270 */
[----:B------:R-:W-:Y:S01]  /*0530*/  @!P1 IMAD.IADD R23, R0, 0x1, R21 ;  /* 0x0000000100179824 */ /* 0x000fe200078e0215 */
[----:B------:R-:W-:Y:S01]  /*0540*/  @!P1 IADD3 R21, R21, 0x80, RZ ;  /* 0x0000008015159810 */ /* 0x000fe20007ffe0ff */
[----:B------:R-:W4:Y:S03]  /*0550*/  @!P1 LDC.64 R6, c[0x0][0x220] ;  /* 0x00008800ff069b82 */ /* 0x000f260000000a00 */
[----:B------:R-:W-:Y:S01]  /*0560*/  ISETP.GE.AND P6, PT, R21, R16, PT ;  /* 0x000000101500720c */ /* 0x000fe20003fc6270 */
[----:B0-----:R-:W-:Y:S01]  /*0570*/  @!P0 IMAD.WIDE.U32 R14, R20, 0x2, R14 ;  /* 0x00000002140e8825 */ /* 0x001fe200078e000e */
[----:B------:R-:W-:-:S06]  /*0580*/  PRMT R20, RZ, 0x7610, R20 ;  /* 0x00007610ff147816 */ /* 0x000fcc0000000014 */
[----:B------:R0:W3:Y:S05]  /*0590*/  @!P0 LDG.E.U16 R20, desc[UR6][R14.64] ;  /* 0x000000060e148981 */ /* 0x0000ea000c1e1500 */
[----:B------:R-:W5:Y:S01]  /*05a0*/  @!P6 LDC.64 R8, c[0x0][0x220] ;  /* 0x00008800ff08eb82 */ /* 0x000f620000000a00 */
[----:B------:R-:W-:Y:S01]  /*05b0*/  @!P6 IADD3 R21, R0, R21, RZ ;  /* 0x000000150015e210 */ /* 0x000fe20007ffe0ff */
[----:B--2---:R-:W-:Y:S01]  /*05c0*/  @!P5 IMAD.WIDE.U32 R12, R22, 0x2, R12 ;  /* 0x00000002160cd825 */ /* 0x004fe200078e000c */
[----:B0-----:R-:W-:-:S03]  /*05d0*/  PRMT R14, RZ, 0x7610, R14 ;  /* 0x00007610ff0e7816 */ /* 0x001fc6000000000e */
[----:B----4-:R-:W-:Y:S01]  /*05e0*/  @!P1 IMAD.WIDE.U32 R6, R23, 0x2, R6 ;  /* 0x0000000217069825 */ /* 0x010fe200078e0006 */
[----:B------:R-:W-:Y:S02]  /*05f0*/  PRMT R24, RZ, 0x7610, R24 ;  /* 0x00007610ff187816 */ /* 0x000fe40000000018 */
[----:B------:R-:W-:Y:S01]  /*0600*/  PRMT R22, RZ, 0x7610, R22 ;  /* 0x00007610ff167816 */ /* 0x000fe20000000016 */
[----:B------:R-:W-:Y:S01]  /*0610*/  @!P4 IMAD.WIDE.U32 R10, R29, 0x2, R10 ;  /* 0x000000021d0ac825 */ /* 0x000fe200078e000a */
[----:B------:R-:W-:Y:S01]  /*0620*/  PRMT R23, RZ, 0x7610, R23 ;  /* 0x00007610ff177816 */ /* 0x000fe20000000017 */
[----:B------:R-:W2:Y:S01]  /*0630*/  @!P1 LDG.E.U16 R14, desc[UR6][R6.64] ;  /* 0x00000006060e9981 */ /* 0x000ea2000c1e1500 */
[----:B------:R-:W-:Y:S01]  /*0640*/  PRMT R15, RZ, 0x7610, R15 ;  /* 0x00007610ff0f7816 */ /* 0x000fe2000000000f */
[----:B-1----:R-:W-:Y:S02]  /*0650*/  @!P3 IMAD.WIDE.U32 R2, R27, 0x2, R2 ;  /* 0x000000021b02b825 */ /* 0x002fe400078e0002 */
[----:B------:R0:W4:Y:S02]  /*0660*/  @!P4 LDG.E.U16 R24, desc[UR6][R10.64] ;  /* 0x000000060a18c981 */ /* 0x000124000c1e1500 */
[----:B-----5:R-:W-:-:S02]  /*0670*/  @!P2 IMAD.WIDE.U32 R4, R25, 0x2, R4 ;  /* 0x000000021904a825 */ /* 0x020fc400078e0004 */
[----:B------:R1:W5:Y:S02]  /*0680*/  @!P5 LDG.E.U16 R22, desc[UR6][R12.64] ;  /* 0x000000060c16d981 */ /* 0x000364000c1e1500 */
[----:B------:R-:W-:Y:S01]  /*0690*/  @!P6 IMAD.WIDE.U32 R8, R21, 0x2, R8 ;  /* 0x000000021508e825 */ /* 0x000fe200078e0008 */
[----:B------:R-:W-:Y:S01]  /*06a0*/  PRMT R21, RZ, 0x7610, R21 ;  /* 0x00007610ff157816 */ /* 0x000fe20000000015 */
[----:B------:R3:W5:Y:S01]  /*06b0*/  @!P3 LDG.E.U16 R23, desc[UR6][R2.64] ;  /* 0x000000060217b981 */ /* 0x000762000c1e1500 */
[----:B0-----:R-:W0:Y:S03]  /*06c0*/  @!P0 LDC.64 R10, c[0x0][0x218] ;  /* 0x00008600ff0a8b82 */ /* 0x001e260000000a00 */
[----:B------:R-:W5:Y:S04]  /*06d0*/  @!P6 LDG.E.U16 R15, desc[UR6][R8.64] ;  /* 0x00000006080fe981 */ /* 0x000f68000c1e1500 */
[----:B------:R5:W5:Y:S01]  /*06e0*/  @!P2 LDG.E.U16 R21, desc[UR6][R4.64] ;  /* 0x000000060415a981 */ /* 0x000b62000c1e1500 */
[----:B------:R-:W-:-:S02]  /*06f0*/  ULDC.U16 UR4, c[0x0][0x216] ;  /* 0x0000858000047ab9 */ /* 0x000fc40000000400 */
[----:B------:R-:W-:Y:S01]  /*0700*/  UPRMT UR4, UR4, 0x9910, URZ ;  /* 0x0000991004047896 */ /* 0x000fe2000800003f */
[----:B-1----:R-:W-:Y:S01]  /*0710*/  @!P0 IMAD.IADD R13, R0, 0x1, R19 ;  /* 0x00000001000d8824 */ /* 0x002fe200078e0213 */
[----:B------:R-:W-:-:S03]  /*0720*/  @!P0 MOV R19, R18 ;  /* 0x0000001200138202 */ /* 0x000fc60000000f00 */
[----:B0-----:R-:W-:Y:S01]  /*0730*/  @!P0 IMAD.WIDE.U32 R10, R13, 0x2, R10 ;  /* 0x000000020d0a8825 */ /* 0x001fe200078e000a */
[----:B------:R-:W-:Y:S04]  /*0740*/  BSSY B0, `(.L_x_10521) ;  /* 0x000003f000007945 */ /* 0x000fe80003800000 */
[----:B------:R-:W-:Y:S01]  /*0750*/  BSSY B1, `(.L_x_10522) ;  /* 0x0000037000017945 */ /* 0x000fe20003800000 */
[----:B---3--:R-:W-:-:S05]  /*0760*/  PRMT R7, R17, 0x9910, RZ ;  /* 0x0000991011077816 */ /* 0x008fca00000000ff */
[----:B------:R-:W-:Y:S01]  /*0770*/  IMAD R7, R7, UR4, RZ ;  /* 0x0000000407077c24 */ /* 0x000fe2000f8e02ff */
[----:B------:R-:W-:-:S05]  /*0780*/  PRMT R12, R20, 0x9910, RZ ;  /* 0x00009910140c7816 */ /* 0x000fca00000000ff */
[----:B------:R-:W-:-:S05]  /*0790*/  IMAD R3, R12, UR4, RZ ;  /* 0x000000040c037c24 */ /* 0x000fca000f8e02ff */
[----:B------:R0:W-:Y:S01]  /*07a0*/  @!P0 STG.E.U16 desc[UR6][R10.64], R3 ;  /* 0x000000030a008986 */ /* 0x0001e2000c101506 */
[----:B------:R-:W-:Y:S02]  /*07b0*/  ISETP.GE.AND P0, PT, R19, R16, PT ;  /* 0x000000101300720c */ /* 0x000fe40003f06270 */
[----:B--2---:R-:W-:Y:S02]  /*07c0*/  PRMT R14, R14, 0x9910, RZ ;  /* 0x000099100e0e7816 */ /* 0x004fe400000000ff */
[----:B----4-:R-:W-:-:S03]  /*07d0*/  PRMT R2, R24, 0x9910, RZ ;  /* 0x0000991018027816 */ /* 0x010fc600000000ff */
[----:B0-----:R-:W-:Y:S01]  /*07e0*/  IMAD.MOV.U32 R3, RZ, RZ, R14 ;  /* 0x000000ffff037224 */ /* 0x001fe200078e000e */
[----:B-----5:R-:W-:Y:S02]  /*07f0*/  PRMT R6, R22, 0x9910, RZ ;  /* 0x0000991016067816 */ /* 0x020fe400000000ff */
[----:B------:R-:W-:Y:S02]  /*0800*/  PRMT R5, R23, 0x9910, RZ ;  /* 0x0000991017057816 */ /* 0x000fe400000000ff */
[----:B------:R-:W-:Y:S02]  /*0810*/  PRMT R8, R15, 0x9910, RZ ;  /* 0x000099100f087816 */ /* 0x000fe400000000ff */
[----:B------:R-:W-:Y:S01]  /*0820*/  PRMT R4, R21, 0x9910, RZ ;  /* 0x0000991015047816 */ /* 0x000fe200000000ff */
[----:B------:R-:W-:Y:S02]  /*0830*/  IMAD R13, R2, UR4, RZ ;  /* 0x00000004020d7c24 */ /* 0x000fe4000f8e02ff */
[----:B------:R-:W-:-:S02]  /*0840*/  IMAD R6, R6, UR4, RZ ;  /* 0x0000000406067c24 */ /* 0x000fc4000f8e02ff */
[----:B------:R-:W-:Y:S02]  /*0850*/  IMAD R5, R5, UR4, RZ ;  /* 0x0000000405057c24 */ /* 0x000fe4000f8e02ff */
[----:B------:R-:W-:Y:S02]  /*0860*/  IMAD R4, R4, UR4, RZ ;  /* 0x0000000404047c24 */ /* 0x000fe4000f8e02ff */
[----:B------:R-:W-:Y:S02]  /*0870*/  IMAD R3, R3, UR4, RZ ;  /* 0x0000000403037c24 */ /* 0x000fe4000f8e02ff */
[----:B------:R-:W-:Y:S01]  /*0880*/  IMAD R2, R8, UR4, RZ ;  /* 0x0000000408027c24 */ /* 0x000fe2000f8e02ff */
[----:B------:R-:W-:Y:S06]  /*0890*/  @P0 BRA `(.L_x_10523) ;  /* 0x0000000000300947 */ /* 0x000fec0003800000 */
        /* <DEDUP_REMOVED lines=12> */
.L_x_10523:
[----:B------:R-:W-:-:S13]  /*0960*/  ISETP.GE.AND P0, PT, R19, R16, PT ;  /* 0x000000101300720c */ /* 0x000fda0003f06270 */
[----:B------:R-:W-:Y:S05]  /*0970*/  @P0 BRA `(.L_x_10525) ;  /* 0x0000000000300947 */ /* 0x000fea0003800000 */
[----:B0-----:R-:W0:Y:S01]  /*0980*/  LDC.64 R6, c[0x0][0x218] ;  /* 0x00008600ff067b82 */ /* 0x001e220000000a00 */
[----:B------:R-:W-:Y:S01]  /*0990*/  IADD3 R9, R0, R19, RZ ;  /* 0x0000001300097210 */ /* 0x000fe20007ffe0ff */
[----:B------:R-:W-:-:S04]  /*09a0*/  VIADD R19, R19, 0x80 ;  /* 0x0000008013137836 */ /* 0x000fc80000000000 */
[----:B0-----:R-:W-:-:S05]  /*09b0*/  IMAD.WIDE.U32 R6, R9, 0x2, R6 ;  /* 0x0000000209067825 */ /* 0x001fca00078e0006 */
[----:B------:R1:W-:Y:S02]  /*09c0*/  STG.E.U16 desc[UR6][R6.64], R13 ;  /* 0x0000000d06007986 */ /* 0x0003e4000c101506 */
.L_x_10524:
[----:B------:R-:W-:-:S13]  /*09d0*/  ISETP.GE.AND P0, PT, R19, R16, PT ;  /* 0x000000101300720c */ /* 0x000fda0003f06270 */
[----:B------:R-:W-:Y:S05]  /*09e0*/  @P0 BRA `(.L_x_10526) ;  /* 0x0000000000340947 */ /* 0x000fea0003800000 */
[----:B01----:R-:W0:Y:S01]  /*09f0*/  LDC.64 R6, c[0x0][0x218] ;  /* 0x00008600ff067b82 */ /* 0x003e220000000a00 */
[----:B------:R-:W-:Y:S01]  /*0a00*/  IADD3 R9, R0, R19, RZ ;  /* 0x0000001300097210 */ /* 0x000fe20007ffe0ff */
[----:B------:R-:W-:-:S04]  /*0a10*/  VIADD R19, R19, 0x80 ;  /* 0x0000008013137836 */ /* 0x000fc80000000000 */
[----:B0-----:R-:W-:-:S05]  /*0a20*/  IMAD.WIDE.U32 R6, R9, 0x2, R6 ;  /* 0x0000000209067825 */ /* 0x001fca00078e0006 */
[----:B------:R1:W-:Y:S02]  /*0a30*/  STG.E.U16 desc[UR6][R6.64], R5 ;  /* 0x0000000506007986 */ /* 0x0003e4000c101506 */
.L_x_10525:
        /* <DEDUP_REMOVED lines=8> */
.L_x_10526:
[----:B------:R-:W-:Y:S05]  /*0ac0*/  BSYNC B1 ;  /* 0x0000000000017941 */ /* 0x000fea0003800000 */
.L_x_10522:
[----:B------:R-:W-:-:S13]  /*0ad0*/  ISETP.GE.AND P0, PT, R19, R16, PT ;  /* 0x000000101300720c */ /* 0x000fda0003f06270 */
[----:B--2---:R-:W2:Y:S01]  /*0ae0*/  @!P0 LDC.64 R4, c[0x0][0x218] ;  /* 0x00008600ff048b82 */ /* 0x004ea20000000a00 */
[----:B01----:R-:W-:Y:S01]  /*0af0*/  @!P0 IADD3 R7, R0, R19, RZ ;  /* 0x0000001300078210 */ /* 0x003fe20007ffe0ff */
[----:B------:R-:W-:-:S04]  /*0b00*/  @!P0 VIADD R19, R19, 0x80 ;  /* 0x0000008013138836 */ /* 0x000fc80000000000 */
[----:B--2---:R-:W-:-:S05]  /*0b10*/  @!P0 IMAD.WIDE.U32 R4, R7, 0x2, R4 ;  /* 0x0000000207048825 */ /* 0x004fca00078e0004 */
[----:B------:R2:W-:Y:S02]  /*0b20*/  @!P0 STG.E.U16 desc[UR6][R4.64], R3 ;  /* 0x0000000304008986 */ /* 0x0005e4000c101506 */
.L_x_10527:
[----:B------:R-:W-:Y:S05]  /*0b30*/  BSYNC B0 ;  /* 0x0000000000007941 */ /* 0x000fea0003800000 */
.L_x_10521:
[----:B------:R-:W-:Y:S05]  /*0b40*/  WARPSYNC.ALL ;  /* 0x0000000000007948 */ /* 0x000fea0003800000 */
[----:B------:R-:W-:-:S13]  /*0b50*/  ISETP.GE.AND P0, PT, R19, R16, PT ;  /* 0x000000101300720c */ /* 0x000fda0003f06270 */
[----:B------:R-:W-:Y:S05]  /*0b60*/  @P0 EXIT ;  /* 0x000000000000094d */ /* 0x000fea0003800000 */
[----:B-12---:R-:W1:Y:S01]  /*0b70*/  LDC.64 R4, c[0x0][0x218] ;  /* 0x00008600ff047b82 */ /* 0x006e620000000a00 */
[----:B------:R-:W-:-:S05]  /*0b80*/  IADD3 R19, R0, R19, RZ ;  /* 0x0000001300137210 */ /* 0x000fca0007ffe0ff */
[----:B-1----:R-:W-:-:S05]  /*0b90*/  IMAD.WIDE.U32 R4, R19, 0x2, R4 ;  /* 0x0000000213047825 */ /* 0x002fca00078e0004 */
[----:B------:R-:W-:Y:S01]  /*0ba0*/  STG.E.U16 desc[UR6][R4.64], R2 ;  /* 0x0000000204007986 */ /* 0x000fe2000c101506 */
[----:B------:R-:W-:Y:S05]  /*0bb0*/  EXIT ;  /* 0x000000000000794d */ /* 0x000fea0003800000 */
.L_x_10528:
        /* <DEDUP_REMOVED lines=12> */
.L_x_17308:


//--------------------- .text._ZN2at6native29vectorized_elementwise_kernelILi4ENS0_13AUnaryFunctorIsssNS0_15binary_internal10MulFunctorIsEEEESt5arrayIPcLm2EEEEviT0_T1_ --------------------------
	.section	.text._ZN2at6native29vectorized_elementwise_kernelILi4ENS0_13AUnaryFunctorIsssNS0_15binary_internal10MulFunctorIsEEEESt5arrayIPcLm2EEEEviT0_T1_,"ax",@progbits
	.align	128
        .global         _ZN2at6native29vectorized_elementwise_kernelILi4ENS0_13AUnaryFunctorIsssNS0_15binary_internal10MulFunctorIsEEEESt5arrayIPcLm2EEEEviT0_T1_
        .type           _ZN2at6native29vectorized_elementwise_kernelILi4ENS0_13AUnaryFunctorIsssNS0_15binary_internal10MulFunctorIsEEEESt5arrayIPcLm2EEEEviT0_T1_,@function
        .size           _ZN2at6native29vectorized_elementwise_kernelILi4ENS0_13AUnaryFunctorIsssNS0_15binary_internal10MulFunctorIsEEEESt5arrayIPcLm2EEEEviT0_T1_,(.L_x_17309 - _ZN2at6native29vectorized_elementwise_kernelILi4ENS0_13AUnaryFunctorIsssNS0_15binary_internal10MulFunctorIsEEEESt5arrayIPcLm2EEEEviT0_T1_)
        .other          _ZN2at6native29vectorized_elementwise_kernelILi4ENS0_13AUnaryFunctorIsssNS0_15binary_internal10MulFunctorIsEEEESt5arrayIPcLm2EEEEviT0_T1_,@"STO_CUDA_ENTRY STV_DEFAULT"
_ZN2at6native29vectorized_elementwise_kernelILi4ENS0_13AUnaryFunctorIsssNS0_15binary_internal10MulFunctorIsEEEESt5arrayIPcLm2EEEEviT0_T1_:
.text._ZN2at6native29vectorized_elementwise_kernelILi4ENS0_13AUnaryFunctorIsssNS0_15binary_internal10MulFunctorIsEEEESt5arrayIPcLm2EEEEviT0_T1_:
        /* <DEDUP_REMOVED lines=13> */
[----:B------:R-:W2:Y:S04]  /*00d0*/  LDG.E.64 R8, desc[UR6][R6.64] ;  /* 0x0000000606087981 */ /* 0x000ea8000c1e1b00 */
[----:B------:R1:W3:Y:S01]  /*00e0*/  LDG.E.64 R10, desc[UR6][R6.64+0x400] ;  /* 0x00040006060a7981 */ /* 0x0002e2000c1e1b00 */
[----:B------:R-:W-:-:S02]  /*00f0*/  ULDC.U16 UR4, c[0x0][0x216] ;  /* 0x0000858000047ab9 */ /* 0x000fc40000000400 */
[----:B------:R-:W-:Y:S01]  /*0100*/  UPRMT UR4, UR4, 0x9910, URZ ;  /* 0x0000991004047896 */ /* 0x000fe2000800003f */
[----:B0-----:R-:W-:-:S04]  /*0110*/  IMAD.WIDE.U32 R2, R0, 0x2, R2 ;  /* 0x0000000200027825 */ /* 0x001fc800078e0002 */
[----:B------:R-:W-:Y:S01]  /*0120*/  IMAD.WIDE R2, R5, 0x8, R2 ;  /* 0x0000000805027825 */ /* 0x000fe200078e0202 */
[C---:B--2---:R-:W-:Y:S02]  /*0130*/  PRMT R0, R9.reuse, 0xbb32, RZ ;  /* 0x0000bb3209007816 */ /* 0x044fe400000000ff */
[----:B------:R-:W-:Y:S02]  /*0140*/  PRMT R9, R9, 0x9910, RZ ;  /* 0x0000991009097816 */ /* 0x000fe400000000ff */
[----:B------:R-:W-:Y:S01]  /*0150*/  PRMT R4, R8, 0xbb32, RZ ;  /* 0x0000bb3208047816 */ /* 0x000fe200000000ff */
[----:B------:R-:W-:Y:S01]  /*0160*/  IMAD R0, R0, UR4, RZ ;  /* 0x0000000400007c24 */ /* 0x000fe2000f8e02ff */
[----:B------:R-:W-:Y:S01]  /*0170*/  PRMT R8, R8, 0x9910, RZ ;  /* 0x0000991008087816 */ /* 0x000fe200000000ff */
[----:B-1----:R-:W-:Y:S01]  /*0180*/  IMAD.MOV.U32 R7, RZ, RZ, R9 ;  /* 0x000000ffff077224 */ /* 0x002fe200078e0009 */
[----:B---3--:R-:W-:Y:S01]  /*0190*/  PRMT R13, R10, 0xbb32, RZ ;  /* 0x0000bb320a0d7816 */ /* 0x008fe200000000ff */
[----:B------:R-:W-:Y:S01]  /*01a0*/  IMAD R4, R4, UR4, RZ ;  /* 0x0000000404047c24 */ /* 0x000fe2000f8e02ff */
[----:B------:R-:W-:Y:S01]  /*01b0*/  PRMT R12, R11, 0xbb32, RZ ;  /* 0x0000bb320b0c7816 */ /* 0x000fe200000000ff */
[----:B------:R-:W-:Y:S01]  /*01c0*/  IMAD R7, R7, UR4, RZ ;  /* 0x0000000407077c24 */ /* 0x000fe2000f8e02ff */
[----:B------:R-:W-:-:S02]  /*01d0*/  PRMT R10, R10, 0x9910, RZ ;  /* 0x000099100a0a7816 */ /* 0x000fc400000000ff */
[----:B------:R-:W-:Y:S01]  /*01e0*/  MOV R9, R8 ;  /* 0x0000000800097202 */ /* 0x000fe20000000f00 */
[----:B------:R-:W-:Y:S01]  /*01f0*/  IMAD.MOV.U32 R8, RZ, RZ, R13 ;  /* 0x000000ffff087224 */ /* 0x000fe200078e000d */
[----:B------:R-:W-:Y:S01]  /*0200*/  PRMT R11, R11, 0x9910, RZ ;  /* 0x000099100b0b7816 */ /* 0x000fe200000000ff */
[----:B------:R-:W-:Y:S01]  /*0210*/  IMAD.MOV.U32 R6, RZ, RZ, R12 ;  /* 0x000000ffff067224 */ /* 0x000fe200078e000c */
[----:B------:R-:W-:Y:S01]  /*0220*/  MOV R13, R10 ;  /* 0x0000000a000d7202 */ /* 0x000fe20000000f00 */
[----:B------:R-:W-:Y:S01]  /*0230*/  IMAD R9, R9, UR4, RZ ;  /* 0x0000000409097c24 */ /* 0x000fe2000f8e02ff */
[----:B------:R-:W-:Y:S01]  /*0240*/  PRMT R5, R7, 0x5410, R0 ;  /* 0x0000541007057816 */ /* 0x000fe20000000000 */
[----:B------:R-:W-:Y:S02]  /*0250*/  IMAD R6, R6, UR4, RZ ;  /* 0x0000000406067c24 */ /* 0x000fe4000f8e02ff */
[----:B------:R-:W-:Y:S01]  /*0260*/  IMAD R11, R11, UR4, RZ ;  /* 0x000000040b0b7c24 */ /* 0x000fe2000f8e02ff */
[----:B------:R-:W-:Y:S01]  /*0270*/  PRMT R4, R9, 0x5410, R4 ;  /* 0x0000541009047816 */ /* 0x000fe20000000004 */
[----:B------:R-:W-:-:S02]  /*0280*/  IMAD R8, R8, UR4, RZ ;  /* 0x0000000408087c24 */ /* 0x000fc4000f8e02ff */
[----:B------:R-:W-:Y:S01]  /*0290*/  IMAD R13, R13, UR4, RZ ;  /* 0x000000040d0d7c24 */ /* 0x000fe2000f8e02ff */
[----:B------:R-:W-:Y:S01]  /*02a0*/  PRMT R9, R11, 0x5410, R6 ;  /* 0x000054100b097816 */ /* 0x000fe20000000006 */
[----:B------:R-:W-:Y:S03]  /*02b0*/  STG.E.64 desc[UR6][R2.64], R4 ;  /* 0x0000000402007986 */ /* 0x000fe6000c101b06 */
[----:B------:R-:W-:-:S05]  /*02c0*/  PRMT R8, R13, 0x5410, R8 ;  /* 0x000054100d087816 */ /* 0x000fca0000000008 */
[----:B------:R-:W-:Y:S01]  /*02d0*/  STG.E.64 desc[UR6][R2.64+0x400], R8 ;  /* 0x0004000802007986 */ /* 0x000fe2000c101b06 */
[----:B------:R-:W-:Y:S05]  /*02e0*/  EXIT ;  /* 0x000000000000794d */ /* 0x000fea0003800000 */
.L_x_10529:
[----:B------:R-:W0:Y:S01]  /*02f0*/  S2R R19, SR_TID.X ;  /* 0x0000000000137919 */ /* 0x000e220000002100 */
[----:B------:R-:W-:Y:S02]  /*0300*/  PRMT R17, RZ, 0x7610, R17 ;  /* 0x00007610ff117816 */ /* 0x000fe40000000011 */
[C---:B0-----:R-:W-:Y:S01]  /*0310*/  ISETP.GE.AND P0, PT, R19.reuse, R16, PT ;  /* 0x000000101300720c */ /* 0x041fe20003f06270 */
[----:B------:R-:W-:Y:S02]  /*0320*/  VIADD R18, R19, 0x80 ;  /* 0x0000008013127836 */ /* 0x000fe40000000000 */
[----:B------:R-:W-:-:S10]  /*0330*/  IMAD.MOV.U32 R21, RZ, RZ, R19 ;  /* 0x000000ffff157224 */ /* 0x000fd400078e0013 */
[----:B------:R-:W-:Y:S01]  /*0340*/  @!P0 MOV R21, R18 ;  /* 0x0000001200158202 */ /* 0x000fe20000000f00 */
[----:B------:R-:W0:Y:S03]  /*0350*/  @!P0 LDC.64 R14, c[0x0][0x220] ;  /* 0x00008800ff0e8b82 */ /* 0x000e260000000a00 */
[----:B------:R-:W-:-:S13]  /*0360*/  ISETP.GE.AND P6, PT, R21, R16, PT ;  /* 0x000000101500720c */ /* 0x000fda0003fc6270 */
[----:B------:R-:W-:Y:S01]  /*0370*/  @!P6 IMAD.IADD R5, R0, 0x1, R21 ;  /* 0x000000010005e824 */ /* 0x000fe200078e0215 */
[----:B------:R-:W1:Y:S01]  /*0380*/  @!P6 LDC.64 R2, c[0x0][0x220] ;  /* 0x00008800ff02eb82 */ /* 0x000e620000000a00 */
[----:B------:R-:W-:-:S05]  /*0390*/  @!P6 VIADD R21, R21, 0x80 ;  /* 0x000000801515e836 */ /* 0x000fca0000000000 */
[----:B------:R-:W-:-:S13]  /*03a0*/  ISETP.GE.AND P5, PT, R21, R16, PT ;  /* 0x000000101500720c */ /* 0x000fda0003fa6270 */
[----:B------:R-:W-:Y:S01]  /*03b0*/  @!P5 IADD3 R22, R0, R21, RZ ;  /* 0x000000150016d210 */ /* 0x000fe20007ffe0ff */
[----:B------:R-:W-:Y:S01]  /*03c0*/  @!P5 VIADD R21, R21, 0x80 ;  /* 0x000000801515d836 */ /* 0x000fe20000000000 */
[----:B------:R-:W2:Y:S01]  /*03d0*/  @!P5 LDC.64 R12, c[0x0][0x220] ;  /* 0x00008800ff0cdb82 */ /* 0x000ea20000000a00 */
[----:B-1----:R-:W-:-:S03]  /*03e0*/  @!P6 IMAD.WIDE.U32 R2, R5, 0x2, R2 ;  /* 0x000000020502e825 */ /* 0x002fc600078e0002 */
[CC--:B------:R-:W-:Y:S02]  /*03f0*/  ISETP.GE.AND P4, PT, R21.reuse, R16.reuse, PT ;  /* 0x000000101500720c */ /* 0x0c0fe40003f86270 */
[----:B------:R1:W3:Y:S11]  /*0400*/  @!P6 LDG.E.U16 R17, desc[UR6][R2.64] ;  /* 0x000000060211e981 */ /* 0x0002f6000c1e1500 */
[----:B------:R-:W-:Y:S01]  /*0410*/  @!P4 IMAD.IADD R29, R0, 0x1, R21 ;  /* 0x00000001001dc824 */ /* 0x000fe200078e0215 */
[----:B------:R-:W-:Y:S01]  /*0420*/  @!P4 IADD3 R21, R21, 0x80, RZ ;  /* 0x000000801515c810 */ /* 0x000fe20007ffe0ff */
[----:B------:R-:W4:Y:S03]  /*0430*/  @!P4 LDC.64 R10, c[0x0][0x220] ;  /* 0x00008800ff0acb82 */ /* 0x000f260000000a00 */
[----:B------:R-:W-:-:S13]  /*0440*/  ISETP.GE.AND P3, PT, R21, R16, PT ;  /* 0x000000101500720c */ /* 0x000fda0003f66270 */
[----:B------:R-:W-:Y:S01]  /*0450*/  @!P3 IMAD.IADD R27, R0, 0x1, R21 ;  /* 0x00000001001bb824 */ /* 0x000fe200078e0215 */
[----:B-1----:R-:W1:Y:S01]  /*0460*/  @!P3 LDC.64 R2, c[0x0][0x220] ;  /* 0x00008800ff02bb82 */ /* 0x002e620000000a00 */
[----:B------:R-:W-:-:S05]  /*0470*/  @!P3 VIADD R21, R21, 0x80 ;  /* 0x000000801515b836 */ /* 0x000fca0000000000 */
[----:B------:R-:W-:-:S13]  /*0480*/  ISETP.GE.AND P2, PT, R21, R16, PT ;  /* 0x000000101500720c */ /* 0x000fda0003f46270 */
[----:B------:R-:W-:Y:S01]  /*0490*/  @!P2 IADD3 R25, R0, R21, RZ ;  /* 0x000000150019a210 */ /* 0x000fe20007ffe0ff */
[----:B------:R-:W-:Y:S01]  /*04a0*/  @!P2 VIADD R21, R21, 0x80 ;  /* 0x000000801515a836 */ /* 0x000fe20000000000 */
[----:B------:R-:W5:Y:S04]  /*04b0*/  @!P2 LDC.64 R4, c[0x0][0x220] ;  /* 0x00008800ff04ab82 */ /* 0x000f680000000a00 */
[----:B------:R-:W-:-:S13]  /*04c0*/  ISETP.GE.AND P1, PT, R21, R16, PT ;  /* 0x000000101500720c */ /* 0x000fda0003f26270 */
[C---:B------:R-:W-:Y:S01]  /*04d0*/  @!P1 IMAD.IADD R23, R0.reuse, 0x1, R21 ;  /* 0x0000000100179824 */ /* 0x040fe200078e0215 */
[----:B------:R-:W-:Y:S01]  /*04e0*/  @!P1 IADD3 R21, R21, 0x80, RZ ;  /* 0x0000008015159810 */ /* 0x000fe20007ffe0ff */
[----:B------:R-:W4:Y:S03]  /*04f0*/  @!P1 LDC.64 R6, c[0x0][0x220] ;  /* 0x00008800ff069b82 */ /* 0x000f260000000a00 */
[----:B------:R-:W-:Y:S01]  /*0500*/  ISETP.GE.AND P6, PT, R21, R16, PT ;  /* 0x000000101500720c */ /* 0x000fe20003fc6270 */
[----:B------:R-:W-:-:S04]  /*0510*/  @!P0 IMAD.IADD R20, R0, 0x1, R19 ;  /* 0x0000000100148824 */ /* 0x000fc800078e0213 */
[----:B0-----:R-:W-:Y:S01]  /*0520*/  @!P0 IMAD.WIDE.U32 R14, R20, 0x2, R14 ;  /* 0x00000002140e8825 */ /* 0x001fe200078e000e */
[----:B------:R-:W-:-:S06]  /*0530*/  PRMT R20, RZ, 0x7610, R20 ;  /* 0x00007610ff147816 */ /* 0x000fcc0000000014 */
[----:B------:R0:W3:Y:S01]  /*0540*/  @!P0 LDG.E.U16 R20, desc[UR6][R14.64] ;  /* 0x000000060e148981 */ /* 0x0000e2000c1e1500 */
[----:B------:R-:W5:Y:S01]  /*0550*/  @!P6 LDC.64 R8, c[0x0][0x220] ;  /* 0x00008800ff08eb82 */ /* 0x000f620000000a00 */
[----:B------:R-:W-:Y:S01]  /*0560*/  @!P6 IADD3 R21, R0, R21, RZ ;  /* 0x000000150015e210 */ /* 0x000fe20007ffe0ff */
[----:B--2---:R-:W-:Y:S01]  /*0570*/  @!P5 IMAD.WIDE.U32 R12, R22, 0x2, R12 ;  /* 0x00000002160cd825 */ /* 0x004fe200078e000c */
[----:B------:R-:W-:Y:S02]  /*0580*/  PRMT R24, RZ, 0x7610, R24 ;  /* 0x00007610ff187816 */ /* 0x000fe40000000018 */
[----:B------:R-:W-:Y:S01]  /*0590*/  PRMT R22, RZ, 0x7610, R22 ;  /* 0x00007610ff167816 */ /* 0x000fe20000000016 */
[----:B----4-:R-:W-:Y:S01]  /*05a0*/  @!P1 IMAD.WIDE.U32 R6, R23, 0x2, R6 ;  /* 0x0000000217069825 */ /* 0x010fe200078e0006 */
[----:B0-----:R-:W-:Y:S02]  /*05b0*/  PRMT R14, RZ, 0x7610, R14 ;  /* 0x00007610ff0e7816 */ /* 0x001fe4000000000e */
[----:B------:R-:W-:Y:S01]  /*05c0*/  PRMT R23, RZ, 0x7610, R23 ;  /* 0x00007610ff177816 */ /* 0x000fe20000000017 */
[----:B------:R-:W-:Y:S01]  /*05d0*/  @!P4 IMAD.WIDE.U32 R10, R29, 0x2, R10 ;  /* 0x000000021d0ac825 */ /* 0x000fe200078e000a */
[----:B------:R-:W-:Y:S01]  /*05e0*/  PRMT R15, RZ, 0x7610, R15 ;  /* 0x00007610ff0f7816 */ /* 0x000fe2000000000f */
[----:B------:R-:W2:Y:S02]  /*05f0*/  @!P5 LDG.E.U16 R22, desc[UR6][R12.64] ;  /* 0x000000060c16d981 */ /* 0x000ea4000c1e1500 */
[----:B-1----:R-:W-:-:S02]  /*0600*/  @!P3 IMAD.WIDE.U32 R2, R27, 0x2, R2 ;  /* 0x000000021b02b825 */ /* 0x002fc400078e0002 */
[----:B------:R-:W4:Y:S02]  /*0610*/  @!P1 LDG.E.U16 R14, desc[UR6][R6.64] ;  /* 0x00000006060e9981 */ /* 0x000f24000c1e1500 */
[----:B-----5:R-:W-:Y:S02]  /*0620*/  @!P2 IMAD.WIDE.U32 R4, R25, 0x2, R4 ;  /* 0x000000021904a825 */ /* 0x020fe400078e0004 */
[----:B------:R0:W5:Y:S02]  /*0630*/  @!P4 LDG.E.U16 R24, desc[UR6][R10.64] ;  /* 0x000000060a18c981 */ /* 0x000164000c1e1500 */
[----:B------:R-:W-:Y:S01]  /*0640*/  @!P6 IMAD.WIDE.U32 R8, R21, 0x2, R8 ;  /* 0x000000021508e825 */ /* 0x000fe200078e0008 */
[----:B------:R-:W-:Y:S01]  /*0650*/  PRMT R21, RZ, 0x7610, R21 ;  /* 0x00007610ff157816 */ /* 0x000fe20000000015 */
[----:B------:R1:W5:Y:S04]  /*0660*/  @!P3 LDG.E.U16 R23, desc[UR6][R2.64] ;  /* 0x000000060217b981 */ /* 0x000368000c1e1500 */
[----:B------:R-:W5:Y:S01]  /*0670*/  @!P6 LDG.E.U16 R15, desc[UR6][R8.64] ;  /* 0x00000006080fe981 */ /* 0x000f62000c1e1500 */
[----:B0-----:R-:W0:Y:S03]  /*0680*/  @!P0 LDC.64 R10, c[0x0][0x218] ;  /* 0x00008600ff0a8b82 */ /* 0x001e260000000a00 */
[----:B------:R5:W5:Y:S01]  /*0690*/  @!P2 LDG.E.U16 R21, desc[UR6][R4.64] ;  /* 0x000000060415a981 */ /* 0x000b62000c1e1500 */
[----:B------:R-:W-:-:S02]  /*06a0*/  ULDC.U16 UR4, c[0x0][0x216] ;  /* 0x0000858000047ab9 */ /* 0x000fc40000000400 */
[----:B------:R-:W-:Y:S01]  /*06b0*/  UPRMT UR4, UR4, 0x9910, URZ ;  /* 0x0000991004047896 */ /* 0x000fe2000800003f */
[----:B------:R-:W-:Y:S01]  /*06c0*/  @!P0 IMAD.IADD R13, R0, 0x1, R19 ;  /* 0x00000001000d8824 */ /* 0x000fe200078e0213 */
[----:B------:R-:W-:-:S03]  /*06d0*/  @!P0 MOV R19, R18 ;  /* 0x0000001200138202 */ /* 0x000fc60000000f00 */
[----:B0-----:R-:W-:Y:S01]  /*06e0*/  @!P0 IMAD.WIDE.U32 R10, R13, 0x2, R10 ;  /* 0x000000020d0a8825 */ /* 0x001fe200078e000a */
[----:B------:R-:W-:Y:S04]  /*06f0*/  BSSY B0, `(.L_x_10530) ;  /* 0x000003f000007945 */ /* 0x000fe80003800000 */
[----:B------:R-:W-:Y:S01]  /*0700*/  BSSY B1, `(.L_x_10531) ;  /* 0x0000037000017945 */ /* 0x000fe20003800000 */
[----:B---3--:R-:W-:-:S05]  /*0710*/  PRMT R7, R17, 0x9910, RZ ;  /* 0x0000991011077816 */ /* 0x008fca00000000ff */
[----:B------:R-:W-:Y:S01]  /*0720*/  IMAD R7, R7, UR4, RZ ;  /* 0x0000000407077c24 */ /* 0x000fe2000f8e02ff */
[----:B------:R-:W-:-:S05]  /*0730*/  PRMT R12, R20, 0x9910, RZ ;  /* 0x00009910140c7816 */ /* 0x000fca00000000ff */
[----:B-1----:R-:W-:-:S05]  /*0740*/  IMAD R3, R12, UR4, RZ ;  /* 0x000000040c037c24 */ /* 0x002fca000f8e02ff */
[----:B------:R0:W-:Y:S01]  /*0750*/  @!P0 STG.E.U16 desc[UR6][R10.64], R3 ;  /* 0x000000030a008986 */ /* 0x0001e2000c101506 */
[----:B------:R-:W-:Y:S02]  /*0760*/  ISETP.GE.AND P0, PT, R19, R16, PT ;  /* 0x000000101300720c */ /* 0x000fe40003f06270 */
[----:B--2---:R-:W-:Y:S02]  /*0770*/  PRMT R6, R22, 0x9910, RZ ;  /* 0x0000991016067816 */ /* 0x004fe400000000ff */
[----:B----4-:R-:W-:Y:S02]  /*0780*/  PRMT R14, R14, 0x9910, RZ ;  /* 0x000099100e0e7816 */ /* 0x010fe400000000ff */
[----:B-----5:R-:W-:-:S03]  /*0790*/  PRMT R2, R24, 0x9910, RZ ;  /* 0x0000991018027816 */ /* 0x020fc600000000ff */
[----:B0-----:R-:W-:Y:S01]  /*07a0*/  IMAD.MOV.U32 R3, RZ, RZ, R14 ;  /* 0x000000ffff037224 */ /* 0x001fe200078e000e */
[----:B------:R-:W-:Y:S02]  /*07b0*/  PRMT R5, R23, 0x9910, RZ ;  /* 0x0000991017057816 */ /* 0x000fe400000000ff */
[----:B------:R-:W-:Y:S02]  /*07c0*/  PRMT R8, R15, 0x9910, RZ ;  /* 0x000099100f087816 */ /* 0x000fe400000000ff */
[----:B------:R-:W-:Y:S01]  /*07d0*/  PRMT R4, R21, 0x9910, RZ ;  /* 0x0000991015047816 */ /* 0x000fe200000000ff */
[----:B------:R-:W-:Y:S02]  /*07e0*/  IMAD R13, R2, UR4, RZ ;  /* 0x00000004020d7c24 */ /* 0x000fe4000f8e02ff */
[----:B------:R-:W-:Y:S02]  /*07f0*/  IMAD R6, R6, UR4, RZ ;  /* 0x0000000406067c24 */ /* 0x000fe4000f8e02ff */
[----:B------:R-:W-:-:S02]  /*0800*/  IMAD R5, R5, UR4, RZ ;  /* 0x0000000405057c24 */ /* 0x000fc4000f8e02ff */
        /* <DEDUP_REMOVED lines=16> */
.L_x_10532:
[----:B------:R-:W-:-:S13]  /*0910*/  ISETP.GE.AND P0, PT, R19, R16, PT ;  /* 0x000000101300720c */ /* 0x000fda0003f06270 */
[----:B------:R-:W-:Y:S05]  /*0920*/  @P0 BRA `(.L_x_10534) ;  /* 0x0000000000300947 */ /* 0x000fea0003800000 */
[----:B0-----:R-:W0:Y:S01]  /*0930*/  LDC.64 R6, c[0x0][0x218] ;  /* 0x00008600ff067b82 */ /* 0x001e220000000a00 */
[----:B------:R-:W-:Y:S01]  /*0940*/  IADD3 R9, R0, R19, RZ ;  /* 0x0000001300097210 */ /* 0x000fe20007ffe0ff */
[----:B------:R-:W-:-:S04]  /*0950*/  VIADD R19, R19, 0x80 ;  /* 0x0000008013137836 */ /* 0x000fc80000000000 */
[----:B0-----:R-:W-:-:S05]  /*0960*/  IMAD.WIDE.U32 R6, R9, 0x2, R6 ;  /* 0x0000000209067825 */ /* 0x001fca00078e0006 */
[----:B------:R1:W-:Y:S02]  /*0970*/  STG.E.U16 desc[UR6][R6.64], R13 ;  /* 0x0000000d06007986 */ /* 0x0003e4000c101506 */
.L_x_10533:
[----:B------:R-:W-:-:S13]  /*0980*/  ISETP.GE.AND P0, PT, R19, R16, PT ;  /* 0x000000101300720c */ /* 0x000fda0003f06270 */
[----:B------:R-:W-:Y:S05]  /*0990*/  @P0 BRA `(.L_x_10535) ;  /* 0x0000000000340947 */ /* 0x000fea0003800000 */
[----:B01----:R-:W0:Y:S01]  /*09a0*/  LDC.64 R6, c[0x0][0x218] ;  /* 0x00008600ff067b82 */ /* 0x003e220000000a00 */
[----:B------:R-:W-:Y:S01]  /*09b0*/  IADD3 R9, R0, R19, RZ ;  /* 0x0000001300097210 */ /* 0x000fe20007ffe0ff */
[----:B------:R-:W-:-:S04]  /*09c0*/  VIADD R19, R19, 0x80 ;  /* 0x0000008013137836 */ /* 0x000fc80000000000 */
[----:B0-----:R-:W-:-:S05]  /*09d0*/  IMAD.WIDE.U32 R6, R9, 0x2, R6 ;  /* 0x0000000209067825 */ /* 0x001fca00078e0006 */
[----:B------:R1:W-:Y:S02]  /*09e0*/  STG.E.U16 desc[UR6][R6.64], R5 ;  /* 0x0000000506007986 */ /* 0x0003e4000c101506 */
.L_x_10534:
        /* <DEDUP_REMOVED lines=8> */
.L_x_10535:
[----:B------:R-:W-:Y:S05]  /*0a70*/  BSYNC B1 ;  /* 0x0000000000017941 */ /* 0x000fea0003800000 */
.L_x_10531:
[----:B------:R-:W-:-:S13]  /*0a80*/  ISETP.GE.AND P0, PT, R19, R16, PT ;  /* 0x000000101300720c */ /* 0x000fda0003f06270 */
[----:B--2---:R-:W2:Y:S01]  /*0a90*/  @!P0 LDC.64 R4, c[0x0][0x218] ;  /* 0x00008600ff048b82 */ /* 0x004ea20000000a00 */
[----:B01----:R-:W-:Y:S01]  /*0aa0*/  @!P0 IADD3 R7, R0, R19, RZ ;  /* 0x0000001300078210 */ /* 0x003fe20007ffe0ff */
[----:B------:R-:W-:-:S04]  /*0ab0*/  @!P0 VIADD R19, R19, 0x80 ;  /* 0x0000008013138836 */ /* 0x000fc80000000000 */
[----:B--2---:R-:W-:-:S05]  /*0ac0*/  @!P0 IMAD.WIDE.U32 R4, R7, 0x2, R4 ;  /* 0x0000000207048825 */ /* 0x004fca00078e0004 */
[----:B------:R2:W-:Y:S02]  /*0ad0*/  @!P0 STG.E.U16 desc[UR6][R4.64], R3 ;  /* 0x0000000304008986 */ /* 0x0005e4000c101506 */
.L_x_10536:
[----:B------:R-:W-:Y:S05]  /*0ae0*/  BSYNC B0 ;  /* 0x0000000000007941 */ /* 0x000fea0003800000 */
.L_x_10530:
        /* <DEDUP_REMOVED lines=8> */
.L_x_10537:
        /* <DEDUP_REMOVED lines=9> */
.L_x_17309:


//--------------------- .text._ZN2at6native29vectorized_elementwise_kernelILi8ENS0_13AUnaryFunctorIsssNS0_15binary_internal10MulFunctorIsEEEESt5arrayIPcLm2EEEEviT0_T1_ --------------------------
	.section	.text._ZN2at6native29vectorized_elementwise_kernelILi8ENS0_13AUnaryFunctorIsssNS0_15binary_internal10MulFunctorIsEEEESt5arrayIPcLm2EEEEviT0_T1_,"ax",@progbits
	.align	128
        .global         _ZN2at6native29vectorized_elementwise_kernelILi8ENS0_13AUnaryFunctorIsssNS0_15binary_internal10MulFunctorIsEEEESt5arrayIPcLm2EEEEviT0_T1_
        .type           _ZN2at6native29vectorized_elementwise_kernelILi8ENS0_13AUnaryFunctorIsssNS0_15binary_internal10MulFunctorIsEEEESt5arrayIPcLm2EEEEviT0_T1_,@function
        .size           _ZN2at6native29vectorized_elementwise_kernelILi8ENS0_13AUnaryFunctorIsssNS0_15binary_internal10MulFunctorIsEEEESt5arrayIPcLm2EEEEviT0_T1_,(.L_x_17310 - _ZN2at6native29vectorized_elementwise_kernelILi8ENS0_13AUnaryFunctorIsssNS0_15binary_internal10MulFunctorIsEEEESt5arrayIPcLm2EEEEviT0_T1_)
        .other          _ZN2at6native29vectorized_elementwise_kernelILi8ENS0_13AUnaryFunctorIsssNS0_15binary_internal10MulFunctorIsEEEESt5arrayIPcLm2EEEEviT0_T1_,@"STO_CUDA_ENTRY STV_DEFAULT"
_ZN2at6native29vectorized_elementwise_kernelILi8ENS0_13AUnaryFunctorIsssNS0_15binary_internal10MulFunctorIsEEEESt5arrayIPcLm2EEEEviT0_T1_:
.text._ZN2at6native29vectorized_elementwise_kernelILi8ENS0_13AUnaryFunctorIsssNS0_15binary_internal10MulFunctorIsEEEESt5arrayIPcLm2EEEEviT0_T1_:
        /* <DEDUP_REMOVED lines=12> */
[----:B------:R-:W0:Y:S04]  /*00c0*/  LDC.64 R2, c[0x0][0x218] ;  /* 0x00008600ff027b82 */ /* 0x000e280000000a00 */
[----:B------:R-:W2:Y:S01]  /*00d0*/  LDG.E.128 R8, desc[UR6][R8.64] ;  /* 0x0000000608087981 */ /* 0x000ea2000c1e1d00 */
[----:B------:R-:W-:Y:S02]  /*00e0*/  ULDC.U16 UR4, c[0x0][0x216] ;  /* 0x0000858000047ab9 */ /* 0x000fe40000000400 */
[----:B------:R-:W-:Y:S01]  /*00f0*/  UPRMT UR4, UR4, 0x9910, URZ ;  /* 0x0000991004047896 */ /* 0x000fe2000800003f */
[----:B0-----:R-:W-:-:S04]  /*0100*/  IMAD.WIDE.U32 R2, R0, 0x2, R2 ;  /* 0x0000000200027825 */ /* 0x001fc800078e0002 */
[----:B------:R-:W-:Y:S01]  /*0110*/  IMAD.WIDE R2, R5, 0x10, R2 ;  /* 0x0000001005027825 */ /* 0x000fe200078e0202 */
[C---:B--2---:R-:W-:Y:S02]  /*0120*/  PRMT R6, R10.reuse, 0xbb32, RZ ;  /* 0x0000bb320a067816 */ /* 0x044fe400000000ff */
[----:B------:R-:W-:Y:S02]  /*0130*/  PRMT R10, R10, 0x9910, RZ ;  /* 0x000099100a0a7816 */ /* 0x000fe400000000ff */
[----:B------:R-:W-:Y:S01]  /*0140*/  PRMT R4, R8, 0xbb32, RZ ;  /* 0x0000bb3208047816 */ /* 0x000fe200000000ff */
[----:B------:R-:W-:Y:S01]  /*0150*/  IMAD R6, R6, UR4, RZ ;  /* 0x0000000406067c24 */ /* 0x000fe2000f8e02ff */
[----:B------:R-:W-:Y:S02]  /*0160*/  PRMT R7, R8, 0x9910, RZ ;  /* 0x0000991008077816 */ /* 0x000fe400000000ff */
[C---:B------:R-:W-:Y:S01]  /*0170*/  PRMT R0, R9.reuse, 0xbb32, RZ ;  /* 0x0000bb3209007816 */ /* 0x040fe200000000ff */
[----:B------:R-:W-:Y:S01]  /*0180*/  IMAD R4, R4, UR4, RZ ;  /* 0x0000000404047c24 */ /* 0x000fe2000f8e02ff */
[----:B------:R-:W-:Y:S01]  /*0190*/  PRMT R9, R9, 0x9910, RZ ;  /* 0x0000991009097816 */ /* 0x000fe200000000ff */
[----:B------:R-:W-:Y:S01]  /*01a0*/  IMAD R7, R7, UR4, RZ ;  /* 0x0000000407077c24 */ /* 0x000fe2000f8e02ff */
[C---:B------:R-:W-:Y:S01]  /*01b0*/  PRMT R8, R11.reuse, 0xbb32, RZ ;  /* 0x0000bb320b087816 */ /* 0x040fe200000000ff */
[----:B------:R-:W-:Y:S01]  /*01c0*/  IMAD R0, R0, UR4, RZ ;  /* 0x0000000400007c24 */ /* 0x000fe2000f8e02ff */
[----:B------:R-:W-:Y:S01]  /*01d0*/  PRMT R13, R11, 0x9910, RZ ;  /* 0x000099100b0d7816 */ /* 0x000fe200000000ff */
[----:B------:R-:W-:Y:S01]  /*01e0*/  IMAD.MOV.U32 R11, RZ, RZ, R10 ;  /* 0x000000ffff0b7224 */ /* 0x000fe200078e000a */
[----:B------:R-:W-:Y:S01]  /*01f0*/  PRMT R4, R7, 0x5410, R4 ;  /* 0x0000541007047816 */ /* 0x000fe20000000004 */
[----:B------:R-:W-:-:S02]  /*0200*/  IMAD R9, R9, UR4, RZ ;  /* 0x0000000409097c24 */ /* 0x000fc4000f8e02ff */
[----:B------:R-:W-:Y:S02]  /*0210*/  IMAD R11, R11, UR4, RZ ;  /* 0x000000040b0b7c24 */ /* 0x000fe4000f8e02ff */
[----:B------:R-:W-:Y:S01]  /*0220*/  IMAD R8, R8, UR4, RZ ;  /* 0x0000000408087c24 */ /* 0x000fe2000f8e02ff */
[----:B------:R-:W-:Y:S01]  /*0230*/  PRMT R5, R9, 0x5410, R0 ;  /* 0x0000541009057816 */ /* 0x000fe20000000000 */
[----:B------:R-:W-:Y:S01]  /*0240*/  IMAD R13, R13, UR4, RZ ;  /* 0x000000040d0d7c24 */ /* 0x000fe2000f8e02ff */
[----:B------:R-:W-:-:S04]  /*0250*/  PRMT R6, R11, 0x5410, R6 ;  /* 0x000054100b067816 */ /* 0x000fc80000000006 */
[----:B------:R-:W-:-:S05]  /*0260*/  PRMT R7, R13, 0x5410, R8 ;  /* 0x000054100d077816 */ /* 0x000fca0000000008 */
[----:B------:R-:W-:Y:S01]  /*0270*/  STG.E.128 desc[UR6][R2.64], R4 ;  /* 0x0000000402007986 */ /* 0x000fe2000c101d06 */
[----:B------:R-:W-:Y:S05]  /*0280*/  EXIT ;  /* 0x000000000000794d */ /* 0x000fea0003800000 */
.L_x_10538:
[----:B------:R-:W0:Y:S01]  /*0290*/  S2R R19, SR_TID.X ;  /* 0x0000000000137919 */ /* 0x000e220000002100 */
[----:B------:R-:W-:Y:S02]  /*02a0*/  PRMT R17, RZ, 0x7610, R17 ;  /* 0x00007610ff117816 */ /* 0x000fe40000000011 */
[C---:B0-----:R-:W-:Y:S01]  /*02b0*/  ISETP.GE.AND P0, PT, R19.reuse, R16, PT ;  /* 0x000000101300720c */ /* 0x041fe20003f06270 */
[----:B------:R-:W-:Y:S01]  /*02c0*/  VIADD R18, R19, 0x80 ;  /* 0x0000008013127836 */ /* 0x000fe20000000000 */
[----:B------:R-:W-:-:S11]  /*02d0*/  MOV R21, R19 ;  /* 0x0000001300157202 */ /* 0x000fd60000000f00 */
[----:B------:R-:W-:Y:S01]  /*02e0*/  @!P0 IMAD.MOV.U32 R21, RZ, RZ, R18 ;  /* 0x000000ffff158224 */ /* 0x000fe200078e0012 */
[----:B------:R-:W0:Y:S04]  /*02f0*/  @!P0 LDC.64 R14, c[0x0][0x220] ;  /* 0x00008800ff0e8b82 */ /* 0x000e280000000a00 */
[----:B------:R-:W-:-:S13]  /*0300*/  ISETP.GE.AND P6, PT, R21, R16, PT ;  /* 0x000000101500720c */ /* 0x000fda0003fc6270 */
[----:B------:R-:W-:Y:S01]  /*0310*/  @!P6 IADD3 R5, R0, R21, RZ ;  /* 0x000000150005e210 */ /* 0x000fe20007ffe0ff */
[----:B------:R-:W-:Y:S01]  /*0320*/  @!P6 VIADD R21, R21, 0x80 ;  /* 0x000000801515e836 */ /* 0x000fe20000000000 */
[----:B------:R-:W1:Y:S04]  /*0330*/  @!P6 LDC.64 R2, c[0x0][0x220] ;  /* 0x00008800ff02eb82 */ /* 0x000e680000000a00 */
[----:B------:R-:W-:-:S13]  /*0340*/  ISETP.GE.AND P5, PT, R21, R16, PT ;  /* 0x000000101500720c */ /* 0x000fda0003fa6270 */
[----:B------:R-:W-:Y:S01]  /*0350*/  @!P5 IMAD.IADD R22, R0, 0x1, R21 ;  /* 0x000000010016d824 */ /* 0x000fe200078e0215 */
[----:B------:R-:W-:Y:S01]  /*0360*/  @!P5 IADD3 R21, R21, 0x80, RZ ;  /* 0x000000801515d810 */ /* 0x000fe20007ffe0ff */
[----:B------:R-:W2:Y:S03]  /*0370*/  @!P5 LDC.64 R12, c[0x0][0x220] ;  /* 0x00008800ff0cdb82 */ /* 0x000ea60000000a00 */
[----:B------:R-:W-:Y:S01]  /*0380*/  ISETP.GE.AND P4, PT, R21, R16, PT ;  /* 0x000000101500720c */ /* 0x000fe20003f86270 */
[----:B-1----:R-:W-:-:S05]  /*0390*/  @!P6 IMAD.WIDE.U32 R2, R5, 0x2, R2 ;  /* 0x000000020502e825 */ /* 0x002fca00078e0002 */
[----:B------:R1:W3:Y:S07]  /*03a0*/  @!P6 LDG.E.U16 R17, desc[UR6][R2.64] ;  /* 0x000000060211e981 */ /* 0x0002ee000c1e1500 */
[----:B------:R-:W-:Y:S01]  /*03b0*/  @!P4 IMAD.IADD R29, R0, 0x1, R21 ;  /* 0x00000001001dc824 */ /* 0x000fe200078e0215 */
[----:B------:R-:W4:Y:S01]  /*03c0*/  @!P4 LDC.64 R10, c[0x0][0x220] ;  /* 0x00008800ff0acb82 */ /* 0x000f220000000a00 */
[----:B------:R-:W-:-:S05]  /*03d0*/  @!P4 VIADD R21, R21, 0x80 ;  /* 0x000000801515c836 */ /* 0x000fca0000000000 */
[----:B------:R-:W-:-:S13]  /*03e0*/  ISETP.GE.AND P3, PT, R21, R16, PT ;  /* 0x000000101500720c */ /* 0x000fda0003f66270 */
[C---:B------:R-:W-:Y:S01]  /*03f0*/  @!P3 IADD3 R27, R0.reuse, R21, RZ ;  /* 0x00000015001bb210 */ /* 0x040fe20007ffe0ff */
[----:B------:R-:W-:Y:S01]  /*0400*/  @!P3 VIADD R21, R21, 0x80 ;  /* 0x000000801515b836 */ /* 0x000fe20000000000 */
[----:B------:R-:W-:Y:S01]  /*0410*/  @!P0 IADD3 R20, R0, R19, RZ ;  /* 0x0000001300148210 */ /* 0x000fe20007ffe0ff */
[----:B-1----:R-:W1:Y:S03]  /*0420*/  @!P3 LDC.64 R2, c[0x0][0x220] ;  /* 0x00008800ff02bb82 */ /* 0x002e660000000a00 */
[----:B------:R-:W-:-:S13]  /*0430*/  ISETP.GE.AND P2, PT, R21, R16, PT ;  /* 0x000000101500720c */ /* 0x000fda0003f46270 */
[----:B------:R-:W-:Y:S01]  /*0440*/  @!P2 IMAD.IADD R25, R0, 0x1, R21 ;  /* 0x000000010019a824 */ /* 0x000fe200078e0215 */
[----:B------:R-:W-:Y:S01]  /*0450*/  @!P2 IADD3 R21, R21, 0x80, RZ ;  /* 0x000000801515a810 */ /* 0x000fe20007ffe0ff */
[----:B------:R-:W5:Y:S03]  /*0460*/  @!P2 LDC.64 R4, c[0x0][0x220] ;  /* 0x00008800ff04ab82 */ /* 0x000f660000000a00 */
[----:B------:R-:W-:-:S13]  /*0470*/  ISETP.GE.AND P1, PT, R21, R16, PT ;  /* 0x000000101500720c */ /* 0x000fda0003f26270 */
[----:B------:R-:W-:Y:S01]  /*0480*/  @!P1 IMAD.IADD R23, R0, 0x1, R21 ;  /* 0x0000000100179824 */ /* 0x000fe200078e0215 */
[----:B------:R-:W2:Y:S01]  /*0490*/  @!P1 LDC.64 R6, c[0x0][0x220] ;  /* 0x00008800ff069b82 */ /* 0x000ea20000000a00 */
[----:B------:R-:W-:-:S05]  /*04a0*/  @!P1 VIADD R21, R21, 0x80 ;  /* 0x0000008015159836 */ /* 0x000fca0000000000 */
[----:B------:R-:W-:Y:S01]  /*04b0*/  ISETP.GE.AND P6, PT, R21, R16, PT ;  /* 0x000000101500720c */ /* 0x000fe20003fc6270 */
[----:B0-----:R-:W-:Y:S01]  /*04c0*/  @!P0 IMAD.WIDE.U32 R14, R20, 0x2, R14 ;  /* 0x00000002140e8825 */ /* 0x001fe200078e000e */
[----:B------:R-:W-:-:S06]  /*04d0*/  PRMT R20, RZ, 0x7610, R20 ;  /* 0x00007610ff147816 */ /* 0x000fcc0000000014 */
[----:B------:R0:W3:Y:S05]  /*04e0*/  @!P0 LDG.E.U16 R20, desc[UR6][R14.64] ;  /* 0x000000060e148981 */ /* 0x0000ea000c1e1500 */
[----:B------:R-:W5:Y:S01]  /*04f0*/  @!P6 LDC.64 R8, c[0x0][0x220] ;  /* 0x00008800ff08eb82 */ /* 0x000f620000000a00 */
[----:B------:R-:W-:Y:S01]  /*0500*/  @!P6 IMAD.IADD R21, R0, 0x1, R21 ;  /* 0x000000010015e824 */ /* 0x000fe200078e0215 */
[----:B------:R-:W-:Y:S02]  /*0510*/  PRMT R24, RZ, 0x7610, R24 ;  /* 0x00007610ff187816 */ /* 0x000fe40000000018 */
[----:B0-----:R-:W-:Y:S01]  /*0520*/  PRMT R14, RZ, 0x7610, R14 ;  /* 0x00007610ff0e7816 */ /* 0x001fe2000000000e */
[----:B--2---:R-:W-:Y:S01]  /*0530*/  @!P1 IMAD.WIDE.U32 R6, R23, 0x2, R6 ;  /* 0x0000000217069825 */ /* 0x004fe200078e0006 */
[----:B------:R-:W-:-:S02]  /*0540*/  PRMT R23, RZ, 0x7610, R23 ;  /* 0x00007610ff177816 */ /* 0x000fc40000000017 */
[----:B------:R-:W-:Y:S01]  /*0550*/  PRMT R15, RZ, 0x7610, R15 ;  /* 0x00007610ff0f7816 */ /* 0x000fe2000000000f */
[----:B------:R-:W-:Y:S01]  /*0560*/  @!P5 IMAD.WIDE.U32 R12, R22, 0x2, R12 ;  /* 0x00000002160cd825 */ /* 0x000fe200078e000c */
[----:B------:R-:W-:Y:S01]  /*0570*/  PRMT R22, RZ, 0x7610, R22 ;  /* 0x00007610ff167816 */ /* 0x000fe20000000016 */
[----:B------:R-:W2:Y:S02]  /*0580*/  @!P1 LDG.E.U16 R14, desc[UR6][R6.64] ;  /* 0x00000006060e9981 */ /* 0x000ea4000c1e1500 */
[----:B----4-:R-:W-:-:S03]  /*0590*/  @!P4 IMAD.WIDE.U32 R10, R29, 0x2, R10 ;  /* 0x000000021d0ac825 */ /* 0x010fc600078e000a */
[----:B------:R-:W4:Y:S01]  /*05a0*/  @!P5 LDG.E.U16 R22, desc[UR6][R12.64] ;  /* 0x000000060c16d981 */ /* 0x000f22000c1e1500 */
[----:B-1----:R-:W-:-:S03]  /*05b0*/  @!P3 IMAD.WIDE.U32 R2, R27, 0x2, R2 ;  /* 0x000000021b02b825 */ /* 0x002fc600078e0002 */
[----:B------:R0:W4:Y:S01]  /*05c0*/  @!P4 LDG.E.U16 R24, desc[UR6][R10.64] ;  /* 0x000000060a18c981 */ /* 0x000122000c1e1500 */
[----:B-----5:R-:W-:-:S03]  /*05d0*/  @!P2 IMAD.WIDE.U32 R4, R25, 0x2, R4 ;  /* 0x000000021904a825 */ /* 0x020fc600078e0004 */
[----:B------:R1:W5:Y:S01]  /*05e0*/  @!P3 LDG.E.U16 R23, desc[UR6][R2.64] ;  /* 0x000000060217b981 */ /* 0x000362000c1e1500 */
[----:B------:R-:W-:Y:S01]  /*05f0*/  @!P6 IMAD.WIDE.U32 R8, R21, 0x2, R8 ;  /* 0x000000021508e825 */ /* 0x000fe200078e0008 */
[----:B------:R-:W-:-:S04]  /*0600*/  PRMT R21, RZ, 0x7610, R21 ;  /* 0x00007610ff157816 */ /* 0x000fc80000000015 */
[----:B------:R-:W5:Y:S01]  /*0610*/  @!P6 LDG.E.U16 R15, desc[UR6][R8.64] ;  /* 0x00000006080fe981 */ /* 0x000f62000c1e1500 */
[----:B0-----:R-:W0:Y:S03]  /*0620*/  @!P0 LDC.64 R10, c[0x0][0x218] ;  /* 0x00008600ff0a8b82 */ /* 0x001e260000000a00 */
[----:B------:R5:W5:Y:S01]  /*0630*/  @!P2 LDG.E.U16 R21, desc[UR6][R4.64] ;  /* 0x000000060415a981 */ /* 0x000b62000c1e1500 */
[----:B------:R-:W-:Y:S02]  /*0640*/  ULDC.U16 UR4, c[0x0][0x216] ;  /* 0x0000858000047ab9 */ /* 0x000fe40000000400 */
        /* <DEDUP_REMOVED lines=13> */
[----:B----4-:R-:W-:-:S03]  /*0720*/  PRMT R6, R22, 0x9910, RZ ;  /* 0x0000991016067816 */ /* 0x010fc600000000ff */
[----:B0-----:R-:W-:Y:S01]  /*0730*/  IMAD.MOV.U32 R3, RZ, RZ, R14 ;  /* 0x000000ffff037224 */ /* 0x001fe200078e000e */
[----:B------:R-:W-:Y:S02]  /*0740*/  PRMT R2, R24, 0x9910, RZ ;  /* 0x0000991018027816 */ /* 0x000fe400000000ff */
[----:B-----5:R-:W-:-:S03]  /*0750*/  PRMT R5, R23, 0x9910, RZ ;  /* 0x0000991017057816 */ /* 0x020fc600000000ff */
[----:B------:R-:W-:Y:S01]  /*0760*/  IMAD R13, R2, UR4, RZ ;  /* 0x00000004020d7c24 */ /* 0x000fe2000f8e02ff */
[----:B------:R-:W-:Y:S02]  /*0770*/  PRMT R8, R15, 0x9910, RZ ;  /* 0x000099100f087816 */ /* 0x000fe400000000ff */
[----:B------:R-:W-:Y:S01]  /*0780*/  PRMT R4, R21, 0x9910, RZ ;  /* 0x0000991015047816 */ /* 0x000fe200000000ff */
[----:B------:R-:W-:Y:S02]  /*0790*/  IMAD R6, R6, UR4, RZ ;  /* 0x0000000406067c24 */ /* 0x000fe4000f8e02ff */
[----:B------:R-:W-:Y:S02]  /*07a0*/  IMAD R5, R5, UR4, RZ ;  /* 0x0000000405057c24 */ /* 0x000fe4000f8e02ff */
[----:B------:R-:W-:Y:S02]  /*07b0*/  IMAD R4, R4, UR4, RZ ;  /* 0x0000000404047c24 */ /* 0x000fe4000f8e02ff */
[----:B------:R-:W-:-:S02]  /*07c0*/  IMAD R3, R3, UR4, RZ ;  /* 0x0000000403037c24 */ /* 0x000fc4000f8e02ff */
        /* <DEDUP_REMOVED lines=14> */
.L_x_10541:
[----:B------:R-:W-:-:S13]  /*08b0*/  ISETP.GE.AND P0, PT, R19, R16, PT ;  /* 0x000000101300720c */ /* 0x000fda0003f06270 */
[----:B------:R-:W-:Y:S05]  /*08c0*/  @P0 BRA `(.L_x_10543) ;  /* 0x0000000000300947 */ /* 0x000fea0003800000 */
[----:B0-----:R-:W0:Y:S01]  /*08d0*/  LDC.64 R6, c[0x0][0x218] ;  /* 0x00008600ff067b82 */ /* 0x001e220000000a00 */
[----:B------:R-:W-:Y:S01]  /*08e0*/  IADD3 R9, R0, R19, RZ ;  /* 0x0000001300097210 */ /* 0x000fe20007ffe0ff */
[----:B------:R-:W-:-:S04]  /*08f0*/  VIADD R19, R19, 0x80 ;  /* 0x0000008013137836 */ /* 0x000fc80000000000 */
[----:B0-----:R-:W-:-:S05]  /*0900*/  IMAD.WIDE.U32 R6, R9, 0x2, R6 ;  /* 0x0000000209067825 */ /* 0x001fca00078e0006 */
[----:B------:R1:W-:Y:S02]  /*0910*/  STG.E.U16 desc[UR6][R6.64], R13 ;  /* 0x0000000d06007986 */ /* 0x0003e4000c101506 */
.L_x_10542:
[----:B------:R-:W-:-:S13]  /*0920*/  ISETP.GE.AND P0, PT, R19, R16, PT ;  /* 0x000000101300720c */ /* 0x000fda0003f06270 */
[----:B------:R-:W-:Y:S05]  /*0930*/  @P0 BRA `(.L_x_10544) ;  /* 0x0000000000340947 */ /* 0x000fea0003800000 */
[----:B01----:R-:W0:Y:S01]  /*0940*/  LDC.64 R6, c[0x0][0x218] ;  /* 0x00008600ff067b82 */ /* 0x003e220000000a00 */
[----:B------:R-:W-:Y:S01]  /*0950*/  IADD3 R9, R0, R19, RZ ;  /* 0x0000001300097210 */ /* 0x000fe20007ffe0ff */
[----:B------:R-:W-:-:S04]  /*0960*/  VIADD R19, R19, 0x80 ;  /* 0x0000008013137836 */ /* 0x000fc80000000000 */
[----:B0-----:R-:W-:-:S05]  /*0970*/  IMAD.WIDE.U32 R6, R9, 0x2, R6 ;  /* 0x0000000209067825 */ /* 0x001fca00078e0006 */
[----:B------:R1:W-:Y:S02]  /*0980*/  STG.E.U16 desc[UR6][R6.64], R5 ;  /* 0x0000000506007986 */ /* 0x0003e4000c101506 */
.L_x_10543:
        /* <DEDUP_REMOVED lines=8> */
.L_x_10544:
[----:B------:R-:W-:Y:S05]  /*0a10*/  BSYNC B1 ;  /* 0x0000000000017941 */ /* 0x000fea0003800000 */
.L_x_10540:
[----:B------:R-:W-:-:S13]  /*0a20*/  ISETP.GE.AND P0, PT, R19, R16, PT ;  /* 0x000000101300720c */ /* 0x000fda0003f06270 */
[----:B--2---:R-:W2:Y:S01]  /*0a30*/  @!P0 LDC.64 R4, c[0x0][0x218] ;  /* 0x00008600ff048b82 */ /* 0x004ea20000000a00 */
[----:B01----:R-:W-:Y:S01]  /*0a40*/  @!P0 IADD3 R7, R0, R19, RZ ;  /* 0x0000001300078210 */ /* 0x003fe20007ffe0ff */
[----:B------:R-:W-:-:S04]  /*0a50*/  @!P0 VIADD R19, R19, 0x80 ;  /* 0x0000008013138836 */ /* 0x000fc80000000000 */
[----:B--2---:R-:W-:-:S05]  /*0a60*/  @!P0 IMAD.WIDE.U32 R4, R7, 0x2, R4 ;  /* 0x0000000207048825 */ /* 0x004fca00078e0004 */
[----:B------:R2:W-:Y:S02]  /*0a70*/  @!P0 STG.E.U16 desc[UR6][R4.64], R3 ;  /* 0x0000000304008986 */ /* 0x0005e4000c101506 */
.L_x_10545:
[----:B------:R-:W-:Y:S05]  /*0a80*/  BSYNC B0 ;  /* 0x0000000000007941 */ /* 0x000fea0003800000 */
.L_x_10539:
        /* <DEDUP_REMOVED lines=8> */
.L_x_10546:
        /* <DEDUP_REMOVED lines=15> */
.L_x_17310:


//--------------------- .text._ZN2at6native18elementwise_kernelILi128ELi4EZNS0_15gpu_kernel_implINS0_13BinaryFunctorIsssNS0_15binary_internal10MulFunctorIsEEEEEEvRNS_18TensorIteratorBaseERKT_EUliE_EEviT1_ --------------------------
	.section	.text._ZN2at6native18elementwise_kernelILi128ELi4EZNS0_15gpu_kernel_implINS0_13BinaryFunctorIsssNS0_15binary_internal10MulFunctorIsEEEEEEvRNS_18TensorIteratorBaseERKT_EUliE_EEviT1_,"ax",@progbits
	.align	128
        .global         _ZN2at6native18elementwise_kernelILi128ELi4EZNS0_15gpu_kernel_implINS0_13BinaryFunctorIsssNS0_15binary_internal10MulFunctorIsEEEEEEvRNS_18TensorIteratorBaseERKT_EUliE_EEviT1_
        .type           _ZN2at6native18elementwise_kernelILi128ELi4EZNS0_15gpu_kernel_implINS0_13BinaryFunctorIsssNS0_15binary_internal10MulFunctorIsEEEEEEvRNS_18TensorIteratorBaseERKT_EUliE_EEviT1_,@function
        .size           _ZN2at6native18elementwise_kernelILi128ELi4EZNS0_15gpu_kernel_implINS0_13BinaryFunctorIsssNS0_15binary_internal10MulFunctorIsEEEEEEvRNS_18TensorIteratorBaseERKT_EUliE_EEviT1_,(.L_x_17311 - _ZN2at6native18elementwise_kernelILi128ELi4EZNS0_15gpu_kernel_implINS0_13BinaryFunctorIsssNS0_15binary_internal10MulFunctorIsEEEEEEvRNS_18TensorIteratorBaseERKT_EUliE_EEviT1_)
        .other          _ZN2at6native18elementwise_kernelILi128ELi4EZNS0_15gpu_kernel_implINS0_13BinaryFunctorIsssNS0_15binary_internal10MulFunctorIsEEEEEEvRNS_18TensorIteratorBaseERKT_EUliE_EEviT1_,@"STO_CUDA_ENTRY STV_DEFAULT"
_ZN2at6native18elementwise_kernelILi128ELi4EZNS0_15gpu_kernel_implINS0_13BinaryFunctorIsssNS0_15binary_internal10MulFunctorIsEEEEEEvRNS_18TensorIteratorBaseERKT_EUliE_EEviT1_:
.text._ZN2at6native18elementwise_kernelILi128ELi4EZNS0_15gpu_kernel_implINS0_13BinaryFunctorIsssNS0_15binary_internal10MulFunctorIsEEEEEEvRNS_18TensorIteratorBaseERKT_EUliE_EEviT1_:
        /* <DEDUP_REMOVED lines=365> */
.L_x_10549:
        /* <DEDUP_REMOVED lines=20> */
.L_x_10553:
[----:B------:R0:W5:Y:S01]  /*1810*/  LDG.E.U8 R19, desc[UR36][R2.64] ;  /* 0x0000002402137981 */ /* 0x000162000c1e1100 */
[----:B------:R-:W-:Y:S05]  /*1820*/  BRA `(.L_x_10555) ;  /* 0x0000000c00547947 */ /* 0x000fea0003800000 */
.L_x_10552:
        /* <DEDUP_REMOVED lines=8> */
.L_x_10557:
[----:B------:R0:W5:Y:S01]  /*18b0*/  LDG.E.U16 R19, desc[UR36][R2.64] ;  /* 0x0000002402137981 */ /* 0x000162000c1e1500 */
[----:B------:R-:W-:Y:S05]  /*18c0*/  BRA `(.L_x_10555) ;  /* 0x0000000c002c7947 */ /* 0x000fea0003800000 */
.L_x_10556:
[----:B------:R0:W5:Y:S01]  /*18d0*/  LDG.E.U16 R19, desc[UR36][R2.64] ;  /* 0x0000002402137981 */ /* 0x000162000c1e1500 */
[----:B------:R-:W-:Y:S05]  /*18e0*/  BRA `(.L_x_10555) ;  /* 0x0000000c00247947 */ /* 0x000fea0003800000 */
.L_x_10551:
        /* <DEDUP_REMOVED lines=9> */
.L_x_10559:
[----:B------:R-:W2:Y:S02]  /*1980*/  LDG.E.U16 R0, desc[UR36][R2.64] ;  /* 0x0000002402007981 */ /* 0x000ea4000c1e1500 */
[----:B--2---:R-:W-:-:S06]  /*1990*/  HADD2.F32 R0, -RZ, R0.H0_H0 ;  /* 0x20000000ff007230 */ /* 0x004fcc0000004100 */
[----:B------:R-:W0:Y:S02]  /*19a0*/  F2I.FTZ.TRUNC.NTZ R0, R0 ;  /* 0x0000000000007305 */ /* 0x000e24000021f100 */
[----:B0-----:R-:W-:Y:S01]  /*19b0*/  PRMT R19, R0, 0x7610, R19 ;  /* 0x0000761000137816 */ /* 0x001fe20000000013 */
[----:B------:R-:W-:Y:S06]  /*19c0*/  BRA `(.L_x_10555) ;  /* 0x0000000800ec7947 */ /* 0x000fec0003800000 */
.L_x_10558:
        /* <DEDUP_REMOVED lines=9> */
.L_x_10561:
[----:B------:R-:W2:Y:S02]  /*1a60*/  LDG.E.U16 R2, desc[UR36][R2.64] ;  /* 0x0000002402027981 */ /* 0x000ea4000c1e1500 */
[----:B--2---:R-:W-:-:S06]  /*1a70*/  HADD2.F32 R0, -RZ, R2.H0_H0 ;  /* 0x20000002ff007230 */ /* 0x004fcc0000004100 */
[----:B------:R-:W0:Y:S02]  /*1a80*/  F2I.FTZ.TRUNC.NTZ R0, R0 ;  /* 0x0000000000007305 */ /* 0x000e24000021f100 */
[----:B0-----:R-:W-:Y:S01]  /*1a90*/  PRMT R19, R0, 0x7610, R19 ;  /* 0x0000761000137816 */ /* 0x001fe20000000013 */
[----:B------:R-:W-:Y:S06]  /*1aa0*/  BRA `(.L_x_10555) ;  /* 0x0000000800b47947 */ /* 0x000fec0003800000 */
.L_x_10560:
[----:B------:R-:W2:Y:S02]  /*1ab0*/  LDG.E.64 R2, desc[UR36][R2.64] ;  /* 0x0000002402027981 */ /* 0x000ea4000c1e1b00 */
[----:B--2---:R0:W1:Y:S01]  /*1ac0*/  F2I.F64.TRUNC R19, R2 ;  /* 0x0000000200137311 */ /* 0x004062000030d100 */
[----:B------:R-:W-:Y:S05]  /*1ad0*/  BRA `(.L_x_10555) ;  /* 0x0000000800a87947 */ /* 0x000fea0003800000 */
.L_x_10550:
        /* <DEDUP_REMOVED lines=12> */
.L_x_10564:
[----:B------:R-:W2:Y:S02]  /*1ba0*/  LDG.E.64 R2, desc[UR36][R2.64] ;  /* 0x0000002402027981 */ /* 0x000ea4000c1e1b00 */
[----:B--2---:R3:W4:Y:S01]  /*1bb0*/  F2I.F64.TRUNC R19, R2 ;  /* 0x0000000200137311 */ /* 0x004722000030d100 */
[----:B------:R-:W-:Y:S05]  /*1bc0*/  BRA `(.L_x_10555) ;  /* 0x00000008006c7947 */ /* 0x000fea0003800000 */
.L_x_10563:
        /* <DEDUP_REMOVED lines=28> */
.L_x_10566:
        /* <DEDUP_REMOVED lines=15> */
.L_x_10565:
[----:B------:R-:W2:Y:S02]  /*1e80*/  LDG.E.U16 R0, desc[UR36][R2.64] ;  /* 0x0000002402007981 */ /* 0x000ea4000c1e1500 */
[----:B--2---:R-:W-:-:S06]  /*1e90*/  IMAD.U32 R0, R0, 0x10000, RZ ;  /* 0x0001000000007824 */ /* 0x004fcc00078e00ff */
[----:B------:R-:W0:Y:S02]  /*1ea0*/  F2I.FTZ.TRUNC.NTZ R0, R0 ;  /* 0x0000000000007305 */ /* 0x000e24000021f100 */
[----:B0-----:R-:W-:Y:S01]  /*1eb0*/  PRMT R19, R0, 0x7610, R19 ;  /* 0x0000761000137816 */ /* 0x001fe20000000013 */
[----:B------:R-:W-:Y:S06]  /*1ec0*/  BRA `(.L_x_10555) ;  /* 0x0000000400ac7947 */ /* 0x000fec0003800000 */
.L_x_10562:
        /* <DEDUP_REMOVED lines=10> */
.L_x_10569:
        /* <DEDUP_REMOVED lines=21> */
.L_x_10573:
[----:B------:R-:W-:Y:S05]  /*20c0*/  BSYNC B1 ;  /* 0x0000000000017941 */ /* 0x000fea0003800000 */
.L_x_10572:
[----:B------:R-:W-:Y:S01]  /*20d0*/  LEA R3, R0, 0x3b800000, 0x17 ;  /* 0x3b80000000037811 */ /* 0x000fe200078eb8ff */
[----:B------:R-:W-:-:S05]  /*20e0*/  IMAD.SHL.U32 R0, R2, 0x100000, RZ ;  /* 0x0010000002007824 */ /* 0x000fca00078e00ff */
[----:B------:R-:W-:-:S07]  /*20f0*/  LOP3.LUT R0, R3, R0, R4, 0xfe, !PT ;  /* 0x0000000003007212 */ /* 0x000fce00078efe04 */
.L_x_10571:
[----:B------:R-:W-:Y:S05]  /*2100*/  BSYNC B0 ;  /* 0x0000000000007941 */ /* 0x000fea0003800000 */
.L_x_10570:
[----:B------:R-:W0:Y:S02]  /*2110*/  F2I.FTZ.TRUNC.NTZ R0, R0 ;  /* 0x0000000000007305 */ /* 0x000e24000021f100 */
[----:B0-----:R-:W-:Y:S01]  /*2120*/  PRMT R19, R0, 0x7610, R19 ;  /* 0x0000761000137816 */ /* 0x001fe20000000013 */
[----:B------:R-:W-:Y:S06]  /*2130*/  BRA `(.L_x_10555) ;  /* 0x0000000400107947 */ /* 0x000fec0003800000 */
.L_x_10568:
        /* <DEDUP_REMOVED lines=21> */
.L_x_10577:
[----:B------:R-:W-:Y:S05]  /*2290*/  BSYNC B1 ;  /* 0x0000000000017941 */ /* 0x000fea0003800000 */
.L_x_10576:
[----:B------:R-:W-:Y:S01]  /*22a0*/  LEA R3, R0, 0x37800000, 0x17 ;  /* 0x3780000000037811 */ /* 0x000fe200078eb8ff */
[----:B------:R-:W-:-:S05]  /*22b0*/  IMAD.SHL.U32 R0, R2, 0x200000, RZ ;  /* 0x0020000002007824 */ /* 0x000fca00078e00ff */
[----:B------:R-:W-:-:S07]  /*22c0*/  LOP3.LUT R0, R3, R0, R4, 0xfe, !PT ;  /* 0x0000000003007212 */ /* 0x000fce00078efe04 */
.L_x_10575:
[----:B------:R-:W-:Y:S05]  /*22d0*/  BSYNC B0 ;  /* 0x0000000000007941 */ /* 0x000fea0003800000 */
.L_x_10574:
[----:B------:R-:W0:Y:S02]  /*22e0*/  F2I.FTZ.TRUNC.NTZ R0, R0 ;  /* 0x0000000000007305 */ /* 0x000e24000021f100 */
[----:B0-----:R-:W-:Y:S01]  /*22f0*/  PRMT R19, R0, 0x7610, R19 ;  /* 0x0000761000137816 */ /* 0x001fe20000000013 */
[----:B------:R-:W-:Y:S06]  /*2300*/  BRA `(.L_x_10555) ;  /* 0x00000000009c7947 */ /* 0x000fec0003800000 */
.L_x_10567:
        /* <DEDUP_REMOVED lines=14> */
.L_x_10581:
[----:B------:R-:W-:Y:S05]  /*23f0*/  BSYNC B0 ;  /* 0x0000000000007941 */ /* 0x000fea0003800000 */
.L_x_10580:
[----:B------:R-:W0:Y:S02]  /*2400*/  F2I.FTZ.TRUNC.NTZ R0, R0 ;  /* 0x0000000000007305 */ /* 0x000e24000021f100 */
[----:B0-----:R-:W-:Y:S01]  /*2410*/  PRMT R19, R0, 0x7610, R19 ;  /* 0x0000761000137816 */ /* 0x001fe20000000013 */
[----:B------:R-:W-:Y:S06]  /*2420*/  BRA `(.L_x_10555) ;  /* 0x0000000000547947 */ /* 0x000fec0003800000 */
.L_x_10554:
        /* <DEDUP_REMOVED lines=16> */
.L_x_10582:
[----:B------:R-:W-:Y:S01]  /*2530*/  PRMT R19, RZ, 0x7610, R19 ;  /* 0x00007610ff137816 */ /* 0x000fe20000000013 */
[----:B------:R-:W-:Y:S06]  /*2540*/  BRA `(.L_x_10555) ;  /* 0x00000000000c7947 */ /* 0x000fec0003800000 */
.L_x_10579:
[----:B------:R2:W5:Y:S01]  /*2550*/  LDG.E.U16 R19, desc[UR36][R2.64] ;  /* 0x0000002402137981 */ /* 0x000562000c1e1500 */
[----:B------:R-:W-:Y:S05]  /*2560*/  BRA `(.L_x_10555) ;  /* 0x0000000000047947 */ /* 0x000fea0003800000 */
.L_x_10578:
[----:B------:R1:W5:Y:S02]  /*2570*/  LDG.E.U16 R19, desc[UR36][R2.64] ;  /* 0x0000002402137981 */ /* 0x000364000c1e1500 */
.L_x_10555:
[----:B------:R-:W4:Y:S01]  /*2580*/  LDC.U8 R4, c[0x0][0x493] ;  /* 0x000124c0ff047b82 */ /* 0x000f220000000000 */
[----:B------:R-:W-:Y:S02]  /*2590*/  ULDC.64 UR4, c[0x0][0x488] ;  /* 0x0001220000047ab9 */ /* 0x000fe40000000a00 */
[----:B0123--:R-:W-:-:S05]  /*25a0*/  IADD3 R2, P1, R22, UR4, RZ ;  /* 0x0000000416027c10 */ /* 0x00ffca000ff3e0ff */
        /* <DEDUP_REMOVED lines=14> */
.L_x_10586:
[----:B------:R3:W5:Y:S01]  /*2690*/  LDG.E.U8 R0, desc[UR36][R2.64] ;  /* 0x0000002402007981 */ /* 0x000762000c1e1100 */
[----:B------:R-:W-:Y:S05]  /*26a0*/  BRA `(.L_x_10588) ;  /* 0x0000000c00547947 */ /* 0x000fea0003800000 */
.L_x_10585:
        /* <DEDUP_REMOVED lines=8> */
.L_x_10590:
[----:B------:R1:W5:Y:S01]  /*2730*/  LDG.E.U16 R0, desc[UR36][R2.64] ;  /* 0x0000002402007981 */ /* 0x000362000c1e1500 */
[----:B------:R-:W-:Y:S05]  /*2740*/  BRA `(.L_x_10588) ;  /* 0x0000000c002c7947 */ /* 0x000fea0003800000 */
.L_x_10589:
[----:B------:R2:W5:Y:S01]  /*2750*/  LDG.E.U16 R0, desc[UR36][R2.64] ;  /* 0x0000002402007981 */ /* 0x000562000c1e1500 */
[----:B------:R-:W-:Y:S05]  /*2760*/  BRA `(.L_x_10588) ;  /* 0x0000000c00247947 */ /* 0x000fea0003800000 */
.L_x_10584:
        /* <DEDUP_REMOVED lines=9> */
.L_x_10592:
[----:B------:R-:W2:Y:S02]  /*2800*/  LDG.E.U16 R4, desc[UR36][R2.64] ;  /* 0x0000002402047981 */ /* 0x000ea4000c1e1500 */
[----:B--2---:R-:W-:-:S06]  /*2810*/  HADD2.F32 R4, -RZ, R4.H0_H0 ;  /* 0x20000004ff047230 */ /* 0x004fcc0000004100 */
[----:B------:R-:W0:Y:S02]  /*2820*/  F2I.FTZ.TRUNC.NTZ R4, R4 ;  /* 0x0000000400047305 */ /* 0x000e24000021f100 */
[----:B0-----:R-:W-:Y:S01]  /*2830*/  PRMT R0, R4, 0x7610, R0 ;  /* 0x0000761004007816 */ /* 0x001fe20000000000 */
[----:B------:R-:W-:Y:S06]  /*2840*/  BRA `(.L_x_10588) ;  /* 0x0000000800ec7947 */ /* 0x000fec0003800000 */
.L_x_10591:
        /* <DEDUP_REMOVED lines=9> */
.L_x_10594:
[----:B------:R-:W2:Y:S02]  /*28e0*/  LDG.E.U16 R2, desc[UR36][R2.64] ;  /* 0x0000002402027981 */ /* 0x000ea4000c1e1500 */
[----:B--2---:R-:W-:-:S06]  /*28f0*/  HADD2.F32 R4, -RZ, R2.H0_H0 ;  /* 0x20000002ff047230 */ /* 0x004fcc0000004100 */
[----:B------:R-:W0:Y:S02]  /*2900*/  F2I.FTZ.TRUNC.NTZ R4, R4 ;  /* 0x0000000400047305 */ /* 0x000e24000021f100 */
[----:B0-----:R-:W-:Y:S01]  /*2910*/  PRMT R0, R4, 0x7610, R0 ;  /* 0x0000761004007816 */ /* 0x001fe20000000000 */
[----:B------:R-:W-:Y:S06]  /*2920*/  BRA `(.L_x_10588) ;  /* 0x0000000800b47947 */ /* 0x000fec0003800000 */
.L_x_10593:
[----:B------:R-:W2:Y:S02]  /*2930*/  LDG.E.64 R2, desc[UR36][R2.64] ;  /* 0x0000002402027981 */ /* 0x000ea4000c1e1b00 */
[----:B--2---:R0:W1:Y:S01]  /*2940*/  F2I.F64.TRUNC R0, R2 ;  /* 0x0000000200007311 */ /* 0x004062000030d100 */
[----:B------:R-:W-:Y:S05]  /*2950*/  BRA `(.L_x_10588) ;  /* 0x0000000800a87947 */ /* 0x000fea0003800000 */
.L_x_10583:
        /* <DEDUP_REMOVED lines=12> */
.L_x_10597:
[----:B------:R-:W2:Y:S02]  /*2a20*/  LDG.E.64 R2, desc[UR36][R2.64] ;  /* 0x0000002402027981 */ /* 0x000ea4000c1e1b00 */
[----:B--2---:R0:W1:Y:S01]  /*2a30*/  F2I.F64.TRUNC R0, R2 ;  /* 0x0000000200007311 */ /* 0x004062000030d100 */
[----:B------:R-:W-:Y:S05]  /*2a40*/  BRA `(.L_x_10588) ;  /* 0x00000008006c7947 */ /* 0x000fea0003800000 */
.L_x_10596:
        /* <DEDUP_REMOVED lines=28> */
.L_x_10599:
        /* <DEDUP_REMOVED lines=15> */
.L_x_10598:
[----:B------:R-:W2:Y:S02]  /*2d00*/  LDG.E.U16 R4, desc[UR36][R2.64] ;  /* 0x0000002402047981 */ /* 0x000ea4000c1e1500 */
[----:B--2---:R-:W-:-:S06]  /*2d10*/  IMAD.U32 R4, R4, 0x10000, RZ ;  /* 0x0001000004047824 */ /* 0x004fcc00078e00ff */
[----:B------:R-:W0:Y:S02]  /*2d20*/  F2I.FTZ.TRUNC.NTZ R4, R4 ;  /* 0x0000000400047305 */ /* 0x000e24000021f100 */
[----:B0-----:R-:W-:Y:S01]  /*2d30*/  PRMT R0, R4, 0x7610, R0 ;  /* 0x0000761004007816 */ /* 0x001fe20000000000 */
[----:B------:R-:W-:Y:S06]  /*2d40*/  BRA `(.L_x_10588) ;  /* 0x0000000400ac7947 */ /* 0x000fec0003800000 */
.L_x_10595:
        /* <DEDUP_REMOVED lines=10> */
.L_x_10602:
        /* <DEDUP_REMOVED lines=21> */
.L_x_10606:
[----:B------:R-:W-:Y:S05]  /*2f40*/  BSYNC B1 ;  /* 0x0000000000017941 */ /* 0x000fea0003800000 */
.L_x_10605:
[----:B------:R-:W-:Y:S01]  /*2f50*/  IMAD.SHL.U32 R2, R2, 0x100000, RZ ;  /* 0x0010000002027824 */ /* 0x000fe200078e00ff */
[----:B------:R-:W-:-:S04]  /*2f60*/  LEA R3, R0, 0x3b800000, 0x17 ;  /* 0x3b80000000037811 */ /* 0x000fc800078eb8ff */
[----:B------:R-:W-:-:S07]  /*2f70*/  LOP3.LUT R4, R3, R2, R4, 0xfe, !PT ;  /* 0x0000000203047212 */ /* 0x000fce00078efe04 */
.L_x_10604:
[----:B------:R-:W-:Y:S05]  /*2f80*/  BSYNC B0 ;  /* 0x0000000000007941 */ /* 0x000fea0003800000 */
.L_x_10603:
[----:B------:R-:W0:Y:S02]  /*2f90*/  F2I.FTZ.TRUNC.NTZ R4, R4 ;  /* 0x0000000400047305 */ /* 0x000e24000021f100 */
[----:B0-----:R-:W-:Y:S01]  /*2fa0*/  PRMT R0, R4, 0x7610, R0 ;  /* 0x0000761004007816 */ /* 0x001fe20000000000 */
[----:B------:R-:W-:Y:S06]  /*2fb0*/  BRA `(.L_x_10588) ;  /* 0x0000000400107947 */ /* 0x000fec0003800000 */
.L_x_10601:
        /* <DEDUP_REMOVED lines=21> */
.L_x_10610:
[----:B------:R-:W-:Y:S05]  /*3110*/  BSYNC B1 ;  /* 0x0000000000017941 */ /* 0x000fea0003800000 */
.L_x_10609:
[----:B------:R-:W-:Y:S01]  /*3120*/  IMAD.SHL.U32 R2, R2, 0x200000, RZ ;  /* 0x0020000002027824 */ /* 0x000fe200078e00ff */
[----:B------:R-:W-:-:S04]  /*3130*/  LEA R3, R0, 0x37800000, 0x17 ;  /* 0x3780000000037811 */ /* 0x000fc800078eb8ff */
[----:B------:R-:W-:-:S07]  /*3140*/  LOP3.LUT R4, R3, R2, R4, 0xfe, !PT ;  /* 0x0000000203047212 */ /* 0x000fce00078efe04 */
.L_x_10608:
[----:B------:R-:W-:Y:S05]  /*3150*/  BSYNC B0 ;  /* 0x0000000000007941 */ /* 0x000fea0003800000 */
.L_x_10607:
[----:B------:R-:W0:Y:S02]  /*3160*/  F2I.FTZ.TRUNC.NTZ R4, R4 ;  /* 0x0000000400047305 */ /* 0x000e24000021f100 */
[----:B0-----:R-:W-:Y:S01]  /*3170*/  PRMT R0, R4, 0x7610, R0 ;  /* 0x0000761004007816 */ /* 0x001fe20000000000 */
[----:B------:R-:W-:Y:S06]  /*3180*/  BRA `(.L_x_10588) ;  /* 0x00000000009c7947 */ /* 0x000fec0003800000 */
.L_x_10600:
        /* <DEDUP_REMOVED lines=14> */
.L_x_10614:
[----:B------:R-:W-:Y:S05]  /*3270*/  BSYNC B0 ;  /* 0x0000000000007941 */ /* 0x000fea0003800000 */
.L_x_10613:
[----:B------:R-:W0:Y:S02]  /*3280*/  F2I.FTZ.TRUNC.NTZ R4, R4 ;  /* 0x0000000400047305 */ /* 0x000e24000021f100 */
[----:B0-----:R-:W-:Y:S01]  /*3290*/  PRMT R0, R4, 0x7610, R0 ;  /* 0x0000761004007816 */ /* 0x001fe20000000000 */
[----:B------:R-:W-:Y:S06]  /*32a0*/  BRA `(.L_x_10588) ;  /* 0x0000000000547947 */ /* 0x000fec0003800000 */
.L_x_10587:
        /* <DEDUP_REMOVED lines=16> */
.L_x_10615:
[----:B------:R-:W-:Y:S01]  /*33b0*/  PRMT R0, RZ, 0x7610, R0 ;  /* 0x00007610ff007816 */ /* 0x000fe20000000000 */
[----:B------:R-:W-:Y:S06]  /*33c0*/  BRA `(.L_x_10588) ;  /* 0x00000000000c7947 */ /* 0x000fec0003800000 */
.L_x_10612:
[----:B------:R0:W5:Y:S01]  /*33d0*/  LDG.E.U16 R0, desc[UR36][R2.64] ;  /* 0x0000002402007981 */ /* 0x000162000c1e1500 */
[----:B------:R-:W-:Y:S05]  /*33e0*/  BRA `(.L_x_10588) ;  /* 0x0000000000047947 */ /* 0x000fea0003800000 */
.L_x_10611:
[----:B------:R0:W5:Y:S02]  /*33f0*/  LDG.E.U16 R0, desc[UR36][R2.64] ;  /* 0x0000002402007981 */ /* 0x000164000c1e1500 */
.L_x_10588:
[----:B------:R-:W0:Y:S01]  /*3400*/  LDC.U8 R4, c[0x0][0x491] ;  /* 0x00012440ff047b82 */ /* 0x000e220000000000 */
[----:B-----5:R-:W-:Y:S02]  /*3410*/  PRMT R19, R19, 0x9910, RZ ;  /* 0x0000991013137816 */ /* 0x020fe400000000ff */
[----:B01234-:R-:W-:-:S03]  /*3420*/  PRMT R3, R0, 0x9910, RZ ;  /* 0x0000991000037816 */ /* 0x01ffc600000000ff */
[----:B------:R-:W-:-:S04]  /*3430*/  IMAD.MOV.U32 R0, RZ, RZ, R19 ;  /* 0x000000ffff007224 */ /* 0x000fc800078e0013 */
[----:B------:R-:W-:Y:S01]  /*3440*/  IMAD R5, R0, R3, RZ ;  /* 0x0000000300057224 */ /* 0x000fe200078e02ff */
        /* <DEDUP_REMOVED lines=13> */
.L_x_10619:
[----:B------:R1:W-:Y:S01]  /*3520*/  STG.E.U8 desc[UR36][R16.64], R5 ;  /* 0x0000000510007986 */ /* 0x0003e2000c101124 */
[----:B------:R-:W-:Y:S05]  /*3530*/  BRA `(.L_x_10621) ;  /* 0x0000000c00647947 */ /* 0x000fea0003800000 */
.L_x_10618:
        /* <DEDUP_REMOVED lines=10> */
.L_x_10623:
[----:B------:R-:W-:-:S05]  /*35e0*/  PRMT R3, R5, 0x9910, RZ ;  /* 0x0000991005037816 */ /* 0x000fca00000000ff */
[----:B------:R3:W-:Y:S01]  /*35f0*/  STG.E desc[UR36][R16.64], R3 ;  /* 0x0000000310007986 */ /* 0x0007e2000c101924 */
[----:B------:R-:W-:Y:S05]  /*3600*/  BRA `(.L_x_10621) ;  /* 0x0000000c00307947 */ /* 0x000fea0003800000 */
.L_x_10622:
[----:B------:R2:W-:Y:S01]  /*3610*/  STG.E.U16 desc[UR36][R16.64], R5 ;  /* 0x0000000510007986 */ /* 0x0005e2000c101524 */
[----:B------:R-:W-:Y:S05]  /*3620*/  BRA `(.L_x_10621) ;  /* 0x0000000c00287947 */ /* 0x000fea0003800000 */
.L_x_10617:
        /* <DEDUP_REMOVED lines=9> */
.L_x_10625:
[----:B------:R-:W0:Y:S02]  /*36c0*/  I2F.S16 R0, R5 ;  /* 0x0000000500007306 */ /* 0x000e240000101400 */
[----:B0-----:R-:W-:-:S05]  /*36d0*/  F2FP.F16.F32.PACK_AB R0, RZ, R0 ;  /* 0x00000000ff00723e */ /* 0x001fca00000000ff */
[----:B------:R0:W-:Y:S01]  /*36e0*/  STG.E.U16 desc[UR36][R16.64], R0 ;  /* 0x0000000010007986 */ /* 0x0001e2000c101524 */
[----:B------:R-:W-:Y:S05]  /*36f0*/  BRA `(.L_x_10621) ;  /* 0x0000000800f47947 */ /* 0x000fea0003800000 */
.L_x_10624:
        /* <DEDUP_REMOVED lines=10> */
.L_x_10627:
[----:B------:R-:W0:Y:S02]  /*37a0*/  I2F.S16 R5, R5 ;  /* 0x0000000500057306 */ /* 0x000e240000101400 */
[----:B0-----:R-:W-:-:S04]  /*37b0*/  F2FP.F16.F32.PACK_AB R3, RZ, R5 ;  /* 0x00000005ff03723e */ /* 0x001fc800000000ff */
[----:B------:R-:W-:-:S05]  /*37c0*/  PRMT R3, R3, 0x5410, RZ ;  /* 0x0000541003037816 */ /* 0x000fca00000000ff */
[----:B------:R0:W-:Y:S01]  /*37d0*/  STG.E desc[UR36][R16.64], R3 ;  /* 0x0000000310007986 */ /* 0x0001e2000c101924 */
[----:B------:R-:W-:Y:S05]  /*37e0*/  BRA `(.L_x_10621) ;  /* 0x0000000800b87947 */ /* 0x000fea0003800000 */
.L_x_10626:
[----:B------:R-:W0:Y:S02]  /*37f0*/  I2F.F64.S16 R2, R5 ;  /* 0x0000000500027312 */ /* 0x000e240000101c00 */
[----:B0-----:R0:W-:Y:S01]  /*3800*/  STG.E.64 desc[UR36][R16.64], R2 ;  /* 0x0000000210007986 */ /* 0x0011e2000c101b24 */
[----:B------:R-:W-:Y:S05]  /*3810*/  BRA `(.L_x_10621) ;  /* 0x0000000800ac7947 */ /* 0x000fea0003800000 */
.L_x_10616:
        /* <DEDUP_REMOVED lines=13> */
.L_x_10630:
[----:B------:R-:W0:Y:S01]  /*38f0*/  I2F.F64.S16 R4, R5 ;  /* 0x0000000500047312 */ /* 0x000e220000101c00 */
[----:B------:R-:W-:-:S05]  /*3900*/  CS2R R6, SRZ ;  /* 0x0000000000067805 */ /* 0x000fca000001ff00 */
[----:B0-----:R0:W-:Y:S01]  /*3910*/  STG.E.128 desc[UR36][R16.64], R4 ;  /* 0x0000000410007986 */ /* 0x0011e2000c101d24 */
[----:B------:R-:W-:Y:S05]  /*3920*/  BRA `(.L_x_10621) ;  /* 0x0000000800687947 */ /* 0x000fea0003800000 */
.L_x_10629:
        /* <DEDUP_REMOVED lines=21> */
.L_x_10634:
[----:B------:R-:W-:Y:S05]  /*3a80*/  BSYNC B0 ;  /* 0x0000000000007941 */ /* 0x000fea0003800000 */
.L_x_10633:
[----:B------:R-:W-:-:S05]  /*3a90*/  LOP3.LUT R3, R0, R3, RZ, 0xfc, !PT ;  /* 0x0000000300037212 */ /* 0x000fca00078efcff */
[----:B------:R0:W-:Y:S01]  /*3aa0*/  STG.E.U8 desc[UR36][R16.64], R3 ;  /* 0x0000000310007986 */ /* 0x0001e2000c101124 */
[----:B------:R-:W-:Y:S05]  /*3ab0*/  BRA `(.L_x_10621) ;  /* 0x0000000800047947 */ /* 0x000fea0003800000 */
.L_x_10632:
        /* <DEDUP_REMOVED lines=13> */
.L_x_10636:
[----:B------:R-:W-:Y:S01]  /*3b90*/  IMAD.MOV.U32 R0, RZ, RZ, 0x7f ;  /* 0x0000007fff007424 */ /* 0x000fe200078e00ff */
[----:B------:R-:W-:-:S04]  /*3ba0*/  ISETP.GT.U32.AND P0, PT, R2, 0x7f800000, PT ;  /* 0x7f8000000200780c */ /* 0x000fc80003f04070 */
[----:B------:R-:W-:-:S09]  /*3bb0*/  SEL R0, R0, 0x7c, P0 ;  /* 0x0000007c00007807 */ /* 0x000fd20000000000 */
.L_x_10637:
[----:B------:R-:W-:Y:S05]  /*3bc0*/  BSYNC B0 ;  /* 0x0000000000007941 */ /* 0x000fea0003800000 */
.L_x_10635:
[----:B------:R-:W-:-:S04]  /*3bd0*/  LOP3.LUT R2, R5, 0x80000000, RZ, 0xc0, !PT ;  /* 0x8000000005027812 */ /* 0x000fc800078ec0ff */
[----:B------:R-:W-:-:S04]  /*3be0*/  SHF.R.U32.HI R3, RZ, 0x18, R2 ;  /* 0x00000018ff037819 */ /* 0x000fc80000011602 */
[----:B------:R-:W-:-:S05]  /*3bf0*/  LOP3.LUT R3, R0, R3, RZ, 0xfc, !PT ;  /* 0x0000000300037212 */ /* 0x000fca00078efcff */
[----:B------:R0:W-:Y:S01]  /*3c00*/  STG.E.U8 desc[UR36][R16.64], R3 ;  /* 0x0000000310007986 */ /* 0x0001e2000c101124 */
[----:B------:R-:W-:Y:S05]  /*3c10*/  BRA `(.L_x_10621) ;  /* 0x0000000400ac7947 */ /* 0x000fea0003800000 */
.L_x_10631:
[----:B------:R-:W0:Y:S02]  /*3c20*/  I2F.S16 R0, R5 ;  /* 0x0000000500007306 */ /* 0x000e240000101400 */
[----:B0-----:R-:W-:-:S05]  /*3c30*/  F2FP.BF16.F32.PACK_AB R0, RZ, R0 ;  /* 0x00000000ff00723e */ /* 0x001fca00000010ff */
[----:B------:R0:W-:Y:S01]  /*3c40*/  STG.E.U16 desc[UR36][R16.64], R0 ;  /* 0x0000000010007986 */ /* 0x0001e2000c101524 */
[----:B------:R-:W-:Y:S05]  /*3c50*/  BRA `(.L_x_10621) ;  /* 0x00000004009c7947 */ /* 0x000fea0003800000 */
.L_x_10628:
        /* <DEDUP_REMOVED lines=10> */
.L_x_10640:
        /* <DEDUP_REMOVED lines=17> */
.L_x_10643:
[----:B------:R-:W-:-:S04]  /*3e10*/  LOP3.LUT R2, R5, 0x80000000, RZ, 0xc0, !PT ;  /* 0x8000000005027812 */ /* 0x000fc800078ec0ff */
[----:B------:R-:W-:-:S04]  /*3e20*/  SHF.R.U32.HI R3, RZ, 0x18, R2 ;  /* 0x00000018ff037819 */ /* 0x000fc80000011602 */
[----:B------:R-:W-:-:S04]  /*3e30*/  LOP3.LUT R0, R0, R3, RZ, 0xfc, !PT ;  /* 0x0000000300007212 */ /* 0x000fc800078efcff */
[----:B------:R-:W-:-:S07]  /*3e40*/  PRMT R8, R0, 0x7610, R8 ;  /* 0x0000761000087816 */ /* 0x000fce0000000008 */
.L_x_10642:
[----:B------:R-:W-:Y:S05]  /*3e50*/  BSYNC B0 ;  /* 0x0000000000007941 */ /* 0x000fea0003800000 */
.L_x_10641:
[----:B------:R0:W-:Y:S01]  /*3e60*/  STG.E.U8 desc[UR36][R16.64], R8 ;  /* 0x0000000810007986 */ /* 0x0001e2000c101124 */
[----:B------:R-:W-:Y:S05]  /*3e70*/  BRA `(.L_x_10621) ;  /* 0x0000000400147947 */ /* 0x000fea0003800000 */
.L_x_10639:
        /* <DEDUP_REMOVED lines=17> */
.L_x_10646:
[----:B------:R-:W-:-:S04]  /*3f90*/  LOP3.LUT R2, R5, 0x80000000, RZ, 0xc0, !PT ;  /* 0x8000000005027812 */ /* 0x000fc800078ec0ff */
[----:B------:R-:W-:-:S04]  /*3fa0*/  SHF.R.U32.HI R3, RZ, 0x18, R2 ;  /* 0x00000018ff037819 */ /* 0x000fc80000011602 */
[----:B------:R-:W-:-:S04]  /*3fb0*/  LOP3.LUT R0, R0, R3, RZ, 0xfc, !PT ;  /* 0x0000000300007212 */ /* 0x000fc800078efcff */
[----:B------:R-:W-:-:S07]  /*3fc0*/  PRMT R8, R0, 0x7610, R8 ;  /* 0x0000761000087816 */ /* 0x000fce0000000008 */
.L_x_10645:
[----:B------:R-:W-:Y:S05]  /*3fd0*/  BSYNC B0 ;  /* 0x0000000000007941 */ /* 0x000fea0003800000 */
.L_x_10644:
[----:B------:R0:W-:Y:S01]  /*3fe0*/  STG.E.U8 desc[UR36][R16.64], R8 ;  /* 0x0000000810007986 */ /* 0x0001e2000c101124 */
[----:B------:R-:W-:Y:S05]  /*3ff0*/  BRA `(.L_x_10621) ;  /* 0x0000000000b47947 */ /* 0x000fea0003800000 */
.L_x_10638:
        /* <DEDUP_REMOVED lines=22> */
.L_x_10620:
        /* <DEDUP_REMOVED lines=16> */
.L_x_10649:
[----:B------:R-:W-:Y:S05]  /*4260*/  BRA `(.L_x_10621) ;  /* 0x0000000000187947 */ /* 0x000fea0003800000 */
.L_x_10648:
[----:B------:R-:W-:-:S04]  /*4270*/  PRMT R2, R5, 0x9910, RZ ;  /* 0x0000991005027816 */ /* 0x000fc800000000ff */
[----:B------:R-:W-:-:S05]  /*4280*/  SHF.R.S32.HI R3, RZ, 0x1f, R2 ;  /* 0x0000001fff037819 */ /* 0x000fca0000011402 */
[----:B------:R0:W-:Y:S01]  /*4290*/  STG.E.64 desc[UR36][R16.64], R2 ;  /* 0x0000000210007986 */ /* 0x0001e2000c101b24 */
[----:B------:R-:W-:Y:S05]  /*42a0*/  BRA `(.L_x_10621) ;  /* 0x0000000000087947 */ /* 0x000fea0003800000 */
.L_x_10647:
[----:B------:R-:W-:-:S05]  /*42b0*/  PRMT R3, R5, 0x9910, RZ ;  /* 0x0000991005037816 */ /* 0x000fca00000000ff */
[----:B------:R0:W-:Y:S02]  /*42c0*/  STG.E desc[UR36][R16.64], R3 ;  /* 0x0000000310007986 */ /* 0x0001e4000c101924 */
.L_x_10621:
[----:B------:R-:W-:-:S04]  /*42d0*/  IMAD R18, R18, 0x200, R23 ;  /* 0x0000020012127824 */ /* 0x000fc800078e0217 */
[----:B------:R-:W-:-:S07]  /*42e0*/  VIADD R19, R18, 0x80 ;  /* 0x0000008012137836 */ /* 0x000fce0000000000 */
.L_x_10548:
[----:B------:R-:W-:Y:S05]  /*42f0*/  BSYNC B6 ;  /* 0x0000000000067941 */ /* 0x000fea0003800000 */
.L_x_10547:
        /* <DEDUP_REMOVED lines=358> */
.L_x_10652:
        /* <DEDUP_REMOVED lines=20> */
.L_x_10656:
[----:B------:R0:W5:Y:S01]  /*5aa0*/  LDG.E.U8 R22, desc[UR36][R2.64] ;  /* 0x0000002402167981 */ /* 0x000162000c1e1100 */
[----:B------:R-:W-:Y:S05]  /*5ab0*/  BRA `(.L_x_10658) ;  /* 0x0000000c00547947 */ /* 0x000fea0003800000 */
.L_x_10655:
        /* <DEDUP_REMOVED lines=8> */
.L_x_10660:
[----:B------:R0:W5:Y:S01]  /*5b40*/  LDG.E.U16 R22, desc[UR36][R2.64] ;  /* 0x0000002402167981 */ /* 0x000162000c1e1500 */
[----:B------:R-:W-:Y:S05]  /*5b50*/  BRA `(.L_x_10658) ;  /* 0x0000000c002c7947 */ /* 0x000fea0003800000 */
.L_x_10659:
[----:B------:R0:W5:Y:S01]  /*5b60*/  LDG.E.U16 R22, desc[UR36][R2.64] ;  /* 0x0000002402167981 */ /* 0x000162000c1e1500 */
[----:B------:R-:W-:Y:S05]  /*5b70*/  BRA `(.L_x_10658) ;  /* 0x0000000c00247947 */ /* 0x000fea0003800000 */
.L_x_10654:
        /* <DEDUP_REMOVED lines=9> */
.L_x_10662:
[----:B------:R-:W2:Y:S02]  /*5c10*/  LDG.E.U16 R0, desc[UR36][R2.64] ;  /* 0x0000002402007981 */ /* 0x000ea4000c1e1500 */
[----:B--2---:R-:W-:-:S06]  /*5c20*/  HADD2.F32 R0, -RZ, R0.H0_H0 ;  /* 0x20000000ff007230 */ /* 0x004fcc0000004100 */
[----:B------:R-:W0:Y:S02]  /*5c30*/  F2I.FTZ.TRUNC.NTZ R0, R0 ;  /* 0x0000000000007305 */ /* 0x000e24000021f100 */
[----:B0-----:R-:W-:Y:S01]  /*5c40*/  PRMT R22, R0, 0x7610, R22 ;  /* 0x0000761000167816 */ /* 0x001fe20000000016 */
[----:B------:R-:W-:Y:S06]  /*5c50*/  BRA `(.L_x_10658) ;  /* 0x0000000800ec7947 */ /* 0x000fec0003800000 */
.L_x_10661:
        /* <DEDUP_REMOVED lines=9> */
.L_x_10664:
[----:B------:R-:W2:Y:S02]  /*5cf0*/  LDG.E.U16 R2, desc[UR36][R2.64] ;  /* 0x0000002402027981 */ /* 0x000ea4000c1e1500 */
[----:B--2---:R-:W-:-:S06]  /*5d00*/  HADD2.F32 R0, -RZ, R2.H0_H0 ;  /* 0x20000002ff007230 */ /* 0x004fcc0000004100 */
[----:B------:R-:W0:Y:S02]  /*5d10*/  F2I.FTZ.TRUNC.NTZ R0, R0 ;  /* 0x0000000000007305 */ /* 0x000e24000021f100 */
[----:B0-----:R-:W-:Y:S01]  /*5d20*/  PRMT R22, R0, 0x7610, R22 ;  /* 0x0000761000167816 */ /* 0x001fe20000000016 */
[----:B------:R-:W-:Y:S06]  /*5d30*/  BRA `(.L_x_10658) ;  /* 0x0000000800b47947 */ /* 0x000fec0003800000 */
.L_x_10663:
[----:B------:R-:W2:Y:S02]  /*5d40*/  LDG.E.64 R2, desc[UR36][R2.64] ;  /* 0x0000002402027981 */ /* 0x000ea4000c1e1b00 */
[----:B--2---:R0:W1:Y:S01]  /*5d50*/  F2I.F64.TRUNC R22, R2 ;  /* 0x0000000200167311 */ /* 0x004062000030d100 */
[----:B------:R-:W-:Y:S05]  /*5d60*/  BRA `(.L_x_10658) ;  /* 0x0000000800a87947 */ /* 0x000fea0003800000 */
.L_x_10653:
        /* <DEDUP_REMOVED lines=12> */
.L_x_10667:
[----:B------:R-:W2:Y:S02]  /*5e30*/  LDG.E.64 R2, desc[UR36][R2.64] ;  /* 0x0000002402027981 */ /* 0x000ea4000c1e1b00 */
[----:B--2---:R0:W1:Y:S01]  /*5e40*/  F2I.F64.TRUNC R22, R2 ;  /* 0x0000000200167311 */ /* 0x004062000030d100 */
[----:B------:R-:W-:Y:S05]  /*5e50*/  BRA `(.L_x_10658) ;  /* 0x00000008006c7947 */ /* 0x000fea0003800000 */
.L_x_10666:
        /* <DEDUP_REMOVED lines=28> */
.L_x_10669:
        /* <DEDUP_REMOVED lines=15> */
.L_x_10668:
[----:B------:R-:W2:Y:S02]  /*6110*/  LDG.E.U16 R0, desc[UR36][R2.64] ;  /* 0x0000002402007981 */ /* 0x000ea4000c1e1500 */
[----:B--2---:R-:W-:-:S06]  /*6120*/  IMAD.U32 R0, R0, 0x10000, RZ ;  /* 0x0001000000007824 */ /* 0x004fcc00078e00ff */
[----:B------:R-:W0:Y:S02]  /*6130*/  F2I.FTZ.TRUNC.NTZ R0, R0 ;  /* 0x0000000000007305 */ /* 0x000e24000021f100 */
[----:B0-----:R-:W-:Y:S01]  /*6140*/  PRMT R22, R0, 0x7610, R22 ;  /* 0x0000761000167816 */ /* 0x001fe20000000016 */
[----:B------:R-:W-:Y:S06]  /*6150*/  BRA `(.L_x_10658) ;  /* 0x0000000400ac7947 */ /* 0x000fec0003800000 */
.L_x_10665:
        /* <DEDUP_REMOVED lines=10> */
.L_x_10672:
        /* <DEDUP_REMOVED lines=21> */
.L_x_10676:
[----:B------:R-:W-:Y:S05]  /*6350*/  BSYNC B1 ;  /* 0x0000000000017941 */ /* 0x000fea0003800000 */
.L_x_10675:
[----:B------:R-:W-:Y:S01]  /*6360*/  LEA R3, R0, 0x3b800000, 0x17 ;  /* 0x3b80000000037811 */ /* 0x000fe200078eb8ff */
[----:B------:R-:W-:-:S05]  /*6370*/  IMAD.SHL.U32 R0, R2, 0x100000, RZ ;  /* 0x0010000002007824 */ /* 0x000fca00078e00ff */
[----:B------:R-:W-:-:S07]  /*6380*/  LOP3.LUT R0, R3, R0, R4, 0xfe, !PT ;  /* 0x0000000003007212 */ /* 0x000fce00078efe04 */
.L_x_10674:
[----:B------:R-:W-:Y:S05]  /*6390*/  BSYNC B0 ;  /* 0x0000000000007941 */ /* 0x000fea0003800000 */
.L_x_10673:
[----:B------:R-:W0:Y:S02]  /*63a0*/  F2I.FTZ.TRUNC.NTZ R0, R0 ;  /* 0x0000000000007305 */ /* 0x000e24000021f100 */
[----:B0-----:R-:W-:Y:S01]  /*63b0*/  PRMT R22, R0, 0x7610, R22 ;  /* 0x0000761000167816 */ /* 0x001fe20000000016 */
[----:B------:R-:W-:Y:S06]  /*63c0*/  BRA `(.L_x_10658) ;  /* 0x0000000400107947 */ /* 0x000fec0003800000 */
.L_x_10671:
        /* <DEDUP_REMOVED lines=21> */
.L_x_10680:
[----:B------:R-:W-:Y:S05]  /*6520*/  BSYNC B1 ;  /* 0x0000000000017941 */ /* 0x000fea0003800000 */
.L_x_10679:
[----:B------:R-:W-:Y:S01]  /*6530*/  LEA R3, R0, 0x37800000, 0x17 ;  /* 0x3780000000037811 */ /* 0x000fe200078eb8ff */
[----:B------:R-:W-:-:S05]  /*6540*/  IMAD.SHL.U32 R0, R2, 0x200000, RZ ;  /* 0x0020000002007824 */ /* 0x000fca00078e00ff */
[----:B------:R-:W-:-:S07]  /*6550*/  LOP3.LUT R0, R3, R0, R4, 0xfe, !PT ;  /* 0x0000000003007212 */ /* 0x000fce00078efe04 */
.L_x_10678:
[----:B------:R-:W-:Y:S05]  /*6560*/  BSYNC B0 ;  /* 0x0000000000007941 */ /* 0x000fea0003800000 */
.L_x_10677:
[----:B------:R-:W0:Y:S02]  /*6570*/  F2I.FTZ.TRUNC.NTZ R0, R0 ;  /* 0x0000000000007305 */ /* 0x000e24000021f100 */
[----:B0-----:R-:W-:Y:S01]  /*6580*/  PRMT R22, R0, 0x7610, R22 ;  /* 0x0000761000167816 */ /* 0x001fe20000000016 */
[----:B------:R-:W-:Y:S06]  /*6590*/  BRA `(.L_x_10658) ;  /* 0x00000000009c7947 */ /* 0x000fec0003800000 */
.L_x_10670:
        /* <DEDUP_REMOVED lines=14> */
.L_x_10684:
[----:B------:R-:W-:Y:S05]  /*6680*/  BSYNC B0 ;  /* 0x0000000000007941 */ /* 0x000fea0003800000 */
.L_x_10683:
[----:B------:R-:W0:Y:S02]  /*6690*/  F2I.FTZ.TRUNC.NTZ R0, R0 ;  /* 0x0000000000007305 */ /* 0x000e24000021f100 */
[----:B0-----:R-:W-:Y:S01]  /*66a0*/  PRMT R22, R0, 0x7610, R22 ;  /* 0x0000761000167816 */ /* 0x001fe20000000016 */
[----:B------:R-:W-:Y:S06]  /*66b0*/  BRA `(.L_x_10658) ;  /* 0x0000000000547947 */ /* 0x000fec0003800000 */
.L_x_10657:
        /* <DEDUP_REMOVED lines=16> */
.L_x_10685:
[----:B------:R-:W-:Y:S01]  /*67c0*/  PRMT R22, RZ, 0x7610, R22 ;  /* 0x00007610ff167816 */ /* 0x000fe20000000016 */
[----:B------:R-:W-:Y:S06]  /*67d0*/  BRA `(.L_x_10658) ;  /* 0x00000000000c7947 */ /* 0x000fec0003800000 */
.L_x_10682:
[----:B------:R3:W5:Y:S01]  /*67e0*/  LDG.E.U16 R22, desc[UR36][R2.64] ;  /* 0x0000002402167981 */ /* 0x000762000c1e1500 */
[----:B------:R-:W-:Y:S05]  /*67f0*/  BRA `(.L_x_10658) ;  /* 0x0000000000047947 */ /* 0x000fea0003800000 */
.L_x_10681:
[----:B------:R4:W5:Y:S02]  /*6800*/  LDG.E.U16 R22, desc[UR36][R2.64] ;  /* 0x0000002402167981 */ /* 0x000964000c1e1500 */
.L_x_10658:
[----:B------:R-:W1:Y:S01]  /*6810*/  LDC.U8 R4, c[0x0][0x493] ;  /* 0x000124c0ff047b82 */ /* 0x000e620000000000 */
[----:B------:R-:W-:Y:S02]  /*6820*/  ULDC.64 UR4, c[0x0][0x488] ;  /* 0x0001220000047ab9 */ /* 0x000fe40000000a00 */
        /* <DEDUP_REMOVED lines=15> */
.L_x_10689:
[----:B------:R4:W5:Y:S01]  /*6920*/  LDG.E.U8 R0, desc[UR36][R2.64] ;  /* 0x0000002402007981 */ /* 0x000962000c1e1100 */
[----:B------:R-:W-:Y:S05]  /*6930*/  BRA `(.L_x_10691) ;  /* 0x0000000c00547947 */ /* 0x000fea0003800000 */
.L_x_10688:
        /* <DEDUP_REMOVED lines=8> */
.L_x_10693:
[----:B------:R2:W5:Y:S01]  /*69c0*/  LDG.E.U16 R0, desc[UR36][R2.64] ;  /* 0x0000002402007981 */ /* 0x000562000c1e1500 */
[----:B------:R-:W-:Y:S05]  /*69d0*/  BRA `(.L_x_10691) ;  /* 0x0000000c002c7947 */ /* 0x000fea0003800000 */
.L_x_10692:
[----:B------:R0:W5:Y:S01]  /*69e0*/  LDG.E.U16 R0, desc[UR36][R2.64] ;  /* 0x0000002402007981 */ /* 0x000162000c1e1500 */
[----:B------:R-:W-:Y:S05]  /*69f0*/  BRA `(.L_x_10691) ;  /* 0x0000000c00247947 */ /* 0x000fea0003800000 */
.L_x_10687:
        /* <DEDUP_REMOVED lines=9> */
.L_x_10695:
[----:B------:R-:W2:Y:S02]  /*6a90*/  LDG.E.U16 R4, desc[UR36][R2.64] ;  /* 0x0000002402047981 */ /* 0x000ea4000c1e1500 */
[----:B--2---:R-:W-:-:S06]  /*6aa0*/  HADD2.F32 R4, -RZ, R4.H0_H0 ;  /* 0x20000004ff047230 */ /* 0x004fcc0000004100 */
[----:B------:R-:W0:Y:S02]  /*6ab0*/  F2I.FTZ.TRUNC.NTZ R4, R4 ;  /* 0x0000000400047305 */ /* 0x000e24000021f100 */
[----:B0-----:R-:W-:Y:S01]  /*6ac0*/  PRMT R0, R4, 0x7610, R0 ;  /* 0x0000761004007816 */ /* 0x001fe20000000000 */
[----:B------:R-:W-:Y:S06]  /*6ad0*/  BRA `(.L_x_10691) ;  /* 0x0000000800ec7947 */ /* 0x000fec0003800000 */
.L_x_10694:
        /* <DEDUP_REMOVED lines=9> */
.L_x_10697:
[----:B------:R-:W2:Y:S02]  /*6b70*/  LDG.E.U16 R2, desc[UR36][R2.64] ;  /* 0x0000002402027981 */ /* 0x000ea4000c1e1500 */
[----:B--2---:R-:W-:-:S06]  /*6b80*/  HADD2.F32 R4, -RZ, R2.H0_H0 ;  /* 0x20000002ff047230 */ /* 0x004fcc0000004100 */
[----:B------:R-:W0:Y:S02]  /*6b90*/  F2I.FTZ.TRUNC.NTZ R4, R4 ;  /* 0x0000000400047305 */ /* 0x000e24000021f100 */
[----:B0-----:R-:W-:Y:S01]  /*6ba0*/  PRMT R0, R4, 0x7610, R0 ;  /* 0x0000761004007816 */ /* 0x001fe20000000000 */
[----:B------:R-:W-:Y:S06]  /*6bb0*/  BRA `(.L_x_10691) ;  /* 0x0000000800b47947 */ /* 0x000fec0003800000 */
.L_x_10696:
[----:B------:R-:W2:Y:S02]  /*6bc0*/  LDG.E.64 R2, desc[UR36][R2.64] ;  /* 0x0000002402027981 */ /* 0x000ea4000c1e1b00 */
[----:B--2---:R0:W1:Y:S01]  /*6bd0*/  F2I.F64.TRUNC R0, R2 ;  /* 0x0000000200007311 */ /* 0x004062000030d100 */
[----:B------:R-:W-:Y:S05]  /*6be0*/  BRA `(.L_x_10691) ;  /* 0x0000000800a87947 */ /* 0x000fea0003800000 */
.L_x_10686:
        /* <DEDUP_REMOVED lines=12> */
.L_x_10700:
[----:B------:R-:W2:Y:S02]  /*6cb0*/  LDG.E.64 R2, desc[UR36][R2.64] ;  /* 0x0000002402027981 */ /* 0x000ea4000c1e1b00 */
[----:B--2---:R0:W1:Y:S01]  /*6cc0*/  F2I.F64.TRUNC R0, R2 ;  /* 0x0000000200007311 */ /* 0x004062000030d100 */
[----:B------:R-:W-:Y:S05]  /*6cd0*/  BRA `(.L_x_10691) ;  /* 0x00000008006c7947 */ /* 0x000fea0003800000 */
.L_x_10699:
        /* <DEDUP_REMOVED lines=28> */
.L_x_10702:
        /* <DEDUP_REMOVED lines=15> */
.L_x_10701:
[----:B------:R-:W2:Y:S02]  /*6f90*/  LDG.E.U16 R4, desc[UR36][R2.64] ;  /* 0x0000002402047981 */ /* 0x000ea4000c1e1500 */
[----:B--2---:R-:W-:-:S06]  /*6fa0*/  IMAD.U32 R4, R4, 0x10000, RZ ;  /* 0x0001000004047824 */ /* 0x004fcc00078e00ff */
[----:B------:R-:W0:Y:S02]  /*6fb0*/  F2I.FTZ.TRUNC.NTZ R4, R4 ;  /* 0x0000000400047305 */ /* 0x000e24000021f100 */
[----:B0-----:R-:W-:Y:S01]  /*6fc0*/  PRMT R0, R4, 0x7610, R0 ;  /* 0x0000761004007816 */ /* 0x001fe20000000000 */
[----:B------:R-:W-:Y:S06]  /*6fd0*/  BRA `(.L_x_10691) ;  /* 0x0000000400ac7947 */ /* 0x000fec0003800000 */
.L_x_10698:
        /* <DEDUP_REMOVED lines=10> */
.L_x_10705:
        /* <DEDUP_REMOVED lines=21> */
.L_x_10709:
[----:B------:R-:W-:Y:S05]  /*71d0*/  BSYNC B1 ;  /* 0x0000000000017941 */ /* 0x000fea0003800000 */
.L_x_10708:
[----:B------:R-:W-:Y:S01]  /*71e0*/  IMAD.SHL.U32 R2, R2, 0x100000, RZ ;  /* 0x0010000002027824 */ /* 0x000fe200078e00ff */
[----:B------:R-:W-:-:S04]  /*71f0*/  LEA R3, R0, 0x3b800000, 0x17 ;  /* 0x3b80000000037811 */ /* 0x000fc800078eb8ff */
[----:B------:R-:W-:-:S07]  /*7200*/  LOP3.LUT R4, R3, R2, R4, 0xfe, !PT ;  /* 0x0000000203047212 */ /* 0x000fce00078efe04 */
.L_x_10707:
[----:B------:R-:W-:Y:S05]  /*7210*/  BSYNC B0 ;  /* 0x0000000000007941 */ /* 0x000fea0003800000 */
.L_x_10706:
[----:B------:R-:W0:Y:S02]  /*7220*/  F2I.FTZ.TRUNC.NTZ R4, R4 ;  /* 0x0000000400047305 */ /* 0x000e24000021f100 */
[----:B0-----:R-:W-:Y:S01]  /*7230*/  PRMT R0, R4, 0x7610, R0 ;  /* 0x0000761004007816 */ /* 0x001fe20000000000 */
[----:B------:R-:W-:Y:S06]  /*7240*/  BRA `(.L_x_10691) ;  /* 0x0000000400107947 */ /* 0x000fec0003800000 */
.L_x_10704:
        /* <DEDUP_REMOVED lines=21> */
.L_x_10713:
[----:B------:R-:W-:Y:S05]  /*73a0*/  BSYNC B1 ;  /* 0x0000000000017941 */ /* 0x000fea0003800000 */
.L_x_10712:
[----:B------:R-:W-:Y:S01]  /*73b0*/  IMAD.SHL.U32 R2, R2, 0x200000, RZ ;  /* 0x0020000002027824 */ /* 0x000fe200078e00ff */
[----:B------:R-:W-:-:S04]  /*73c0*/  LEA R3, R0, 0x37800000, 0x17 ;  /* 0x3780000000037811 */ /* 0x000fc800078eb8ff */
[----:B------:R-:W-:-:S07]  /*73d0*/  LOP3.LUT R4, R3, R2, R4, 0xfe, !PT ;  /* 0x0000000203047212 */ /* 0x000fce00078efe04 */
.L_x_10711:
[----:B------:R-:W-:Y:S05]  /*73e0*/  BSYNC B0 ;  /* 0x0000000000007941 */ /* 0x000fea0003800000 */
.L_x_10710:
[----:B------:R-:W0:Y:S02]  /*73f0*/  F2I.FTZ.TRUNC.NTZ R4, R4 ;  /* 0x0000000400047305 */ /* 0x000e24000021f100 */
[----:B0-----:R-:W-:Y:S01]  /*7400*/  PRMT R0, R4, 0x7610, R0 ;  /* 0x0000761004007816 */ /* 0x001fe20000000000 */
[----:B------:R-:W-:Y:S06]  /*7410*/  BRA `(.L_x_10691) ;  /* 0x00000000009c7947 */ /* 0x000fec0003800000 */
.L_x_10703:
        /* <DEDUP_REMOVED lines=14> */
.L_x_10717:
[----:B------:R-:W-:Y:S05]  /*7500*/  BSYNC B0 ;  /* 0x0000000000007941 */ /* 0x000fea0003800000 */
.L_x_10716:
[----:B------:R-:W0:Y:S02]  /*7510*/  F2I.FTZ.TRUNC.NTZ R4, R4 ;  /* 0x0000000400047305 */ /* 0x000e24000021f100 */
[----:B0-----:R-:W-:Y:S01]  /*7520*/  PRMT R0, R4, 0x7610, R0 ;  /* 0x0000761004007816 */ /* 0x001fe20000000000 */
[----:B------:R-:W-:Y:S06]  /*7530*/  BRA `(.L_x_10691) ;  /* 0x0000000000547947 */ /* 0x000fec0003800000 */
.L_x_10690:
        /* <DEDUP_REMOVED lines=16> */
.L_x_10718:
[----:B------:R-:W-:Y:S01]  /*7640*/  PRMT R0, RZ, 0x7610, R0 ;  /* 0x00007610ff007816 */ /* 0x000fe20000000000 */
[----:B------:R-:W-:Y:S06]  /*7650*/  BRA `(.L_x_10691) ;  /* 0x00000000000c7947 */ /* 0x000fec0003800000 */
.L_x_10715:
[----:B------:R0:W5:Y:S01]  /*7660*/  LDG.E.U16 R0, desc[UR36][R2.64] ;  /* 0x0000002402007981 */ /* 0x000162000c1e1500 */
[----:B------:R-:W-:Y:S05]  /*7670*/  BRA `(.L_x_10691) ;  /* 0x0000000000047947 */ /* 0x000fea0003800000 */
.L_x_10714:
[----:B------:R0:W5:Y:S02]  /*7680*/  LDG.E.U16 R0, desc[UR36][R2.64] ;  /* 0x0000002402007981 */ /* 0x000164000c1e1500 */
.L_x_10691:
        /* <DEDUP_REMOVED lines=18> */
.L_x_10722:
[----:B------:R0:W-:Y:S01]  /*77b0*/  STG.E.U8 desc[UR36][R16.64], R5 ;  /* 0x0000000510007986 */ /* 0x0001e2000c101124 */
[----:B------:R-:W-:Y:S05]  /*77c0*/  BRA `(.L_x_10724) ;  /* 0x0000000c00647947 */ /* 0x000fea0003800000 */
.L_x_10721:
        /* <DEDUP_REMOVED lines=10> */
.L_x_10726:
[----:B------:R-:W-:-:S05]  /*7870*/  PRMT R3, R5, 0x9910, RZ ;  /* 0x0000991005037816 */ /* 0x000fca00000000ff */
[----:B------:R3:W-:Y:S01]  /*7880*/  STG.E desc[UR36][R16.64], R3 ;  /* 0x0000000310007986 */ /* 0x0007e2000c101924 */
[----:B------:R-:W-:Y:S05]  /*7890*/  BRA `(.L_x_10724) ;  /* 0x0000000c00307947 */ /* 0x000fea0003800000 */
.L_x_10725:
[----:B------:R2:W-:Y:S01]  /*78a0*/  STG.E.U16 desc[UR36][R16.64], R5 ;  /* 0x0000000510007986 */ /* 0x0005e2000c101524 */
[----:B------:R-:W-:Y:S05]  /*78b0*/  BRA `(.L_x_10724) ;  /* 0x0000000c00287947 */ /* 0x000fea0003800000 */
.L_x_10720:
        /* <DEDUP_REMOVED lines=9> */
.L_x_10728:
[----:B------:R-:W0:Y:S02]  /*7950*/  I2F.S16 R0, R5 ;  /* 0x0000000500007306 */ /* 0x000e240000101400 */
[----:B0-----:R-:W-:-:S05]  /*7960*/  F2FP.F16.F32.PACK_AB R0, RZ, R0 ;  /* 0x00000000ff00723e */ /* 0x001fca00000000ff */
[----:B------:R0:W-:Y:S01]  /*7970*/  STG.E.U16 desc[UR36][R16.64], R0 ;  /* 0x0000000010007986 */ /* 0x0001e2000c101524 */
[----:B------:R-:W-:Y:S05]  /*7980*/  BRA `(.L_x_10724) ;  /* 0x0000000800f47947 */ /* 0x000fea0003800000 */
.L_x_10727:
        /* <DEDUP_REMOVED lines=10> */
.L_x_10730:
[----:B------:R-:W0:Y:S02]  /*7a30*/  I2F.S16 R5, R5 ;  /* 0x0000000500057306 */ /* 0x000e240000101400 */
[----:B0-----:R-:W-:-:S04]  /*7a40*/  F2FP.F16.F32.PACK_AB R3, RZ, R5 ;  /* 0x00000005ff03723e */ /* 0x001fc800000000ff */
[----:B------:R-:W-:-:S05]  /*7a50*/  PRMT R3, R3, 0x5410, RZ ;  /* 0x0000541003037816 */ /* 0x000fca00000000ff */
[----:B------:R0:W-:Y:S01]  /*7a60*/  STG.E desc[UR36][R16.64], R3 ;  /* 0x0000000310007986 */ /* 0x0001e2000c101924 */
[----:B------:R-:W-:Y:S05]  /*7a70*/  BRA `(.L_x_10724) ;  /* 0x0000000800b87947 */ /* 0x000fea0003800000 */
.L_x_10729:
[----:B------:R-:W0:Y:S02]  /*7a80*/  I2F.F64.S16 R2, R5 ;  /* 0x0000000500027312 */ /* 0x000e240000101c00 */
[----:B0-----:R0:W-:Y:S01]  /*7a90*/  STG.E.64 desc[UR36][R16.64], R2 ;  /* 0x0000000210007986 */ /* 0x0011e2000c101b24 */
[----:B------:R-:W-:Y:S05]  /*7aa0*/  BRA `(.L_x_10724) ;  /* 0x0000000800ac7947 */ /* 0x000fea0003800000 */
.L_x_10719:
        /* <DEDUP_REMOVED lines=13> */
.L_x_10733:
[----:B------:R-:W0:Y:S01]  /*7b80*/  I2F.F64.S16 R4, R5 ;  /* 0x0000000500047312 */ /* 0x000e220000101c00 */
[----:B------:R-:W-:-:S05]  /*7b90*/  CS2R R6, SRZ ;  /* 0x0000000000067805 */ /* 0x000fca000001ff00 */
[----:B0-----:R0:W-:Y:S01]  /*7ba0*/  STG.E.128 desc[UR36][R16.64], R4 ;  /* 0x0000000410007986 */ /* 0x0011e2000c101d24 */
[----:B------:R-:W-:Y:S05]  /*7bb0*/  BRA `(.L_x_10724) ;  /* 0x0000000800687947 */ /* 0x000fea0003800000 */
.L_x_10732:
        /* <DEDUP_REMOVED lines=21> */
.L_x_10737:
[----:B------:R-:W-:Y:S05]  /*7d10*/  BSYNC B0 ;  /* 0x0000000000007941 */ /* 0x000fea0003800000 */
.L_x_10736:
[----:B------:R-:W-:-:S05]  /*7d20*/  LOP3.LUT R3, R0, R3, RZ, 0xfc, !PT ;  /* 0x0000000300037212 */ /* 0x000fca00078efcff */
[----:B------:R0:W-:Y:S01]  /*7d30*/  STG.E.U8 desc[UR36][R16.64], R3 ;  /* 0x0000000310007986 */ /* 0x0001e2000c101124 */
[----:B------:R-:W-:Y:S05]  /*7d40*/  BRA `(.L_x_10724) ;  /* 0x0000000800047947 */ /* 0x000fea0003800000 */
.L_x_10735:
        /* <DEDUP_REMOVED lines=13> */
.L_x_10739:
[----:B------:R-:W-:Y:S01]  /*7e20*/  IMAD.MOV.U32 R0, RZ, RZ, 0x7f ;  /* 0x0000007fff007424 */ /* 0x000fe200078e00ff */
[----:B------:R-:W-:-:S04]  /*7e30*/  ISETP.GT.U32.AND P0, PT, R2, 0x7f800000, PT ;  /* 0x7f8000000200780c */ /* 0x000fc80003f04070 */
[----:B------:R-:W-:-:S09]  /*7e40*/  SEL R0, R0, 0x7c, P0 ;  /* 0x0000007c00007807 */ /* 0x000fd20000000000 */
.L_x_10740:
[----:B------:R-:W-:Y:S05]  /*7e50*/  BSYNC B0 ;  /* 0x0000000000007941 */ /* 0x000fea0003800000 */
.L_x_10738:
[----:B------:R-:W-:-:S04]  /*7e60*/  LOP3.LUT R2, R5, 0x80000000, RZ, 0xc0, !PT ;  /* 0x8000000005027812 */ /* 0x000fc800078ec0ff */
[----:B------:R-:W-:-:S04]  /*7e70*/  SHF.R.U32.HI R3, RZ, 0x18, R2 ;  /* 0x00000018ff037819 */ /* 0x000fc80000011602 */
[----:B------:R-:W-:-:S05]  /*7e80*/  LOP3.LUT R3, R0, R3, RZ, 0xfc, !PT ;  /* 0x0000000300037212 */ /* 0x000fca00078efcff */
[----:B------:R0:W-:Y:S01]  /*7e90*/  STG.E.U8 desc[UR36][R16.64], R3 ;  /* 0x0000000310007986 */ /* 0x0001e2000c101124 */
[----:B------:R-:W-:Y:S05]  /*7ea0*/  BRA `(.L_x_10724) ;  /* 0x0000000400ac7947 */ /* 0x000fea0003800000 */
.L_x_10734:
[----:B------:R-:W0:Y:S02]  /*7eb0*/  I2F.S16 R0, R5 ;  /* 0x0000000500007306 */ /* 0x000e240000101400 */
[----:B0-----:R-:W-:-:S05]  /*7ec0*/  F2FP.BF16.F32.PACK_AB R0, RZ, R0 ;  /* 0x00000000ff00723e */ /* 0x001fca00000010ff */
[----:B------:R0:W-:Y:S01]  /*7ed0*/  STG.E.U16 desc[UR36][R16.64], R0 ;  /* 0x0000000010007986 */ /* 0x0001e2000c101524 */
[----:B------:R-:W-:Y:S05]  /*7ee0*/  BRA `(.L_x_10724) ;  /* 0x00000004009c7947 */ /* 0x000fea0003800000 */
.L_x_10731:
        /* <DEDUP_REMOVED lines=10> */
.L_x_10743:
        /* <DEDUP_REMOVED lines=17> */
.L_x_10746:
[----:B------:R-:W-:-:S04]  /*80a0*/  LOP3.LUT R2, R5, 0x80000000, RZ, 0xc0, !PT ;  /* 0x8000000005027812 */ /* 0x000fc800078ec0ff */
[----:B------:R-:W-:-:S04]  /*80b0*/  SHF.R.U32.HI R3, RZ, 0x18, R2 ;  /* 0x00000018ff037819 */ /* 0x000fc80000011602 */
[----:B------:R-:W-:-:S04]  /*80c0*/  LOP3.LUT R0, R0, R3, RZ, 0xfc, !PT ;  /* 0x0000000300007212 */ /* 0x000fc800078efcff */
[----:B------:R-:W-:-:S07]  /*80d0*/  PRMT R8, R0, 0x7610, R8 ;  /* 0x0000761000087816 */ /* 0x000fce0000000008 */
.L_x_10745:
[----:B------:R-:W-:Y:S05]  /*80e0*/  BSYNC B0 ;  /* 0x0000000000007941 */ /* 0x000fea0003800000 */
.L_x_10744:
[----:B------:R0:W-:Y:S01]  /*80f0*/  STG.E.U8 desc[UR36][R16.64], R8 ;  /* 0x0000000810007986 */ /* 0x0001e2000c101124 */
[----:B------:R-:W-:Y:S05]  /*8100*/  BRA `(.L_x_10724) ;  /* 0x0000000400147947 */ /* 0x000fea0003800000 */
.L_x_10742:
        /* <DEDUP_REMOVED lines=17> */
.L_x_10749:
[----:B------:R-:W-:-:S04]  /*8220*/  LOP3.LUT R2, R5, 0x80000000, RZ, 0xc0, !PT ;  /* 0x8000000005027812 */ /* 0x000fc800078ec0ff */
[----:B------:R-:W-:-:S04]  /*8230*/  SHF.R.U32.HI R3, RZ, 0x18, R2 ;  /* 0x00000018ff037819 */ /* 0x000fc80000011602 */
[----:B------:R-:W-:-:S04]  /*8240*/  LOP3.LUT R0, R0, R3, RZ, 0xfc, !PT ;  /* 0x0000000300007212 */ /* 0x000fc800078efcff */
[----:B------:R-:W-:-:S07]  /*8250*/  PRMT R8, R0, 0x7610, R8 ;  /* 0x0000761000087816 */ /* 0x000fce0000000008 */
.L_x_10748:
[----:B------:R-:W-:Y:S05]  /*8260*/  BSYNC B0 ;  /* 0x0000000000007941 */ /* 0x000fea0003800000 */
.L_x_10747:
[----:B------:R0:W-:Y:S01]  /*8270*/  STG.E.U8 desc[UR36][R16.64], R8 ;  /* 0x0000000810007986 */ /* 0x0001e2000c101124 */
[----:B------:R-:W-:Y:S05]  /*8280*/  BRA `(.L_x_10724) ;  /* 0x0000000000b47947 */ /* 0x000fea0003800000 */
.L_x_10741:
        /* <DEDUP_REMOVED lines=22> */
.L_x_10723:
        /* <DEDUP_REMOVED lines=16> */
.L_x_10752:
[----:B------:R-:W-:Y:S05]  /*84f0*/  BRA `(.L_x_10724) ;  /* 0x0000000000187947 */ /* 0x000fea0003800000 */
.L_x_10751:
[----:B------:R-:W-:-:S04]  /*8500*/  PRMT R2, R5, 0x9910, RZ ;  /* 0x0000991005027816 */ /* 0x000fc800000000ff */
[----:B------:R-:W-:-:S05]  /*8510*/  SHF.R.S32.HI R3, RZ, 0x1f, R2 ;  /* 0x0000001fff037819 */ /* 0x000fca0000011402 */
[----:B------:R0:W-:Y:S01]  /*8520*/  STG.E.64 desc[UR36][R16.64], R2 ;  /* 0x0000000210007986 */ /* 0x0001e2000c101b24 */
[----:B------:R-:W-:Y:S05]  /*8530*/  BRA `(.L_x_10724) ;  /* 0x0000000000087947 */ /* 0x000fea0003800000 */
.L_x_10750:
[----:B------:R-:W-:-:S05]  /*8540*/  PRMT R3, R5, 0x9910, RZ ;  /* 0x0000991005037816 */ /* 0x000fca00000000ff */
[----:B------:R0:W-:Y:S02]  /*8550*/  STG.E desc[UR36][R16.64], R3 ;  /* 0x0000000310007986 */ /* 0x0001e4000c101924 */
.L_x_10724:
[----:B------:R-:W-:-:S07]  /*8560*/  VIADD R19, R19, 0x80 ;  /* 0x0000008013137836 */ /* 0x000fce0000000000 */
.L_x_10651:
[----:B------:R-:W-:Y:S05]  /*8570*/  BSYNC B6 ;  /* 0x0000000000067941 */ /* 0x000fea0003800000 */
.L_x_10650:
        /* <DEDUP_REMOVED lines=358> */
.L_x_10755:
        /* <DEDUP_REMOVED lines=20> */
.L_x_10759:
[----:B------:R0:W5:Y:S01]  /*9d20*/  LDG.E.U8 R22, desc[UR36][R2.64] ;  /* 0x0000002402167981 */ /* 0x000162000c1e1100 */
[----:B------:R-:W-:Y:S05]  /*9d30*/  BRA `(.L_x_10761) ;  /* 0x0000000c00547947 */ /* 0x000fea0003800000 */
.L_x_10758:
        /* <DEDUP_REMOVED lines=8> */
.L_x_10763:
[----:B------:R0:W5:Y:S01]  /*9dc0*/  LDG.E.U16 R22, desc[UR36][R2.64] ;  /* 0x0000002402167981 */ /* 0x000162000c1e1500 */
[----:B------:R-:W-:Y:S05]  /*9dd0*/  BRA `(.L_x_10761) ;  /* 0x0000000c002c7947 */ /* 0x000fea0003800000 */
.L_x_10762:
[----:B------:R0:W5:Y:S01]  /*9de0*/  LDG.E.U16 R22, desc[UR36][R2.64] ;  /* 0x0000002402167981 */ /* 0x000162000c1e1500 */
[----:B------:R-:W-:Y:S05]  /*9df0*/  BRA `(.L_x_10761) ;  /* 0x0000000c00247947 */ /* 0x000fea0003800000 */
.L_x_10757:
        /* <DEDUP_REMOVED lines=9> */
.L_x_10765:
[----:B------:R-:W2:Y:S02]  /*9e90*/  LDG.E.U16 R0, desc[UR36][R2.64] ;  /* 0x0000002402007981 */ /* 0x000ea4000c1e1500 */
[----:B--2---:R-:W-:-:S06]  /*9ea0*/  HADD2.F32 R0, -RZ, R0.H0_H0 ;  /* 0x20000000ff007230 */ /* 0x004fcc0000004100 */
[----:B------:R-:W0:Y:S02]  /*9eb0*/  F2I.FTZ.TRUNC.NTZ R0, R0 ;  /* 0x0000000000007305 */ /* 0x000e24000021f100 */
[----:B0-----:R-:W-:Y:S01]  /*9ec0*/  PRMT R22, R0, 0x7610, R22 ;  /* 0x0000761000167816 */ /* 0x001fe20000000016 */
[----:B------:R-:W-:Y:S06]  /*9ed0*/  BRA `(.L_x_10761) ;  /* 0x0000000800ec7947 */ /* 0x000fec0003800000 */
.L_x_10764:
[----:B------:R-:W-:-:S13]  /*9ee0*/  ISETP.NE.AND P0, PT, R4, 0x7, PT ;  /* 0x000000070400780c */ /* 0x000fda0003f05270 */
[----:B------:R-:W-:Y:S05]  /*9ef0*/  @!P0 BRA `(.L_x_10766) ;  /* 0x0000000000308947 */ /* 0x000fea0003800000 */
[----:B------:R-:W-:-:S13]  /*9f00*/  ISETP.NE.AND P0, PT, R4, 0x8, PT ;  /* 0x000000080400780c */ /* 0x000fda0003f05270 */
[----:B------:R-:W-:Y:S05]  /*9f10*/  @!P0 BRA `(.L_x_10767) ;  /* 0x0000000000148947 */ /* 0x000fea0003800000 */
[----:B------:R-:W-:-:S13]  /*9f20*/  ISETP.NE.AND P0, PT, R4, 0x9, PT ;  /* 0x000000090400780c */ /* 0x000fda0003f05270 */
[----:B------:R-:W-:Y:S05]  /*9f30*/  @P0 BRA `(.L_x_10760) ;  /* 0x0000000800800947 */ /* 0x000fea0003800000 */
[----:B------:R-:W2:Y:S02]  /*9f40*/  LDG.E R2, desc[UR36][R2.64] ;  /* 0x0000002402027981 */ /* 0x000ea4000c1e1900 */
[----:B--2---:R4:W0:Y:S01]  /*9f50*/  F2I.FTZ.TRUNC.NTZ R22, R2 ;  /* 0x0000000200167305 */ /* 0x004822000021f100 */
[----:B------:R-:W-:Y:S05]  /*9f60*/  BRA `(.L_x_10761) ;  /* 0x0000000800c87947 */ /* 0x000fea0003800000 */
.L_x_10767:
[----:B------:R-:W2:Y:S02]  /*9f70*/  LDG.E.U16 R2, desc[UR36][R2.64] ;  /* 0x0000002402027981 */ /* 0x000ea4000c1e1500 */
[----:B--2---:R-:W-:-:S06]  /*9f80*/  HADD2.F32 R0, -RZ, R2.H0_H0 ;  /* 0x20000002ff007230 */ /* 0x004fcc0000004100 */
[----:B------:R-:W0:Y:S02]  /*9f90*/  F2I.FTZ.TRUNC.NTZ R0, R0 ;  /* 0x0000000000007305 */ /* 0x000e24000021f100 */
[----:B0-----:R-:W-:Y:S01]  /*9fa0*/  PRMT R22, R0, 0x7610, R22 ;  /* 0x0000761000167816 */ /* 0x001fe20000000016 */
[----:B------:R-:W-:Y:S06]  /*9fb0*/  BRA `(.L_x_10761) ;  /* 0x0000000800b47947 */ /* 0x000fec0003800000 */
.L_x_10766:
[----:B------:R-:W2:Y:S02]  /*9fc0*/  LDG.E.64 R2, desc[UR36][R2.64] ;  /* 0x0000002402027981 */ /* 0x000ea4000c1e1b00 */
[----:B--2---:R2:W3:Y:S01]  /*9fd0*/  F2I.F64.TRUNC R22, R2 ;  /* 0x0000000200167311 */ /* 0x0044e2000030d100 */
[----:B------:R-:W-:Y:S05]  /*9fe0*/  BRA `(.L_x_10761) ;  /* 0x0000000800a87947 */ /* 0x000fea0003800000 */
.L_x_10756:
        /* <DEDUP_REMOVED lines=12> */
.L_x_10770:
[----:B------:R-:W2:Y:S02]  /*a0b0*/  LDG.E.64 R2, desc[UR36][R2.64] ;  /* 0x0000002402027981 */ /* 0x000ea4000c1e1b00 */
[----:B--2---:R0:W1:Y:S01]  /*a0c0*/  F2I.F64.TRUNC R22, R2 ;  /* 0x0000000200167311 */ /* 0x004062000030d100 */
[----:B------:R-:W-:Y:S05]  /*a0d0*/  BRA `(.L_x_10761) ;  /* 0x00000008006c7947 */ /* 0x000fea0003800000 */
.L_x_10769:
        /* <DEDUP_REMOVED lines=28> */
.L_x_10772:
        /* <DEDUP_REMOVED lines=15> */
.L_x_10771:
[----:B------:R-:W2:Y:S02]  /*a390*/  LDG.E.U16 R0, desc[UR36][R2.64] ;  /* 0x0000002402007981 */ /* 0x000ea4000c1e1500 */
[----:B--2---:R-:W-:-:S06]  /*a3a0*/  IMAD.U32 R0, R0, 0x10000, RZ ;  /* 0x0001000000007824 */ /* 0x004fcc00078e00ff */
[----:B------:R-:W0:Y:S02]  /*a3b0*/  F2I.FTZ.TRUNC.NTZ R0, R0 ;  /* 0x0000000000007305 */ /* 0x000e24000021f100 */
[----:B0-----:R-:W-:Y:S01]  /*a3c0*/  PRMT R22, R0, 0x7610, R22 ;  /* 0x0000761000167816 */ /* 0x001fe20000000016 */
[----:B------:R-:W-:Y:S06]  /*a3d0*/  BRA `(.L_x_10761) ;  /* 0x0000000400ac7947 */ /* 0x000fec0003800000 */
.L_x_10768:
        /* <DEDUP_REMOVED lines=10> */
.L_x_10775:
        /* <DEDUP_REMOVED lines=21> */
.L_x_10779:
[----:B------:R-:W-:Y:S05]  /*a5d0*/  BSYNC B1 ;  /* 0x0000000000017941 */ /* 0x000fea0003800000 */
.L_x_10778:
[----:B------:R-:W-:Y:S01]  /*a5e0*/  LEA R3, R0, 0x3b800000, 0x17 ;  /* 0x3b80000000037811 */ /* 0x000fe200078eb8ff */
[----:B------:R-:W-:-:S05]  /*a5f0*/  IMAD.SHL.U32 R0, R2, 0x100000, RZ ;  /* 0x0010000002007824 */ /* 0x000fca00078e00ff */
[----:B------:R-:W-:-:S07]  /*a600*/  LOP3.LUT R0, R3, R0, R4, 0xfe, !PT ;  /* 0x0000000003007212 */ /* 0x000fce00078efe04 */
.L_x_10777:
[----:B------:R-:W-:Y:S05]  /*a610*/  BSYNC B0 ;  /* 0x0000000000007941 */ /* 0x000fea0003800000 */
.L_x_10776:
[----:B------:R-:W0:Y:S02]  /*a620*/  F2I.FTZ.TRUNC.NTZ R0, R0 ;  /* 0x0000000000007305 */ /* 0x000e24000021f100 */
[----:B0-----:R-:W-:Y:S01]  /*a630*/  PRMT R22, R0, 0x7610, R22 ;  /* 0x0000761000167816 */ /* 0x001fe20000000016 */
[----:B------:R-:W-:Y:S06]  /*a640*/  BRA `(.L_x_10761) ;  /* 0x0000000400107947 */ /* 0x000fec0003800000 */
.L_x_10774:
        /* <DEDUP_REMOVED lines=21> */
.L_x_10783:
[----:B------:R-:W-:Y:S05]  /*a7a0*/  BSYNC B1 ;  /* 0x0000000000017941 */ /* 0x000fea0003800000 */
.L_x_10782:
[----:B------:R-:W-:Y:S01]  /*a7b0*/  LEA R3, R0, 0x37800000, 0x17 ;  /* 0x3780000000037811 */ /* 0x000fe200078eb8ff */
[----:B------:R-:W-:-:S05]  /*a7c0*/  IMAD.SHL.U32 R0, R2, 0x200000, RZ ;  /* 0x0020000002007824 */ /* 0x000fca00078e00ff */
[----:B------:R-:W-:-:S07]  /*a7d0*/  LOP3.LUT R0, R3, R0, R4, 0xfe, !PT ;  /* 0x0000000003007212 */ /* 0x000fce00078efe04 */
.L_x_10781:
[----:B------:R-:W-:Y:S05]  /*a7e0*/  BSYNC B0 ;  /* 0x0000000000007941 */ /* 0x000fea0003800000 */
.L_x_10780:
[----:B------:R-:W0:Y:S02]  /*a7f0*/  F2I.FTZ.TRUNC.NTZ R0, R0 ;  /* 0x0000000000007305 */ /* 0x000e24000021f100 */
[----:B0-----:R-:W-:Y:S01]  /*a800*/  PRMT R22, R0, 0x7610, R22 ;  /* 0x0000761000167816 */ /* 0x001fe20000000016 */
[----:B------:R-:W-:Y:S06]  /*a810*/  BRA `(.L_x_10761) ;  /* 0x00000000009c7947 */ /* 0x000fec0003800000 */
.L_x_10773:
        /* <DEDUP_REMOVED lines=14> */
.L_x_10787:
[----:B------:R-:W-:Y:S05]  /*a900*/  BSYNC B0 ;  /* 0x0000000000007941 */ /* 0x000fea0003800000 */
.L_x_10786:
[----:B------:R-:W0:Y:S02]  /*a910*/  F2I.FTZ.TRUNC.NTZ R0, R0 ;  /* 0x0000000000007305 */ /* 0x000e24000021f100 */
[----:B0-----:R-:W-:Y:S01]  /*a920*/  PRMT R22, R0, 0x7610, R22 ;  /* 0x0000761000167816 */ /* 0x001fe20000000016 */
[----:B------:R-:W-:Y:S06]  /*a930*/  BRA `(.L_x_10761) ;  /* 0x0000000000547947 */ /* 0x000fec0003800000 */
.L_x_10760:
        /* <DEDUP_REMOVED lines=16> */
.L_x_10788:
[----:B------:R-:W-:Y:S01]  /*aa40*/  PRMT R22, RZ, 0x7610, R22 ;  /* 0x00007610ff167816 */ /* 0x000fe20000000016 */
[----:B------:R-:W-:Y:S06]  /*aa50*/  BRA `(.L_x_10761) ;  /* 0x00000000000c7947 */ /* 0x000fec0003800000 */
.L_x_10785:
[----:B------:R0:W5:Y:S01]  /*aa60*/  LDG.E.U16 R22, desc[UR36][R2.64] ;  /* 0x0000002402167981 */ /* 0x000162000c1e1500 */
[----:B------:R-:W-:Y:S05]  /*aa70*/  BRA `(.L_x_10761) ;  /* 0x0000000000047947 */ /* 0x000fea0003800000 */
.L_x_10784:
[----:B------:R0:W5:Y:S02]  /*aa80*/  LDG.E.U16 R22, desc[UR36][R2.64] ;  /* 0x0000002402167981 */ /* 0x000164000c1e1500 */
.L_x_10761:
[----:B------:R-:W1:Y:S01]  /*aa90*/  LDC.U8 R4, c[0x0][0x493] ;  /* 0x000124c0ff047b82 */ /* 0x000e620000000000 */
[----:B------:R-:W-:Y:S02]  /*aaa0*/  ULDC.64 UR4, c[0x0][0x488] ;  /* 0x0001220000047ab9 */ /* 0x000fe40000000a00 */
[----:B0-2-4-:R-:W-:-:S05]  /*aab0*/  IADD3 R2, P0, R18, UR4, RZ ;  /* 0x0000000412027c10 */ /* 0x015fca000ff1e0ff */
        /* <DEDUP_REMOVED lines=14> */
.L_x_10792:
[----:B------:R0:W5:Y:S01]  /*aba0*/  LDG.E.U8 R0, desc[UR36][R2.64] ;  /* 0x0000002402007981 */ /* 0x000162000c1e1100 */
[----:B------:R-:W-:Y:S05]  /*abb0*/  BRA `(.L_x_10794) ;  /* 0x0000000c00547947 */ /* 0x000fea0003800000 */
.L_x_10791:
        /* <DEDUP_REMOVED lines=8> */
.L_x_10796:
[----:B------:R0:W5:Y:S01]  /*ac40*/  LDG.E.U16 R0, desc[UR36][R2.64] ;  /* 0x0000002402007981 */ /* 0x000162000c1e1500 */
[----:B------:R-:W-:Y:S05]  /*ac50*/  BRA `(.L_x_10794) ;  /* 0x0000000c002c7947 */ /* 0x000fea0003800000 */
.L_x_10795:
[----:B------:R0:W5:Y:S01]  /*ac60*/  LDG.E.U16 R0, desc[UR36][R2.64] ;  /* 0x0000002402007981 */ /* 0x000162000c1e1500 */
[----:B------:R-:W-:Y:S05]  /*ac70*/  BRA `(.L_x_10794) ;  /* 0x0000000c00247947 */ /* 0x000fea0003800000 */
.L_x_10790:
        /* <DEDUP_REMOVED lines=9> */
.L_x_10798:
[----:B------:R-:W2:Y:S02]  /*ad10*/  LDG.E.U16 R4, desc[UR36][R2.64] ;  /* 0x0000002402047981 */ /* 0x000ea4000c1e1500 */
[----:B--2---:R-:W-:-:S06]  /*ad20*/  HADD2.F32 R4, -RZ, R4.H0_H0 ;  /* 0x20000004ff047230 */ /* 0x004fcc0000004100 */
[----:B------:R-:W0:Y:S02]  /*ad30*/  F2I.FTZ.TRUNC.NTZ R4, R4 ;  /* 0x0000000400047305 */ /* 0x000e24000021f100 */
[----:B0-----:R-:W-:Y:S01]  /*ad40*/  PRMT R0, R4, 0x7610, R0 ;  /* 0x0000761004007816 */ /* 0x001fe20000000000 */
[----:B------:R-:W-:Y:S06]  /*ad50*/  BRA `(.L_x_10794) ;  /* 0x0000000800ec7947 */ /* 0x000fec0003800000 */
.L_x_10797:
[----:B------:R-:W-:-:S13]  /*ad60*/  ISETP.NE.AND P0, PT, R0, 0x7, PT ;  /* 0x000000070000780c */ /* 0x000fda0003f05270 */
[----:B------:R-:W-:Y:S05]  /*ad70*/  @!P0 BRA `(.L_x_10799) ;  /* 0x0000000000308947 */ /* 0x000fea0003800000 */
[----:B------:R-:W-:-:S13]  /*ad80*/  ISETP.NE.AND P0, PT, R0, 0x8, PT ;  /* 0x000000080000780c */ /* 0x000fda0003f05270 */
[----:B------:R-:W-:Y:S05]  /*ad90*/  @!P0 BRA `(.L_x_10800) ;  /* 0x0000000000148947 */ /* 0x000fea0003800000 */
[----:B------:R-:W-:-:S13]  /*ada0*/  ISETP.NE.AND P0, PT, R0, 0x9, PT ;  /* 0x000000090000780c */ /* 0x000fda0003f05270 */
[----:B------:R-:W-:Y:S05]  /*adb0*/  @P0 BRA `(.L_x_10793) ;  /* 0x0000000800800947 */ /* 0x000fea0003800000 */
[----:B------:R-:W2:Y:S02]  /*adc0*/  LDG.E R2, desc[UR36][R2.64] ;  /* 0x0000002402027981 */ /* 0x000ea4000c1e1900 */
[----:B--2---:R2:W4:Y:S01]  /*add0*/  F2I.FTZ.TRUNC.NTZ R0, R2 ;  /* 0x0000000200007305 */ /* 0x004522000021f100 */
[----:B------:R-:W-:Y:S05]  /*ade0*/  BRA `(.L_x_10794) ;  /* 0x0000000800c87947 */ /* 0x000fea0003800000 */
.L_x_10800:
[----:B------:R-:W2:Y:S02]  /*adf0*/  LDG.E.U16 R2, desc[UR36][R2.64] ;  /* 0x0000002402027981 */ /* 0x000ea4000c1e1500 */
[----:B--2---:R-:W-:-:S06]  /*ae00*/  HADD2.F32 R4, -RZ, R2.H0_H0 ;  /* 0x20000002ff047230 */ /* 0x004fcc0000004100 */
[----:B------:R-:W0:Y:S02]  /*ae10*/  F2I.FTZ.TRUNC.NTZ R4, R4 ;  /* 0x0000000400047305 */ /* 0x000e24000021f100 */
[----:B0-----:R-:W-:Y:S01]  /*ae20*/  PRMT R0, R4, 0x7610, R0 ;  /* 0x0000761004007816 */ /* 0x001fe20000000000 */
[----:B------:R-:W-:Y:S06]  /*ae30*/  BRA `(.L_x_10794) ;  /* 0x0000000800b47947 */ /* 0x000fec0003800000 */
.L_x_10799:
[----:B------:R-:W2:Y:S02]  /*ae40*/  LDG.E.64 R2, desc[UR36][R2.64] ;  /* 0x0000002402027981 */ /* 0x000ea4000c1e1b00 */
[----:B--2---:R0:W1:Y:S01]  /*ae50*/  F2I.F64.TRUNC R0, R2 ;  /* 0x0000000200007311 */ /* 0x004062000030d100 */
[----:B------:R-:W-:Y:S05]  /*ae60*/  BRA `(.L_x_10794) ;  /* 0x0000000800a87947 */ /* 0x000fea0003800000 */
.L_x_10789:
        /* <DEDUP_REMOVED lines=12> */
.L_x_10803:
[----:B------:R-:W2:Y:S02]  /*af30*/  LDG.E.64 R2, desc[UR36][R2.64] ;  /* 0x0000002402027981 */ /* 0x000ea4000c1e1b00 */
[----:B--2---:R0:W1:Y:S01]  /*af40*/  F2I.F64.TRUNC R0, R2 ;  /* 0x0000000200007311 */ /* 0x004062000030d100 */
[----:B------:R-:W-:Y:S05]  /*af50*/  BRA `(.L_x_10794) ;  /* 0x00000008006c7947 */ /* 0x000fea0003800000 */
.L_x_10802:
        /* <DEDUP_REMOVED lines=28> */
.L_x_10805:
        /* <DEDUP_REMOVED lines=15> */
.L_x_10804:
[----:B------:R-:W2:Y:S02]  /*b210*/  LDG.E.U16 R4, desc[UR36][R2.64] ;  /* 0x0000002402047981 */ /* 0x000ea4000c1e1500 */
[----:B--2---:R-:W-:-:S06]  /*b220*/  IMAD.U32 R4, R4, 0x10000, RZ ;  /* 0x0001000004047824 */ /* 0x004fcc00078e00ff */
[----:B------:R-:W0:Y:S02]  /*b230*/  F2I.FTZ.TRUNC.NTZ R4, R4 ;  /* 0x0000000400047305 */ /* 0x000e24000021f100 */
[----:B0-----:R-:W-:Y:S01]  /*b240*/  PRMT R0, R4, 0x7610, R0 ;  /* 0x0000761004007816 */ /* 0x001fe20000000000 */
[----:B------:R-:W-:Y:S06]  /*b250*/  BRA `(.L_x_10794) ;  /* 0x0000000400ac7947 */ /* 0x000fec0003800000 */
.L_x_10801:
        /* <DEDUP_REMOVED lines=10> */
.L_x_10808:
        /* <DEDUP_REMOVED lines=21> */
.L_x_10812:
[----:B------:R-:W-:Y:S05]  /*b450*/  BSYNC B1 ;  /* 0x0000000000017941 */ /* 0x000fea0003800000 */
.L_x_10811:
[----:B------:R-:W-:Y:S01]  /*b460*/  IMAD.SHL.U32 R2, R2, 0x100000, RZ ;  /* 0x0010000002027824 */ /* 0x000fe200078e00ff */
[----:B------:R-:W-:-:S04]  /*b470*/  LEA R3, R0, 0x3b800000, 0x17 ;  /* 0x3b80000000037811 */ /* 0x000fc800078eb8ff */
[----:B------:R-:W-:-:S07]  /*b480*/  LOP3.LUT R4, R3, R2, R4, 0xfe, !PT ;  /* 0x0000000203047212 */ /* 0x000fce00078efe04 */
.L_x_10810:
[----:B------:R-:W-:Y:S05]  /*b490*/  BSYNC B0 ;  /* 0x0000000000007941 */ /* 0x000fea0003800000 */
.L_x_10809:
[----:B------:R-:W0:Y:S02]  /*b4a0*/  F2I.FTZ.TRUNC.NTZ R4, R4 ;  /* 0x0000000400047305 */ /* 0x000e24000021f100 */
[----:B0-----:R-:W-:Y:S01]  /*b4b0*/  PRMT R0, R4, 0x7610, R0 ;  /* 0x0000761004007816 */ /* 0x001fe20000000000 */
[----:B------:R-:W-:Y:S06]  /*b4c0*/  BRA `(.L_x_10794) ;  /* 0x0000000400107947 */ /* 0x000fec0003800000 */
.L_x_10807:
        /* <DEDUP_REMOVED lines=21> */
.L_x_10816:
[----:B------:R-:W-:Y:S05]  /*b620*/  BSYNC B1 ;  /* 0x0000000000017941 */ /* 0x000fea0003800000 */
.L_x_10815:
[----:B------:R-:W-:Y:S01]  /*b630*/  IMAD.SHL.U32 R2, R2, 0x200000, RZ ;  /* 0x0020000002027824 */ /* 0x000fe200078e00ff */
[----:B------:R-:W-:-:S04]  /*b640*/  LEA R3, R0, 0x37800000, 0x17 ;  /* 0x3780000000037811 */ /* 0x000fc800078eb8ff */
[----:B------:R-:W-:-:S07]  /*b650*/  LOP3.LUT R4, R3, R2, R4, 0xfe, !PT ;  /* 0x0000000203047212 */ /* 0x000fce00078efe04 */
.L_x_10814:
[----:B------:R-:W-:Y:S05]  /*b660*/  BSYNC B0 ;  /* 0x0000000000007941 */ /* 0x000fea0003800000 */
.L_x_10813:
[----:B------:R-:W0:Y:S02]  /*b670*/  F2I.FTZ.TRUNC.NTZ R4, R4 ;  /* 0x0000000400047305 */ /* 0x000e24000021f100 */
[----:B0-----:R-:W-:Y:S01]  /*b680*/  PRMT R0, R4, 0x7610, R0 ;  /* 0x0000761004007816 */ /* 0x001fe20000000000 */
[----:B------:R-:W-:Y:S06]  /*b690*/  BRA `(.L_x_10794) ;  /* 0x00000000009c7947 */ /* 0x000fec0003800000 */
.L_x_10806:
        /* <DEDUP_REMOVED lines=14> */
.L_x_10820:
[----:B------:R-:W-:Y:S05]  /*b780*/  BSYNC B0 ;  /* 0x0000000000007941 */ /* 0x000fea0003800000 */
.L_x_10819:
[----:B------:R-:W0:Y:S02]  /*b790*/  F2I.FTZ.TRUNC.NTZ R4, R4 ;  /* 0x0000000400047305 */ /* 0x000e24000021f100 */
[----:B0-----:R-:W-:Y:S01]  /*b7a0*/  PRMT R0, R4, 0x7610, R0 ;  /* 0x0000761004007816 */ /* 0x001fe20000000000 */
[----:B------:R-:W-:Y:S06]  /*b7b0*/  BRA `(.L_x_10794) ;  /* 0x0000000000547947 */ /* 0x000fec0003800000 */
.L_x_10793:
        /* <DEDUP_REMOVED lines=15> */
[----:B0--3-5:R-:W-:Y:S05]  /*b8b0*/  CALL.ABS.NOINC R2 ;  /* 0x0000000002007343 */ /* 0x029fea0003c00000 */
.L_x_10821:
[----:B------:R-:W-:Y:S01]  /*b8c0*/  PRMT R0, RZ, 0x7610, R0 ;  /* 0x00007610ff007816 */ /* 0x000fe20000000000 */
[----:B------:R-:W-:Y:S06]  /*b8d0*/  BRA `(.L_x_10794) ;  /* 0x00000000000c7947 */ /* 0x000fec0003800000 */
.L_x_10818:
[----:B------:R0:W5:Y:S01]  /*b8e0*/  LDG.E.U16 R0, desc[UR36][R2.64] ;  /* 0x0000002402007981 */ /* 0x000162000c1e1500 */
[----:B------:R-:W-:Y:S05]  /*b8f0*/  BRA `(.L_x_10794) ;  /* 0x0000000000047947 */ /* 0x000fea0003800000 */
.L_x_10817:
[----:B------:R0:W5:Y:S02]  /*b900*/  LDG.E.U16 R0, desc[UR36][R2.64] ;  /* 0x0000002402007981 */ /* 0x000164000c1e1500 */
.L_x_10794:
[----:B------:R-:W2:Y:S01]  /*b910*/  LDC.U8 R4, c[0x0][0x491] ;  /* 0x00012440ff047b82 */ /* 0x000ea20000000000 */
[----:B---3-5:R-:W-:Y:S02]  /*b920*/  PRMT R22, R22, 0x9910, RZ ;  /* 0x0000991016167816 */ /* 0x028fe400000000ff */
[----:B01--4-:R-:W-:-:S03]  /*b930*/  PRMT R3, R0, 0x9910, RZ ;  /* 0x0000991000037816 */ /* 0x013fc600000000ff */
[----:B------:R-:W-:-:S04]  /*b940*/  IMAD.MOV.U32 R0, RZ, RZ, R22 ;  /* 0x000000ffff007224 */ /* 0x000fc800078e0016 */
[----:B------:R-:W-:Y:S01]  /*b950*/  IMAD R5, R0, R3, RZ ;  /* 0x0000000300057224 */ /* 0x000fe200078e02ff */
        /* <DEDUP_REMOVED lines=13> */
.L_x_10825:
[----:B------:R0:W-:Y:S01]  /*ba30*/  STG.E.U8 desc[UR36][R16.64], R5 ;  /* 0x0000000510007986 */ /* 0x0001e2000c101124 */
[----:B------:R-:W-:Y:S05]  /*ba40*/  BRA `(.L_x_10827) ;  /* 0x0000000c00647947 */ /* 0x000fea0003800000 */
.L_x_10824:
        /* <DEDUP_REMOVED lines=10> */
.L_x_10829:
[----:B------:R-:W-:-:S05]  /*baf0*/  PRMT R3, R5, 0x9910, RZ ;  /* 0x0000991005037816 */ /* 0x000fca00000000ff */
[----:B------:R0:W-:Y:S01]  /*bb00*/  STG.E desc[UR36][R16.64], R3 ;  /* 0x0000000310007986 */ /* 0x0001e2000c101924 */
[----:B------:R-:W-:Y:S05]  /*bb10*/  BRA `(.L_x_10827) ;  /* 0x0000000c00307947 */ /* 0x000fea0003800000 */
.L_x_10828:
[----:B------:R0:W-:Y:S01]  /*bb20*/  STG.E.U16 desc[UR36][R16.64], R5 ;  /* 0x0000000510007986 */ /* 0x0001e2000c101524 */
[----:B------:R-:W-:Y:S05]  /*bb30*/  BRA `(.L_x_10827) ;  /* 0x0000000c00287947 */ /* 0x000fea0003800000 */
.L_x_10823:
        /* <DEDUP_REMOVED lines=9> */
.L_x_10831:
[----:B------:R-:W0:Y:S02]  /*bbd0*/  I2F.S16 R0, R5 ;  /* 0x0000000500007306 */ /* 0x000e240000101400 */
[----:B0-----:R-:W-:-:S05]  /*bbe0*/  F2FP.F16.F32.PACK_AB R0, RZ, R0 ;  /* 0x00000000ff00723e */ /* 0x001fca00000000ff */
[----:B------:R0:W-:Y:S01]  /*bbf0*/  STG.E.U16 desc[UR36][R16.64], R0 ;  /* 0x0000000010007986 */ /* 0x0001e2000c101524 */
[----:B------:R-:W-:Y:S05]  /*bc00*/  BRA `(.L_x_10827) ;  /* 0x0000000800f47947 */ /* 0x000fea0003800000 */
.L_x_10830:
        /* <DEDUP_REMOVED lines=10> */
.L_x_10833:
[----:B------:R-:W0:Y:S02]  /*bcb0*/  I2F.S16 R5, R5 ;  /* 0x0000000500057306 */ /* 0x000e240000101400 */
[----:B0-----:R-:W-:-:S04]  /*bcc0*/  F2FP.F16.F32.PACK_AB R3, RZ, R5 ;  /* 0x00000005ff03723e */ /* 0x001fc800000000ff */
[----:B------:R-:W-:-:S05]  /*bcd0*/  PRMT R3, R3, 0x5410, RZ ;  /* 0x0000541003037816 */ /* 0x000fca00000000ff */
[----:B------:R0:W-:Y:S01]  /*bce0*/  STG.E desc[UR36][R16.64], R3 ;  /* 0x0000000310007986 */ /* 0x0001e2000c101924 */
[----:B------:R-:W-:Y:S05]  /*bcf0*/  BRA `(.L_x_10827) ;  /* 0x0000000800b87947 */ /* 0x000fea0003800000 */
.L_x_10832:
[----:B------:R-:W0:Y:S02]  /*bd00*/  I2F.F64.S16 R2, R5 ;  /* 0x0000000500027312 */ /* 0x000e240000101c00 */
[----:B0-----:R0:W-:Y:S01]  /*bd10*/  STG.E.64 desc[UR36][R16.64], R2 ;  /* 0x0000000210007986 */ /* 0x0011e2000c101b24 */
[----:B------:R-:W-:Y:S05]  /*bd20*/  BRA `(.L_x_10827) ;  /* 0x0000000800ac7947 */ /* 0x000fea0003800000 */
.L_x_10822:
        /* <DEDUP_REMOVED lines=13> */
.L_x_10836:
[----:B------:R-:W0:Y:S01]  /*be00*/  I2F.F64.S16 R4, R5 ;  /* 0x0000000500047312 */ /* 0x000e220000101c00 */
[----:B------:R-:W-:-:S05]  /*be10*/  CS2R R6, SRZ ;  /* 0x0000000000067805 */ /* 0x000fca000001ff00 */
[----:B0-----:R0:W-:Y:S01]  /*be20*/  STG.E.128 desc[UR36][R16.64], R4 ;  /* 0x0000000410007986 */ /* 0x0011e2000c101d24 */
[----:B------:R-:W-:Y:S05]  /*be30*/  BRA `(.L_x_10827) ;  /* 0x0000000800687947 */ /* 0x000fea0003800000 */
.L_x_10835:
        /* <DEDUP_REMOVED lines=21> */
.L_x_10840:
[----:B------:R-:W-:Y:S05]  /*bf90*/  BSYNC B0 ;  /* 0x0000000000007941 */ /* 0x000fea0003800000 */
.L_x_10839:
[----:B------:R-:W-:-:S05]  /*bfa0*/  LOP3.LUT R3, R0, R3, RZ, 0xfc, !PT ;  /* 0x0000000300037212 */ /* 0x000fca00078efcff */
[----:B------:R0:W-:Y:S01]  /*bfb0*/  STG.E.U8 desc[UR36][R16.64], R3 ;  /* 0x0000000310007986 */ /* 0x0001e2000c101124 */
[----:B------:R-:W-:Y:S05]  /*bfc0*/  BRA `(.L_x_10827) ;  /* 0x0000000800047947 */ /* 0x000fea0003800000 */
.L_x_10838:
        /* <DEDUP_REMOVED lines=13> */
.L_x_10842:
[----:B------:R-:W-:Y:S01]  /*c0a0*/  IMAD.MOV.U32 R0, RZ, RZ, 0x7f ;  /* 0x0000007fff007424 */ /* 0x000fe200078e00ff */
[----:B------:R-:W-:-:S04]  /*c0b0*/  ISETP.GT.U32.AND P0, PT, R2, 0x7f800000, PT ;  /* 0x7f8000000200780c */ /* 0x000fc80003f04070 */
[----:B------:R-:W-:-:S09]  /*c0c0*/  SEL R0, R0, 0x7c, P0 ;  /* 0x0000007c00007807 */ /* 0x000fd20000000000 */
.L_x_10843:
[----:B------:R-:W-:Y:S05]  /*c0d0*/  BSYNC B0 ;  /* 0x0000000000007941 */ /* 0x000fea0003800000 */
.L_x_10841:
[----:B------:R-:W-:-:S04]  /*c0e0*/  LOP3.LUT R2, R5, 0x80000000, RZ, 0xc0, !PT ;  /* 0x8000000005027812 */ /* 0x000fc800078ec0ff */
[----:B------:R-:W-:-:S04]  /*c0f0*/  SHF.R.U32.HI R3, RZ, 0x18, R2 ;  /* 0x00000018ff037819 */ /* 0x000fc80000011602 */
[----:B------:R-:W-:-:S05]  /*c100*/  LOP3.LUT R3, R0, R3, RZ, 0xfc, !PT ;  /* 0x0000000300037212 */ /* 0x000fca00078efcff */
[----:B------:R0:W-:Y:S01]  /*c110*/  STG.E.U8 desc[UR36][R16.64], R3 ;  /* 0x0000000310007986 */ /* 0x0001e2000c101124 */
[----:B------:R-:W-:Y:S05]  /*c120*/  BRA `(.L_x_10827) ;  /* 0x0000000400ac7947 */ /* 0x000fea0003800000 */
.L_x_10837:
[----:B------:R-:W0:Y:S02]  /*c130*/  I2F.S16 R0, R5 ;  /* 0x0000000500007306 */ /* 0x000e240000101400 */
[----:B0-----:R-:W-:-:S05]  /*c140*/  F2FP.BF16.F32.PACK_AB R0, RZ, R0 ;  /* 0x00000000ff00723e */ /* 0x001fca00000010ff */
[----:B------:R0:W-:Y:S01]  /*c150*/  STG.E.U16 desc[UR36][R16.64], R0 ;  /* 0x0000000010007986 */ /* 0x0001e2000c101524 */
[----:B------:R-:W-:Y:S05]  /*c160*/  BRA `(.L_x_10827) ;  /* 0x00000004009c7947 */ /* 0x000fea0003800000 */
.L_x_10834:
        /* <DEDUP_REMOVED lines=10> */
.L_x_10846:
        /* <DEDUP_REMOVED lines=17> */
.L_x_10849:
[----:B------:R-:W-:-:S04]  /*c320*/  LOP3.LUT R2, R5, 0x80000000, RZ, 0xc0, !PT ;  /* 0x8000000005027812 */ /* 0x000fc800078ec0ff */
[----:B------:R-:W-:-:S04]  /*c330*/  SHF.R.U32.HI R3, RZ, 0x18, R2 ;  /* 0x00000018ff037819 */ /* 0x000fc80000011602 */
[----:B------:R-:W-:-:S04]  /*c340*/  LOP3.LUT R0, R0, R3, RZ, 0xfc, !PT ;  /* 0x0000000300007212 */ /* 0x000fc800078efcff */
[----:B------:R-:W-:-:S07]  /*c350*/  PRMT R8, R0, 0x7610, R8 ;  /* 0x0000761000087816 */ /* 0x000fce0000000008 */
.L_x_10848:
[----:B------:R-:W-:Y:S05]  /*c360*/  BSYNC B0 ;  /* 0x0000000000007941 */ /* 0x000fea0003800000 */
.L_x_10847:
[----:B------:R3:W-:Y:S01]  /*c370*/  STG.E.U8 desc[UR36][R16.64], R8 ;  /* 0x0000000810007986 */ /* 0x0007e2000c101124 */
[----:B------:R-:W-:Y:S05]  /*c380*/  BRA `(.L_x_10827) ;  /* 0x0000000400147947 */ /* 0x000fea0003800000 */
.L_x_10845:
        /* <DEDUP_REMOVED lines=17> */
.L_x_10852:
[----:B------:R-:W-:-:S04]  /*c4a0*/  LOP3.LUT R2, R5, 0x80000000, RZ, 0xc0, !PT ;  /* 0x8000000005027812 */ /* 0x000fc800078ec0ff */
[----:B------:R-:W-:-:S04]  /*c4b0*/  SHF.R.U32.HI R3, RZ, 0x18, R2 ;  /* 0x00000018ff037819 */ /* 0x000fc80000011602 */
[----:B------:R-:W-:-:S04]  /*c4c0*/  LOP3.LUT R0, R0, R3, RZ, 0xfc, !PT ;  /* 0x0000000300007212 */ /* 0x000fc800078efcff */
[----:B------:R-:W-:-:S07]  /*c4d0*/  PRMT R8, R0, 0x7610, R8 ;  /* 0x0000761000087816 */ /* 0x000fce0000000008 */
.L_x_10851:
[----:B------:R-:W-:Y:S05]  /*c4e0*/  BSYNC B0 ;  /* 0x0000000000007941 */ /* 0x000fea0003800000 */
.L_x_10850:
[----:B------:R0:W-:Y:S01]  /*c4f0*/  STG.E.U8 desc[UR36][R16.64], R8 ;  /* 0x0000000810007986 */ /* 0x0001e2000c101124 */
[----:B------:R-:W-:Y:S05]  /*c500*/  BRA `(.L_x_10827) ;  /* 0x0000000000b47947 */ /* 0x000fea0003800000 */
.L_x_10844:
        /* <DEDUP_REMOVED lines=22> */
.L_x_10826:
        /* <DEDUP_REMOVED lines=16> */
.L_x_10855:
[----:B------:R-:W-:Y:S05]  /*c770*/  BRA `(.L_x_10827) ;  /* 0x0000000000187947 */ /* 0x000fea0003800000 */
.L_x_10854:
[----:B------:R-:W-:-:S04]  /*c780*/  PRMT R2, R5, 0x9910, RZ ;  /* 0x0000991005027816 */ /* 0x000fc800000000ff */
[----:B------:R-:W-:-:S05]  /*c790*/  SHF.R.S32.HI R3, RZ, 0x1f, R2 ;  /* 0x0000001fff037819 */ /* 0x000fca0000011402 */
[----:B------:R1:W-:Y:S01]  /*c7a0*/  STG.E.64 desc[UR36][R16.64], R2 ;  /* 0x0000000210007986 */ /* 0x0003e2000c101b24 */
[----:B------:R-:W-:Y:S05]  /*c7b0*/  BRA `(.L_x_10827) ;  /* 0x0000000000087947 */ /* 0x000fea0003800000 */
.L_x_10853:
[----:B------:R-:W-:-:S05]  /*c7c0*/  PRMT R3, R5, 0x9910, RZ ;  /* 0x0000991005037816 */ /* 0x000fca00000000ff */
[----:B------:R0:W-:Y:S02]  /*c7d0*/  STG.E desc[UR36][R16.64], R3 ;  /* 0x0000000310007986 */ /* 0x0001e4000c101924 */
.L_x_10827:
[----:B------:R-:W-:-:S07]  /*c7e0*/  VIADD R19, R19, 0x80 ;  /* 0x0000008013137836 */ /* 0x000fce0000000000 */
.L_x_10754:
[----:B------:R-:W-:Y:S05]  /*c7f0*/  BSYNC B6 ;  /* 0x0000000000067941 */ /* 0x000fea0003800000 */
.L_x_10753:
        /* <DEDUP_REMOVED lines=357> */
.L_x_10856:
        /* <DEDUP_REMOVED lines=20> */
.L_x_10860:
[----:B------:R0:W5:Y:S01]  /*df90*/  LDG.E.U8 R19, desc[UR36][R2.64] ;  /* 0x0000002402137981 */ /* 0x000162000c1e1100 */
[----:B------:R-:W-:Y:S05]  /*dfa0*/  BRA `(.L_x_10862) ;  /* 0x0000000c00547947 */ /* 0x000fea0003800000 */
.L_x_10859:
        /* <DEDUP_REMOVED lines=8> */
.L_x_10864:
[----:B------:R0:W5:Y:S01]  /*e030*/  LDG.E.U16 R19, desc[UR36][R2.64] ;  /* 0x0000002402137981 */ /* 0x000162000c1e1500 */
[----:B------:R-:W-:Y:S05]  /*e040*/  BRA `(.L_x_10862) ;  /* 0x0000000c002c7947 */ /* 0x000fea0003800000 */
.L_x_10863:
[----:B------:R0:W5:Y:S01]  /*e050*/  LDG.E.U16 R19, desc[UR36][R2.64] ;  /* 0x0000002402137981 */ /* 0x000162000c1e1500 */
[----:B------:R-:W-:Y:S05]  /*e060*/  BRA `(.L_x_10862) ;  /* 0x0000000c00247947 */ /* 0x000fea0003800000 */
.L_x_10858:
        /* <DEDUP_REMOVED lines=9> */
.L_x_10866:
[----:B------:R-:W2:Y:S02]  /*e100*/  LDG.E.U16 R0, desc[UR36][R2.64] ;  /* 0x0000002402007981 */ /* 0x000ea4000c1e1500 */
[----:B--2---:R-:W-:-:S06]  /*e110*/  HADD2.F32 R0, -RZ, R0.H0_H0 ;  /* 0x20000000ff007230 */ /* 0x004fcc0000004100 */
[----:B------:R-:W0:Y:S02]  /*e120*/  F2I.FTZ.TRUNC.NTZ R0, R0 ;  /* 0x0000000000007305 */ /* 0x000e24000021f100 */
[----:B0-----:R-:W-:Y:S01]  /*e130*/  PRMT R19, R0, 0x7610, R19 ;  /* 0x0000761000137816 */ /* 0x001fe20000000013 */
[----:B------:R-:W-:Y:S06]  /*e140*/  BRA `(.L_x_10862) ;  /* 0x0000000800ec7947 */ /* 0x000fec0003800000 */
.L_x_10865:
        /* <DEDUP_REMOVED lines=9> */
.L_x_10868:
[----:B------:R-:W2:Y:S02]  /*e1e0*/  LDG.E.U16 R2, desc[UR36][R2.64] ;  /* 0x0000002402027981 */ /* 0x000ea4000c1e1500 */
[----:B--2---:R-:W-:-:S06]  /*e1f0*/  HADD2.F32 R0, -RZ, R2.H0_H0 ;  /* 0x20000002ff007230 */ /* 0x004fcc0000004100 */
[----:B------:R-:W0:Y:S02]  /*e200*/  F2I.FTZ.TRUNC.NTZ R0, R0 ;  /* 0x0000000000007305 */ /* 0x000e24000021f100 */
[----:B0-----:R-:W-:Y:S01]  /*e210*/  PRMT R19, R0, 0x7610, R19 ;  /* 0x0000761000137816 */ /* 0x001fe20000000013 */
[----:B------:R-:W-:Y:S06]  /*e220*/  BRA `(.L_x_10862) ;  /* 0x0000000800b47947 */ /* 0x000fec0003800000 */
.L_x_10867:
[----:B------:R-:W2:Y:S02]  /*e230*/  LDG.E.64 R2, desc[UR36][R2.64] ;  /* 0x0000002402027981 */ /* 0x000ea4000c1e1b00 */
[----:B--2---:R0:W1:Y:S01]  /*e240*/  F2I.F64.TRUNC R19, R2 ;  /* 0x0000000200137311 */ /* 0x004062000030d100 */
[----:B------:R-:W-:Y:S05]  /*e250*/  BRA `(.L_x_10862) ;  /* 0x0000000800a87947 */ /* 0x000fea0003800000 */
.L_x_10857:
        /* <DEDUP_REMOVED lines=12> */
.L_x_10871:
[----:B------:R-:W2:Y:S02]  /*e320*/  LDG.E.64 R2, desc[UR36][R2.64] ;  /* 0x0000002402027981 */ /* 0x000ea4000c1e1b00 */
[----:B--2---:R0:W1:Y:S01]  /*e330*/  F2I.F64.TRUNC R19, R2 ;  /* 0x0000000200137311 */ /* 0x004062000030d100 */
[----:B------:R-:W-:Y:S05]  /*e340*/  BRA `(.L_x_10862) ;  /* 0x00000008006c7947 */ /* 0x000fea0003800000 */
.L_x_10870:
        /* <DEDUP_REMOVED lines=28> */
.L_x_10873:
        /* <DEDUP_REMOVED lines=15> */
.L_x_10872:
[----:B------:R-:W2:Y:S02]  /*e600*/  LDG.E.U16 R0, desc[UR36][R2.64] ;  /* 0x0000002402007981 */ /* 0x000ea4000c1e1500 */
[----:B--2---:R-:W-:-:S06]  /*e610*/  IMAD.U32 R0, R0, 0x10000, RZ ;  /* 0x0001000000007824 */ /* 0x004fcc00078e00ff */
[----:B------:R-:W0:Y:S02]  /*e620*/  F2I.FTZ.TRUNC.NTZ R0, R0 ;  /* 0x0000000000007305 */ /* 0x000e24000021f100 */
[----:B0-----:R-:W-:Y:S01]  /*e630*/  PRMT R19, R0, 0x7610, R19 ;  /* 0x0000761000137816 */ /* 0x001fe20000000013 */
[----:B------:R-:W-:Y:S06]  /*e640*/  BRA `(.L_x_10862) ;  /* 0x0000000400ac7947 */ /* 0x000fec0003800000 */
.L_x_10869:
        /* <DEDUP_REMOVED lines=10> */
.L_x_10876:
        /* <DEDUP_REMOVED lines=21> */
.L_x_10880:
[----:B------:R-:W-:Y:S05]  /*e840*/  BSYNC B1 ;  /* 0x0000000000017941 */ /* 0x000fea0003800000 */
.L_x_10879:
[----:B------:R-:W-:Y:S01]  /*e850*/  LEA R3, R0, 0x3b800000, 0x17 ;  /* 0x3b80000000037811 */ /* 0x000fe200078eb8ff */
[----:B------:R-:W-:-:S05]  /*e860*/  IMAD.SHL.U32 R0, R2, 0x100000, RZ ;  /* 0x0010000002007824 */ /* 0x000fca00078e00ff */
[----:B------:R-:W-:-:S07]  /*e870*/  LOP3.LUT R0, R3, R0, R4, 0xfe, !PT ;  /* 0x0000000003007212 */ /* 0x000fce00078efe04 */
.L_x_10878:
[----:B------:R-:W-:Y:S05]  /*e880*/  BSYNC B0 ;  /* 0x0000000000007941 */ /* 0x000fea0003800000 */
.L_x_10877:
[----:B------:R-:W0:Y:S02]  /*e890*/  F2I.FTZ.TRUNC.NTZ R0, R0 ;  /* 0x0000000000007305 */ /* 0x000e24000021f100 */
[----:B0-----:R-:W-:Y:S01]  /*e8a0*/  PRMT R19, R0, 0x7610, R19 ;  /* 0x0000761000137816 */ /* 0x001fe20000000013 */
[----:B------:R-:W-:Y:S06]  /*e8b0*/  BRA `(.L_x_10862) ;  /* 0x0000000400107947 */ /* 0x000fec0003800000 */
.L_x_10875:
        /* <DEDUP_REMOVED lines=21> */
.L_x_10884:
[----:B------:R-:W-:Y:S05]  /*ea10*/  BSYNC B1 ;  /* 0x0000000000017941 */ /* 0x000fea0003800000 */
.L_x_10883:
[----:B------:R-:W-:Y:S01]  /*ea20*/  LEA R3, R0, 0x37800000, 0x17 ;  /* 0x3780000000037811 */ /* 0x000fe200078eb8ff */
[----:B------:R-:W-:-:S05]  /*ea30*/  IMAD.SHL.U32 R0, R2, 0x200000, RZ ;  /* 0x0020000002007824 */ /* 0x000fca00078e00ff */
[----:B------:R-:W-:-:S07]  /*ea40*/  LOP3.LUT R0, R3, R0, R4, 0xfe, !PT ;  /* 0x0000000003007212 */ /* 0x000fce00078efe04 */
.L_x_10882:
[----:B------:R-:W-:Y:S05]  /*ea50*/  BSYNC B0 ;  /* 0x0000000000007941 */ /* 0x000fea0003800000 */
.L_x_10881:
[----:B------:R-:W0:Y:S02]  /*ea60*/  F2I.FTZ.TRUNC.NTZ R0, R0 ;  /* 0x0000000000007305 */ /* 0x000e24000021f100 */
[----:B0-----:R-:W-:Y:S01]  /*ea70*/  PRMT R19, R0, 0x7610, R19 ;  /* 0x0000761000137816 */ /* 0x001fe20000000013 */
[----:B------:R-:W-:Y:S06]  /*ea80*/  BRA `(.L_x_10862) ;  /* 0x00000000009c7947 */ /* 0x000fec0003800000 */
.L_x_10874:
        /* <DEDUP_REMOVED lines=14> */
.L_x_10888:
[----:B------:R-:W-:Y:S05]  /*eb70*/  BSYNC B0 ;  /* 0x0000000000007941 */ /* 0x000fea0003800000 */
.L_x_10887:
[----:B------:R-:W0:Y:S02]  /*eb80*/  F2I.FTZ.TRUNC.NTZ R0, R0 ;  /* 0x0000000000007305 */ /* 0x000e24000021f100 */
[----:B0-----:R-:W-:Y:S01]  /*eb90*/  PRMT R19, R0, 0x7610, R19 ;  /* 0x0000761000137816 */ /* 0x001fe20000000013 */
[----:B------:R-:W-:Y:S06]  /*eba0*/  BRA `(.L_x_10862) ;  /* 0x0000000000547947 */ /* 0x000fec0003800000 */
.L_x_10861:
        /* <DEDUP_REMOVED lines=16> */
.L_x_10889:
[----:B------:R-:W-:Y:S01]  /*ecb0*/  PRMT R19, RZ, 0x7610, R19 ;  /* 0x00007610ff137816 */ /* 0x000fe20000000013 */
[----:B------:R-:W-:Y:S06]  /*ecc0*/  BRA `(.L_x_10862) ;  /* 0x00000000000c7947 */ /* 0x000fec0003800000 */
.L_x_10886:
[----:B------:R2:W5:Y:S01]  /*ecd0*/  LDG.E.U16 R19, desc[UR36][R2.64] ;  /* 0x0000002402137981 */ /* 0x000562000c1e1500 */
[----:B------:R-:W-:Y:S05]  /*ece0*/  BRA `(.L_x_10862) ;  /* 0x0000000000047947 */ /* 0x000fea0003800000 */
.L_x_10885:
[----:B------:R3:W5:Y:S02]  /*ecf0*/  LDG.E.U16 R19, desc[UR36][R2.64] ;  /* 0x0000002402137981 */ /* 0x000764000c1e1500 */
.L_x_10862:
        /* <DEDUP_REMOVED lines=17> */
.L_x_10893:
[----:B------:R1:W5:Y:S01]  /*ee10*/  LDG.E.U8 R0, desc[UR36][R2.64] ;  /* 0x0000002402007981 */ /* 0x000362000c1e1100 */
[----:B------:R-:W-:Y:S05]  /*ee20*/  BRA `(.L_x_10895) ;  /* 0x0000000c00547947 */ /* 0x000fea0003800000 */
.L_x_10892:
        /* <DEDUP_REMOVED lines=8> */
.L_x_10897:
[----:B------:R3:W5:Y:S01]  /*eeb0*/  LDG.E.U16 R0, desc[UR36][R2.64] ;  /* 0x0000002402007981 */ /* 0x000762000c1e1500 */
[----:B------:R-:W-:Y:S05]  /*eec0*/  BRA `(.L_x_10895) ;  /* 0x0000000c002c7947 */ /* 0x000fea0003800000 */
.L_x_10896:
[----:B------:R4:W5:Y:S01]  /*eed0*/  LDG.E.U16 R0, desc[UR36][R2.64] ;  /* 0x0000002402007981 */ /* 0x000962000c1e1500 */
[----:B------:R-:W-:Y:S05]  /*eee0*/  BRA `(.L_x_10895) ;  /* 0x0000000c00247947 */ /* 0x000fea0003800000 */
.L_x_10891:
        /* <DEDUP_REMOVED lines=9> */
.L_x_10899:
[----:B------:R-:W2:Y:S02]  /*ef80*/  LDG.E.U16 R4, desc[UR36][R2.64] ;  /* 0x0000002402047981 */ /* 0x000ea4000c1e1500 */
[----:B--2---:R-:W-:-:S06]  /*ef90*/  HADD2.F32 R4, -RZ, R4.H0_H0 ;  /* 0x20000004ff047230 */ /* 0x004fcc0000004100 */
[----:B------:R-:W0:Y:S02]  /*efa0*/  F2I.FTZ.TRUNC.NTZ R4, R4 ;  /* 0x0000000400047305 */ /* 0x000e24000021f100 */
[----:B0-----:R-:W-:Y:S01]  /*efb0*/  PRMT R0, R4, 0x7610, R0 ;  /* 0x0000761004007816 */ /* 0x001fe20000000000 */
[----:B------:R-:W-:Y:S06]  /*efc0*/  BRA `(.L_x_10895) ;  /* 0x0000000800ec7947 */ /* 0x000fec0003800000 */
.L_x_10898:
        /* <DEDUP_REMOVED lines=9> */
.L_x_10901:
[----:B------:R-:W2:Y:S02]  /*f060*/  LDG.E.U16 R2, desc[UR36][R2.64] ;  /* 0x0000002402027981 */ /* 0x000ea4000c1e1500 */
[----:B--2---:R-:W-:-:S06]  /*f070*/  HADD2.F32 R4, -RZ, R2.H0_H0 ;  /* 0x20000002ff047230 */ /* 0x004fcc0000004100 */
[----:B------:R-:W0:Y:S02]  /*f080*/  F2I.FTZ.TRUNC.NTZ R4, R4 ;  /* 0x0000000400047305 */ /* 0x000e24000021f100 */
[----:B0-----:R-:W-:Y:S01]  /*f090*/  PRMT R0, R4, 0x7610, R0 ;  /* 0x0000761004007816 */ /* 0x001fe20000000000 */
[----:B------:R-:W-:Y:S06]  /*f0a0*/  BRA `(.L_x_10895) ;  /* 0x0000000800b47947 */ /* 0x000fec0003800000 */
.L_x_10900:
[----:B------:R-:W2:Y:S02]  /*f0b0*/  LDG.E.64 R2, desc[UR36][R2.64] ;  /* 0x0000002402027981 */ /* 0x000ea4000c1e1b00 */
[----:B--2---:R0:W1:Y:S01]  /*f0c0*/  F2I.F64.TRUNC R0, R2 ;  /* 0x0000000200007311 */ /* 0x004062000030d100 */
[----:B------:R-:W-:Y:S05]  /*f0d0*/  BRA `(.L_x_10895) ;  /* 0x0000000800a87947 */ /* 0x000fea0003800000 */
.L_x_10890:
        /* <DEDUP_REMOVED lines=12> */
.L_x_10904:
[----:B------:R-:W2:Y:S02]  /*f1a0*/  LDG.E.64 R2, desc[UR36][R2.64] ;  /* 0x0000002402027981 */ /* 0x000ea4000c1e1b00 */
[----:B--2---:R0:W1:Y:S01]  /*f1b0*/  F2I.F64.TRUNC R0, R2 ;  /* 0x0000000200007311 */ /* 0x004062000030d100 */
[----:B------:R-:W-:Y:S05]  /*f1c0*/  BRA `(.L_x_10895) ;  /* 0x00000008006c7947 */ /* 0x000fea0003800000 */
.L_x_10903:
        /* <DEDUP_REMOVED lines=28> */
.L_x_10906:
        /* <DEDUP_REMOVED lines=15> */
.L_x_10905:
[----:B------:R-:W2:Y:S02]  /*f480*/  LDG.E.U16 R4, desc[UR36][R2.64] ;  /* 0x0000002402047981 */ /* 0x000ea4000c1e1500 */
[----:B--2---:R-:W-:-:S06]  /*f490*/  IMAD.U32 R4, R4, 0x10000, RZ ;  /* 0x0001000004047824 */ /* 0x004fcc00078e00ff */
[----:B------:R-:W0:Y:S02]  /*f4a0*/  F2I.FTZ.TRUNC.NTZ R4, R4 ;  /* 0x0000000400047305 */ /* 0x000e24000021f100 */
[----:B0-----:R-:W-:Y:S01]  /*f4b0*/  PRMT R0, R4, 0x7610, R0 ;  /* 0x0000761004007816 */ /* 0x001fe20000000000 */
[----:B------:R-:W-:Y:S06]  /*f4c0*/  BRA `(.L_x_10895) ;  /* 0x0000000400ac7947 */ /* 0x000fec0003800000 */
.L_x_10902:
        /* <DEDUP_REMOVED lines=10> */
.L_x_10909:
        /* <DEDUP_REMOVED lines=21> */
.L_x_10913:
[----:B------:R-:W-:Y:S05]  /*f6c0*/  BSYNC B1 ;  /* 0x0000000000017941 */ /* 0x000fea0003800000 */
.L_x_10912:
[----:B------:R-:W-:Y:S01]  /*f6d0*/  IMAD.SHL.U32 R2, R2, 0x100000, RZ ;  /* 0x0010000002027824 */ /* 0x000fe200078e00ff */
[----:B------:R-:W-:-:S04]  /*f6e0*/  LEA R3, R0, 0x3b800000, 0x17 ;  /* 0x3b80000000037811 */ /* 0x000fc800078eb8ff */
[----:B------:R-:W-:-:S07]  /*f6f0*/  LOP3.LUT R4, R3, R2, R4, 0xfe, !PT ;  /* 0x0000000203047212 */ /* 0x000fce00078efe04 */
.L_x_10911:
[----:B------:R-:W-:Y:S05]  /*f700*/  BSYNC B0 ;  /* 0x0000000000007941 */ /* 0x000fea0003800000 */
.L_x_10910:
[----:B------:R-:W0:Y:S02]  /*f710*/  F2I.FTZ.TRUNC.NTZ R4, R4 ;  /* 0x0000000400047305 */ /* 0x000e24000021f100 */
[----:B0-----:R-:W-:Y:S01]  /*f720*/  PRMT R0, R4, 0x7610, R0 ;  /* 0x0000761004007816 */ /* 0x001fe20000000000 */
[----:B------:R-:W-:Y:S06]  /*f730*/  BRA `(.L_x_10895) ;  /* 0x0000000400107947 */ /* 0x000fec0003800000 */
.L_x_10908:
        /* <DEDUP_REMOVED lines=21> */
.L_x_10917:
[----:B------:R-:W-:Y:S05]  /*f890*/  BSYNC B1 ;  /* 0x0000000000017941 */ /* 0x000fea0003800000 */
.L_x_10916:
[----:B------:R-:W-:Y:S01]  /*f8a0*/  IMAD.SHL.U32 R2, R2, 0x200000, RZ ;  /* 0x0020000002027824 */ /* 0x000fe200078e00ff */
[----:B------:R-:W-:-:S04]  /*f8b0*/  LEA R3, R0, 0x37800000, 0x17 ;  /* 0x3780000000037811 */ /* 0x000fc800078eb8ff */
[----:B------:R-:W-:-:S07]  /*f8c0*/  LOP3.LUT R4, R3, R2, R4, 0xfe, !PT ;  /* 0x0000000203047212 */ /* 0x000fce00078efe04 */
.L_x_10915:
[----:B------:R-:W-:Y:S05]  /*f8d0*/  BSYNC B0 ;  /* 0x0000000000007941 */ /* 0x000fea0003800000 */
.L_x_10914:
[----:B------:R-:W0:Y:S02]  /*f8e0*/  F2I.FTZ.TRUNC.NTZ R4, R4 ;  /* 0x0000000400047305 */ /* 0x000e24000021f100 */
[----:B0-----:R-:W-:Y:S01]  /*f8f0*/  PRMT R0, R4, 0x7610, R0 ;  /* 0x0000761004007816 */ /* 0x001fe20000000000 */
[----:B------:R-:W-:Y:S06]  /*f900*/  BRA `(.L_x_10895) ;  /* 0x00000000009c7947 */ /* 0x000fec0003800000 */
.L_x_10907:
        /* <DEDUP_REMOVED lines=14> */
.L_x_10921:
[----:B------:R-:W-:Y:S05]  /*f9f0*/  BSYNC B0 ;  /* 0x0000000000007941 */ /* 0x000fea0003800000 */
.L_x_10920:
[----:B------:R-:W0:Y:S02]  /*fa00*/  F2I.FTZ.TRUNC.NTZ R4, R4 ;  /* 0x0000000400047305 */ /* 0x000e24000021f100 */
[----:B0-----:R-:W-:Y:S01]  /*fa10*/  PRMT R0, R4, 0x7610, R0 ;  /* 0x0000761004007816 */ /* 0x001fe20000000000 */
[----:B------:R-:W-:Y:S06]  /*fa20*/  BRA `(.L_x_10895) ;  /* 0x0000000000547947 */ /* 0x000fec0003800000 */
.L_x_10894:
        /* <DEDUP_REMOVED lines=16> */
.L_x_10922:
[----:B------:R-:W-:Y:S01]  /*fb30*/  PRMT R0, RZ, 0x7610, R0 ;  /* 0x00007610ff007816 */ /* 0x000fe20000000000 */
[----:B------:R-:W-:Y:S06]  /*fb40*/  BRA `(.L_x_10895) ;  /* 0x00000000000c7947 */ /* 0x000fec0003800000 */
.L_x_10919:
[----:B------:R0:W5:Y:S01]  /*fb50*/  LDG.E.U16 R0, desc[UR36][R2.64] ;  /* 0x0000002402007981 */ /* 0x000162000c1e1500 */
[----:B------:R-:W-:Y:S05]  /*fb60*/  BRA `(.L_x_10895) ;  /* 0x0000000000047947 */ /* 0x000fea0003800000 */
.L_x_10918:
[----:B------:R0:W5:Y:S02]  /*fb70*/  LDG.E.U16 R0, desc[UR36][R2.64] ;  /* 0x0000002402007981 */ /* 0x000164000c1e1500 */
.L_x_10895:
        /* <DEDUP_REMOVED lines=18> */
.L_x_10926:
[----:B------:R-:W-:Y:S01]  /*fca0*/  STG.E.U8 desc[UR36][R16.64], R5 ;  /* 0x0000000510007986 */ /* 0x000fe2000c101124 */
[----:B------:R-:W-:Y:S05]  /*fcb0*/  EXIT ;  /* 0x000000000000794d */ /* 0x000fea0003800000 */
.L_x_10925:
        /* <DEDUP_REMOVED lines=10> */
.L_x_10929:
[----:B------:R-:W-:-:S05]  /*fd60*/  PRMT R3, R5, 0x9910, RZ ;  /* 0x0000991005037816 */ /* 0x000fca00000000ff */
[----:B------:R-:W-:Y:S01]  /*fd70*/  STG.E desc[UR36][R16.64], R3 ;  /* 0x0000000310007986 */ /* 0x000fe2000c101924 */
[----:B------:R-:W-:Y:S05]  /*fd80*/  EXIT ;  /* 0x000000000000794d */ /* 0x000fea0003800000 */
.L_x_10928:
[----:B------:R-:W-:Y:S01]  /*fd90*/  STG.E.U16 desc[UR36][R16.64], R5 ;  /* 0x0000000510007986 */ /* 0x000fe2000c101524 */
[----:B------:R-:W-:Y:S05]  /*fda0*/  EXIT ;  /* 0x000000000000794d */ /* 0x000fea0003800000 */
.L_x_10924:
        /* <DEDUP_REMOVED lines=9> */
.L_x_10931:
[----:B------:R-:W0:Y:S02]  /*fe40*/  I2F.S16 R0, R5 ;  /* 0x0000000500007306 */ /* 0x000e240000101400 */
[----:B0-----:R-:W-:-:S05]  /*fe50*/  F2FP.F16.F32.PACK_AB R0, RZ, R0 ;  /* 0x00000000ff00723e */ /* 0x001fca00000000ff */
[----:B------:R-:W-:Y:S01]  /*fe60*/  STG.E.U16 desc[UR36][R16.64], R0 ;  /* 0x0000000010007986 */ /* 0x000fe2000c101524 */
[----:B------:R-:W-:Y:S05]  /*fe70*/  EXIT ;  /* 0x000000000000794d */ /* 0x000fea0003800000 */
.L_x_10930:
        /* <DEDUP_REMOVED lines=10> */
.L_x_10933:
[----:B------:R-:W0:Y:S02]  /*ff20*/  I2F.S16 R5, R5 ;  /* 0x0000000500057306 */ /* 0x000e240000101400 */
[----:B0-----:R-:W-:-:S04]  /*ff30*/  F2FP.F16.F32.PACK_AB R3, RZ, R5 ;  /* 0x00000005ff03723e */ /* 0x001fc800000000ff */
[----:B------:R-:W-:-:S05]  /*ff40*/  PRMT R3, R3, 0x5410, RZ ;  /* 0x0000541003037816 */ /* 0x000fca00000000ff */
[----:B------:R-:W-:Y:S01]  /*ff50*/  STG.E desc[UR36][R16.64], R3 ;  /* 0x0000000310007986 */ /* 0x000fe2000c101924 */
[----:B------:R-:W-:Y:S05]  /*ff60*/  EXIT ;  /* 0x000000000000794d */ /* 0x000fea0003800000 */
.L_x_10932:
[----:B------:R-:W0:Y:S02]  /*ff70*/  I2F.F64.S16 R2, R5 ;  /* 0x0000000500027312 */ /* 0x000e240000101c00 */
[----:B0-----:R-:W-:Y:S01]  /*ff80*/  STG.E.64 desc[UR36][R16.64], R2 ;  /* 0x0000000210007986 */ /* 0x001fe2000c101b24 */
[----:B------:R-:W-:Y:S05]  /*ff90*/  EXIT ;  /* 0x000000000000794d */ /* 0x000fea0003800000 */
.L_x_10923:
        /* <DEDUP_REMOVED lines=13> */
.L_x_10936:
[----:B------:R-:W0:Y:S01]  /*10070*/  I2F.F64.S16 R4, R5 ;  /* 0x0000000500047312 */ /* 0x000e220000101c00 */
[----:B------:R-:W-:-:S05]  /*10080*/  CS2R R6, SRZ ;  /* 0x0000000000067805 */ /* 0x000fca000001ff00 */
[----:B0-----:R-:W-:Y:S01]  /*10090*/  STG.E.128 desc[UR36][R16.64], R4 ;  /* 0x0000000410007986 */ /* 0x001fe2000c101d24 */
[----:B------:R-:W-:Y:S05]  /*100a0*/  EXIT ;  /* 0x000000000000794d */ /* 0x000fea0003800000 */
.L_x_10935:
        /* <DEDUP_REMOVED lines=21> */
.L_x_10940:
[----:B------:R-:W-:Y:S05]  /*10200*/  BSYNC B0 ;  /* 0x0000000000007941 */ /* 0x000fea0003800000 */
.L_x_10939:
[----:B------:R-:W-:-:S05]  /*10210*/  LOP3.LUT R3, R0, R3, RZ, 0xfc, !PT ;  /* 0x0000000300037212 */ /* 0x000fca00078efcff */
[----:B------:R-:W-:Y:S01]  /*10220*/  STG.E.U8 desc[UR36][R16.64], R3 ;  /* 0x0000000310007986 */ /* 0x000fe2000c101124 */
[----:B------:R-:W-:Y:S05]  /*10230*/  EXIT ;  /* 0x000000000000794d */ /* 0x000fea0003800000 */
.L_x_10938:
        /* <DEDUP_REMOVED lines=13> */
.L_x_10942:
[----:B------:R-:W-:Y:S01]  /*10310*/  IMAD.MOV.U32 R0, RZ, RZ, 0x7f ;  /* 0x0000007fff007424 */ /* 0x000fe200078e00ff */
[----:B------:R-:W-:-:S04]  /*10320*/  ISETP.GT.U32.AND P0, PT, R2, 0x7f800000, PT ;  /* 0x7f8000000200780c */ /* 0x000fc80003f04070 */
[----:B------:R-:W-:-:S09]  /*10330*/  SEL R0, R0, 0x7c, P0 ;  /* 0x0000007c00007807 */ /* 0x000fd20000000000 */
.L_x_10943:
[----:B------:R-:W-:Y:S05]  /*10340*/  BSYNC B0 ;  /* 0x0000000000007941 */ /* 0x000fea0003800000 */
.L_x_10941:
[----:B------:R-:W-:-:S04]  /*10350*/  LOP3.LUT R2, R5, 0x80000000, RZ, 0xc0, !PT ;  /* 0x8000000005027812 */ /* 0x000fc800078ec0ff */
[----:B------:R-:W-:-:S04]  /*10360*/  SHF.R.U32.HI R3, RZ, 0x18, R2 ;  /* 0x00000018ff037819 */ /* 0x000fc80000011602 */
[----:B------:R-:W-:-:S05]  /*10370*/  LOP3.LUT R3, R0, R3, RZ, 0xfc, !PT ;  /* 0x0000000300037212 */ /* 0x000fca00078efcff */
[----:B------:R-:W-:Y:S01]  /*10380*/  STG.E.U8 desc[UR36][R16.64], R3 ;  /* 0x0000000310007986 */ /* 0x000fe2000c101124 */
[----:B------:R-:W-:Y:S05]  /*10390*/  EXIT ;  /* 0x000000000000794d */ /* 0x000fea0003800000 */
.L_x_10937:
[----:B------:R-:W0:Y:S02]  /*103a0*/  I2F.S16 R0, R5 ;  /* 0x0000000500007306 */ /* 0x000e240000101400 */
[----:B0-----:R-:W-:-:S05]  /*103b0*/  F2FP.BF16.F32.PACK_AB R0, RZ, R0 ;  /* 0x00000000ff00723e */ /* 0x001fca00000010ff */
[----:B------:R-:W-:Y:S01]  /*103c0*/  STG.E.U16 desc[UR36][R16.64], R0 ;  /* 0x0000000010007986 */ /* 0x000fe2000c101524 */
[----:B------:R-:W-:Y:S05]  /*103d0*/  EXIT ;  /* 0x000000000000794d */ /* 0x000fea0003800000 */
.L_x_10934:
        /* <DEDUP_REMOVED lines=10> */
.L_x_10946:
        /* <DEDUP_REMOVED lines=17> */
.L_x_10949:
[----:B------:R-:W-:-:S04]  /*10590*/  LOP3.LUT R2, R5, 0x80000000, RZ, 0xc0, !PT ;  /* 0x8000000005027812 */ /* 0x000fc800078ec0ff */
[----:B------:R-:W-:-:S04]  /*105a0*/  SHF.R.U32.HI R3, RZ, 0x18, R2 ;  /* 0x00000018ff037819 */ /* 0x000fc80000011602 */
[----:B------:R-:W-:-:S04]  /*105b0*/  LOP3.LUT R0, R0, R3, RZ, 0xfc, !PT ;  /* 0x0000000300007212 */ /* 0x000fc800078efcff */
[----:B------:R-:W-:-:S07]  /*105c0*/  PRMT R8, R0, 0x7610, R8 ;  /* 0x0000761000087816 */ /* 0x000fce0000000008 */
.L_x_10948:
[----:B------:R-:W-:Y:S05]  /*105d0*/  BSYNC B0 ;  /* 0x0000000000007941 */ /* 0x000fea0003800000 */
.L_x_10947:
[----:B------:R-:W-:Y:S01]  /*105e0*/  STG.E.U8 desc[UR36][R16.64], R8 ;  /* 0x0000000810007986 */ /* 0x000fe2000c101124 */
[----:B------:R-:W-:Y:S05]  /*105f0*/  EXIT ;  /* 0x000000000000794d */ /* 0x000fea0003800000 */
.L_x_10945:
        /* <DEDUP_REMOVED lines=17> */
.L_x_10952:
[----:B------:R-:W-:-:S04]  /*10710*/  LOP3.LUT R2, R5, 0x80000000, RZ, 0xc0, !PT ;  /* 0x8000000005027812 */ /* 0x000fc800078ec0ff */
[----:B------:R-:W-:-:S04]  /*10720*/  SHF.R.U32.HI R3, RZ, 0x18, R2 ;  /* 0x00000018ff037819 */ /* 0x000fc80000011602 */
[----:B------:R-:W-:-:S04]  /*10730*/  LOP3.LUT R0, R0, R3, RZ, 0xfc, !PT ;  /* 0x0000000300007212 */ /* 0x000fc800078efcff */
[----:B------:R-:W-:-:S07]  /*10740*/  PRMT R8, R0, 0x7610, R8 ;  /* 0x0000761000087816 */ /* 0x000fce0000000008 */
.L_x_10951:
[----:B------:R-:W-:Y:S05]  /*10750*/  BSYNC B0 ;  /* 0x0000000000007941 */ /* 0x000fea0003800000 */
.L_x_10950:
[----:B------:R-:W-:Y:S01]  /*10760*/  STG.E.U8 desc[UR36][R16.64], R8 ;  /* 0x0000000810007986 */ /* 0x000fe2000c101124 */
[----:B------:R-:W-:Y:S05]  /*10770*/  EXIT ;  /* 0x000000000000794d */ /* 0x000fea0003800000 */
.L_x_10944:
        /* <DEDUP_REMOVED lines=22> */
.L_x_10927:
        /* <DEDUP_REMOVED lines=16> */
.L_x_10955:
[----:B------:R-:W-:Y:S05]  /*109e0*/  EXIT ;  /* 0x000000000000794d */ /* 0x000fea0003800000 */
.L_x_10954:
[----:B------:R-:W-:-:S04]  /*109f0*/  PRMT R2, R5, 0x9910, RZ ;  /* 0x0000991005027816 */ /* 0x000fc800000000ff */
[----:B------:R-:W-:-:S05]  /*10a00*/  SHF.R.S32.HI R3, RZ, 0x1f, R2 ;  /* 0x0000001fff037819 */ /* 0x000fca0000011402 */
[----:B------:R-:W-:Y:S01]  /*10a10*/  STG.E.64 desc[UR36][R16.64], R2 ;  /* 0x0000000210007986 */ /* 0x000fe2000c101b24 */
[----:B------:R-:W-:Y:S05]  /*10a20*/  EXIT ;  /* 0x000000000000794d */ /* 0x000fea0003800000 */
.L_x_10953:
[----:B------:R-:W-:-:S05]  /*10a30*/  PRMT R3, R5, 0x9910, RZ ;  /* 0x0000991005037816 */ /* 0x000fca00000000ff */
[----:B------:R-:W-:Y:S01]  /*10a40*/  STG.E desc[UR36][R16.64], R3 ;  /* 0x0000000310007986 */ /* 0x000fe2000c101924 */
[----:B------:R-:W-:Y:S05]  /*10a50*/  EXIT ;  /* 0x000000000000794d */ /* 0x000fea0003800000 */
.L_x_10956:
        /* <DEDUP_REMOVED lines=10> */
.L_x_17311:


//--------------------- .text._ZN2at6native27unrolled_elementwise_kernelINS0_13BinaryFunctorIsssNS0_15binary_internal10MulFunctorIsEEEESt5arrayIPcLm3EELi4E23TrivialOffsetCalculatorILi2EjESA_ILi1EjENS0_6memory12LoadWithCastILi2EEENSD_13StoreWithCastILi1EEEEEviT_T0_T2_T3_T4_T5_ --------------------------
	.section	.text._ZN2at6native27unrolled_elementwise_kernelINS0_13BinaryFunctorIsssNS0_15binary_internal10MulFunctorIsEEEESt5arrayIPcLm3EELi4E23TrivialOffsetCalculatorILi2EjESA_ILi1EjENS0_6memory12LoadWithCastILi2EEENSD_13StoreWithCastILi1EEEEEviT_T0_T2_T3_T4_T5_,"ax",@progbits
	.align	128
        .global         _ZN2at6native27unrolled_elementwise_kernelINS0_13BinaryFunctorIsssNS0_15binary_internal10MulFunctorIsEEEESt5arrayIPcLm3EELi4E23TrivialOffsetCalculatorILi2EjESA_ILi1EjENS0_6memory12LoadWithCastILi2EEENSD_13StoreWithCastILi1EEEEEviT_T0_T2_T3_T4_T5_
        .type           _ZN2at6native27unrolled_elementwise_kernelINS0_13BinaryFunctorIsssNS0_15binary_internal10MulFunctorIsEEEESt5arrayIPcLm3EELi4E23TrivialOffsetCalculatorILi2EjESA_ILi1EjENS0_6memory12LoadWithCastILi2EEENSD_13StoreWithCastILi1EEEEEviT_T0_T2_T3_T4_T5_,@function
        .size           _ZN2at6native27unrolled_elementwise_kernelINS0_13BinaryFunctorIsssNS0_15binary_internal10MulFunctorIsEEEESt5arrayIPcLm3EELi4E23TrivialOffsetCalculatorILi2EjESA_ILi1EjENS0_6memory12LoadWithCastILi2EEENSD_13StoreWithCastILi1EEEEEviT_T0_T2_T3_T4_T5_,(.L_x_17312 - _ZN2at6native27unrolled_elementwise_kernelINS0_13BinaryFunctorIsssNS0_15binary_internal10MulFunctorIsEEEESt5arrayIPcLm3EELi4E23TrivialOffsetCalculatorILi2EjESA_ILi1EjENS0_6memory12LoadWithCastILi2EEENSD_13StoreWithCastILi1EEEEEviT_T0_T2_T3_T4_T5_)
        .other          _ZN2at6native27unrolled_elementwise_kernelINS0_13BinaryFunctorIsssNS0_15binary_internal10MulFunctorIsEEEESt5arrayIPcLm3EELi4E23TrivialOffsetCalculatorILi2EjESA_ILi1EjENS0_6memory12LoadWithCastILi2EEENSD_13StoreWithCastILi1EEEEEviT_T0_T2_T3_T4_T5_,@"STO_CUDA_ENTRY STV_DEFAULT"
_ZN2at6native27unrolled_elementwise_kernelINS0_13BinaryFunctorIsssNS0_15binary_internal10MulFunctorIsEEEESt5arrayIPcLm3EELi4E23TrivialOffsetCalculatorILi2EjESA_ILi1EjENS0_6memory12LoadWithCastILi2EEENSD_13StoreWithCastILi1EEEEEviT_T0_T2_T3_T4_T5_:
.text._ZN2at6native27unrolled_elementwise_kernelINS0_13BinaryFunctorIsssNS0_15binary_internal10MulFunctorIsEEEESt5arrayIPcLm3EELi4E23TrivialOffsetCalculatorILi2EjESA_ILi1EjENS0_6memory12LoadWithCastILi2EEENSD_13StoreWithCastILi1EEEEEviT_T0_T2_T3_T4_T5_:
        /* <DEDUP_REMOVED lines=33> */
.L_x_10962:
[----:B------:R3:W5:Y:S01]  /*0210*/  LDG.E.U8 R18, desc[UR36][R4.64] ;  /* 0x0000002404127981 */ /* 0x000762000c1e1100 */
[----:B------:R-:W-:Y:S05]  /*0220*/  BRA `(.L_x_10964) ;  /* 0x0000000c00587947 */ /* 0x000fea0003800000 */
.L_x_10961:
        /* <DEDUP_REMOVED lines=8> */
.L_x_10966:
[----:B------:R1:W5:Y:S01]  /*02b0*/  LDG.E.U16 R18, desc[UR36][R4.64] ;  /* 0x0000002404127981 */ /* 0x000362000c1e1500 */
[----:B------:R-:W-:Y:S05]  /*02c0*/  BRA `(.L_x_10964) ;  /* 0x0000000c00307947 */ /* 0x000fea0003800000 */
.L_x_10965:
[----:B------:R2:W5:Y:S01]  /*02d0*/  LDG.E.U16 R18, desc[UR36][R4.64] ;  /* 0x0000002404127981 */ /* 0x000562000c1e1500 */
[----:B------:R-:W-:Y:S05]  /*02e0*/  BRA `(.L_x_10964) ;  /* 0x0000000c00287947 */ /* 0x000fea0003800000 */
.L_x_10960:
        /* <DEDUP_REMOVED lines=9> */
.L_x_10968:
[----:B------:R-:W2:Y:S02]  /*0380*/  LDG.E.U16 R0, desc[UR36][R4.64] ;  /* 0x0000002404007981 */ /* 0x000ea4000c1e1500 */
[----:B--2---:R-:W-:-:S06]  /*0390*/  HADD2.F32 R0, -RZ, R0.H0_H0 ;  /* 0x20000000ff007230 */ /* 0x004fcc0000004100 */
[----:B------:R-:W0:Y:S02]  /*03a0*/  F2I.FTZ.TRUNC.NTZ R0, R0 ;  /* 0x0000000000007305 */ /* 0x000e24000021f100 */
[----:B0-----:R-:W-:Y:S01]  /*03b0*/  PRMT R18, R0, 0x7610, R18 ;  /* 0x0000761000127816 */ /* 0x001fe20000000012 */
[----:B------:R-:W-:Y:S06]  /*03c0*/  BRA `(.L_x_10964) ;  /* 0x0000000800f07947 */ /* 0x000fec0003800000 */
.L_x_10967:
        /* <DEDUP_REMOVED lines=9> */
.L_x_10970:
[----:B------:R-:W2:Y:S02]  /*0460*/  LDG.E.U16 R4, desc[UR36][R4.64] ;  /* 0x0000002404047981 */ /* 0x000ea4000c1e1500 */
[----:B--2---:R-:W-:-:S06]  /*0470*/  HADD2.F32 R0, -RZ, R4.H0_H0 ;  /* 0x20000004ff007230 */ /* 0x004fcc0000004100 */
[----:B------:R-:W0:Y:S02]  /*0480*/  F2I.FTZ.TRUNC.NTZ R0, R0 ;  /* 0x0000000000007305 */ /* 0x000e24000021f100 */
[----:B0-----:R-:W-:Y:S01]  /*0490*/  PRMT R18, R0, 0x7610, R18 ;  /* 0x0000761000127816 */ /* 0x001fe20000000012 */
[----:B------:R-:W-:Y:S06]  /*04a0*/  BRA `(.L_x_10964) ;  /* 0x0000000800b87947 */ /* 0x000fec0003800000 */
.L_x_10969:
[----:B------:R-:W2:Y:S02]  /*04b0*/  LDG.E.64 R4, desc[UR36][R4.64] ;  /* 0x0000002404047981 */ /* 0x000ea4000c1e1b00 */
[----:B--2---:R0:W1:Y:S01]  /*04c0*/  F2I.F64.TRUNC R18, R4 ;  /* 0x0000000400127311 */ /* 0x004062000030d100 */
[----:B------:R-:W-:Y:S05]  /*04d0*/  BRA `(.L_x_10964) ;  /* 0x0000000800ac7947 */ /* 0x000fea0003800000 */
.L_x_10959:
        /* <DEDUP_REMOVED lines=12> */
.L_x_10973:
[----:B------:R-:W2:Y:S02]  /*05a0*/  LDG.E.64 R4, desc[UR36][R4.64] ;  /* 0x0000002404047981 */ /* 0x000ea4000c1e1b00 */
[----:B--2---:R0:W1:Y:S01]  /*05b0*/  F2I.F64.TRUNC R18, R4 ;  /* 0x0000000400127311 */ /* 0x004062000030d100 */
[----:B------:R-:W-:Y:S05]  /*05c0*/  BRA `(.L_x_10964) ;  /* 0x0000000800707947 */ /* 0x000fea0003800000 */
.L_x_10972:
        /* <DEDUP_REMOVED lines=28> */
.L_x_10975:
        /* <DEDUP_REMOVED lines=12> */
[----:B------:R-:W-:-:S06]  /*0850*/  LOP3.LUT R0, R3, 0x80000000, R0, 0xf8, !PT ;  /* 0x8000000003007812 */ /* 0x000fcc00078ef800 */
[----:B------:R-:W0:Y:S02]  /*0860*/  F2I.FTZ.TRUNC.NTZ R0, R0 ;  /* 0x0000000000007305 */ /* 0x000e24000021f100 */
[----:B0-----:R-:W-:Y:S01]  /*0870*/  PRMT R18, R0, 0x7610, R18 ;  /* 0x0000761000127816 */ /* 0x001fe20000000012 */
[----:B------:R-:W-:Y:S06]  /*0880*/  BRA `(.L_x_10964) ;  /* 0x0000000400c07947 */ /* 0x000fec0003800000 */
.L_x_10974:
[----:B------:R-:W2:Y:S02]  /*0890*/  LDG.E.U16 R0, desc[UR36][R4.64] ;  /* 0x0000002404007981 */ /* 0x000ea4000c1e1500 */
[----:B--2---:R-:W-:-:S06]  /*08a0*/  IMAD.U32 R0, R0, 0x10000, RZ ;  /* 0x0001000000007824 */ /* 0x004fcc00078e00ff */
[----:B------:R-:W0:Y:S02]  /*08b0*/  F2I.FTZ.TRUNC.NTZ R0, R0 ;  /* 0x0000000000007305 */ /* 0x000e24000021f100 */
[----:B0-----:R-:W-:Y:S01]  /*08c0*/  PRMT R18, R0, 0x7610, R18 ;  /* 0x0000761000127816 */ /* 0x001fe20000000012 */
[----:B------:R-:W-:Y:S06]  /*08d0*/  BRA `(.L_x_10964) ;  /* 0x0000000400ac7947 */ /* 0x000fec0003800000 */
.L_x_10971:
        /* <DEDUP_REMOVED lines=10> */
.L_x_10978:
        /* <DEDUP_REMOVED lines=21> */
.L_x_10982:
[----:B------:R-:W-:Y:S05]  /*0ad0*/  BSYNC B1 ;  /* 0x0000000000017941 */ /* 0x000fea0003800000 */
.L_x_10981:
[----:B------:R-:W-:Y:S01]  /*0ae0*/  LEA R5, R0, 0x3b800000, 0x17 ;  /* 0x3b80000000057811 */ /* 0x000fe200078eb8ff */
[----:B------:R-:W-:-:S05]  /*0af0*/  IMAD.SHL.U32 R0, R3, 0x100000, RZ ;  /* 0x0010000003007824 */ /* 0x000fca00078e00ff */
[----:B------:R-:W-:-:S07]  /*0b00*/  LOP3.LUT R0, R5, R0, R6, 0xfe, !PT ;  /* 0x0000000005007212 */ /* 0x000fce00078efe06 */
.L_x_10980:
[----:B------:R-:W-:Y:S05]  /*0b10*/  BSYNC B0 ;  /* 0x0000000000007941 */ /* 0x000fea0003800000 */
.L_x_10979:
[----:B------:R-:W0:Y:S02]  /*0b20*/  F2I.FTZ.TRUNC.NTZ R0, R0 ;  /* 0x0000000000007305 */ /* 0x000e24000021f100 */
[----:B0-----:R-:W-:Y:S01]  /*0b30*/  PRMT R18, R0, 0x7610, R18 ;  /* 0x0000761000127816 */ /* 0x001fe20000000012 */
[----:B------:R-:W-:Y:S06]  /*0b40*/  BRA `(.L_x_10964) ;  /* 0x0000000400107947 */ /* 0x000fec0003800000 */
.L_x_10977:
        /* <DEDUP_REMOVED lines=21> */
.L_x_10986:
[----:B------:R-:W-:Y:S05]  /*0ca0*/  BSYNC B1 ;  /* 0x0000000000017941 */ /* 0x000fea0003800000 */
.L_x_10985:
[----:B------:R-:W-:Y:S01]  /*0cb0*/  LEA R5, R0, 0x37800000, 0x17 ;  /* 0x3780000000057811 */ /* 0x000fe200078eb8ff */
[----:B------:R-:W-:-:S05]  /*0cc0*/  IMAD.SHL.U32 R0, R3, 0x200000, RZ ;  /* 0x0020000003007824 */ /* 0x000fca00078e00ff */
[----:B------:R-:W-:-:S07]  /*0cd0*/  LOP3.LUT R0, R5, R0, R6, 0xfe, !PT ;  /* 0x0000000005007212 */ /* 0x000fce00078efe06 */
.L_x_10984:
[----:B------:R-:W-:Y:S05]  /*0ce0*/  BSYNC B0 ;  /* 0x0000000000007941 */ /* 0x000fea0003800000 */
.L_x_10983:
[----:B------:R-:W0:Y:S02]  /*0cf0*/  F2I.FTZ.TRUNC.NTZ R0, R0 ;  /* 0x0000000000007305 */ /* 0x000e24000021f100 */
[----:B0-----:R-:W-:Y:S01]  /*0d00*/  PRMT R18, R0, 0x7610, R18 ;  /* 0x0000761000127816 */ /* 0x001fe20000000012 */
[----:B------:R-:W-:Y:S06]  /*0d10*/  BRA `(.L_x_10964) ;  /* 0x00000000009c7947 */ /* 0x000fec0003800000 */
.L_x_10976:
        /* <DEDUP_REMOVED lines=14> */
.L_x_10990:
[----:B------:R-:W-:Y:S05]  /*0e00*/  BSYNC B0 ;  /* 0x0000000000007941 */ /* 0x000fea0003800000 */
.L_x_10989:
[----:B------:R-:W0:Y:S02]  /*0e10*/  F2I.FTZ.TRUNC.NTZ R0, R0 ;  /* 0x0000000000007305 */ /* 0x000e24000021f100 */
[----:B0-----:R-:W-:Y:S01]  /*0e20*/  PRMT R18, R0, 0x7610, R18 ;  /* 0x0000761000127816 */ /* 0x001fe20000000012 */
[----:B------:R-:W-:Y:S06]  /*0e30*/  BRA `(.L_x_10964) ;  /* 0x0000000000547947 */ /* 0x000fec0003800000 */
.L_x_10963:
        /* <DEDUP_REMOVED lines=16> */
.L_x_10991:
[----:B------:R-:W-:Y:S01]  /*0f40*/  PRMT R18, RZ, 0x7610, R18 ;  /* 0x00007610ff127816 */ /* 0x000fe20000000012 */
[----:B------:R-:W-:Y:S06]  /*0f50*/  BRA `(.L_x_10964) ;  /* 0x00000000000c7947 */ /* 0x000fec0003800000 */
.L_x_10988:
[----:B------:R0:W5:Y:S01]  /*0f60*/  LDG.E.U16 R18, desc[UR36][R4.64] ;  /* 0x0000002404127981 */ /* 0x000162000c1e1500 */
[----:B------:R-:W-:Y:S05]  /*0f70*/  BRA `(.L_x_10964) ;  /* 0x0000000000047947 */ /* 0x000fea0003800000 */
.L_x_10987:
[----:B------:R0:W5:Y:S02]  /*0f80*/  LDG.E.U16 R18, desc[UR36][R4.64] ;  /* 0x0000002404127981 */ /* 0x000164000c1e1500 */
.L_x_10964:
[----:B01234-:R-:W0:Y:S01]  /*0f90*/  LDC.64 R4, c[0x0][0x228] ;  /* 0x00008a00ff047b82 */ /* 0x01fe220000000a00 */
        /* <DEDUP_REMOVED lines=17> */
.L_x_10995:
[----:B------:R1:W5:Y:S01]  /*10b0*/  LDG.E.U8 R19, desc[UR36][R4.64] ;  /* 0x0000002404137981 */ /* 0x000362000c1e1100 */
[----:B------:R-:W-:Y:S05]  /*10c0*/  BRA `(.L_x_10997) ;  /* 0x0000000c00547947 */ /* 0x000fea0003800000 */
.L_x_10994:
        /* <DEDUP_REMOVED lines=8> */
.L_x_10999:
[----:B------:R3:W5:Y:S01]  /*1150*/  LDG.E.U16 R19, desc[UR36][R4.64] ;  /* 0x0000002404137981 */ /* 0x000762000c1e1500 */
[----:B------:R-:W-:Y:S05]  /*1160*/  BRA `(.L_x_10997) ;  /* 0x0000000c002c7947 */ /* 0x000fea0003800000 */
.L_x_10998:
[----:B------:R2:W5:Y:S01]  /*1170*/  LDG.E.U16 R19, desc[UR36][R4.64] ;  /* 0x0000002404137981 */ /* 0x000562000c1e1500 */
[----:B------:R-:W-:Y:S05]  /*1180*/  BRA `(.L_x_10997) ;  /* 0x0000000c00247947 */ /* 0x000fea0003800000 */
.L_x_10993:
        /* <DEDUP_REMOVED lines=9> */
.L_x_11001:
[----:B------:R-:W2:Y:S02]  /*1220*/  LDG.E.U16 R0, desc[UR36][R4.64] ;  /* 0x0000002404007981 */ /* 0x000ea4000c1e1500 */
[----:B--2---:R-:W-:-:S06]  /*1230*/  HADD2.F32 R0, -RZ, R0.H0_H0 ;  /* 0x20000000ff007230 */ /* 0x004fcc0000004100 */
[----:B------:R-:W0:Y:S02]  /*1240*/  F2I.FTZ.TRUNC.NTZ R0, R0 ;  /* 0x0000000000007305 */ /* 0x000e24000021f100 */
[----:B0-----:R-:W-:Y:S01]  /*1250*/  PRMT R19, R0, 0x7610, R19 ;  /* 0x0000761000137816 */ /* 0x001fe20000000013 */
[----:B------:R-:W-:Y:S06]  /*1260*/  BRA `(.L_x_10997) ;  /* 0x0000000800ec7947 */ /* 0x000fec0003800000 */
.L_x_11000:
        /* <DEDUP_REMOVED lines=9> */
.L_x_11003:
[----:B------:R-:W2:Y:S02]  /*1300*/  LDG.E.U16 R4, desc[UR36][R4.64] ;  /* 0x0000002404047981 */ /* 0x000ea4000c1e1500 */
[----:B--2---:R-:W-:-:S06]  /*1310*/  HADD2.F32 R0, -RZ, R4.H0_H0 ;  /* 0x20000004ff007230 */ /* 0x004fcc0000004100 */
[----:B------:R-:W0:Y:S02]  /*1320*/  F2I.FTZ.TRUNC.NTZ R0, R0 ;  /* 0x0000000000007305 */ /* 0x000e24000021f100 */
[----:B0-----:R-:W-:Y:S01]  /*1330*/  PRMT R19, R0, 0x7610, R19 ;  /* 0x0000761000137816 */ /* 0x001fe20000000013 */
[----:B------:R-:W-:Y:S06]  /*1340*/  BRA `(.L_x_10997) ;  /* 0x0000000800b47947 */ /* 0x000fec0003800000 */
.L_x_11002:
[----:B------:R-:W2:Y:S02]  /*1350*/  LDG.E.64 R4, desc[UR36][R4.64] ;  /* 0x0000002404047981 */ /* 0x000ea4000c1e1b00 */
[----:B--2---:R0:W1:Y:S01]  /*1360*/  F2I.F64.TRUNC R19, R4 ;  /* 0x0000000400137311 */ /* 0x004062000030d100 */
[----:B------:R-:W-:Y:S05]  /*1370*/  BRA `(.L_x_10997) ;  /* 0x0000000800a87947 */ /* 0x000fea0003800000 */
.L_x_10992:
        /* <DEDUP_REMOVED lines=12> */
.L_x_11006:
[----:B------:R-:W2:Y:S02]  /*1440*/  LDG.E.64 R4, desc[UR36][R4.64] ;  /* 0x0000002404047981 */ /* 0x000ea4000c1e1b00 */
[----:B--2---:R0:W1:Y:S01]  /*1450*/  F2I.F64.TRUNC R19, R4 ;  /* 0x0000000400137311 */ /* 0x004062000030d100 */
[----:B------:R-:W-:Y:S05]  /*1460*/  BRA `(.L_x_10997) ;  /* 0x00000008006c7947 */ /* 0x000fea0003800000 */
.L_x_11005:
        /* <DEDUP_REMOVED lines=28> */
.L_x_11008:
        /* <DEDUP_REMOVED lines=15> */
.L_x_11007:
[----:B------:R-:W2:Y:S02]  /*1720*/  LDG.E.U16 R0, desc[UR36][R4.64] ;  /* 0x0000002404007981 */ /* 0x000ea4000c1e1500 */
[----:B--2---:R-:W-:-:S06]  /*1730*/  IMAD.U32 R0, R0, 0x10000, RZ ;  /* 0x0001000000007824 */ /* 0x004fcc00078e00ff */
[----:B------:R-:W0:Y:S02]  /*1740*/  F2I.FTZ.TRUNC.NTZ R0, R0 ;  /* 0x0000000000007305 */ /* 0x000e24000021f100 */
[----:B0-----:R-:W-:Y:S01]  /*1750*/  PRMT R19, R0, 0x7610, R19 ;  /* 0x0000761000137816 */ /* 0x001fe20000000013 */
[----:B------:R-:W-:Y:S06]  /*1760*/  BRA `(.L_x_10997) ;  /* 0x0000000400ac7947 */ /* 0x000fec0003800000 */
.L_x_11004:
        /* <DEDUP_REMOVED lines=10> */
.L_x_11011:
        /* <DEDUP_REMOVED lines=21> */
.L_x_11015:
[----:B------:R-:W-:Y:S05]  /*1960*/  BSYNC B1 ;  /* 0x0000000000017941 */ /* 0x000fea0003800000 */
.L_x_11014:
[----:B------:R-:W-:Y:S01]  /*1970*/  LEA R5, R0, 0x3b800000, 0x17 ;  /* 0x3b80000000057811 */ /* 0x000fe200078eb8ff */
[----:B------:R-:W-:-:S05]  /*1980*/  IMAD.SHL.U32 R0, R3, 0x100000, RZ ;  /* 0x0010000003007824 */ /* 0x000fca00078e00ff */
[----:B------:R-:W-:-:S07]  /*1990*/  LOP3.LUT R0, R5, R0, R6, 0xfe, !PT ;  /* 0x0000000005007212 */ /* 0x000fce00078efe06 */
.L_x_11013:
[----:B------:R-:W-:Y:S05]  /*19a0*/  BSYNC B0 ;  /* 0x0000000000007941 */ /* 0x000fea0003800000 */
.L_x_11012:
[----:B------:R-:W0:Y:S02]  /*19b0*/  F2I.FTZ.TRUNC.NTZ R0, R0 ;  /* 0x0000000000007305 */ /* 0x000e24000021f100 */
[----:B0-----:R-:W-:Y:S01]  /*19c0*/  PRMT R19, R0, 0x7610, R19 ;  /* 0x0000761000137816 */ /* 0x001fe20000000013 */
[----:B------:R-:W-:Y:S06]  /*19d0*/  BRA `(.L_x_10997) ;  /* 0x0000000400107947 */ /* 0x000fec0003800000 */
.L_x_11010:
        /* <DEDUP_REMOVED lines=21> */
.L_x_11019:
[----:B------:R-:W-:Y:S05]  /*1b30*/  BSYNC B1 ;  /* 0x0000000000017941 */ /* 0x000fea0003800000 */
.L_x_11018:
[----:B------:R-:W-:Y:S01]  /*1b40*/  LEA R5, R0, 0x37800000, 0x17 ;  /* 0x3780000000057811 */ /* 0x000fe200078eb8ff */
[----:B------:R-:W-:-:S05]  /*1b50*/  IMAD.SHL.U32 R0, R3, 0x200000, RZ ;  /* 0x0020000003007824 */ /* 0x000fca00078e00ff */
[----:B------:R-:W-:-:S07]  /*1b60*/  LOP3.LUT R0, R5, R0, R6, 0xfe, !PT ;  /* 0x0000000005007212 */ /* 0x000fce00078efe06 */
.L_x_11017:
[----:B------:R-:W-:Y:S05]  /*1b70*/  BSYNC B0 ;  /* 0x0000000000007941 */ /* 0x000fea0003800000 */
.L_x_11016:
[----:B------:R-:W0:Y:S02]  /*1b80*/  F2I.FTZ.TRUNC.NTZ R0, R0 ;  /* 0x0000000000007305 */ /* 0x000e24000021f100 */
[----:B0-----:R-:W-:Y:S01]  /*1b90*/  PRMT R19, R0, 0x7610, R19 ;  /* 0x0000761000137816 */ /* 0x001fe20000000013 */
[----:B------:R-:W-:Y:S06]  /*1ba0*/  BRA `(.L_x_10997) ;  /* 0x00000000009c7947 */ /* 0x000fec0003800000 */
.L_x_11009:
        /* <DEDUP_REMOVED lines=14> */
.L_x_11023:
[----:B------:R-:W-:Y:S05]  /*1c90*/  BSYNC B0 ;  /* 0x0000000000007941 */ /* 0x000fea0003800000 */
.L_x_11022:
[----:B------:R-:W0:Y:S02]  /*1ca0*/  F2I.FTZ.TRUNC.NTZ R0, R0 ;  /* 0x0000000000007305 */ /* 0x000e24000021f100 */
[----:B0-----:R-:W-:Y:S01]  /*1cb0*/  PRMT R19, R0, 0x7610, R19 ;  /* 0x0000761000137816 */ /* 0x001fe20000000013 */
[----:B------:R-:W-:Y:S06]  /*1cc0*/  BRA `(.L_x_10997) ;  /* 0x0000000000547947 */ /* 0x000fec0003800000 */
.L_x_10996:
        /* <DEDUP_REMOVED lines=16> */
.L_x_11024:
[----:B------:R-:W-:Y:S01]  /*1dd0*/  PRMT R19, RZ, 0x7610, R19 ;  /* 0x00007610ff137816 */ /* 0x000fe20000000013 */
[----:B------:R-:W-:Y:S06]  /*1de0*/  BRA `(.L_x_10997) ;  /* 0x00000000000c7947 */ /* 0x000fec0003800000 */
.L_x_11021:
[----:B------:R0:W5:Y:S01]  /*1df0*/  LDG.E.U16 R19, desc[UR36][R4.64] ;  /* 0x0000002404137981 */ /* 0x000162000c1e1500 */
[----:B------:R-:W-:Y:S05]  /*1e00*/  BRA `(.L_x_10997) ;  /* 0x0000000000047947 */ /* 0x000fea0003800000 */
.L_x_11020:
[----:B------:R0:W5:Y:S02]  /*1e10*/  LDG.E.U16 R19, desc[UR36][R4.64] ;  /* 0x0000002404137981 */ /* 0x000164000c1e1500 */
.L_x_10997:
[----:B------:R-:W2:Y:S02]  /*1e20*/  S2R R27, SR_TID.X ;  /* 0x00000000001b7919 */ /* 0x000ea40000002100 */
[----:B--2---:R-:W-:-:S07]  /*1e30*/  VIADD R27, R27, 0x80 ;  /* 0x000000801b1b7836 */ /* 0x004fce0000000000 */
.L_x_10958:
[----:B------:R-:W-:Y:S05]  /*1e40*/  BSYNC B6 ;  /* 0x0000000000067941 */ /* 0x000fea0003800000 */
.L_x_10957:
[----:B------:R-:W-:Y:S01]  /*1e50*/  ISETP.GE.AND P0, PT, R27, R28, PT ;  /* 0x0000001c1b00720c */ /* 0x000fe20003f06270 */
[----:B------:R-:W-:Y:S01]  /*1e60*/  BSSY B6, `(.L_x_11025) ;  /* 0x00001d7000067945 */ /* 0x000fe20003800000 */
[----:B------:R-:W-:-:S11]  /*1e70*/  PRMT R22, RZ, 0x7610, R22 ;  /* 0x00007610ff167816 */ /* 0x000fd60000000016 */
[----:B------:R-:W-:Y:S05]  /*1e80*/  @P0 BRA `(.L_x_11026) ;  /* 0x0000001c00500947 */ /* 0x000fea0003800000 */
        /* <DEDUP_REMOVED lines=19> */
.L_x_11030:
[----:B------:R0:W5:Y:S01]  /*1fc0*/  LDG.E.U8 R17, desc[UR36][R4.64] ;  /* 0x0000002404117981 */ /* 0x000162000c1e1100 */
[----:B------:R-:W-:Y:S05]  /*1fd0*/  BRA `(.L_x_11032) ;  /* 0x0000000c00547947 */ /* 0x000fea0003800000 */
.L_x_11029:
        /* <DEDUP_REMOVED lines=8> */
.L_x_11034:
[----:B------:R0:W5:Y:S01]  /*2060*/  LDG.E.U16 R17, desc[UR36][R4.64] ;  /* 0x0000002404117981 */ /* 0x000162000c1e1500 */
[----:B------:R-:W-:Y:S05]  /*2070*/  BRA `(.L_x_11032) ;  /* 0x0000000c002c7947 */ /* 0x000fea0003800000 */
.L_x_11033:
[----:B------:R0:W5:Y:S01]  /*2080*/  LDG.E.U16 R17, desc[UR36][R4.64] ;  /* 0x0000002404117981 */ /* 0x000162000c1e1500 */
[----:B------:R-:W-:Y:S05]  /*2090*/  BRA `(.L_x_11032) ;  /* 0x0000000c00247947 */ /* 0x000fea0003800000 */
.L_x_11028:
        /* <DEDUP_REMOVED lines=9> */
.L_x_11036:
[----:B------:R-:W2:Y:S02]  /*2130*/  LDG.E.U16 R0, desc[UR36][R4.64] ;  /* 0x0000002404007981 */ /* 0x000ea4000c1e1500 */
[----:B--2---:R-:W-:-:S06]  /*2140*/  HADD2.F32 R0, -RZ, R0.H0_H0 ;  /* 0x20000000ff007230 */ /* 0x004fcc0000004100 */
[----:B------:R-:W0:Y:S02]  /*2150*/  F2I.FTZ.TRUNC.NTZ R0, R0 ;  /* 0x0000000000007305 */ /* 0x000e24000021f100 */
[----:B0-----:R-:W-:Y:S01]  /*2160*/  PRMT R17, R0, 0x7610, R17 ;  /* 0x0000761000117816 */ /* 0x001fe20000000011 */
[----:B------:R-:W-:Y:S06]  /*2170*/  BRA `(.L_x_11032) ;  /* 0x0000000800ec7947 */ /* 0x000fec0003800000 */
.L_x_11035:
        /* <DEDUP_REMOVED lines=9> */
.L_x_11038:
[----:B------:R-:W2:Y:S02]  /*2210*/  LDG.E.U16 R4, desc[UR36][R4.64] ;  /* 0x0000002404047981 */ /* 0x000ea4000c1e1500 */
[----:B--2---:R-:W-:-:S06]  /*2220*/  HADD2.F32 R0, -RZ, R4.H0_H0 ;  /* 0x20000004ff007230 */ /* 0x004fcc0000004100 */
[----:B------:R-:W0:Y:S02]  /*2230*/  F2I.FTZ.TRUNC.NTZ R0, R0 ;  /* 0x0000000000007305 */ /* 0x000e24000021f100 */
[----:B0-----:R-:W-:Y:S01]  /*2240*/  PRMT R17, R0, 0x7610, R17 ;  /* 0x0000761000117816 */ /* 0x001fe20000000011 */
[----:B------:R-:W-:Y:S06]  /*2250*/  BRA `(.L_x_11032) ;  /* 0x0000000800b47947 */ /* 0x000fec0003800000 */
.L_x_11037:
[----:B------:R-:W2:Y:S02]  /*2260*/  LDG.E.64 R4, desc[UR36][R4.64] ;  /* 0x0000002404047981 */ /* 0x000ea4000c1e1b00 */
[----:B--2---:R0:W1:Y:S01]  /*2270*/  F2I.F64.TRUNC R17, R4 ;  /* 0x0000000400117311 */ /* 0x004062000030d100 */
[----:B------:R-:W-:Y:S05]  /*2280*/  BRA `(.L_x_11032) ;  /* 0x0000000800a87947 */ /* 0x000fea0003800000 */
.L_x_11027:
        /* <DEDUP_REMOVED lines=12> */
.L_x_11041:
[----:B------:R-:W2:Y:S02]  /*2350*/  LDG.E.64 R4, desc[UR36][R4.64] ;  /* 0x0000002404047981 */ /* 0x000ea4000c1e1b00 */
[----:B--2---:R0:W1:Y:S01]  /*2360*/  F2I.F64.TRUNC R17, R4 ;  /* 0x0000000400117311 */ /* 0x004062000030d100 */
[----:B------:R-:W-:Y:S05]  /*2370*/  BRA `(.L_x_11032) ;  /* 0x00000008006c7947 */ /* 0x000fea0003800000 */
.L_x_11040:
        /* <DEDUP_REMOVED lines=28> */
.L_x_11043:
        /* <DEDUP_REMOVED lines=15> */
.L_x_11042:
[----:B------:R-:W2:Y:S02]  /*2630*/  LDG.E.U16 R0, desc[UR36][R4.64] ;  /* 0x0000002404007981 */ /* 0x000ea4000c1e1500 */
[----:B--2---:R-:W-:-:S06]  /*2640*/  IMAD.U32 R0, R0, 0x10000, RZ ;  /* 0x0001000000007824 */ /* 0x004fcc00078e00ff */
[----:B------:R-:W0:Y:S02]  /*2650*/  F2I.FTZ.TRUNC.NTZ R0, R0 ;  /* 0x0000000000007305 */ /* 0x000e24000021f100 */
[----:B0-----:R-:W-:Y:S01]  /*2660*/  PRMT R17, R0, 0x7610, R17 ;  /* 0x0000761000117816 */ /* 0x001fe20000000011 */
[----:B------:R-:W-:Y:S06]  /*2670*/  BRA `(.L_x_11032) ;  /* 0x0000000400ac7947 */ /* 0x000fec0003800000 */
.L_x_11039:
        /* <DEDUP_REMOVED lines=10> */
.L_x_11046:
        /* <DEDUP_REMOVED lines=21> */
.L_x_11050:
[----:B------:R-:W-:Y:S05]  /*2870*/  BSYNC B1 ;  /* 0x0000000000017941 */ /* 0x000fea0003800000 */
.L_x_11049:
[----:B------:R-:W-:Y:S01]  /*2880*/  LEA R5, R0, 0x3b800000, 0x17 ;  /* 0x3b80000000057811 */ /* 0x000fe200078eb8ff */
[----:B------:R-:W-:-:S05]  /*2890*/  IMAD.SHL.U32 R0, R3, 0x100000, RZ ;  /* 0x0010000003007824 */ /* 0x000fca00078e00ff */
[----:B------:R-:W-:-:S07]  /*28a0*/  LOP3.LUT R0, R5, R0, R6, 0xfe, !PT ;  /* 0x0000000005007212 */ /* 0x000fce00078efe06 */
.L_x_11048:
[----:B------:R-:W-:Y:S05]  /*28b0*/  BSYNC B0 ;  /* 0x0000000000007941 */ /* 0x000fea0003800000 */
.L_x_11047:
[----:B------:R-:W0:Y:S02]  /*28c0*/  F2I.FTZ.TRUNC.NTZ R0, R0 ;  /* 0x0000000000007305 */ /* 0x000e24000021f100 */
[----:B0-----:R-:W-:Y:S01]  /*28d0*/  PRMT R17, R0, 0x7610, R17 ;  /* 0x0000761000117816 */ /* 0x001fe20000000011 */
[----:B------:R-:W-:Y:S06]  /*28e0*/  BRA `(.L_x_11032) ;  /* 0x0000000400107947 */ /* 0x000fec0003800000 */
.L_x_11045:
        /* <DEDUP_REMOVED lines=21> */
.L_x_11054:
[----:B------:R-:W-:Y:S05]  /*2a40*/  BSYNC B1 ;  /* 0x0000000000017941 */ /* 0x000fea0003800000 */
.L_x_11053:
[----:B------:R-:W-:Y:S01]  /*2a50*/  LEA R5, R0, 0x37800000, 0x17 ;  /* 0x3780000000057811 */ /* 0x000fe200078eb8ff */
[----:B------:R-:W-:-:S05]  /*2a60*/  IMAD.SHL.U32 R0, R3, 0x200000, RZ ;  /* 0x0020000003007824 */ /* 0x000fca00078e00ff */
[----:B------:R-:W-:-:S07]  /*2a70*/  LOP3.LUT R0, R5, R0, R6, 0xfe, !PT ;  /* 0x0000000005007212 */ /* 0x000fce00078efe06 */
.L_x_11052:
[----:B------:R-:W-:Y:S05]  /*2a80*/  BSYNC B0 ;  /* 0x0000000000007941 */ /* 0x000fea0003800000 */
.L_x_11051:
[----:B------:R-:W0:Y:S02]  /*2a90*/  F2I.FTZ.TRUNC.NTZ R0, R0 ;  /* 0x0000000000007305 */ /* 0x000e24000021f100 */
[----:B0-----:R-:W-:Y:S01]  /*2aa0*/  PRMT R17, R0, 0x7610, R17 ;  /* 0x0000761000117816 */ /* 0x001fe20000000011 */
[----:B------:R-:W-:Y:S06]  /*2ab0*/  BRA `(.L_x_11032) ;  /* 0x00000000009c7947 */ /* 0x000fec0003800000 */
.L_x_11044:
        /* <DEDUP_REMOVED lines=14> */
.L_x_11058:
[----:B------:R-:W-:Y:S05]  /*2ba0*/  BSYNC B0 ;  /* 0x0000000000007941 */ /* 0x000fea0003800000 */
.L_x_11057:
[----:B------:R-:W0:Y:S02]  /*2bb0*/  F2I.FTZ.TRUNC.NTZ R0, R0 ;  /* 0x0000000000007305 */ /* 0x000e24000021f100 */
[----:B0-----:R-:W-:Y:S01]  /*2bc0*/  PRMT R17, R0, 0x7610, R17 ;  /* 0x0000761000117816 */ /* 0x001fe20000000011 */
[----:B------:R-:W-:Y:S06]  /*2bd0*/  BRA `(.L_x_11032) ;  /* 0x0000000000547947 */ /* 0x000fec0003800000 */
.L_x_11031:
        /* <DEDUP_REMOVED lines=16> */
.L_x_11059:
[----:B------:R-:W-:Y:S01]  /*2ce0*/  PRMT R17, RZ, 0x7610, R17 ;  /* 0x00007610ff117816 */ /* 0x000fe20000000011 */
[----:B------:R-:W-:Y:S06]  /*2cf0*/  BRA `(.L_x_11032) ;  /* 0x00000000000c7947 */ /* 0x000fec0003800000 */
.L_x_11056:
[----:B------:R2:W5:Y:S01]  /*2d00*/  LDG.E.U16 R17, desc[UR36][R4.64] ;  /* 0x0000002404117981 */ /* 0x000562000c1e1500 */
[----:B------:R-:W-:Y:S05]  /*2d10*/  BRA `(.L_x_11032) ;  /* 0x0000000000047947 */ /* 0x000fea0003800000 */
.L_x_11055:
[----:B------:R3:W5:Y:S02]  /*2d20*/  LDG.E.U16 R17, desc[UR36][R4.64] ;  /* 0x0000002404117981 */ /* 0x000764000c1e1500 */
.L_x_11032:
[----:B0-234-:R-:W0:Y:S01]  /*2d30*/  LDC.64 R4, c[0x0][0x228] ;  /* 0x00008a00ff047b82 */ /* 0x01de220000000a00 */
        /* <DEDUP_REMOVED lines=17> */
.L_x_11063:
[----:B------:R0:W5:Y:S01]  /*2e50*/  LDG.E.U8 R22, desc[UR36][R4.64] ;  /* 0x0000002404167981 */ /* 0x000162000c1e1100 */
[----:B------:R-:W-:Y:S05]  /*2e60*/  BRA `(.L_x_11065) ;  /* 0x0000000c00547947 */ /* 0x000fea0003800000 */
.L_x_11062:
        /* <DEDUP_REMOVED lines=8> */
.L_x_11067:
[----:B------:R0:W5:Y:S01]  /*2ef0*/  LDG.E.U16 R22, desc[UR36][R4.64] ;  /* 0x0000002404167981 */ /* 0x000162000c1e1500 */
[----:B------:R-:W-:Y:S05]  /*2f00*/  BRA `(.L_x_11065) ;  /* 0x0000000c002c7947 */ /* 0x000fea0003800000 */
.L_x_11066:
[----:B------:R0:W5:Y:S01]  /*2f10*/  LDG.E.U16 R22, desc[UR36][R4.64] ;  /* 0x0000002404167981 */ /* 0x000162000c1e1500 */
[----:B------:R-:W-:Y:S05]  /*2f20*/  BRA `(.L_x_11065) ;  /* 0x0000000c00247947 */ /* 0x000fea0003800000 */
.L_x_11061:
[----:B------:R-:W-:-:S13]  /*2f30*/  ISETP.GT.AND P0, PT, R0, 0x6, PT ;  /* 0x000000060000780c */ /* 0x000fda0003f04270 */
[----:B------:R-:W-:Y:S05]  /*2f40*/  @P0 BRA `(.L_x_11068) ;  /* 0x0000000000300947 */ /* 0x000fea0003800000 */
[----:B------:R-:W-:-:S13]  /*2f50*/  ISETP.NE.AND P0, PT, R0, 0x5, PT ;  /* 0x000000050000780c */ /* 0x000fda0003f05270 */
[----:B------:R-:W-:Y:S05]  /*2f60*/  @!P0 BRA `(.L_x_11069) ;  /* 0x0000000000148947 */ /* 0x000fea0003800000 */
[----:B------:R-:W-:-:S13]  /*2f70*/  ISETP.NE.AND P0, PT, R0, 0x6, PT ;  /* 0x000000060000780c */ /* 0x000fda0003f05270 */
[----:B------:R-:W-:Y:S05]  /*2f80*/  @P0 BRA `(.L_x_11064) ;  /* 0x0000000800b80947 */ /* 0x000fea0003800000 */
[----:B------:R-:W2:Y:S02]  /*2f90*/  LDG.E R4, desc[UR36][R4.64] ;  /* 0x0000002404047981 */ /* 0x000ea4000c1e1900 */
[----:B--2---:R0:W2:Y:S01]  /*2fa0*/  F2I.FTZ.TRUNC.NTZ R22, R4 ;  /* 0x0000000400167305 */ /* 0x0040a2000021f100 */
[----:B------:R-:W-:Y:S05]  /*2fb0*/  BRA `(.L_x_11065) ;  /* 0x0000000c00007947 */ /* 0x000fea0003800000 */
.L_x_11069:
[----:B------:R-:W2:Y:S02]  /*2fc0*/  LDG.E.U16 R0, desc[UR36][R4.64] ;  /* 0x0000002404007981 */ /* 0x000ea4000c1e1500 */
[----:B--2---:R-:W-:-:S06]  /*2fd0*/  HADD2.F32 R0, -RZ, R0.H0_H0 ;  /* 0x20000000ff007230 */ /* 0x004fcc0000004100 */
[----:B------:R-:W0:Y:S02]  /*2fe0*/  F2I.FTZ.TRUNC.NTZ R0, R0 ;  /* 0x0000000000007305 */ /* 0x000e24000021f100 */
[----:B0-----:R-:W-:Y:S01]  /*2ff0*/  PRMT R22, R0, 0x7610, R22 ;  /* 0x0000761000167816 */ /* 0x001fe20000000016 */
[----:B------:R-:W-:Y:S06]  /*3000*/  BRA `(.L_x_11065) ;  /* 0x0000000800ec7947 */ /* 0x000fec0003800000 */
.L_x_11068:
[----:B------:R-:W-:-:S13]  /*3010*/  ISETP.NE.AND P0, PT, R0, 0x7, PT ;  /* 0x000000070000780c */ /* 0x000fda0003f05270 */
[----:B------:R-:W-:Y:S05]  /*3020*/  @!P0 BRA `(.L_x_11070) ;  /* 0x0000000000308947 */ /* 0x000fea0003800000 */
[----:B------:R-:W-:-:S13]  /*3030*/  ISETP.NE.AND P0, PT, R0, 0x8, PT ;  /* 0x000000080000780c */ /* 0x000fda0003f05270 */
[----:B------:R-:W-:Y:S05]  /*3040*/  @!P0 BRA `(.L_x_11071) ;  /* 0x0000000000148947 */ /* 0x000fea0003800000 */
[----:B------:R-:W-:-:S13]  /*3050*/  ISETP.NE.AND P0, PT, R0, 0x9, PT ;  /* 0x000000090000780c */ /* 0x000fda0003f05270 */
[----:B------:R-:W-:Y:S05]  /*3060*/  @P0 BRA `(.L_x_11064) ;  /* 0x0000000800800947 */ /* 0x000fea0003800000 */
[----:B------:R-:W2:Y:S02]  /*3070*/  LDG.E R4, desc[UR36][R4.64] ;  /* 0x0000002404047981 */ /* 0x000ea4000c1e1900 */
[----:B--2---:R0:W2:Y:S01]  /*3080*/  F2I.FTZ.TRUNC.NTZ R22, R4 ;  /* 0x0000000400167305 */ /* 0x0040a2000021f100 */
[----:B------:R-:W-:Y:S05]  /*3090*/  BRA `(.L_x_11065) ;  /* 0x0000000800c87947 */ /* 0x000fea0003800000 */
.L_x_11071:
[----:B------:R-:W2:Y:S02]  /*30a0*/  LDG.E.U16 R4, desc[UR36][R4.64] ;  /* 0x0000002404047981 */ /* 0x000ea4000c1e1500 */
[----:B--2---:R-:W-:-:S06]  /*30b0*/  HADD2.F32 R0, -RZ, R4.H0_H0 ;  /* 0x20000004ff007230 */ /* 0x004fcc0000004100 */
[----:B------:R-:W0:Y:S02]  /*30c0*/  F2I.FTZ.TRUNC.NTZ R0, R0 ;  /* 0x0000000000007305 */ /* 0x000e24000021f100 */
[----:B0-----:R-:W-:Y:S01]  /*30d0*/  PRMT R22, R0, 0x7610, R22 ;  /* 0x0000761000167816 */ /* 0x001fe20000000016 */
[----:B------:R-:W-:Y:S06]  /*30e0*/  BRA `(.L_x_11065) ;  /* 0x0000000800b47947 */ /* 0x000fec0003800000 */
.L_x_11070:
[----:B------:R-:W2:Y:S02]  /*30f0*/  LDG.E.64 R4, desc[UR36][R4.64] ;  /* 0x0000002404047981 */ /* 0x000ea4000c1e1b00 */
[----:B--2---:R0:W2:Y:S01]  /*3100*/  F2I.F64.TRUNC R22, R4 ;  /* 0x0000000400167311 */ /* 0x0040a2000030d100 */
[----:B------:R-:W-:Y:S05]  /*3110*/  BRA `(.L_x_11065) ;  /* 0x0000000800a87947 */ /* 0x000fea0003800000 */
.L_x_11060:
        /* <DEDUP_REMOVED lines=12> */
.L_x_11074:
[----:B------:R-:W2:Y:S02]  /*31e0*/  LDG.E.64 R4, desc[UR36][R4.64] ;  /* 0x0000002404047981 */ /* 0x000ea4000c1e1b00 */
[----:B--2---:R4:W0:Y:S01]  /*31f0*/  F2I.F64.TRUNC R22, R4 ;  /* 0x0000000400167311 */ /* 0x004822000030d100 */
[----:B------:R-:W-:Y:S05]  /*3200*/  BRA `(.L_x_11065) ;  /* 0x00000008006c7947 */ /* 0x000fea0003800000 */
.L_x_11073:
        /* <DEDUP_REMOVED lines=28> */
.L_x_11076:
        /* <DEDUP_REMOVED lines=15> */
.L_x_11075:
[----:B------:R-:W2:Y:S02]  /*34c0*/  LDG.E.U16 R0, desc[UR36][R4.64] ;  /* 0x0000002404007981 */ /* 0x000ea4000c1e1500 */
[----:B--2---:R-:W-:-:S06]  /*34d0*/  IMAD.U32 R0, R0, 0x10000, RZ ;  /* 0x0001000000007824 */ /* 0x004fcc00078e00ff */
[----:B------:R-:W0:Y:S02]  /*34e0*/  F2I.FTZ.TRUNC.NTZ R0, R0 ;  /* 0x0000000000007305 */ /* 0x000e24000021f100 */
[----:B0-----:R-:W-:Y:S01]  /*34f0*/  PRMT R22, R0, 0x7610, R22 ;  /* 0x0000761000167816 */ /* 0x001fe20000000016 */
[----:B------:R-:W-:Y:S06]  /*3500*/  BRA `(.L_x_11065) ;  /* 0x0000000400ac7947 */ /* 0x000fec0003800000 */
.L_x_11072:
        /* <DEDUP_REMOVED lines=10> */
.L_x_11079:
        /* <DEDUP_REMOVED lines=21> */
.L_x_11083:
[----:B------:R-:W-:Y:S05]  /*3700*/  BSYNC B1 ;  /* 0x0000000000017941 */ /* 0x000fea0003800000 */
.L_x_11082:
[----:B------:R-:W-:Y:S01]  /*3710*/  LEA R5, R0, 0x3b800000, 0x17 ;  /* 0x3b80000000057811 */ /* 0x000fe200078eb8ff */
[----:B------:R-:W-:-:S05]  /*3720*/  IMAD.SHL.U32 R0, R3, 0x100000, RZ ;  /* 0x0010000003007824 */ /* 0x000fca00078e00ff */
[----:B------:R-:W-:-:S07]  /*3730*/  LOP3.LUT R0, R5, R0, R6, 0xfe, !PT ;  /* 0x0000000005007212 */ /* 0x000fce00078efe06 */
.L_x_11081:
[----:B------:R-:W-:Y:S05]  /*3740*/  BSYNC B0 ;  /* 0x0000000000007941 */ /* 0x000fea0003800000 */
.L_x_11080:
[----:B------:R-:W0:Y:S02]  /*3750*/  F2I.FTZ.TRUNC.NTZ R0, R0 ;  /* 0x0000000000007305 */ /* 0x000e24000021f100 */
[----:B0-----:R-:W-:Y:S01]  /*3760*/  PRMT R22, R0, 0x7610, R22 ;  /* 0x0000761000167816 */ /* 0x001fe20000000016 */
[----:B------:R-:W-:Y:S06]  /*3770*/  BRA `(.L_x_11065) ;  /* 0x0000000400107947 */ /* 0x000fec0003800000 */
.L_x_11078:
        /* <DEDUP_REMOVED lines=21> */
.L_x_11087:
[----:B------:R-:W-:Y:S05]  /*38d0*/  BSYNC B1 ;  /* 0x0000000000017941 */ /* 0x000fea0003800000 */
.L_x_11086:
[----:B------:R-:W-:Y:S01]  /*38e0*/  LEA R5, R0, 0x37800000, 0x17 ;  /* 0x3780000000057811 */ /* 0x000fe200078eb8ff */
[----:B------:R-:W-:-:S05]  /*38f0*/  IMAD.SHL.U32 R0, R3, 0x200000, RZ ;  /* 0x0020000003007824 */ /* 0x000fca00078e00ff */
[----:B------:R-:W-:-:S07]  /*3900*/  LOP3.LUT R0, R5, R0, R6, 0xfe, !PT ;  /* 0x0000000005007212 */ /* 0x000fce00078efe06 */
.L_x_11085:
[----:B------:R-:W-:Y:S05]  /*3910*/  BSYNC B0 ;  /* 0x0000000000007941 */ /* 0x000fea0003800000 */
.L_x_11084:
[----:B------:R-:W0:Y:S02]  /*3920*/  F2I.FTZ.TRUNC.NTZ R0, R0 ;  /* 0x0000000000007305 */ /* 0x000e24000021f100 */
[----:B0-----:R-:W-:Y:S01]  /*3930*/  PRMT R22, R0, 0x7610, R22 ;  /* 0x0000761000167816 */ /* 0x001fe20000000016 */
[----:B------:R-:W-:Y:S06]  /*3940*/  BRA `(.L_x_11065) ;  /* 0x00000000009c7947 */ /* 0x000fec0003800000 */
.L_x_11077:
        /* <DEDUP_REMOVED lines=14> */
.L_x_11091:
[----:B------:R-:W-:Y:S05]  /*3a30*/  BSYNC B0 ;  /* 0x0000000000007941 */ /* 0x000fea0003800000 */
.L_x_11090:
[----:B------:R-:W0:Y:S02]  /*3a40*/  F2I.FTZ.TRUNC.NTZ R0, R0 ;  /* 0x0000000000007305 */ /* 0x000e24000021f100 */
[----:B0-----:R-:W-:Y:S01]  /*3a50*/  PRMT R22, R0, 0x7610, R22 ;  /* 0x0000761000167816 */ /* 0x001fe20000000016 */
[----:B------:R-:W-:Y:S06]  /*3a60*/  BRA `(.L_x_11065) ;  /* 0x0000000000547947 */ /* 0x000fec0003800000 */
.L_x_11064:
        /* <DEDUP_REMOVED lines=16> */
.L_x_11092:
[----:B------:R-:W-:Y:S01]  /*3b70*/  PRMT R22, RZ, 0x7610, R22 ;  /* 0x00007610ff167816 */ /* 0x000fe20000000016 */
[----:B------:R-:W-:Y:S06]  /*3b80*/  BRA `(.L_x_11065) ;  /* 0x00000000000c7947 */ /* 0x000fec0003800000 */
.L_x_11089:
[----:B------:R2:W5:Y:S01]  /*3b90*/  LDG.E.U16 R22, desc[UR36][R4.64] ;  /* 0x0000002404167981 */ /* 0x000562000c1e1500 */
[----:B------:R-:W-:Y:S05]  /*3ba0*/  BRA `(.L_x_11065) ;  /* 0x0000000000047947 */ /* 0x000fea0003800000 */
.L_x_11088:
[----:B------:R3:W5:Y:S02]  /*3bb0*/  LDG.E.U16 R22, desc[UR36][R4.64] ;  /* 0x0000002404167981 */ /* 0x000764000c1e1500 */
.L_x_11065:
[----:B------:R-:W-:-:S07]  /*3bc0*/  VIADD R27, R27, 0x80 ;  /* 0x000000801b1b7836 */ /* 0x000fce0000000000 */
.L_x_11026:
[----:B------:R-:W-:Y:S05]  /*3bd0*/  BSYNC B6 ;  /* 0x0000000000067941 */ /* 0x000fea0003800000 */
.L_x_11025:
[----:B------:R-:W-:Y:S01]  /*3be0*/  ISETP.GE.AND P0, PT, R27, R28, PT ;  /* 0x0000001c1b00720c */ /* 0x000fe20003f06270 */
[----:B------:R-:W-:Y:S01]  /*3bf0*/  BSSY B6, `(.L_x_11093) ;  /* 0x00001da000067945 */ /* 0x000fe20003800000 */
[----:B------:R-:W-:Y:S02]  /*3c00*/  PRMT R23, RZ, 0x7610, R23 ;  /* 0x00007610ff177816 */ /* 0x000fe40000000017 */
[----:B------:R-:W-:Y:S02]  /*3c10*/  PRMT R24, RZ, 0x7610, R24 ;  /* 0x00007610ff187816 */ /* 0x000fe40000000018 */
[----:B------:R-:W-:-:S07]  /*3c20*/  PRMT R25, RZ, 0x7610, R25 ;  /* 0x00007610ff197816 */ /* 0x000fce0000000019 */
        /* <DEDUP_REMOVED lines=20> */
.L_x_11098:
[----:B------:R0:W5:Y:S01]  /*3d70*/  LDG.E.U8 R24, desc[UR36][R4.64] ;  /* 0x0000002404187981 */ /* 0x000162000c1e1100 */
[----:B------:R-:W-:Y:S05]  /*3d80*/  BRA `(.L_x_11100) ;  /* 0x0000000c00547947 */ /* 0x000fea0003800000 */
.L_x_11097:
        /* <DEDUP_REMOVED lines=8> */
.L_x_11102:
[----:B------:R0:W5:Y:S01]  /*3e10*/  LDG.E.U16 R24, desc[UR36][R4.64] ;  /* 0x0000002404187981 */ /* 0x000162000c1e1500 */
[----:B------:R-:W-:Y:S05]  /*3e20*/  BRA `(.L_x_11100) ;  /* 0x0000000c002c7947 */ /* 0x000fea0003800000 */
.L_x_11101:
[----:B------:R0:W5:Y:S01]  /*3e30*/  LDG.E.U16 R24, desc[UR36][R4.64] ;  /* 0x0000002404187981 */ /* 0x000162000c1e1500 */
[----:B------:R-:W-:Y:S05]  /*3e40*/  BRA `(.L_x_11100) ;  /* 0x0000000c00247947 */ /* 0x000fea0003800000 */
.L_x_11096:
        /* <DEDUP_REMOVED lines=9> */
.L_x_11104:
[----:B------:R-:W2:Y:S02]  /*3ee0*/  LDG.E.U16 R0, desc[UR36][R4.64] ;  /* 0x0000002404007981 */ /* 0x000ea4000c1e1500 */
[----:B--2---:R-:W-:-:S06]  /*3ef0*/  HADD2.F32 R0, -RZ, R0.H0_H0 ;  /* 0x20000000ff007230 */ /* 0x004fcc0000004100 */
[----:B------:R-:W0:Y:S02]  /*3f00*/  F2I.FTZ.TRUNC.NTZ R0, R0 ;  /* 0x0000000000007305 */ /* 0x000e24000021f100 */
[----:B0-----:R-:W-:Y:S01]  /*3f10*/  PRMT R24, R0, 0x7610, R24 ;  /* 0x0000761000187816 */ /* 0x001fe20000000018 */
[----:B------:R-:W-:Y:S06]  /*3f20*/  BRA `(.L_x_11100) ;  /* 0x0000000800ec7947 */ /* 0x000fec0003800000 */
.L_x_11103:
        /* <DEDUP_REMOVED lines=9> */
.L_x_11106:
[----:B------:R-:W2:Y:S02]  /*3fc0*/  LDG.E.U16 R4, desc[UR36][R4.64] ;  /* 0x0000002404047981 */ /* 0x000ea4000c1e1500 */
[----:B--2---:R-:W-:-:S06]  /*3fd0*/  HADD2.F32 R0, -RZ, R4.H0_H0 ;  /* 0x20000004ff007230 */ /* 0x004fcc0000004100 */
[----:B------:R-:W0:Y:S02]  /*3fe0*/  F2I.FTZ.TRUNC.NTZ R0, R0 ;  /* 0x0000000000007305 */ /* 0x000e24000021f100 */
[----:B0-----:R-:W-:Y:S01]  /*3ff0*/  PRMT R24, R0, 0x7610, R24 ;  /* 0x0000761000187816 */ /* 0x001fe20000000018 */
[----:B------:R-:W-:Y:S06]  /*4000*/  BRA `(.L_x_11100) ;  /* 0x0000000800b47947 */ /* 0x000fec0003800000 */
.L_x_11105:
[----:B------:R-:W2:Y:S02]  /*4010*/  LDG.E.64 R4, desc[UR36][R4.64] ;  /* 0x0000002404047981 */ /* 0x000ea4000c1e1b00 */
[----:B--2---:R0:W1:Y:S01]  /*4020*/  F2I.F64.TRUNC R24, R4 ;  /* 0x0000000400187311 */ /* 0x004062000030d100 */
[----:B------:R-:W-:Y:S05]  /*4030*/  BRA `(.L_x_11100) ;  /* 0x0000000800a87947 */ /* 0x000fea0003800000 */
.L_x_11095:
        /* <DEDUP_REMOVED lines=12> */
.L_x_11109:
[----:B------:R-:W2:Y:S02]  /*4100*/  LDG.E.64 R4, desc[UR36][R4.64] ;  /* 0x0000002404047981 */ /* 0x000ea4000c1e1b00 */
[----:B--2---:R0:W1:Y:S01]  /*4110*/  F2I.F64.TRUNC R24, R4 ;  /* 0x0000000400187311 */ /* 0x004062000030d100 */
[----:B------:R-:W-:Y:S05]  /*4120*/  BRA `(.L_x_11100) ;  /* 0x00000008006c7947 */ /* 0x000fea0003800000 */
.L_x_11108:
        /* <DEDUP_REMOVED lines=28> */
.L_x_11111:
        /* <DEDUP_REMOVED lines=15> */
.L_x_11110:
[----:B------:R-:W2:Y:S02]  /*43e0*/  LDG.E.U16 R0, desc[UR36][R4.64] ;  /* 0x0000002404007981 */ /* 0x000ea4000c1e1500 */
[----:B--2---:R-:W-:-:S06]  /*43f0*/  IMAD.U32 R0, R0, 0x10000, RZ ;  /* 0x0001000000007824 */ /* 0x004fcc00078e00ff */
[----:B------:R-:W0:Y:S02]  /*4400*/  F2I.FTZ.TRUNC.NTZ R0, R0 ;  /* 0x0000000000007305 */ /* 0x000e24000021f100 */
[----:B0-----:R-:W-:Y:S01]  /*4410*/  PRMT R24, R0, 0x7610, R24 ;  /* 0x0000761000187816 */ /* 0x001fe20000000018 */
[----:B------:R-:W-:Y:S06]  /*4420*/  BRA `(.L_x_11100) ;  /* 0x0000000400ac7947 */ /* 0x000fec0003800000 */
.L_x_11107:
        /* <DEDUP_REMOVED lines=10> */
.L_x_11114:
        /* <DEDUP_REMOVED lines=21> */
.L_x_11118:
[----:B------:R-:W-:Y:S05]  /*4620*/  BSYNC B1 ;  /* 0x0000000000017941 */ /* 0x000fea0003800000 */
.L_x_11117:
[----:B------:R-:W-:Y:S01]  /*4630*/  LEA R5, R0, 0x3b800000, 0x17 ;  /* 0x3b80000000057811 */ /* 0x000fe200078eb8ff */
[----:B------:R-:W-:-:S05]  /*4640*/  IMAD.SHL.U32 R0, R3, 0x100000, RZ ;  /* 0x0010000003007824 */ /* 0x000fca00078e00ff */
[----:B------:R-:W-:-:S07]  /*4650*/  LOP3.LUT R0, R5, R0, R6, 0xfe, !PT ;  /* 0x0000000005007212 */ /* 0x000fce00078efe06 */
.L_x_11116:
[----:B------:R-:W-:Y:S05]  /*4660*/  BSYNC B0 ;  /* 0x0000000000007941 */ /* 0x000fea0003800000 */
.L_x_11115:
[----:B------:R-:W0:Y:S02]  /*4670*/  F2I.FTZ.TRUNC.NTZ R0, R0 ;  /* 0x0000000000007305 */ /* 0x000e24000021f100 */
[----:B0-----:R-:W-:Y:S01]  /*4680*/  PRMT R24, R0, 0x7610, R24 ;  /* 0x0000761000187816 */ /* 0x001fe20000000018 */
[----:B------:R-:W-:Y:S06]  /*4690*/  BRA `(.L_x_11100) ;  /* 0x0000000400107947 */ /* 0x000fec0003800000 */
.L_x_11113:
        /* <DEDUP_REMOVED lines=21> */
.L_x_11122:
[----:B------:R-:W-:Y:S05]  /*47f0*/  BSYNC B1 ;  /* 0x0000000000017941 */ /* 0x000fea0003800000 */
.L_x_11121:
[----:B------:R-:W-:Y:S01]  /*4800*/  LEA R5, R0, 0x37800000, 0x17 ;  /* 0x3780000000057811 */ /* 0x000fe200078eb8ff */
[----:B------:R-:W-:-:S05]  /*4810*/  IMAD.SHL.U32 R0, R3, 0x200000, RZ ;  /* 0x0020000003007824 */ /* 0x000fca00078e00ff */
[----:B------:R-:W-:-:S07]  /*4820*/  LOP3.LUT R0, R5, R0, R6, 0xfe, !PT ;  /* 0x0000000005007212 */ /* 0x000fce00078efe06 */
.L_x_11120:
[----:B------:R-:W-:Y:S05]  /*4830*/  BSYNC B0 ;  /* 0x0000000000007941 */ /* 0x000fea0003800000 */
.L_x_11119:
[----:B------:R-:W0:Y:S02]  /*4840*/  F2I.FTZ.TRUNC.NTZ R0, R0 ;  /* 0x0000000000007305 */ /* 0x000e24000021f100 */
[----:B0-----:R-:W-:Y:S01]  /*4850*/  PRMT R24, R0, 0x7610, R24 ;  /* 0x0000761000187816 */ /* 0x001fe20000000018 */
[----:B------:R-:W-:Y:S06]  /*4860*/  BRA `(.L_x_11100) ;  /* 0x00000000009c7947 */ /* 0x000fec0003800000 */
.L_x_11112:
        /* <DEDUP_REMOVED lines=14> */
.L_x_11126:
[----:B------:R-:W-:Y:S05]  /*4950*/  BSYNC B0 ;  /* 0x0000000000007941 */ /* 0x000fea0003800000 */
.L_x_11125:
[----:B------:R-:W0:Y:S02]  /*4960*/  F2I.FTZ.TRUNC.NTZ R0, R0 ;  /* 0x0000000000007305 */ /* 0x000e24000021f100 */
[----:B0-----:R-:W-:Y:S01]  /*4970*/  PRMT R24, R0, 0x7610, R24 ;  /* 0x0000761000187816 */ /* 0x001fe20000000018 */
[----:B------:R-:W-:Y:S06]  /*4980*/  BRA `(.L_x_11100) ;  /* 0x0000000000547947 */ /* 0x000fec0003800000 */
.L_x_11099:
        /* <DEDUP_REMOVED lines=16> */
.L_x_11127:
[----:B------:R-:W-:Y:S01]  /*4a90*/  PRMT R24, RZ, 0x7610, R24 ;  /* 0x00007610ff187816 */ /* 0x000fe20000000018 */
[----:B------:R-:W-:Y:S06]  /*4aa0*/  BRA `(.L_x_11100) ;  /* 0x00000000000c7947 */ /* 0x000fec0003800000 */
.L_x_11124:
[----:B------:R3:W5:Y:S01]  /*4ab0*/  LDG.E.U16 R24, desc[UR36][R4.64] ;  /* 0x0000002404187981 */ /* 0x000762000c1e1500 */
[----:B------:R-:W-:Y:S05]  /*4ac0*/  BRA `(.L_x_11100) ;  /* 0x0000000000047947 */ /* 0x000fea0003800000 */
.L_x_11123:
[----:B------:R4:W5:Y:S02]  /*4ad0*/  LDG.E.U16 R24, desc[UR36][R4.64] ;  /* 0x0000002404187981 */ /* 0x000964000c1e1500 */
.L_x_11100:
[----:B------:R-:W1:Y:S01]  /*4ae0*/  LDC.U8 R3, c[0x0][0x235] ;  /* 0x00008d40ff037b82 */ /* 0x000e620000000000 */
[----:B------:R-:W-:Y:S02]  /*4af0*/  ULDC UR4, c[0x0][0x23c] ;  /* 0x00008f0000047ab9 */ /* 0x000fe40000000800 */
[----:B------:R-:W-:-:S05]  /*4b00*/  IMAD R25, R25, UR4, RZ ;  /* 0x0000000419197c24 */ /* 0x000fca000f8e02ff */
[----:B0-234-:R-:W0:Y:S01]  /*4b10*/  LDC.64 R4, c[0x0][0x228] ;  /* 0x00008a00ff047b82 */ /* 0x01de220000000a00 */
        /* <DEDUP_REMOVED lines=15> */
.L_x_11131:
[----:B------:R0:W5:Y:S01]  /*4c10*/  LDG.E.U8 R25, desc[UR36][R4.64] ;  /* 0x0000002404197981 */ /* 0x000162000c1e1100 */
[----:B------:R-:W-:Y:S05]  /*4c20*/  BRA `(.L_x_11133) ;  /* 0x0000000c00547947 */ /* 0x000fea0003800000 */
.L_x_11130:
        /* <DEDUP_REMOVED lines=8> */
.L_x_11135:
[----:B------:R0:W5:Y:S01]  /*4cb0*/  LDG.E.U16 R25, desc[UR36][R4.64] ;  /* 0x0000002404197981 */ /* 0x000162000c1e1500 */
[----:B------:R-:W-:Y:S05]  /*4cc0*/  BRA `(.L_x_11133) ;  /* 0x0000000c002c7947 */ /* 0x000fea0003800000 */
.L_x_11134:
[----:B------:R0:W5:Y:S01]  /*4cd0*/  LDG.E.U16 R25, desc[UR36][R4.64] ;  /* 0x0000002404197981 */ /* 0x000162000c1e1500 */
[----:B------:R-:W-:Y:S05]  /*4ce0*/  BRA `(.L_x_11133) ;  /* 0x0000000c00247947 */ /* 0x000fea0003800000 */
.L_x_11129:
        /* <DEDUP_REMOVED lines=9> */
.L_x_11137:
[----:B------:R-:W2:Y:S02]  /*4d80*/  LDG.E.U16 R0, desc[UR36][R4.64] ;  /* 0x0000002404007981 */ /* 0x000ea4000c1e1500 */
[----:B--2---:R-:W-:-:S06]  /*4d90*/  HADD2.F32 R0, -RZ, R0.H0_H0 ;  /* 0x20000000ff007230 */ /* 0x004fcc0000004100 */
[----:B------:R-:W0:Y:S02]  /*4da0*/  F2I.FTZ.TRUNC.NTZ R0, R0 ;  /* 0x0000000000007305 */ /* 0x000e24000021f100 */
[----:B0-----:R-:W-:Y:S01]  /*4db0*/  PRMT R25, R0, 0x7610, R25 ;  /* 0x0000761000197816 */ /* 0x001fe20000000019 */
[----:B------:R-:W-:Y:S06]  /*4dc0*/  BRA `(.L_x_11133) ;  /* 0x0000000800ec7947 */ /* 0x000fec0003800000 */
.L_x_11136:
        /* <DEDUP_REMOVED lines=9> */
.L_x_11139:
[----:B------:R-:W2:Y:S02]  /*4e60*/  LDG.E.U16 R4, desc[UR36][R4.64] ;  /* 0x0000002404047981 */ /* 0x000ea4000c1e1500 */
[----:B--2---:R-:W-:-:S06]  /*4e70*/  HADD2.F32 R0, -RZ, R4.H0_H0 ;  /* 0x20000004ff007230 */ /* 0x004fcc0000004100 */
[----:B------:R-:W0:Y:S02]  /*4e80*/  F2I.FTZ.TRUNC.NTZ R0, R0 ;  /* 0x0000000000007305 */ /* 0x000e24000021f100 */
[----:B0-----:R-:W-:Y:S01]  /*4e90*/  PRMT R25, R0, 0x7610, R25 ;  /* 0x0000761000197816 */ /* 0x001fe20000000019 */
[----:B------:R-:W-:Y:S06]  /*4ea0*/  BRA `(.L_x_11133) ;  /* 0x0000000800b47947 */ /* 0x000fec0003800000 */
.L_x_11138:
[----:B------:R-:W2:Y:S02]  /*4eb0*/  LDG.E.64 R4, desc[UR36][R4.64] ;  /* 0x0000002404047981 */ /* 0x000ea4000c1e1b00 */
[----:B--2---:R0:W1:Y:S01]  /*4ec0*/  F2I.F64.TRUNC R25, R4 ;  /* 0x0000000400197311 */ /* 0x004062000030d100 */
[----:B------:R-:W-:Y:S05]  /*4ed0*/  BRA `(.L_x_11133) ;  /* 0x0000000800a87947 */ /* 0x000fea0003800000 */
.L_x_11128:
        /* <DEDUP_REMOVED lines=12> */
.L_x_11142:
[----:B------:R-:W2:Y:S02]  /*4fa0*/  LDG.E.64 R4, desc[UR36][R4.64] ;  /* 0x0000002404047981 */ /* 0x000ea4000c1e1b00 */
[----:B--2---:R3:W4:Y:S01]  /*4fb0*/  F2I.F64.TRUNC R25, R4 ;  /* 0x0000000400197311 */ /* 0x004722000030d100 */
[----:B------:R-:W-:Y:S05]  /*4fc0*/  BRA `(.L_x_11133) ;  /* 0x00000008006c7947 */ /* 0x000fea0003800000 */
.L_x_11141:
        /* <DEDUP_REMOVED lines=28> */
.L_x_11144:
        /* <DEDUP_REMOVED lines=15> */
.L_x_11143:
[----:B------:R-:W2:Y:S02]  /*5280*/  LDG.E.U16 R0, desc[UR36][R4.64] ;  /* 0x0000002404007981 */ /* 0x000ea4000c1e1500 */
[----:B--2---:R-:W-:-:S06]  /*5290*/  IMAD.U32 R0, R0, 0x10000, RZ ;  /* 0x0001000000007824 */ /* 0x004fcc00078e00ff */
[----:B------:R-:W0:Y:S02]  /*52a0*/  F2I.FTZ.TRUNC.NTZ R0, R0 ;  /* 0x0000000000007305 */ /* 0x000e24000021f100 */
[----:B0-----:R-:W-:Y:S01]  /*52b0*/  PRMT R25, R0, 0x7610, R25 ;  /* 0x0000761000197816 */ /* 0x001fe20000000019 */
[----:B------:R-:W-:Y:S06]  /*52c0*/  BRA `(.L_x_11133) ;  /* 0x0000000400ac7947 */ /* 0x000fec0003800000 */
.L_x_11140:
        /* <DEDUP_REMOVED lines=10> */
.L_x_11147:
        /* <DEDUP_REMOVED lines=21> */
.L_x_11151:
[----:B------:R-:W-:Y:S05]  /*54c0*/  BSYNC B1 ;  /* 0x0000000000017941 */ /* 0x000fea0003800000 */
.L_x_11150:
[----:B------:R-:W-:Y:S01]  /*54d0*/  LEA R5, R0, 0x3b800000, 0x17 ;  /* 0x3b80000000057811 */ /* 0x000fe200078eb8ff */
[----:B------:R-:W-:-:S05]  /*54e0*/  IMAD.SHL.U32 R0, R3, 0x100000, RZ ;  /* 0x0010000003007824 */ /* 0x000fca00078e00ff */
[----:B------:R-:W-:-:S07]  /*54f0*/  LOP3.LUT R0, R5, R0, R6, 0xfe, !PT ;  /* 0x0000000005007212 */ /* 0x000fce00078efe06 */
.L_x_11149:
[----:B------:R-:W-:Y:S05]  /*5500*/  BSYNC B0 ;  /* 0x0000000000007941 */ /* 0x000fea0003800000 */
.L_x_11148:
[----:B------:R-:W0:Y:S02]  /*5510*/  F2I.FTZ.TRUNC.NTZ R0, R0 ;  /* 0x0000000000007305 */ /* 0x000e24000021f100 */
[----:B0-----:R-:W-:Y:S01]  /*5520*/  PRMT R25, R0, 0x7610, R25 ;  /* 0x0000761000197816 */ /* 0x001fe20000000019 */
[----:B------:R-:W-:Y:S06]  /*5530*/  BRA `(.L_x_11133) ;  /* 0x0000000400107947 */ /* 0x000fec0003800000 */
.L_x_11146:
        /* <DEDUP_REMOVED lines=21> */
.L_x_11155:
[----:B------:R-:W-:Y:S05]  /*5690*/  BSYNC B1 ;  /* 0x0000000000017941 */ /* 0x000fea0003800000 */
.L_x_11154:
[----:B------:R-:W-:Y:S01]  /*56a0*/  LEA R5, R0, 0x37800000, 0x17 ;  /* 0x3780000000057811 */ /* 0x000fe200078eb8ff */
[----:B------:R-:W-:-:S05]  /*56b0*/  IMAD.SHL.U32 R0, R3, 0x200000, RZ ;  /* 0x0020000003007824 */ /* 0x000fca00078e00ff */
[----:B------:R-:W-:-:S07]  /*56c0*/  LOP3.LUT R0, R5, R0, R6, 0xfe, !PT ;  /* 0x0000000005007212 */ /* 0x000fce00078efe06 */
.L_x_11153:
[----:B------:R-:W-:Y:S05]  /*56d0*/  BSYNC B0 ;  /* 0x0000000000007941 */ /* 0x000fea0003800000 */
.L_x_11152:
[----:B------:R-:W0:Y:S02]  /*56e0*/  F2I.FTZ.TRUNC.NTZ R0, R0 ;  /* 0x0000000000007305 */ /* 0x000e24000021f100 */
[----:B0-----:R-:W-:Y:S01]  /*56f0*/  PRMT R25, R0, 0x7610, R25 ;  /* 0x0000761000197816 */ /* 0x001fe20000000019 */
[----:B------:R-:W-:Y:S06]  /*5700*/  BRA `(.L_x_11133) ;  /* 0x00000000009c7947 */ /* 0x000fec0003800000 */
.L_x_11145:
        /* <DEDUP_REMOVED lines=14> */
.L_x_11159:
[----:B------:R-:W-:Y:S05]  /*57f0*/  BSYNC B0 ;  /* 0x0000000000007941 */ /* 0x000fea0003800000 */
.L_x_11158:
[----:B------:R-:W0:Y:S02]  /*5800*/  F2I.FTZ.TRUNC.NTZ R0, R0 ;  /* 0x0000000000007305 */ /* 0x000e24000021f100 */
[----:B0-----:R-:W-:Y:S01]  /*5810*/  PRMT R25, R0, 0x7610, R25 ;  /* 0x0000761000197816 */ /* 0x001fe20000000019 */
[----:B------:R-:W-:Y:S06]  /*5820*/  BRA `(.L_x_11133) ;  /* 0x0000000000547947 */ /* 0x000fec0003800000 */
.L_x_11132:
        /* <DEDUP_REMOVED lines=16> */
.L_x_11160:
[----:B------:R-:W-:Y:S01]  /*5930*/  PRMT R25, RZ, 0x7610, R25 ;  /* 0x00007610ff197816 */ /* 0x000fe20000000019 */
[----:B------:R-:W-:Y:S06]  /*5940*/  BRA `(.L_x_11133) ;  /* 0x00000000000c7947 */ /* 0x000fec0003800000 */
.L_x_11157:
[----:B------:R1:W5:Y:S01]  /*5950*/  LDG.E.U16 R25, desc[UR36][R4.64] ;  /* 0x0000002404197981 */ /* 0x000362000c1e1500 */
[----:B------:R-:W-:Y:S05]  /*5960*/  BRA `(.L_x_11133) ;  /* 0x0000000000047947 */ /* 0x000fea0003800000 */
.L_x_11156:
[----:B------:R2:W5:Y:S02]  /*5970*/  LDG.E.U16 R25, desc[UR36][R4.64] ;  /* 0x0000002404197981 */ /* 0x000564000c1e1500 */
.L_x_11133:
[----:B------:R-:W-:-:S07]  /*5980*/  VIADD R27, R27, 0x80 ;  /* 0x000000801b1b7836 */ /* 0x000fce0000000000 */
.L_x_11094:
[----:B------:R-:W-:Y:S05]  /*5990*/  BSYNC B6 ;  /* 0x0000000000067941 */ /* 0x000fea0003800000 */
.L_x_11093:
[----:B------:R-:W-:Y:S01]  /*59a0*/  ISETP.GE.AND P0, PT, R27, R28, PT ;  /* 0x0000001c1b00720c */ /* 0x000fe20003f06270 */
[----:B------:R-:W-:Y:S01]  /*59b0*/  BSSY B6, `(.L_x_11161) ;  /* 0x00001d7000067945 */ /* 0x000fe20003800000 */
[----:B------:R-:W-:-:S11]  /*59c0*/  PRMT R26, RZ, 0x7610, R26 ;  /* 0x00007610ff1a7816 */ /* 0x000fd6000000001a */
        /* <DEDUP_REMOVED lines=20> */
.L_x_11166:
[----:B------:R0:W5:Y:S01]  /*5b10*/  LDG.E.U8 R26, desc[UR36][R4.64] ;  /* 0x00000024041a7981 */ /* 0x000162000c1e1100 */
[----:B------:R-:W-:Y:S05]  /*5b20*/  BRA `(.L_x_11168) ;  /* 0x0000000c00587947 */ /* 0x000fea0003800000 */
.L_x_11165:
        /* <DEDUP_REMOVED lines=8> */
.L_x_11170:
[----:B------:R3:W5:Y:S01]  /*5bb0*/  LDG.E.U16 R26, desc[UR36][R4.64] ;  /* 0x00000024041a7981 */ /* 0x000762000c1e1500 */
[----:B------:R-:W-:Y:S05]  /*5bc0*/  BRA `(.L_x_11168) ;  /* 0x0000000c00307947 */ /* 0x000fea0003800000 */
.L_x_11169:
[----:B------:R2:W5:Y:S01]  /*5bd0*/  LDG.E.U16 R26, desc[UR36][R4.64] ;  /* 0x00000024041a7981 */ /* 0x000562000c1e1500 */
[----:B------:R-:W-:Y:S05]  /*5be0*/  BRA `(.L_x_11168) ;  /* 0x0000000c00287947 */ /* 0x000fea0003800000 */
.L_x_11164:
        /* <DEDUP_REMOVED lines=9> */
.L_x_11172:
[----:B------:R-:W2:Y:S02]  /*5c80*/  LDG.E.U16 R0, desc[UR36][R4.64] ;  /* 0x0000002404007981 */ /* 0x000ea4000c1e1500 */
[----:B--2---:R-:W-:-:S06]  /*5c90*/  HADD2.F32 R0, -RZ, R0.H0_H0 ;  /* 0x20000000ff007230 */ /* 0x004fcc0000004100 */
[----:B------:R-:W0:Y:S02]  /*5ca0*/  F2I.FTZ.TRUNC.NTZ R0, R0 ;  /* 0x0000000000007305 */ /* 0x000e24000021f100 */
[----:B0-----:R-:W-:Y:S01]  /*5cb0*/  PRMT R26, R0, 0x7610, R26 ;  /* 0x00007610001a7816 */ /* 0x001fe2000000001a */
[----:B------:R-:W-:Y:S06]  /*5cc0*/  BRA `(.L_x_11168) ;  /* 0x0000000800f07947 */ /* 0x000fec0003800000 */
.L_x_11171:
        /* <DEDUP_REMOVED lines=9> */
.L_x_11174:
[----:B------:R-:W2:Y:S02]  /*5d60*/  LDG.E.U16 R4, desc[UR36][R4.64] ;  /* 0x0000002404047981 */ /* 0x000ea4000c1e1500 */
[----:B--2---:R-:W-:-:S06]  /*5d70*/  HADD2.F32 R0, -RZ, R4.H0_H0 ;  /* 0x20000004ff007230 */ /* 0x004fcc0000004100 */
[----:B------:R-:W0:Y:S02]  /*5d80*/  F2I.FTZ.TRUNC.NTZ R0, R0 ;  /* 0x0000000000007305 */ /* 0x000e24000021f100 */
[----:B0-----:R-:W-:Y:S01]  /*5d90*/  PRMT R26, R0, 0x7610, R26 ;  /* 0x00007610001a7816 */ /* 0x001fe2000000001a */
[----:B------:R-:W-:Y:S06]  /*5da0*/  BRA `(.L_x_11168) ;  /* 0x0000000800b87947 */ /* 0x000fec0003800000 */
.L_x_11173:
[----:B------:R-:W2:Y:S02]  /*5db0*/  LDG.E.64 R2, desc[UR36][R4.64] ;  /* 0x0000002404027981 */ /* 0x000ea4000c1e1b00 */
[----:B--2---:R-:W0:Y:S02]  /*5dc0*/  F2I.F64.TRUNC R2, R2 ;  /* 0x0000000200027311 */ /* 0x004e24000030d100 */
[----:B0-----:R-:W-:Y:S01]  /*5dd0*/  PRMT R26, R2, 0x7610, R26 ;  /* 0x00007610021a7816 */ /* 0x001fe2000000001a */
[----:B------:R-:W-:Y:S06]  /*5de0*/  BRA `(.L_x_11168) ;  /* 0x0000000800a87947 */ /* 0x000fec0003800000 */
.L_x_11163:
        /* <DEDUP_REMOVED lines=12> */
.L_x_11177:
[----:B------:R-:W2:Y:S02]  /*5eb0*/  LDG.E.64 R4, desc[UR36][R4.64] ;  /* 0x0000002404047981 */ /* 0x000ea4000c1e1b00 */
[----:B--2---:R0:W1:Y:S01]  /*5ec0*/  F2I.F64.TRUNC R26, R4 ;  /* 0x00000004001a7311 */ /* 0x004062000030d100 */
[----:B------:R-:W-:Y:S05]  /*5ed0*/  BRA `(.L_x_11168) ;  /* 0x00000008006c7947 */ /* 0x000fea0003800000 */
.L_x_11176:
        /* <DEDUP_REMOVED lines=24> */
[----:B------:R-:W-:-:S06]  /*6060*/  LOP3.LUT R3, R3, 0x80000000, R0, 0xf8, !PT ;  /* 0x8000000003037812 */ /* 0x000fcc00078ef800 */
[----:B------:R-:W0:Y:S02]  /*6070*/  F2I.FTZ.TRUNC.NTZ R3, R3 ;  /* 0x0000000300037305 */ /* 0x000e24000021f100 */
[----:B0-----:R-:W-:Y:S01]  /*6080*/  PRMT R26, R3, 0x7610, R26 ;  /* 0x00007610031a7816 */ /* 0x001fe2000000001a */
[----:B------:R-:W-:Y:S06]  /*6090*/  BRA `(.L_x_11168) ;  /* 0x0000000400fc7947 */ /* 0x000fec0003800000 */
.L_x_11179:
[----:B------:R-:W2:Y:S02]  /*60a0*/  LDG.E.U8 R3, desc[UR36][R4.64] ;  /* 0x0000002404037981 */ /* 0x000ea4000c1e1100 */
[----:B--2---:R-:W-:-:S05]  /*60b0*/  IMAD.SHL.U32 R0, R3, 0x2000000, RZ ;  /* 0x0200000003007824 */ /* 0x004fca00078e00ff */
        /* <DEDUP_REMOVED lines=13> */
.L_x_11178:
[----:B------:R-:W2:Y:S02]  /*6190*/  LDG.E.U16 R0, desc[UR36][R4.64] ;  /* 0x0000002404007981 */ /* 0x000ea4000c1e1500 */
[----:B--2---:R-:W-:-:S06]  /*61a0*/  IMAD.U32 R0, R0, 0x10000, RZ ;  /* 0x0001000000007824 */ /* 0x004fcc00078e00ff */
[----:B------:R-:W0:Y:S02]  /*61b0*/  F2I.FTZ.TRUNC.NTZ R0, R0 ;  /* 0x0000000000007305 */ /* 0x000e24000021f100 */
[----:B0-----:R-:W-:Y:S01]  /*61c0*/  PRMT R26, R0, 0x7610, R26 ;  /* 0x00007610001a7816 */ /* 0x001fe2000000001a */
[----:B------:R-:W-:Y:S06]  /*61d0*/  BRA `(.L_x_11168) ;  /* 0x0000000400ac7947 */ /* 0x000fec0003800000 */
.L_x_11175:
        /* <DEDUP_REMOVED lines=10> */
.L_x_11182:
        /* <DEDUP_REMOVED lines=21> */
.L_x_11186:
[----:B------:R-:W-:Y:S05]  /*63d0*/  BSYNC B1 ;  /* 0x0000000000017941 */ /* 0x000fea0003800000 */
.L_x_11185:
[----:B------:R-:W-:Y:S01]  /*63e0*/  LEA R3, R0, 0x3b800000, 0x17 ;  /* 0x3b80000000037811 */ /* 0x000fe200078eb8ff */
[----:B------:R-:W-:-:S05]  /*63f0*/  IMAD.SHL.U32 R0, R2, 0x100000, RZ ;  /* 0x0010000002007824 */ /* 0x000fca00078e00ff */
[----:B------:R-:W-:-:S07]  /*6400*/  LOP3.LUT R0, R3, R0, R4, 0xfe, !PT ;  /* 0x0000000003007212 */ /* 0x000fce00078efe04 */
.L_x_11184:
[----:B------:R-:W-:Y:S05]  /*6410*/  BSYNC B0 ;  /* 0x0000000000007941 */ /* 0x000fea0003800000 */
.L_x_11183:
[----:B------:R-:W0:Y:S02]  /*6420*/  F2I.FTZ.TRUNC.NTZ R0, R0 ;  /* 0x0000000000007305 */ /* 0x000e24000021f100 */
[----:B0-----:R-:W-:Y:S01]  /*6430*/  PRMT R26, R0, 0x7610, R26 ;  /* 0x00007610001a7816 */ /* 0x001fe2000000001a */
[----:B------:R-:W-:Y:S06]  /*6440*/  BRA `(.L_x_11168) ;  /* 0x0000000400107947 */ /* 0x000fec0003800000 */
.L_x_11181:
        /* <DEDUP_REMOVED lines=21> */
.L_x_11190:
[----:B------:R-:W-:Y:S05]  /*65a0*/  BSYNC B1 ;  /* 0x0000000000017941 */ /* 0x000fea0003800000 */
.L_x_11189:
[----:B------:R-:W-:Y:S01]  /*65b0*/  LEA R3, R0, 0x37800000, 0x17 ;  /* 0x3780000000037811 */ /* 0x000fe200078eb8ff */
[----:B------:R-:W-:-:S05]  /*65c0*/  IMAD.SHL.U32 R0, R2, 0x200000, RZ ;  /* 0x0020000002007824 */ /* 0x000fca00078e00ff */
[----:B------:R-:W-:-:S07]  /*65d0*/  LOP3.LUT R0, R3, R0, R4, 0xfe, !PT ;  /* 0x0000000003007212 */ /* 0x000fce00078efe04 */
.L_x_11188:
[----:B------:R-:W-:Y:S05]  /*65e0*/  BSYNC B0 ;  /* 0x0000000000007941 */ /* 0x000fea0003800000 */
.L_x_11187:
[----:B------:R-:W0:Y:S02]  /*65f0*/  F2I.FTZ.TRUNC.NTZ R0, R0 ;  /* 0x0000000000007305 */ /* 0x000e24000021f100 */
[----:B0-----:R-:W-:Y:S01]  /*6600*/  PRMT R26, R0, 0x7610, R26 ;  /* 0x00007610001a7816 */ /* 0x001fe2000000001a */
[----:B------:R-:W-:Y:S06]  /*6610*/  BRA `(.L_x_11168) ;  /* 0x00000000009c7947 */ /* 0x000fec0003800000 */
.L_x_11180:
        /* <DEDUP_REMOVED lines=14> */
.L_x_11194:
[----:B------:R-:W-:Y:S05]  /*6700*/  BSYNC B0 ;  /* 0x0000000000007941 */ /* 0x000fea0003800000 */
.L_x_11193:
[----:B------:R-:W0:Y:S02]  /*6710*/  F2I.FTZ.TRUNC.NTZ R0, R0 ;  /* 0x0000000000007305 */ /* 0x000e24000021f100 */
[----:B0-----:R-:W-:Y:S01]  /*6720*/  PRMT R26, R0, 0x7610, R26 ;  /* 0x00007610001a7816 */ /* 0x001fe2000000001a */
[----:B------:R-:W-:Y:S06]  /*6730*/  BRA `(.L_x_11168) ;  /* 0x0000000000547947 */ /* 0x000fec0003800000 */
.L_x_11167:
        /* <DEDUP_REMOVED lines=16> */
.L_x_11195:
[----:B------:R-:W-:Y:S01]  /*6840*/  PRMT R26, RZ, 0x7610, R26 ;  /* 0x00007610ff1a7816 */ /* 0x000fe2000000001a */
[----:B------:R-:W-:Y:S06]  /*6850*/  BRA `(.L_x_11168) ;  /* 0x00000000000c7947 */ /* 0x000fec0003800000 */
.L_x_11192:
[----:B------:R0:W5:Y:S01]  /*6860*/  LDG.E.U16 R26, desc[UR36][R4.64] ;  /* 0x00000024041a7981 */ /* 0x000162000c1e1500 */
[----:B------:R-:W-:Y:S05]  /*6870*/  BRA `(.L_x_11168) ;  /* 0x0000000000047947 */ /* 0x000fea0003800000 */
.L_x_11191:
[----:B------:R0:W5:Y:S02]  /*6880*/  LDG.E.U16 R26, desc[UR36][R4.64] ;  /* 0x00000024041a7981 */ /* 0x000164000c1e1500 */
.L_x_11168:
[----:B01234-:R-:W0:Y:S01]  /*6890*/  LDC.U8 R4, c[0x0][0x235] ;  /* 0x00008d40ff047b82 */ /* 0x01fe220000000000 */
        /* <DEDUP_REMOVED lines=18> */
.L_x_11199:
[----:B------:R0:W5:Y:S01]  /*69c0*/  LDG.E.U8 R23, desc[UR36][R2.64] ;  /* 0x0000002402177981 */ /* 0x000162000c1e1100 */
[----:B------:R-:W-:Y:S05]  /*69d0*/  BRA `(.L_x_11162) ;  /* 0x0000000c00507947 */ /* 0x000fea0003800000 */
.L_x_11198:
        /* <DEDUP_REMOVED lines=8> */
.L_x_11202:
[----:B------:R0:W5:Y:S01]  /*6a60*/  LDG.E.U16 R23, desc[UR36][R2.64] ;  /* 0x0000002402177981 */ /* 0x000162000c1e1500 */
[----:B------:R-:W-:Y:S05]  /*6a70*/  BRA `(.L_x_11162) ;  /* 0x0000000c00287947 */ /* 0x000fea0003800000 */
.L_x_11201:
[----:B------:R0:W5:Y:S01]  /*6a80*/  LDG.E.U16 R23, desc[UR36][R2.64] ;  /* 0x0000002402177981 */ /* 0x000162000c1e1500 */
[----:B------:R-:W-:Y:S05]  /*6a90*/  BRA `(.L_x_11162) ;  /* 0x0000000c00207947 */ /* 0x000fea0003800000 */
.L_x_11197:
        /* <DEDUP_REMOVED lines=9> */
.L_x_11204:
[----:B------:R-:W2:Y:S02]  /*6b30*/  LDG.E.U16 R0, desc[UR36][R2.64] ;  /* 0x0000002402007981 */ /* 0x000ea4000c1e1500 */
[----:B--2---:R-:W-:-:S06]  /*6b40*/  HADD2.F32 R0, -RZ, R0.H0_H0 ;  /* 0x20000000ff007230 */ /* 0x004fcc0000004100 */
[----:B------:R-:W0:Y:S02]  /*6b50*/  F2I.FTZ.TRUNC.NTZ R0, R0 ;  /* 0x0000000000007305 */ /* 0x000e24000021f100 */
[----:B0-----:R-:W-:Y:S01]  /*6b60*/  PRMT R23, R0, 0x7610, R23 ;  /* 0x0000761000177816 */ /* 0x001fe20000000017 */
[----:B------:R-:W-:Y:S06]  /*6b70*/  BRA `(.L_x_11162) ;  /* 0x0000000800e87947 */ /* 0x000fec0003800000 */
.L_x_11203:
        /* <DEDUP_REMOVED lines=9> */
.L_x_11206:
[----:B------:R-:W2:Y:S02]  /*6c10*/  LDG.E.U16 R2, desc[UR36][R2.64] ;  /* 0x0000002402027981 */ /* 0x000ea4000c1e1500 */
[----:B--2---:R-:W-:-:S06]  /*6c20*/  HADD2.F32 R0, -RZ, R2.H0_H0 ;  /* 0x20000002ff007230 */ /* 0x004fcc0000004100 */
[----:B------:R-:W0:Y:S02]  /*6c30*/  F2I.FTZ.TRUNC.NTZ R0, R0 ;  /* 0x0000000000007305 */ /* 0x000e24000021f100 */
[----:B0-----:R-:W-:Y:S01]  /*6c40*/  PRMT R23, R0, 0x7610, R23 ;  /* 0x0000761000177816 */ /* 0x001fe20000000017 */
[----:B------:R-:W-:Y:S06]  /*6c50*/  BRA `(.L_x_11162) ;  /* 0x0000000800b07947 */ /* 0x000fec0003800000 */
.L_x_11205:
[----:B------:R-:W2:Y:S02]  /*6c60*/  LDG.E.64 R2, desc[UR36][R2.64] ;  /* 0x0000002402027981 */ /* 0x000ea4000c1e1b00 */
[----:B--2---:R0:W1:Y:S01]  /*6c70*/  F2I.F64.TRUNC R23, R2 ;  /* 0x0000000200177311 */ /* 0x004062000030d100 */
[----:B------:R-:W-:Y:S05]  /*6c80*/  BRA `(.L_x_11162) ;  /* 0x0000000800a47947 */ /* 0x000fea0003800000 */
.L_x_11196:
        /* <DEDUP_REMOVED lines=12> */
.L_x_11209:
[----:B------:R-:W2:Y:S02]  /*6d50*/  LDG.E.64 R2, desc[UR36][R2.64] ;  /* 0x0000002402027981 */ /* 0x000ea4000c1e1b00 */
[----:B--2---:R0:W1:Y:S01]  /*6d60*/  F2I.F64.TRUNC R23, R2 ;  /* 0x0000000200177311 */ /* 0x004062000030d100 */
[----:B------:R-:W-:Y:S05]  /*6d70*/  BRA `(.L_x_11162) ;  /* 0x0000000800687947 */ /* 0x000fea0003800000 */
.L_x_11208:
        /* <DEDUP_REMOVED lines=28> */
.L_x_11211:
        /* <DEDUP_REMOVED lines=15> */
.L_x_11210:
[----:B------:R-:W2:Y:S02]  /*7030*/  LDG.E.U16 R0, desc[UR36][R2.64] ;  /* 0x0000002402007981 */ /* 0x000ea4000c1e1500 */
[----:B--2---:R-:W-:-:S06]  /*7040*/  IMAD.U32 R0, R0, 0x10000, RZ ;  /* 0x0001000000007824 */ /* 0x004fcc00078e00ff */
[----:B------:R-:W0:Y:S02]  /*7050*/  F2I.FTZ.TRUNC.NTZ R0, R0 ;  /* 0x0000000000007305 */ /* 0x000e24000021f100 */
[----:B0-----:R-:W-:Y:S01]  /*7060*/  PRMT R23, R0, 0x7610, R23 ;  /* 0x0000761000177816 */ /* 0x001fe20000000017 */
[----:B------:R-:W-:Y:S06]  /*7070*/  BRA `(.L_x_11162) ;  /* 0x0000000400a87947 */ /* 0x000fec0003800000 */
.L_x_11207:
        /* <DEDUP_REMOVED lines=10> */
.L_x_11214:
        /* <DEDUP_REMOVED lines=21> */
.L_x_11218:
[----:B------:R-:W-:Y:S05]  /*7270*/  BSYNC B1 ;  /* 0x0000000000017941 */ /* 0x000fea0003800000 */
.L_x_11217:
[----:B------:R-:W-:Y:S01]  /*7280*/  LEA R3, R0, 0x3b800000, 0x17 ;  /* 0x3b80000000037811 */ /* 0x000fe200078eb8ff */
[----:B------:R-:W-:-:S05]  /*7290*/  IMAD.SHL.U32 R0, R2, 0x100000, RZ ;  /* 0x0010000002007824 */ /* 0x000fca00078e00ff */
[----:B------:R-:W-:-:S07]  /*72a0*/  LOP3.LUT R0, R3, R0, R4, 0xfe, !PT ;  /* 0x0000000003007212 */ /* 0x000fce00078efe04 */
.L_x_11216:
[----:B------:R-:W-:Y:S05]  /*72b0*/  BSYNC B0 ;  /* 0x0000000000007941 */ /* 0x000fea0003800000 */
.L_x_11215:
[----:B------:R-:W0:Y:S02]  /*72c0*/  F2I.FTZ.TRUNC.NTZ R0, R0 ;  /* 0x0000000000007305 */ /* 0x000e24000021f100 */
[----:B0-----:R-:W-:Y:S01]  /*72d0*/  PRMT R23, R0, 0x7610, R23 ;  /* 0x0000761000177816 */ /* 0x001fe20000000017 */
[----:B------:R-:W-:Y:S06]  /*72e0*/  BRA `(.L_x_11162) ;  /* 0x00000004000c7947 */ /* 0x000fec0003800000 */
.L_x_11213:
        /* <DEDUP_REMOVED lines=21> */
.L_x_11222:
[----:B------:R-:W-:Y:S05]  /*7440*/  BSYNC B1 ;  /* 0x0000000000017941 */ /* 0x000fea0003800000 */
.L_x_11221:
[----:B------:R-:W-:Y:S01]  /*7450*/  LEA R3, R0, 0x37800000, 0x17 ;  /* 0x3780000000037811 */ /* 0x000fe200078eb8ff */
[----:B------:R-:W-:-:S05]  /*7460*/  IMAD.SHL.U32 R0, R2, 0x200000, RZ ;  /* 0x0020000002007824 */ /* 0x000fca00078e00ff */
[----:B------:R-:W-:-:S07]  /*7470*/  LOP3.LUT R0, R3, R0, R4, 0xfe, !PT ;  /* 0x0000000003007212 */ /* 0x000fce00078efe04 */
.L_x_11220:
[----:B------:R-:W-:Y:S05]  /*7480*/  BSYNC B0 ;  /* 0x0000000000007941 */ /* 0x000fea0003800000 */
.L_x_11219:
[----:B------:R-:W0:Y:S02]  /*7490*/  F2I.FTZ.TRUNC.NTZ R0, R0 ;  /* 0x0000000000007305 */ /* 0x000e24000021f100 */
[----:B0-----:R-:W-:Y:S01]  /*74a0*/  PRMT R23, R0, 0x7610, R23 ;  /* 0x0000761000177816 */ /* 0x001fe20000000017 */
[----:B------:R-:W-:Y:S06]  /*74b0*/  BRA `(.L_x_11162) ;  /* 0x0000000000987947 */ /* 0x000fec0003800000 */
.L_x_11212:
        /* <DEDUP_REMOVED lines=14> */
.L_x_11226:
[----:B------:R-:W-:Y:S05]  /*75a0*/  BSYNC B0 ;  /* 0x0000000000007941 */ /* 0x000fea0003800000 */
.L_x_11225:
[----:B------:R-:W0:Y:S02]  /*75b0*/  F2I.FTZ.TRUNC.NTZ R0, R0 ;  /* 0x0000000000007305 */ /* 0x000e24000021f100 */
[----:B0-----:R-:W-:Y:S01]  /*75c0*/  PRMT R23, R0, 0x7610, R23 ;  /* 0x0000761000177816 */ /* 0x001fe20000000017 */
[----:B------:R-:W-:Y:S06]  /*75d0*/  BRA `(.L_x_11162) ;  /* 0x0000000000507947 */ /* 0x000fec0003800000 */
.L_x_11200:
        /* <DEDUP_REMOVED lines=16> */
.L_x_11227:
[----:B------:R-:W-:Y:S05]  /*76e0*/  BRA `(.L_x_11162) ;  /* 0x00000000000c7947 */ /* 0x000fea0003800000 */
.L_x_11224:
[----:B------:R0:W5:Y:S01]  /*76f0*/  LDG.E.U16 R23, desc[UR36][R2.64] ;  /* 0x0000002402177981 */ /* 0x000162000c1e1500 */
[----:B------:R-:W-:Y:S05]  /*7700*/  BRA `(.L_x_11162) ;  /* 0x0000000000047947 */ /* 0x000fea0003800000 */
.L_x_11223:
[----:B------:R0:W5:Y:S02]  /*7710*/  LDG.E.U16 R23, desc[UR36][R2.64] ;  /* 0x0000002402177981 */ /* 0x000164000c1e1500 */
.L_x_11162:
[----:B------:R-:W-:Y:S05]  /*7720*/  BSYNC B6 ;  /* 0x0000000000067941 */ /* 0x000fea0003800000 */
.L_x_11161:
[----:B------:R-:W2:Y:S01]  /*7730*/  S2R R27, SR_TID.X ;  /* 0x00000000001b7919 */ /* 0x000ea20000002100 */
[----:B0-----:R-:W0:Y:S01]  /*7740*/  LDC.U8 R2, c[0x0][0x240] ;  /* 0x00009000ff027b82 */ /* 0x001e220000000000 */
[----:B-1---5:R-:W-:Y:S01]  /*7750*/  PRMT R3, R19, 0x9910, RZ ;  /* 0x0000991013037816 */ /* 0x022fe200000000ff */
[----:B------:R-:W-:Y:S01]  /*7760*/  BSSY B6, `(.L_x_11228) ;  /* 0x0000101000067945 */ /* 0x000fe20003800000 */
[----:B------:R-:W-:Y:S02]  /*7770*/  PRMT R0, R18, 0x9910, RZ ;  /* 0x0000991012007816 */ /* 0x000fe400000000ff */
[----:B------:R-:W-:Y:S02]  /*7780*/  PRMT R19, R17, 0x9910, RZ ;  /* 0x0000991011137816 */ /* 0x000fe400000000ff */
[----:B--234-:R-:W-:Y:S01]  /*7790*/  PRMT R4, R22, 0x9910, RZ ;  /* 0x0000991016047816 */ /* 0x01cfe200000000ff */
[----:B------:R-:W-:Y:S01]  /*77a0*/  IMAD R3, R0, R3, RZ ;  /* 0x0000000300037224 */ /* 0x000fe200078e02ff */
[----:B------:R-:W-:-:S02]  /*77b0*/  PRMT R18, R24, 0x9910, RZ ;  /* 0x0000991018127816 */ /* 0x000fc400000000ff */
[----:B------:R-:W-:Y:S01]  /*77c0*/  PRMT R5, R25, 0x9910, RZ ;  /* 0x0000991019057816 */ /* 0x000fe200000000ff */
[----:B------:R-:W-:Y:S01]  /*77d0*/  IMAD R19, R19, R4, RZ ;  /* 0x0000000413137224 */ /* 0x000fe200078e02ff */
[----:B------:R-:W-:Y:S02]  /*77e0*/  PRMT R17, R26, 0x9910, RZ ;  /* 0x000099101a117816 */ /* 0x000fe400000000ff */
[----:B------:R-:W-:Y:S01]  /*77f0*/  PRMT R6, R23, 0x9910, RZ ;  /* 0x0000991017067816 */ /* 0x000fe200000000ff */
[----:B------:R-:W-:-:S04]  /*7800*/  IMAD R18, R18, R5, RZ ;  /* 0x0000000512127224 */ /* 0x000fc800078e02ff */
[----:B------:R-:W-:Y:S01]  /*7810*/  IMAD R17, R17, R6, RZ ;  /* 0x0000000611117224 */ /* 0x000fe200078e02ff */
[----:B------:R-:W-:-:S13]  /*7820*/  ISETP.GE.AND P0, PT, R27, R28, PT ;  /* 0x0000001c1b00720c */ /* 0x000fda0003f06270 */
        /* <DEDUP_REMOVED lines=22> */
.L_x_11233:
[----:B------:R0:W-:Y:S01]  /*7990*/  STG.E.U8 desc[UR36][R8.64], R3 ;  /* 0x0000000308007986 */ /* 0x0001e2000c101124 */
[----:B------:R-:W-:Y:S05]  /*79a0*/  BRA `(.L_x_11229) ;  /* 0x0000000c00707947 */ /* 0x000fea0003800000 */
.L_x_11232:
        /* <DEDUP_REMOVED lines=11> */
.L_x_11236:
[----:B------:R-:W-:-:S05]  /*7a60*/  PRMT R3, R3, 0x9910, RZ ;  /* 0x0000991003037816 */ /* 0x000fca00000000ff */
[----:B------:R0:W-:Y:S01]  /*7a70*/  STG.E desc[UR36][R8.64], R3 ;  /* 0x0000000308007986 */ /* 0x0001e2000c101924 */
[----:B------:R-:W-:Y:S05]  /*7a80*/  BRA `(.L_x_11229) ;  /* 0x0000000c00387947 */ /* 0x000fea0003800000 */
.L_x_11235:
[----:B------:R0:W-:Y:S01]  /*7a90*/  STG.E.U16 desc[UR36][R8.64], R3 ;  /* 0x0000000308007986 */ /* 0x0001e2000c101524 */
[----:B------:R-:W-:Y:S05]  /*7aa0*/  BRA `(.L_x_11229) ;  /* 0x0000000c00307947 */ /* 0x000fea0003800000 */
.L_x_11231:
        /* <DEDUP_REMOVED lines=9> */
.L_x_11238:
[----:B------:R-:W0:Y:S02]  /*7b40*/  I2F.S16 R0, R3 ;  /* 0x0000000300007306 */ /* 0x000e240000101400 */
[----:B0-----:R-:W-:-:S05]  /*7b50*/  F2FP.F16.F32.PACK_AB R0, RZ, R0 ;  /* 0x00000000ff00723e */ /* 0x001fca00000000ff */
[----:B------:R1:W-:Y:S01]  /*7b60*/  STG.E.U16 desc[UR36][R8.64], R0 ;  /* 0x0000000008007986 */ /* 0x0003e2000c101524 */
[----:B------:R-:W-:Y:S05]  /*7b70*/  BRA `(.L_x_11229) ;  /* 0x0000000800fc7947 */ /* 0x000fea0003800000 */
.L_x_11237:
        /* <DEDUP_REMOVED lines=10> */
.L_x_11240:
[----:B------:R-:W0:Y:S02]  /*7c20*/  I2F.S16 R3, R3 ;  /* 0x0000000300037306 */ /* 0x000e240000101400 */
[----:B0-----:R-:W-:-:S04]  /*7c30*/  F2FP.F16.F32.PACK_AB R3, RZ, R3 ;  /* 0x00000003ff03723e */ /* 0x001fc800000000ff */
[----:B------:R-:W-:-:S05]  /*7c40*/  PRMT R3, R3, 0x5410, RZ ;  /* 0x0000541003037816 */ /* 0x000fca00000000ff */
[----:B------:R4:W-:Y:S01]  /*7c50*/  STG.E desc[UR36][R8.64], R3 ;  /* 0x0000000308007986 */ /* 0x0009e2000c101924 */
[----:B------:R-:W-:Y:S05]  /*7c60*/  BRA `(.L_x_11229) ;  /* 0x0000000800c07947 */ /* 0x000fea0003800000 */
.L_x_11239:
[----:B------:R-:W0:Y:S02]  /*7c70*/  I2F.F64.S16 R4, R3 ;  /* 0x0000000300047312 */ /* 0x000e240000101c00 */
[----:B0-----:R0:W-:Y:S01]  /*7c80*/  STG.E.64 desc[UR36][R8.64], R4 ;  /* 0x0000000408007986 */ /* 0x0011e2000c101b24 */
[----:B------:R-:W-:Y:S05]  /*7c90*/  BRA `(.L_x_11229) ;  /* 0x0000000800b47947 */ /* 0x000fea0003800000 */
.L_x_11230:
        /* <DEDUP_REMOVED lines=13> */
.L_x_11243:
[----:B------:R-:W0:Y:S01]  /*7d70*/  I2F.F64.S16 R4, R3 ;  /* 0x0000000300047312 */ /* 0x000e220000101c00 */
[----:B------:R-:W-:-:S05]  /*7d80*/  CS2R R6, SRZ ;  /* 0x0000000000067805 */ /* 0x000fca000001ff00 */
[----:B0-----:R0:W-:Y:S01]  /*7d90*/  STG.E.128 desc[UR36][R8.64], R4 ;  /* 0x0000000408007986 */ /* 0x0011e2000c101d24 */
[----:B------:R-:W-:Y:S05]  /*7da0*/  BRA `(.L_x_11229) ;  /* 0x0000000800707947 */ /* 0x000fea0003800000 */
.L_x_11242:
        /* <DEDUP_REMOVED lines=21> */
.L_x_11247:
[----:B------:R-:W-:Y:S05]  /*7f00*/  BSYNC B0 ;  /* 0x0000000000007941 */ /* 0x000fea0003800000 */
.L_x_11246:
[----:B------:R-:W-:-:S05]  /*7f10*/  LOP3.LUT R5, R0, R5, RZ, 0xfc, !PT ;  /* 0x0000000500057212 */ /* 0x000fca00078efcff */
[----:B------:R0:W-:Y:S01]  /*7f20*/  STG.E.U8 desc[UR36][R8.64], R5 ;  /* 0x0000000508007986 */ /* 0x0001e2000c101124 */
[----:B------:R-:W-:Y:S05]  /*7f30*/  BRA `(.L_x_11229) ;  /* 0x00000008000c7947 */ /* 0x000fea0003800000 */
.L_x_11245:
        /* <DEDUP_REMOVED lines=13> */
.L_x_11249:
[----:B------:R-:W-:Y:S01]  /*8010*/  IMAD.MOV.U32 R0, RZ, RZ, 0x7f ;  /* 0x0000007fff007424 */ /* 0x000fe200078e00ff */
[----:B------:R-:W-:-:S04]  /*8020*/  ISETP.GT.U32.AND P0, PT, R4, 0x7f800000, PT ;  /* 0x7f8000000400780c */ /* 0x000fc80003f04070 */
[----:B------:R-:W-:-:S09]  /*8030*/  SEL R0, R0, 0x7c, P0 ;  /* 0x0000007c00007807 */ /* 0x000fd20000000000 */
.L_x_11250:
[----:B------:R-:W-:Y:S05]  /*8040*/  BSYNC B0 ;  /* 0x0000000000007941 */ /* 0x000fea0003800000 */
.L_x_11248:
[----:B------:R-:W-:-:S04]  /*8050*/  LOP3.LUT R3, R5, 0x80000000, RZ, 0xc0, !PT ;  /* 0x8000000005037812 */ /* 0x000fc800078ec0ff */
[----:B------:R-:W-:-:S04]  /*8060*/  SHF.R.U32.HI R3, RZ, 0x18, R3 ;  /* 0x00000018ff037819 */ /* 0x000fc80000011603 */
[----:B------:R-:W-:-:S05]  /*8070*/  LOP3.LUT R3, R0, R3, RZ, 0xfc, !PT ;  /* 0x0000000300037212 */ /* 0x000fca00078efcff */
[----:B------:R0:W-:Y:S01]  /*8080*/  STG.E.U8 desc[UR36][R8.64], R3 ;  /* 0x0000000308007986 */ /* 0x0001e2000c101124 */
[----:B------:R-:W-:Y:S05]  /*8090*/  BRA `(.L_x_11229) ;  /* 0x0000000400b47947 */ /* 0x000fea0003800000 */
.L_x_11244:
[----:B------:R-:W0:Y:S02]  /*80a0*/  I2F.S16 R0, R3 ;  /* 0x0000000300007306 */ /* 0x000e240000101400 */
[----:B0-----:R-:W-:-:S05]  /*80b0*/  F2FP.BF16.F32.PACK_AB R0, RZ, R0 ;  /* 0x00000000ff00723e */ /* 0x001fca00000010ff */
[----:B------:R0:W-:Y:S01]  /*80c0*/  STG.E.U16 desc[UR36][R8.64], R0 ;  /* 0x0000000008007986 */ /* 0x0001e2000c101524 */
[----:B------:R-:W-:Y:S05]  /*80d0*/  BRA `(.L_x_11229) ;  /* 0x0000000400a47947 */ /* 0x000fea0003800000 */
.L_x_11241:
        /* <DEDUP_REMOVED lines=10> */
.L_x_11253:
        /* <DEDUP_REMOVED lines=17> */
.L_x_11256:
[----:B------:R-:W-:-:S04]  /*8290*/  LOP3.LUT R3, R3, 0x80000000, RZ, 0xc0, !PT ;  /* 0x8000000003037812 */ /* 0x000fc800078ec0ff */
[----:B------:R-:W-:-:S04]  /*82a0*/  SHF.R.U32.HI R3, RZ, 0x18, R3 ;  /* 0x00000018ff037819 */ /* 0x000fc80000011603 */
[----:B------:R-:W-:-:S04]  /*82b0*/  LOP3.LUT R0, R0, R3, RZ, 0xfc, !PT ;  /* 0x0000000300007212 */ /* 0x000fc800078efcff */
[----:B------:R-:W-:-:S07]  /*82c0*/  PRMT R4, R0, 0x7610, R4 ;  /* 0x0000761000047816 */ /* 0x000fce0000000004 */
.L_x_11255:
[----:B------:R-:W-:Y:S05]  /*82d0*/  BSYNC B0 ;  /* 0x0000000000007941 */ /* 0x000fea0003800000 */
.L_x_11254:
[----:B------:R0:W-:Y:S01]  /*82e0*/  STG.E.U8 desc[UR36][R8.64], R4 ;  /* 0x0000000408007986 */ /* 0x0001e2000c101124 */
[----:B------:R-:W-:Y:S05]  /*82f0*/  BRA `(.L_x_11229) ;  /* 0x00000004001c7947 */ /* 0x000fea0003800000 */
.L_x_11252:
        /* <DEDUP_REMOVED lines=17> */
.L_x_11259:
[----:B------:R-:W-:-:S04]  /*8410*/  LOP3.LUT R3, R3, 0x80000000, RZ, 0xc0, !PT ;  /* 0x8000000003037812 */ /* 0x000fc800078ec0ff */
[----:B------:R-:W-:-:S04]  /*8420*/  SHF.R.U32.HI R3, RZ, 0x18, R3 ;  /* 0x00000018ff037819 */ /* 0x000fc80000011603 */
[----:B------:R-:W-:-:S04]  /*8430*/  LOP3.LUT R0, R0, R3, RZ, 0xfc, !PT ;  /* 0x0000000300007212 */ /* 0x000fc800078efcff */
[----:B------:R-:W-:-:S07]  /*8440*/  PRMT R4, R0, 0x7610, R4 ;  /* 0x0000761000047816 */ /* 0x000fce0000000004 */
.L_x_11258:
[----:B------:R-:W-:Y:S05]  /*8450*/  BSYNC B0 ;  /* 0x0000000000007941 */ /* 0x000fea0003800000 */
.L_x_11257:
[----:B------:R0:W-:Y:S01]  /*8460*/  STG.E.U8 desc[UR36][R8.64], R4 ;  /* 0x0000000408007986 */ /* 0x0001e2000c101124 */
[----:B------:R-:W-:Y:S05]  /*8470*/  BRA `(.L_x_11229) ;  /* 0x0000000000bc7947 */ /* 0x000fea0003800000 */
.L_x_11251:
        /* <DEDUP_REMOVED lines=23> */
.L_x_11234:
        /* <DEDUP_REMOVED lines=16> */
.L_x_11262:
[----:B------:R-:W-:Y:S05]  /*86f0*/  BRA `(.L_x_11229) ;  /* 0x00000000001c7947 */ /* 0x000fea0003800000 */
.L_x_11261:
[----:B------:R-:W-:-:S05]  /*8700*/  PRMT R3, R3, 0x9910, RZ ;  /* 0x0000991003037816 */ /* 0x000fca00000000ff */
[----:B------:R-:W-:-:S05]  /*8710*/  IMAD.MOV.U32 R4, RZ, RZ, R3 ;  /* 0x000000ffff047224 */ /* 0x000fca00078e0003 */
[----:B------:R-:W-:-:S05]  /*8720*/  SHF.R.S32.HI R5, RZ, 0x1f, R4 ;  /* 0x0000001fff057819 */ /* 0x000fca0000011404 */
[----:B------:R0:W-:Y:S01]  /*8730*/  STG.E.64 desc[UR36][R8.64], R4 ;  /* 0x0000000408007986 */ /* 0x0001e2000c101b24 */
[----:B------:R-:W-:Y:S05]  /*8740*/  BRA `(.L_x_11229) ;  /* 0x0000000000087947 */ /* 0x000fea0003800000 */
.L_x_11260:
[----:B------:R-:W-:-:S05]  /*8750*/  PRMT R3, R3, 0x9910, RZ ;  /* 0x0000991003037816 */ /* 0x000fca00000000ff */
[----:B------:R0:W-:Y:S02]  /*8760*/  STG.E desc[UR36][R8.64], R3 ;  /* 0x0000000308007986 */ /* 0x0001e4000c101924 */
.L_x_11229:
[----:B------:R-:W-:Y:S05]  /*8770*/  BSYNC B6 ;  /* 0x0000000000067941 */ /* 0x000fea0003800000 */
.L_x_11228:
        /* <DEDUP_REMOVED lines=23> */
.L_x_11268:
[----:B------:R0:W-:Y:S01]  /*88f0*/  STG.E.U8 desc[UR36][R8.64], R19 ;  /* 0x0000001308007986 */ /* 0x0001e2000c101124 */
[----:B------:R-:W-:Y:S05]  /*8900*/  BRA `(.L_x_11270) ;  /* 0x0000000c00647947 */ /* 0x000fea0003800000 */
.L_x_11267:
        /* <DEDUP_REMOVED lines=10> */
.L_x_11272:
[----:B------:R-:W-:-:S05]  /*89b0*/  PRMT R3, R19, 0x9910, RZ ;  /* 0x0000991013037816 */ /* 0x000fca00000000ff */
[----:B------:R0:W-:Y:S01]  /*89c0*/  STG.E desc[UR36][R8.64], R3 ;  /* 0x0000000308007986 */ /* 0x0001e2000c101924 */
[----:B------:R-:W-:Y:S05]  /*89d0*/  BRA `(.L_x_11270) ;  /* 0x0000000c00307947 */ /* 0x000fea0003800000 */
.L_x_11271:
[----:B------:R0:W-:Y:S01]  /*89e0*/  STG.E.U16 desc[UR36][R8.64], R19 ;  /* 0x0000001308007986 */ /* 0x0001e2000c101524 */
[----:B------:R-:W-:Y:S05]  /*89f0*/  BRA `(.L_x_11270) ;  /* 0x0000000c00287947 */ /* 0x000fea0003800000 */
.L_x_11266:
        /* <DEDUP_REMOVED lines=9> */
.L_x_11274:
[----:B------:R-:W0:Y:S02]  /*8a90*/  I2F.S16 R0, R19 ;  /* 0x0000001300007306 */ /* 0x000e240000101400 */
[----:B0-----:R-:W-:-:S05]  /*8aa0*/  F2FP.F16.F32.PACK_AB R0, RZ, R0 ;  /* 0x00000000ff00723e */ /* 0x001fca00000000ff */
[----:B------:R0:W-:Y:S01]  /*8ab0*/  STG.E.U16 desc[UR36][R8.64], R0 ;  /* 0x0000000008007986 */ /* 0x0001e2000c101524 */
[----:B------:R-:W-:Y:S05]  /*8ac0*/  BRA `(.L_x_11270) ;  /* 0x0000000800f47947 */ /* 0x000fea0003800000 */
.L_x_11273:
        /* <DEDUP_REMOVED lines=10> */
.L_x_11276:
[----:B------:R-:W0:Y:S02]  /*8b70*/  I2F.S16 R19, R19 ;  /* 0x0000001300137306 */ /* 0x000e240000101400 */
[----:B0-----:R-:W-:-:S04]  /*8b80*/  F2FP.F16.F32.PACK_AB R3, RZ, R19 ;  /* 0x00000013ff03723e */ /* 0x001fc800000000ff */
[----:B------:R-:W-:-:S05]  /*8b90*/  PRMT R3, R3, 0x5410, RZ ;  /* 0x0000541003037816 */ /* 0x000fca00000000ff */
[----:B------:R3:W-:Y:S01]  /*8ba0*/  STG.E desc[UR36][R8.64], R3 ;  /* 0x0000000308007986 */ /* 0x0007e2000c101924 */
[----:B------:R-:W-:Y:S05]  /*8bb0*/  BRA `(.L_x_11270) ;  /* 0x0000000800b87947 */ /* 0x000fea0003800000 */
.L_x_11275:
[----:B------:R-:W0:Y:S02]  /*8bc0*/  I2F.F64.S16 R4, R19 ;  /* 0x0000001300047312 */ /* 0x000e240000101c00 */
[----:B0-----:R4:W-:Y:S01]  /*8bd0*/  STG.E.64 desc[UR36][R8.64], R4 ;  /* 0x0000000408007986 */ /* 0x0019e2000c101b24 */
[----:B------:R-:W-:Y:S05]  /*8be0*/  BRA `(.L_x_11270) ;  /* 0x0000000800ac7947 */ /* 0x000fea0003800000 */
.L_x_11265:
        /* <DEDUP_REMOVED lines=13> */
.L_x_11279:
[----:B------:R-:W0:Y:S01]  /*8cc0*/  I2F.F64.S16 R4, R19 ;  /* 0x0000001300047312 */ /* 0x000e220000101c00 */
[----:B------:R-:W-:-:S05]  /*8cd0*/  CS2R R6, SRZ ;  /* 0x0000000000067805 */ /* 0x000fca000001ff00 */
[----:B0-----:R0:W-:Y:S01]  /*8ce0*/  STG.E.128 desc[UR36][R8.64], R4 ;  /* 0x0000000408007986 */ /* 0x0011e2000c101d24 */
[----:B------:R-:W-:Y:S05]  /*8cf0*/  BRA `(.L_x_11270) ;  /* 0x0000000800687947 */ /* 0x000fea0003800000 */
.L_x_11278:
        /* <DEDUP_REMOVED lines=21> */
.L_x_11283:
[----:B------:R-:W-:Y:S05]  /*8e50*/  BSYNC B0 ;  /* 0x0000000000007941 */ /* 0x000fea0003800000 */
.L_x_11282:
[----:B------:R-:W-:-:S05]  /*8e60*/  LOP3.LUT R5, R0, R5, RZ, 0xfc, !PT ;  /* 0x0000000500057212 */ /* 0x000fca00078efcff */
[----:B------:R0:W-:Y:S01]  /*8e70*/  STG.E.U8 desc[UR36][R8.64], R5 ;  /* 0x0000000508007986 */ /* 0x0001e2000c101124 */
[----:B------:R-:W-:Y:S05]  /*8e80*/  BRA `(.L_x_11270) ;  /* 0x0000000800047947 */ /* 0x000fea0003800000 */
.L_x_11281:
        /* <DEDUP_REMOVED lines=13> */
.L_x_11285:
[----:B------:R-:W-:Y:S01]  /*8f60*/  IMAD.MOV.U32 R0, RZ, RZ, 0x7f ;  /* 0x0000007fff007424 */ /* 0x000fe200078e00ff */
[----:B------:R-:W-:-:S04]  /*8f70*/  ISETP.GT.U32.AND P0, PT, R3, 0x7f800000, PT ;  /* 0x7f8000000300780c */ /* 0x000fc80003f04070 */
[----:B------:R-:W-:-:S09]  /*8f80*/  SEL R0, R0, 0x7c, P0 ;  /* 0x0000007c00007807 */ /* 0x000fd20000000000 */
.L_x_11286:
[----:B------:R-:W-:Y:S05]  /*8f90*/  BSYNC B0 ;  /* 0x0000000000007941 */ /* 0x000fea0003800000 */
.L_x_11284:
[----:B------:R-:W-:-:S04]  /*8fa0*/  LOP3.LUT R3, R19, 0x80000000, RZ, 0xc0, !PT ;  /* 0x8000000013037812 */ /* 0x000fc800078ec0ff */
[----:B------:R-:W-:-:S04]  /*8fb0*/  SHF.R.U32.HI R3, RZ, 0x18, R3 ;  /* 0x00000018ff037819 */ /* 0x000fc80000011603 */
[----:B------:R-:W-:-:S05]  /*8fc0*/  LOP3.LUT R3, R0, R3, RZ, 0xfc, !PT ;  /* 0x0000000300037212 */ /* 0x000fca00078efcff */
[----:B------:R0:W-:Y:S01]  /*8fd0*/  STG.E.U8 desc[UR36][R8.64], R3 ;  /* 0x0000000308007986 */ /* 0x0001e2000c101124 */
[----:B------:R-:W-:Y:S05]  /*8fe0*/  BRA `(.L_x_11270) ;  /* 0x0000000400ac7947 */ /* 0x000fea0003800000 */
.L_x_11280:
[----:B------:R-:W0:Y:S02]  /*8ff0*/  I2F.S16 R0, R19 ;  /* 0x0000001300007306 */ /* 0x000e240000101400 */
[----:B0-----:R-:W-:-:S05]  /*9000*/  F2FP.BF16.F32.PACK_AB R0, RZ, R0 ;  /* 0x00000000ff00723e */ /* 0x001fca00000010ff */
[----:B------:R0:W-:Y:S01]  /*9010*/  STG.E.U16 desc[UR36][R8.64], R0 ;  /* 0x0000000008007986 */ /* 0x0001e2000c101524 */
[----:B------:R-:W-:Y:S05]  /*9020*/  BRA `(.L_x_11270) ;  /* 0x00000004009c7947 */ /* 0x000fea0003800000 */
.L_x_11277:
        /* <DEDUP_REMOVED lines=10> */
.L_x_11289:
        /* <DEDUP_REMOVED lines=17> */
.L_x_11292:
[----:B------:R-:W-:-:S04]  /*91e0*/  LOP3.LUT R3, R19, 0x80000000, RZ, 0xc0, !PT ;  /* 0x8000000013037812 */ /* 0x000fc800078ec0ff */
[----:B------:R-:W-:-:S04]  /*91f0*/  SHF.R.U32.HI R3, RZ, 0x18, R3 ;  /* 0x00000018ff037819 */ /* 0x000fc80000011603 */
[----:B------:R-:W-:-:S04]  /*9200*/  LOP3.LUT R0, R0, R3, RZ, 0xfc, !PT ;  /* 0x0000000300007212 */ /* 0x000fc800078efcff */
[----:B------:R-:W-:-:S07]  /*9210*/  PRMT R4, R0, 0x7610, R4 ;  /* 0x0000761000047816 */ /* 0x000fce0000000004 */
.L_x_11291:
[----:B------:R-:W-:Y:S05]  /*9220*/  BSYNC B0 ;  /* 0x0000000000007941 */ /* 0x000fea0003800000 */
.L_x_11290:
[----:B------:R0:W-:Y:S01]  /*9230*/  STG.E.U8 desc[UR36][R8.64], R4 ;  /* 0x0000000408007986 */ /* 0x0001e2000c101124 */
[----:B------:R-:W-:Y:S05]  /*9240*/  BRA `(.L_x_11270) ;  /* 0x0000000400147947 */ /* 0x000fea0003800000 */
.L_x_11288:
        /* <DEDUP_REMOVED lines=17> */
.L_x_11295:
[----:B------:R-:W-:-:S04]  /*9360*/  LOP3.LUT R3, R19, 0x80000000, RZ, 0xc0, !PT ;  /* 0x8000000013037812 */ /* 0x000fc800078ec0ff */
[----:B------:R-:W-:-:S04]  /*9370*/  SHF.R.U32.HI R3, RZ, 0x18, R3 ;  /* 0x00000018ff037819 */ /* 0x000fc80000011603 */
[----:B------:R-:W-:-:S04]  /*9380*/  LOP3.LUT R0, R0, R3, RZ, 0xfc, !PT ;  /* 0x0000000300007212 */ /* 0x000fc800078efcff */
[----:B------:R-:W-:-:S07]  /*9390*/  PRMT R4, R0, 0x7610, R4 ;  /* 0x0000761000047816 */ /* 0x000fce0000000004 */
.L_x_11294:
[----:B------:R-:W-:Y:S05]  /*93a0*/  BSYNC B0 ;  /* 0x0000000000007941 */ /* 0x000fea0003800000 */
.L_x_11293:
[----:B------:R0:W-:Y:S01]  /*93b0*/  STG.E.U8 desc[UR36][R8.64], R4 ;  /* 0x0000000408007986 */ /* 0x0001e2000c101124 */
[----:B------:R-:W-:Y:S05]  /*93c0*/  BRA `(.L_x_11270) ;  /* 0x0000000000b47947 */ /* 0x000fea0003800000 */
.L_x_11287:
        /* <DEDUP_REMOVED lines=22> */
.L_x_11269:
        /* <DEDUP_REMOVED lines=16> */
.L_x_11298:
[----:B------:R-:W-:Y:S05]  /*9630*/  BRA `(.L_x_11270) ;  /* 0x0000000000187947 */ /* 0x000fea0003800000 */
.L_x_11297:
[----:B------:R-:W-:-:S04]  /*9640*/  PRMT R4, R19, 0x9910, RZ ;  /* 0x0000991013047816 */ /* 0x000fc800000000ff */
[----:B------:R-:W-:-:S05]  /*9650*/  SHF.R.S32.HI R5, RZ, 0x1f, R4 ;  /* 0x0000001fff057819 */ /* 0x000fca0000011404 */
[----:B------:R0:W-:Y:S01]  /*9660*/  STG.E.64 desc[UR36][R8.64], R4 ;  /* 0x0000000408007986 */ /* 0x0001e2000c101b24 */
[----:B------:R-:W-:Y:S05]  /*9670*/  BRA `(.L_x_11270) ;  /* 0x0000000000087947 */ /* 0x000fea0003800000 */
.L_x_11296:
[----:B------:R-:W-:-:S05]  /*9680*/  PRMT R3, R19, 0x9910, RZ ;  /* 0x0000991013037816 */ /* 0x000fca00000000ff */
[----:B------:R0:W-:Y:S02]  /*9690*/  STG.E desc[UR36][R8.64], R3 ;  /* 0x0000000308007986 */ /* 0x0001e4000c101924 */
.L_x_11270:
        /* <DEDUP_REMOVED lines=23> */
.L_x_11302:
[----:B------:R0:W-:Y:S01]  /*9810*/  STG.E.U8 desc[UR36][R8.64], R18 ;  /* 0x0000001208007986 */ /* 0x0001e2000c101124 */
[----:B------:R-:W-:Y:S05]  /*9820*/  BRA `(.L_x_11304) ;  /* 0x0000000c00647947 */ /* 0x000fea0003800000 */
.L_x_11301:
        /* <DEDUP_REMOVED lines=10> */
.L_x_11306:
[----:B------:R-:W-:-:S05]  /*98d0*/  PRMT R3, R18, 0x9910, RZ ;  /* 0x0000991012037816 */ /* 0x000fca00000000ff */
[----:B------:R0:W-:Y:S01]  /*98e0*/  STG.E desc[UR36][R8.64], R3 ;  /* 0x0000000308007986 */ /* 0x0001e2000c101924 */
[----:B------:R-:W-:Y:S05]  /*98f0*/  BRA `(.L_x_11304) ;  /* 0x0000000c00307947 */ /* 0x000fea0003800000 */
.L_x_11305:
[----:B------:R0:W-:Y:S01]  /*9900*/  STG.E.U16 desc[UR36][R8.64], R18 ;  /* 0x0000001208007986 */ /* 0x0001e2000c101524 */
[----:B------:R-:W-:Y:S05]  /*9910*/  BRA `(.L_x_11304) ;  /* 0x0000000c00287947 */ /* 0x000fea0003800000 */
.L_x_11300:
        /* <DEDUP_REMOVED lines=9> */
.L_x_11308:
[----:B------:R-:W0:Y:S02]  /*99b0*/  I2F.S16 R0, R18 ;  /* 0x0000001200007306 */ /* 0x000e240000101400 */
[----:B0-----:R-:W-:-:S05]  /*99c0*/  F2FP.F16.F32.PACK_AB R0, RZ, R0 ;  /* 0x00000000ff00723e */ /* 0x001fca00000000ff */
[----:B------:R4:W-:Y:S01]  /*99d0*/  STG.E.U16 desc[UR36][R8.64], R0 ;  /* 0x0000000008007986 */ /* 0x0009e2000c101524 */
[----:B------:R-:W-:Y:S05]  /*99e0*/  BRA `(.L_x_11304) ;  /* 0x0000000800f47947 */ /* 0x000fea0003800000 */
.L_x_11307:
        /* <DEDUP_REMOVED lines=10> */
.L_x_11310:
[----:B------:R-:W0:Y:S02]  /*9a90*/  I2F.S16 R18, R18 ;  /* 0x0000001200127306 */ /* 0x000e240000101400 */
[----:B0-----:R-:W-:-:S04]  /*9aa0*/  F2FP.F16.F32.PACK_AB R3, RZ, R18 ;  /* 0x00000012ff03723e */ /* 0x001fc800000000ff */
[----:B------:R-:W-:-:S05]  /*9ab0*/  PRMT R3, R3, 0x5410, RZ ;  /* 0x0000541003037816 */ /* 0x000fca00000000ff */
[----:B------:R2:W-:Y:S01]  /*9ac0*/  STG.E desc[UR36][R8.64], R3 ;  /* 0x0000000308007986 */ /* 0x0005e2000c101924 */
[----:B------:R-:W-:Y:S05]  /*9ad0*/  BRA `(.L_x_11304) ;  /* 0x0000000800b87947 */ /* 0x000fea0003800000 */
.L_x_11309:
[----:B------:R-:W0:Y:S02]  /*9ae0*/  I2F.F64.S16 R18, R18 ;  /* 0x0000001200127312 */ /* 0x000e240000101c00 */
[----:B0-----:R0:W-:Y:S01]  /*9af0*/  STG.E.64 desc[UR36][R8.64], R18 ;  /* 0x0000001208007986 */ /* 0x0011e2000c101b24 */
[----:B------:R-:W-:Y:S05]  /*9b00*/  BRA `(.L_x_11304) ;  /* 0x0000000800ac7947 */ /* 0x000fea0003800000 */
.L_x_11299:
        /* <DEDUP_REMOVED lines=13> */
.L_x_11313:
[----:B------:R-:W0:Y:S01]  /*9be0*/  I2F.F64.S16 R4, R18 ;  /* 0x0000001200047312 */ /* 0x000e220000101c00 */
[----:B------:R-:W-:-:S05]  /*9bf0*/  CS2R R6, SRZ ;  /* 0x0000000000067805 */ /* 0x000fca000001ff00 */
[----:B0-----:R0:W-:Y:S01]  /*9c00*/  STG.E.128 desc[UR36][R8.64], R4 ;  /* 0x0000000408007986 */ /* 0x0011e2000c101d24 */
[----:B------:R-:W-:Y:S05]  /*9c10*/  BRA `(.L_x_11304) ;  /* 0x0000000800687947 */ /* 0x000fea0003800000 */
.L_x_11312:
        /* <DEDUP_REMOVED lines=21> */
.L_x_11317:
[----:B------:R-:W-:Y:S05]  /*9d70*/  BSYNC B0 ;  /* 0x0000000000007941 */ /* 0x000fea0003800000 */
.L_x_11316:
[----:B------:R-:W-:-:S05]  /*9d80*/  LOP3.LUT R5, R0, R5, RZ, 0xfc, !PT ;  /* 0x0000000500057212 */ /* 0x000fca00078efcff */
[----:B------:R0:W-:Y:S01]  /*9d90*/  STG.E.U8 desc[UR36][R8.64], R5 ;  /* 0x0000000508007986 */ /* 0x0001e2000c101124 */
[----:B------:R-:W-:Y:S05]  /*9da0*/  BRA `(.L_x_11304) ;  /* 0x0000000800047947 */ /* 0x000fea0003800000 */
.L_x_11315:
        /* <DEDUP_REMOVED lines=13> */
.L_x_11319:
[----:B------:R-:W-:Y:S01]  /*9e80*/  IMAD.MOV.U32 R0, RZ, RZ, 0x7f ;  /* 0x0000007fff007424 */ /* 0x000fe200078e00ff */
[----:B------:R-:W-:-:S04]  /*9e90*/  ISETP.GT.U32.AND P0, PT, R3, 0x7f800000, PT ;  /* 0x7f8000000300780c */ /* 0x000fc80003f04070 */
[----:B------:R-:W-:-:S09]  /*9ea0*/  SEL R0, R0, 0x7c, P0 ;  /* 0x0000007c00007807 */ /* 0x000fd20000000000 */
.L_x_11320:
[----:B------:R-:W-:Y:S05]  /*9eb0*/  BSYNC B0 ;  /* 0x0000000000007941 */ /* 0x000fea0003800000 */
.L_x_11318:
[----:B------:R-:W-:-:S04]  /*9ec0*/  LOP3.LUT R3, R5, 0x80000000, RZ, 0xc0, !PT ;  /* 0x8000000005037812 */ /* 0x000fc800078ec0ff */
[----:B------:R-:W-:-:S04]  /*9ed0*/  SHF.R.U32.HI R3, RZ, 0x18, R3 ;  /* 0x00000018ff037819 */ /* 0x000fc80000011603 */
[----:B------:R-:W-:-:S05]  /*9ee0*/  LOP3.LUT R3, R0, R3, RZ, 0xfc, !PT ;  /* 0x0000000300037212 */ /* 0x000fca00078efcff */
[----:B------:R0:W-:Y:S01]  /*9ef0*/  STG.E.U8 desc[UR36][R8.64], R3 ;  /* 0x0000000308007986 */ /* 0x0001e2000c101124 */
[----:B------:R-:W-:Y:S05]  /*9f00*/  BRA `(.L_x_11304) ;  /* 0x0000000400ac7947 */ /* 0x000fea0003800000 */
.L_x_11314:
[----:B------:R-:W0:Y:S02]  /*9f10*/  I2F.S16 R0, R18 ;  /* 0x0000001200007306 */ /* 0x000e240000101400 */
[----:B0-----:R-:W-:-:S05]  /*9f20*/  F2FP.BF16.F32.PACK_AB R0, RZ, R0 ;  /* 0x00000000ff00723e */ /* 0x001fca00000010ff */
[----:B------:R0:W-:Y:S01]  /*9f30*/  STG.E.U16 desc[UR36][R8.64], R0 ;  /* 0x0000000008007986 */ /* 0x0001e2000c101524 */
[----:B------:R-:W-:Y:S05]  /*9f40*/  BRA `(.L_x_11304) ;  /* 0x00000004009c7947 */ /* 0x000fea0003800000 */
.L_x_11311:
        /* <DEDUP_REMOVED lines=10> */
.L_x_11323:
        /* <DEDUP_REMOVED lines=17> */
.L_x_11326:
[----:B------:R-:W-:-:S04]  /*a100*/  LOP3.LUT R3, R5, 0x80000000, RZ, 0xc0, !PT ;  /* 0x8000000005037812 */ /* 0x000fc800078ec0ff */
[----:B------:R-:W-:-:S04]  /*a110*/  SHF.R.U32.HI R3, RZ, 0x18, R3 ;  /* 0x00000018ff037819 */ /* 0x000fc80000011603 */
[----:B------:R-:W-:-:S04]  /*a120*/  LOP3.LUT R0, R0, R3, RZ, 0xfc, !PT ;  /* 0x0000000300007212 */ /* 0x000fc800078efcff */
[----:B------:R-:W-:-:S07]  /*a130*/  PRMT R4, R0, 0x7610, R4 ;  /* 0x0000761000047816 */ /* 0x000fce0000000004 */
.L_x_11325:
[----:B------:R-:W-:Y:S05]  /*a140*/  BSYNC B0 ;  /* 0x0000000000007941 */ /* 0x000fea0003800000 */
.L_x_11324:
[----:B------:R0:W-:Y:S01]  /*a150*/  STG.E.U8 desc[UR36][R8.64], R4 ;  /* 0x0000000408007986 */ /* 0x0001e2000c101124 */
[----:B------:R-:W-:Y:S05]  /*a160*/  BRA `(.L_x_11304) ;  /* 0x0000000400147947 */ /* 0x000fea0003800000 */
.L_x_11322:
        /* <DEDUP_REMOVED lines=17> */
.L_x_11329:
[----:B------:R-:W-:-:S04]  /*a280*/  LOP3.LUT R3, R5, 0x80000000, RZ, 0xc0, !PT ;  /* 0x8000000005037812 */ /* 0x000fc800078ec0ff */
[----:B------:R-:W-:-:S04]  /*a290*/  SHF.R.U32.HI R3, RZ, 0x18, R3 ;  /* 0x00000018ff037819 */ /* 0x000fc80000011603 */
[----:B------:R-:W-:-:S04]  /*a2a0*/  LOP3.LUT R0, R0, R3, RZ, 0xfc, !PT ;  /* 0x0000000300007212 */ /* 0x000fc800078efcff */
[----:B------:R-:W-:-:S07]  /*a2b0*/  PRMT R4, R0, 0x7610, R4 ;  /* 0x0000761000047816 */ /* 0x000fce0000000004 */
.L_x_11328:
[----:B------:R-:W-:Y:S05]  /*a2c0*/  BSYNC B0 ;  /* 0x0000000000007941 */ /* 0x000fea0003800000 */
.L_x_11327:
[----:B------:R0:W-:Y:S01]  /*a2d0*/  STG.E.U8 desc[UR36][R8.64], R4 ;  /* 0x0000000408007986 */ /* 0x0001e2000c101124 */
[----:B------:R-:W-:Y:S05]  /*a2e0*/  BRA `(.L_x_11304) ;  /* 0x0000000000b47947 */ /* 0x000fea0003800000 */
.L_x_11321:
        /* <DEDUP_REMOVED lines=22> */
.L_x_11303:
        /* <DEDUP_REMOVED lines=16> */
.L_x_11332:
[----:B------:R-:W-:Y:S05]  /*a550*/  BRA `(.L_x_11304) ;  /* 0x0000000000187947 */ /* 0x000fea0003800000 */
.L_x_11331:
[----:B------:R-:W-:-:S04]  /*a560*/  PRMT R4, R18, 0x9910, RZ ;  /* 0x0000991012047816 */ /* 0x000fc800000000ff */
[----:B------:R-:W-:-:S05]  /*a570*/  SHF.R.S32.HI R5, RZ, 0x1f, R4 ;  /* 0x0000001fff057819 */ /* 0x000fca0000011404 */
[----:B------:R0:W-:Y:S01]  /*a580*/  STG.E.64 desc[UR36][R8.64], R4 ;  /* 0x0000000408007986 */ /* 0x0001e2000c101b24 */
[----:B------:R-:W-:Y:S05]  /*a590*/  BRA `(.L_x_11304) ;  /* 0x0000000000087947 */ /* 0x000fea0003800000 */
.L_x_11330:
[----:B------:R-:W-:-:S05]  /*a5a0*/  PRMT R3, R18, 0x9910, RZ ;  /* 0x0000991012037816 */ /* 0x000fca00000000ff */
[----:B------:R0:W-:Y:S02]  /*a5b0*/  STG.E desc[UR36][R8.64], R3 ;  /* 0x0000000308007986 */ /* 0x0001e4000c101924 */
.L_x_11304:
[----:B------:R-:W-:-:S07]  /*a5c0*/  VIADD R27, R27, 0x80 ;  /* 0x000000801b1b7836 */ /* 0x000fce0000000000 */
.L_x_11264:
[----:B------:R-:W-:Y:S05]  /*a5d0*/  BSYNC B6 ;  /* 0x0000000000067941 */ /* 0x000fea0003800000 */
.L_x_11263:
        /* <DEDUP_REMOVED lines=21> */
.L_x_11336:
[----:B------:R-:W-:Y:S01]  /*a730*/  STG.E.U8 desc[UR36][R4.64], R17 ;  /* 0x0000001104007986 */ /* 0x000fe2000c101124 */
[----:B------:R-:W-:Y:S05]  /*a740*/  EXIT ;  /* 0x000000000000794d */ /* 0x000fea0003800000 */
.L_x_11335:
        /* <DEDUP_REMOVED lines=10> */
.L_x_11339:
[----:B------:R-:W-:-:S05]  /*a7f0*/  PRMT R3, R17, 0x9910, RZ ;  /* 0x0000991011037816 */ /* 0x000fca00000000ff */
[----:B------:R-:W-:Y:S01]  /*a800*/  STG.E desc[UR36][R4.64], R3 ;  /* 0x0000000304007986 */ /* 0x000fe2000c101924 */
[----:B------:R-:W-:Y:S05]  /*a810*/  EXIT ;  /* 0x000000000000794d */ /* 0x000fea0003800000 */
.L_x_11338:
[----:B------:R-:W-:Y:S01]  /*a820*/  STG.E.U16 desc[UR36][R4.64], R17 ;  /* 0x0000001104007986 */ /* 0x000fe2000c101524 */
[----:B------:R-:W-:Y:S05]  /*a830*/  EXIT ;  /* 0x000000000000794d */ /* 0x000fea0003800000 */
.L_x_11334:
        /* <DEDUP_REMOVED lines=9> */
.L_x_11341:
[----:B------:R-:W0:Y:S02]  /*a8d0*/  I2F.S16 R0, R17 ;  /* 0x0000001100007306 */ /* 0x000e240000101400 */
[----:B0-----:R-:W-:-:S05]  /*a8e0*/  F2FP.F16.F32.PACK_AB R0, RZ, R0 ;  /* 0x00000000ff00723e */ /* 0x001fca00000000ff */
[----:B------:R-:W-:Y:S01]  /*a8f0*/  STG.E.U16 desc[UR36][R4.64], R0 ;  /* 0x0000000004007986 */ /* 0x000fe2000c101524 */
[----:B------:R-:W-:Y:S05]  /*a900*/  EXIT ;  /* 0x000000000000794d */ /* 0x000fea0003800000 */
.L_x_11340:
        /* <DEDUP_REMOVED lines=10> */
.L_x_11343:
[----:B------:R-:W0:Y:S02]  /*a9b0*/  I2F.S16 R17, R17 ;  /* 0x0000001100117306 */ /* 0x000e240000101400 */
[----:B0-----:R-:W-:-:S04]  /*a9c0*/  F2FP.F16.F32.PACK_AB R3, RZ, R17 ;  /* 0x00000011ff03723e */ /* 0x001fc800000000ff */
[----:B------:R-:W-:-:S05]  /*a9d0*/  PRMT R3, R3, 0x5410, RZ ;  /* 0x0000541003037816 */ /* 0x000fca00000000ff */
[----:B------:R-:W-:Y:S01]  /*a9e0*/  STG.E desc[UR36][R4.64], R3 ;  /* 0x0000000304007986 */ /* 0x000fe2000c101924 */
[----:B------:R-:W-:Y:S05]  /*a9f0*/  EXIT ;  /* 0x000000000000794d */ /* 0x000fea0003800000 */
.L_x_11342:
[----:B------:R-:W0:Y:S02]  /*aa00*/  I2F.F64.S16 R2, R17 ;  /* 0x0000001100027312 */ /* 0x000e240000101c00 */
[----:B0-----:R-:W-:Y:S01]  /*aa10*/  STG.E.64 desc[UR36][R4.64], R2 ;  /* 0x0000000204007986 */ /* 0x001fe2000c101b24 */
[----:B------:R-:W-:Y:S05]  /*aa20*/  EXIT ;  /* 0x000000000000794d */ /* 0x000fea0003800000 */
.L_x_11333:
        /* <DEDUP_REMOVED lines=13> */
.L_x_11346:
[----:B------:R-:W0:Y:S01]  /*ab00*/  I2F.F64.S16 R8, R17 ;  /* 0x0000001100087312 */ /* 0x000e220000101c00 */
[----:B------:R-:W-:-:S05]  /*ab10*/  CS2R R10, SRZ ;  /* 0x00000000000a7805 */ /* 0x000fca000001ff00 */
[----:B0-----:R-:W-:Y:S01]  /*ab20*/  STG.E.128 desc[UR36][R4.64], R8 ;  /* 0x0000000804007986 */ /* 0x001fe2000c101d24 */
[----:B------:R-:W-:Y:S05]  /*ab30*/  EXIT ;  /* 0x000000000000794d */ /* 0x000fea0003800000 */
.L_x_11345:
        /* <DEDUP_REMOVED lines=21> */
.L_x_11350:
[----:B------:R-:W-:Y:S05]  /*ac90*/  BSYNC B0 ;  /* 0x0000000000007941 */ /* 0x000fea0003800000 */
.L_x_11349:
[----:B------:R-:W-:-:S05]  /*aca0*/  LOP3.LUT R3, R0, R3, RZ, 0xfc, !PT ;  /* 0x0000000300037212 */ /* 0x000fca00078efcff */
[----:B------:R-:W-:Y:S01]  /*acb0*/  STG.E.U8 desc[UR36][R4.64], R3 ;  /* 0x0000000304007986 */ /* 0x000fe2000c101124 */
[----:B------:R-:W-:Y:S05]  /*acc0*/  EXIT ;  /* 0x000000000000794d */ /* 0x000fea0003800000 */
.L_x_11348:
        /* <DEDUP_REMOVED lines=13> */
.L_x_11352:
[----:B------:R-:W-:Y:S01]  /*ada0*/  IMAD.MOV.U32 R0, RZ, RZ, 0x7f ;  /* 0x0000007fff007424 */ /* 0x000fe200078e00ff */
[----:B------:R-:W-:-:S04]  /*adb0*/  ISETP.GT.U32.AND P0, PT, R2, 0x7f800000, PT ;  /* 0x7f8000000200780c */ /* 0x000fc80003f04070 */
[----:B------:R-:W-:-:S09]  /*adc0*/  SEL R0, R0, 0x7c, P0 ;  /* 0x0000007c00007807 */ /* 0x000fd20000000000 */
.L_x_11353:
[----:B------:R-:W-:Y:S05]  /*add0*/  BSYNC B0 ;  /* 0x0000000000007941 */ /* 0x000fea0003800000 */
.L_x_11351:
[----:B------:R-:W-:-:S04]  /*ade0*/  LOP3.LUT R2, R17, 0x80000000, RZ, 0xc0, !PT ;  /* 0x8000000011027812 */ /* 0x000fc800078ec0ff */
[----:B------:R-:W-:-:S04]  /*adf0*/  SHF.R.U32.HI R3, RZ, 0x18, R2 ;  /* 0x00000018ff037819 */ /* 0x000fc80000011602 */
[----:B------:R-:W-:-:S05]  /*ae00*/  LOP3.LUT R3, R0, R3, RZ, 0xfc, !PT ;  /* 0x0000000300037212 */ /* 0x000fca00078efcff */
[----:B------:R-:W-:Y:S01]  /*ae10*/  STG.E.U8 desc[UR36][R4.64], R3 ;  /* 0x0000000304007986 */ /* 0x000fe2000c101124 */
[----:B------:R-:W-:Y:S05]  /*ae20*/  EXIT ;  /* 0x000000000000794d */ /* 0x000fea0003800000 */
.L_x_11347:
[----:B------:R-:W0:Y:S02]  /*ae30*/  I2F.S16 R0, R17 ;  /* 0x0000001100007306 */ /* 0x000e240000101400 */
[----:B0-----:R-:W-:-:S05]  /*ae40*/  F2FP.BF16.F32.PACK_AB R0, RZ, R0 ;  /* 0x00000000ff00723e */ /* 0x001fca00000010ff */
[----:B------:R-:W-:Y:S01]  /*ae50*/  STG.E.U16 desc[UR36][R4.64], R0 ;  /* 0x0000000004007986 */ /* 0x000fe2000c101524 */
[----:B------:R-:W-:Y:S05]  /*ae60*/  EXIT ;  /* 0x000000000000794d */ /* 0x000fea0003800000 */
.L_x_11344:
        /* <DEDUP_REMOVED lines=10> */
.L_x_11356:
        /* <DEDUP_REMOVED lines=17> */
.L_x_11359:
[----:B------:R-:W-:-:S04]  /*b020*/  LOP3.LUT R2, R17, 0x80000000, RZ, 0xc0, !PT ;  /* 0x8000000011027812 */ /* 0x000fc800078ec0ff */
[----:B------:R-:W-:-:S04]  /*b030*/  SHF.R.U32.HI R3, RZ, 0x18, R2 ;  /* 0x00000018ff037819 */ /* 0x000fc80000011602 */
[----:B------:R-:W-:-:S04]  /*b040*/  LOP3.LUT R0, R0, R3, RZ, 0xfc, !PT ;  /* 0x0000000300007212 */ /* 0x000fc800078efcff */
[----:B------:R-:W-:-:S07]  /*b050*/  PRMT R2, R0, 0x7610, R2 ;  /* 0x0000761000027816 */ /* 0x000fce0000000002 */
.L_x_11358:
[----:B------:R-:W-:Y:S05]  /*b060*/  BSYNC B0 ;  /* 0x0000000000007941 */ /* 0x000fea0003800000 */
.L_x_11357:
[----:B------:R-:W-:Y:S01]  /*b070*/  STG.E.U8 desc[UR36][R4.64], R2 ;  /* 0x0000000204007986 */ /* 0x000fe2000c101124 */
[----:B------:R-:W-:Y:S05]  /*b080*/  EXIT ;  /* 0x000000000000794d */ /* 0x000fea0003800000 */
.L_x_11355:
        /* <DEDUP_REMOVED lines=17> */
.L_x_11362:
[----:B------:R-:W-:-:S04]  /*b1a0*/  LOP3.LUT R2, R17, 0x80000000, RZ, 0xc0, !PT ;  /* 0x8000000011027812 */ /* 0x000fc800078ec0ff */
[----:B------:R-:W-:-:S04]  /*b1b0*/  SHF.R.U32.HI R3, RZ, 0x18, R2 ;  /* 0x00000018ff037819 */ /* 0x000fc80000011602 */
[----:B------:R-:W-:-:S04]  /*b1c0*/  LOP3.LUT R0, R0, R3, RZ, 0xfc, !PT ;  /* 0x0000000300007212 */ /* 0x000fc800078efcff */
[----:B------:R-:W-:-:S07]  /*b1d0*/  PRMT R2, R0, 0x7610, R2 ;  /* 0x0000761000027816 */ /* 0x000fce0000000002 */
.L_x_11361:
[----:B------:R-:W-:Y:S05]  /*b1e0*/  BSYNC B0 ;  /* 0x0000000000007941 */ /* 0x000fea0003800000 */
.L_x_11360:
[----:B------:R-:W-:Y:S01]  /*b1f0*/  STG.E.U8 desc[UR36][R4.64], R2 ;  /* 0x0000000204007986 */ /* 0x000fe2000c101124 */
[----:B------:R-:W-:Y:S05]  /*b200*/  EXIT ;  /* 0x000000000000794d */ /* 0x000fea0003800000 */
.L_x_11354:
        /* <DEDUP_REMOVED lines=22> */
.L_x_11337:
        /* <DEDUP_REMOVED lines=16> */
.L_x_11365:
[----:B------:R-:W-:Y:S05]  /*b470*/  EXIT ;  /* 0x000000000000794d */ /* 0x000fea0003800000 */
.L_x_11364:
[----:B------:R-:W-:-:S04]  /*b480*/  PRMT R2, R17, 0x9910, RZ ;  /* 0x0000991011027816 */ /* 0x000fc800000000ff */
[----:B------:R-:W-:-:S05]  /*b490*/  SHF.R.S32.HI R3, RZ, 0x1f, R2 ;  /* 0x0000001fff037819 */ /* 0x000fca0000011402 */
[----:B------:R-:W-:Y:S01]  /*b4a0*/  STG.E.64 desc[UR36][R4.64], R2 ;  /* 0x0000000204007986 */ /* 0x000fe2000c101b24 */
[----:B------:R-:W-:Y:S05]  /*b4b0*/  EXIT ;  /* 0x000000000000794d */ /* 0x000fea0003800000 */
.L_x_11363:
[----:B------:R-:W-:-:S05]  /*b4c0*/  PRMT R3, R17, 0x9910, RZ ;  /* 0x0000991011037816 */ /* 0x000fca00000000ff */
[----:B------:R-:W-:Y:S01]  /*b4d0*/  STG.E desc[UR36][R4.64], R3 ;  /* 0x0000000304007986 */ /* 0x000fe2000c101924 */
[----:B------:R-:W-:Y:S05]  /*b4e0*/  EXIT ;  /* 0x000000000000794d */ /* 0x000fea0003800000 */
.L_x_11366:
        /* <DEDUP_REMOVED lines=9> */
.L_x_17312:


//--------------------- .text._ZN2at6native18elementwise_kernelILi128ELi4EZNS0_22gpu_kernel_impl_nocastINS0_13BinaryFunctorIsssNS0_15binary_internal10MulFunctorIsEEEEEEvRNS_18TensorIteratorBaseERKT_EUliE_EEviT1_ --------------------------
	.section	.text._ZN2at6native18elementwise_kernelILi128ELi4EZNS0_22gpu_kernel_impl_nocastINS0_13BinaryFunctorIsssNS0_15binary_internal10MulFunctorIsEEEEEEvRNS_18TensorIteratorBaseERKT_EUliE_EEviT1_,"ax",@progbits
	.align	128
        .global         _ZN2at6native18elementwise_kernelILi128ELi4EZNS0_22gpu_kernel_impl_nocastINS0_13BinaryFunctorIsssNS0_15binary_internal10MulFunctorIsEEEEEEvRNS_18TensorIteratorBaseERKT_EUliE_EEviT1_
        .type           _ZN2at6native18elementwise_kernelILi128ELi4EZNS0_22gpu_kernel_impl_nocastINS0_13BinaryFunctorIsssNS0_15binary_internal10MulFunctorIsEEEEEEvRNS_18TensorIteratorBaseERKT_EUliE_EEviT1_,@function
        .size           _ZN2at6native18elementwise_kernelILi128ELi4EZNS0_22gpu_kernel_impl_nocastINS0_13BinaryFunctorIsssNS0_15binary_internal10MulFunctorIsEEEEEEvRNS_18TensorIteratorBaseERKT_EUliE_EEviT1_,(.L_x_17313 - _ZN2at6native18elementwise_kernelILi128ELi4EZNS0_22gpu_kernel_impl_nocastINS0_13BinaryFunctorIsssNS0_15binary_internal10MulFunctorIsEEEEEEvRNS_18TensorIteratorBaseERKT_EUliE_EEviT1_)
        .other          _ZN2at6native18elementwise_kernelILi128ELi4EZNS0_22gpu_kernel_impl_nocastINS0_13BinaryFunctorIsssNS0_15binary_internal10MulFunctorIsEEEEEEvRNS_18TensorIteratorBaseERKT_EUliE_EEviT1_,@"STO_CUDA_ENTRY STV_DEFAULT"
_ZN2at6native18elementwise_kernelILi128ELi4EZNS0_22gpu_kernel_impl_nocastINS0_13BinaryFunctorIsssNS0_15binary_internal10MulFunctorIsEEEEEEvRNS_18TensorIteratorBaseERKT_EUliE_EEviT1_:
.text._ZN2at6native18elementwise_kernelILi128ELi4EZNS0_22gpu_kernel_impl_nocastINS0_13BinaryFunctorIsssNS0_15binary_internal10MulFunctorIsEEEEEEvRNS_18TensorIteratorBaseERKT_EUliE_EEviT1_:
        /* <DEDUP_REMOVED lines=363> */
.L_x_11369:
[----:B------:R-:W-:Y:S01]  /*16b0*/  ULDC.64 UR10, c[0x0][0x488] ;  /* 0x00012200000a7ab9 */ /* 0x000fe20000000a00 */
[----:B------:R-:W-:Y:S01]  /*16c0*/  ULDC.64 UR8, c[0x0][0x480] ;  /* 0x0001200000087ab9 */ /* 0x000fe20000000a00 */
[----:B------:R-:W-:Y:S02]  /*16d0*/  IADD3 R6, P1, R2, UR10, RZ ;  /* 0x0000000a02067c10 */ /* 0x000fe4000ff3e0ff */
[----:B------:R-:W-:Y:S02]  /*16e0*/  IADD3 R8, P0, R0, UR8, RZ ;  /* 0x0000000800087c10 */ /* 0x000fe4000ff1e0ff */
[----:B------:R-:W-:Y:S02]  /*16f0*/  IADD3.X R7, RZ, UR11, RZ, P1, !PT ;  /* 0x0000000bff077c10 */ /* 0x000fe40008ffe4ff */
[----:B------:R-:W-:Y:S01]  /*1700*/  IADD3.X R9, RZ, UR9, RZ, P0, !PT ;  /* 0x00000009ff097c10 */ /* 0x000fe200087fe4ff */
[----:B------:R-:W-:Y:S02]  /*1710*/  ULDC.64 UR8, c[0x0][0x478] ;  /* 0x00011e0000087ab9 */ /* 0x000fe40000000a00 */
[----:B------:R-:W2:Y:S04]  /*1720*/  LDG.E.U16 R6, desc[UR4][R6.64] ;  /* 0x0000000406067981 */ /* 0x000ea8000c1e1500 */
[----:B------:R-:W3:Y:S01]  /*1730*/  LDG.E.U16 R8, desc[UR4][R8.64] ;  /* 0x0000000408087981 */ /* 0x000ee2000c1e1500 */
[----:B------:R-:W-:-:S02]  /*1740*/  IADD3 R4, P0, R5, UR8, RZ ;  /* 0x0000000805047c10 */ /* 0x000fc4000ff1e0ff */
[----:B------:R-:W-:Y:S02]  /*1750*/  IADD3 R3, R3, 0x80, RZ ;  /* 0x0000008003037810 */ /* 0x000fe40007ffe0ff */
[----:B------:R-:W-:Y:S02]  /*1760*/  IADD3.X R5, RZ, UR9, RZ, P0, !PT ;  /* 0x00000009ff057c10 */ /* 0x000fe400087fe4ff */
[----:B--2---:R-:W-:Y:S02]  /*1770*/  PRMT R0, R6, 0x9910, RZ ;  /* 0x0000991006007816 */ /* 0x004fe400000000ff */
[----:B---3--:R-:W-:-:S05]  /*1780*/  PRMT R11, R8, 0x9910, RZ ;  /* 0x00009910080b7816 */ /* 0x008fca00000000ff */
[----:B------:R-:W-:-:S05]  /*1790*/  IMAD R11, R11, R0, RZ ;  /* 0x000000000b0b7224 */ /* 0x000fca00078e02ff */
[----:B------:R0:W-:Y:S02]  /*17a0*/  STG.E.U16 desc[UR4][R4.64], R11 ;  /* 0x0000000b04007986 */ /* 0x0001e4000c101504 */
.L_x_11368:
[----:B------:R-:W-:Y:S05]  /*17b0*/  BSYNC B0 ;  /* 0x0000000000007941 */ /* 0x000fea0003800000 */
.L_x_11367:
        /* <DEDUP_REMOVED lines=356> */
.L_x_11372:
        /* <DEDUP_REMOVED lines=12> */
[----:B------:R-:W-:Y:S02]  /*2ec0*/  ISETP.GE.AND P0, PT, R3, UR6, PT ;  /* 0x0000000603007c0c */ /* 0x000fe4000bf06270 */
[----:B--2---:R-:W-:Y:S02]  /*2ed0*/  PRMT R0, R6, 0x9910, RZ ;  /* 0x0000991006007816 */ /* 0x004fe400000000ff */
[----:B---3--:R-:W-:-:S05]  /*2ee0*/  PRMT R11, R8, 0x9910, RZ ;  /* 0x00009910080b7816 */ /* 0x008fca00000000ff */
[----:B------:R-:W-:-:S05]  /*2ef0*/  IMAD R11, R11, R0, RZ ;  /* 0x000000000b0b7224 */ /* 0x000fca00078e02ff */
        /* <DEDUP_REMOVED lines=355> */
.L_x_11373:
        /* <DEDUP_REMOVED lines=16> */
.L_x_11371:
[----:B------:R-:W-:Y:S05]  /*4630*/  BSYNC B0 ;  /* 0x0000000000007941 */ /* 0x000fea0003800000 */
.L_x_11370:
        /* <DEDUP_REMOVED lines=355> */
.L_x_11374:
        /* <DEDUP_REMOVED lines=11> */
[----:B--2---:R-:W-:Y:S02]  /*5d20*/  PRMT R9, R6, 0x9910, RZ ;  /* 0x0000991006097816 */ /* 0x004fe400000000ff */
[----:B---3--:R-:W-:-:S05]  /*5d30*/  PRMT R0, R2, 0x9910, RZ ;  /* 0x0000991002007816 */ /* 0x008fca00000000ff */
[----:B------:R-:W-:-:S05]  /*5d40*/  IMAD R9, R9, R0, RZ ;  /* 0x0000000009097224 */ /* 0x000fca00078e02ff */
[----:B------:R-:W-:Y:S01]  /*5d50*/  STG.E.U16 desc[UR4][R4.64], R9 ;  /* 0x0000000904007986 */ /* 0x000fe2000c101504 */
[----:B------:R-:W-:Y:S05]  /*5d60*/  EXIT ;  /* 0x000000000000794d */ /* 0x000fea0003800000 */
.L_x_11375:
        /* <DEDUP_REMOVED lines=9> */
.L_x_17313:


//--------------------- .text._ZN2at6native27unrolled_elementwise_kernelINS0_13BinaryFunctorIsssNS0_15binary_internal10MulFunctorIsEEEESt5arrayIPcLm3EELi4E23TrivialOffsetCalculatorILi2EjESA_ILi1EjENS0_6memory15LoadWithoutCastENSD_16StoreWithoutCastEEEviT_T0_T2_T3_T4_T5_ --------------------------
	.section	.text._ZN2at6native27unrolled_elementwise_kernelINS0_13BinaryFunctorIsssNS0_15binary_internal10MulFunctorIsEEEESt5arrayIPcLm3EELi4E23TrivialOffsetCalculatorILi2EjESA_ILi1EjENS0_6memory15LoadWithoutCastENSD_16StoreWithoutCastEEEviT_T0_T2_T3_T4_T5_,"ax",@progbits
	.align	128
        .global         _ZN2at6native27unrolled_elementwise_kernelINS0_13BinaryFunctorIsssNS0_15binary_internal10MulFunctorIsEEEESt5arrayIPcLm3EELi4E23TrivialOffsetCalculatorILi2EjESA_ILi1EjENS0_6memory15LoadWithoutCastENSD_16StoreWithoutCastEEEviT_T0_T2_T3_T4_T5_
        .type           _ZN2at6native27unrolled_elementwise_kernelINS0_13BinaryFunctorIsssNS0_15binary_internal10MulFunctorIsEEEESt5arrayIPcLm3EELi4E23TrivialOffsetCalculatorILi2EjESA_ILi1EjENS0_6memory15LoadWithoutCastENSD_16StoreWithoutCastEEEviT_T0_T2_T3_T4_T5_,@function
        .size           _ZN2at6native27unrolled_elementwise_kernelINS0_13BinaryFunctorIsssNS0_15binary_internal10MulFunctorIsEEEESt5arrayIPcLm3EELi4E23TrivialOffsetCalculatorILi2EjESA_ILi1EjENS0_6memory15LoadWithoutCastENSD_16StoreWithoutCastEEEviT_T0_T2_T3_T4_T5_,(.L_x_17314 - _ZN2at6native27unrolled_elementwise_kernelINS0_13BinaryFunctorIsssNS0_15binary_internal10MulFunctorIsEEEESt5arrayIPcLm3EELi4E23TrivialOffsetCalculatorILi2EjESA_ILi1EjENS0_6memory15LoadWithoutCastENSD_16StoreWithoutCastEEEviT_T0_T2_T3_T4_T5_)
        .other          _ZN2at6native27unrolled_elementwise_kernelINS0_13BinaryFunctorIsssNS0_15binary_internal10MulFunctorIsEEEESt5arrayIPcLm3EELi4E23TrivialOffsetCalculatorILi2EjESA_ILi1EjENS0_6memory15LoadWithoutCastENSD_16StoreWithoutCastEEEviT_T0_T2_T3_T4_T5_,@"STO_CUDA_ENTRY STV_DEFAULT"
_ZN2at6native27unrolled_elementwise_kernelINS0_13BinaryFunctorIsssNS0_15binary_internal10MulFunctorIsEEEESt5arrayIPcLm3EELi4E23TrivialOffsetCalculatorILi2EjESA_ILi1EjENS0_6memory15LoadWithoutCastENSD_16StoreWithoutCastEEEviT_T0_T2_T3_T4_T5_:
.text._ZN2at6native27unrolled_elementwise_kernelINS0_13BinaryFunctorIsssNS0_15binary_internal10MulFunctorIsEEEESt5arrayIPcLm3EELi4E23TrivialOffsetCalculatorILi2EjESA_ILi1EjENS0_6memory15LoadWithoutCastENSD_16StoreWithoutCastEEEviT_T0_T2_T3_T4_T5_:
        /* <DEDUP_REMOVED lines=21> */
[----:B-1----:R-:W-:Y:S01]  /*0150*/  @!P0 IMAD.WIDE.U32 R20, R7, 0x2, R20 ;  /* 0x0000000207148825 */ /* 0x002fe200078e0014 */
[----:B------:R-:W-:-:S05]  /*0160*/  PRMT R7, RZ, 0x7610, R7 ;  /* 0x00007610ff077816 */ /* 0x000fca0000000007 */
[----:B------:R-:W1:Y:S01]  /*0170*/  @!P2 LDC.64 R12, c[0x0][0x220] ;  /* 0x00008800ff0cab82 */ /* 0x000e620000000a00 */
[----:B------:R-:W4:Y:S07]  /*0180*/  @!P0 LDG.E.U16 R7, desc[UR4][R20.64] ;  /* 0x0000000414078981 */ /* 0x000f2e000c1e1500 */
[----:B------:R-:W1:Y:S01]  /*0190*/  @!P2 LDC.64 R10, c[0x0][0x228] ;  /* 0x00008a00ff0aab82 */ /* 0x000e620000000a00 */
[----:B------:R-:W-:Y:S02]  /*01a0*/  @!P2 LEA R23, R0, R15, 0x9 ;  /* 0x0000000f0017a211 */ /* 0x000fe400078e48ff */
[----:B------:R-:W-:Y:S01]  /*01b0*/  PRMT R16, RZ, 0x7610, R16 ;  /* 0x00007610ff107816 */ /* 0x000fe20000000010 */
[----:B--2---:R-:W-:Y:S01]  /*01c0*/  @!P1 IMAD.WIDE.U32 R2, R17, 0x2, R2 ;  /* 0x0000000211029825 */ /* 0x004fe200078e0002 */
[----:B------:R-:W-:-:S03]  /*01d0*/  PRMT R14, RZ, 0x7610, R14 ;  /* 0x00007610ff0e7816 */ /* 0x000fc6000000000e */
[----:B0-----:R-:W-:-:S03]  /*01e0*/  @!P1 IMAD.WIDE.U32 R4, R17, 0x2, R4 ;  /* 0x0000000211049825 */ /* 0x001fc600078e0004 */
[----:B------:R-:W2:Y:S01]  /*01f0*/  @!P1 LDG.E.U16 R14, desc[UR4][R2.64] ;  /* 0x00000004020e9981 */ /* 0x000ea2000c1e1500 */
[----:B-1----:R-:W-:-:S05]  /*0200*/  @!P2 IMAD.WIDE.U32 R12, R23, 0x2, R12 ;  /* 0x00000002170ca825 */ /* 0x002fca00078e000c */
[----:B------:R-:W2:Y:S01]  /*0210*/  @!P2 LDG.E.U16 R16, desc[UR4][R12.64] ;  /* 0x000000040c10a981 */ /* 0x000ea2000c1e1500 */
[--C-:B------:R-:W-:Y:S01]  /*0220*/  @!P2 IMAD.WIDE.U32 R22, R23, 0x2, R10.reuse ;  /* 0x000000021716a825 */ /* 0x100fe200078e000a */
[----:B------:R-:W-:Y:S02]  /*0230*/  PRMT R11, RZ, 0x7610, R11 ;  /* 0x00007610ff0b7816 */ /* 0x000fe4000000000b */
[----:B------:R-:W-:-:S04]  /*0240*/  PRMT R10, RZ, 0x7610, R10 ;  /* 0x00007610ff0a7816 */ /* 0x000fc8000000000a */
[----:B------:R0:W2:Y:S04]  /*0250*/  @!P1 LDG.E.U16 R11, desc[UR4][R4.64] ;  /* 0x00000004040b9981 */ /* 0x0000a8000c1e1500 */
[----:B------:R-:W2:Y:S01]  /*0260*/  @!P2 LDG.E.U16 R10, desc[UR4][R22.64] ;  /* 0x00000004160aa981 */ /* 0x000ea2000c1e1500 */
[----:B------:R-:W-:-:S05]  /*0270*/  @!P2 VIADD R15, R15, 0x80 ;  /* 0x000000800f0fa836 */ /* 0x000fca0000000000 */
[----:B------:R-:W-:Y:S01]  /*0280*/  ISETP.GE.AND P1, PT, R15, R6, PT ;  /* 0x000000060f00720c */ /* 0x000fe20003f26270 */
[----:B0-----:R-:W0:-:S12]  /*0290*/  @!P0 LDC.64 R4, c[0x0][0x218] ;  /* 0x00008600ff048b82 */ /* 0x001e180000000a00 */
[----:B------:R-:W1:Y:S08]  /*02a0*/  @!P1 LDC.64 R18, c[0x0][0x220] ;  /* 0x00008800ff129b82 */ /* 0x000e700000000a00 */
[----:B------:R-:W0:Y:S01]  /*02b0*/  @!P1 LDC.64 R20, c[0x0][0x228] ;  /* 0x00008a00ff149b82 */ /* 0x000e220000000a00 */
[----:B------:R-:W-:Y:S01]  /*02c0*/  @!P1 IMAD R15, R0, 0x200, R15 ;  /* 0x00000200000f9824 */ /* 0x000fe200078e020f */
[----:B------:R-:W-:-:S02]  /*02d0*/  PRMT R2, RZ, 0x7610, R2 ;  /* 0x00007610ff027816 */ /* 0x000fc40000000002 */
[----:B------:R-:W-:Y:S01]  /*02e0*/  PRMT R3, RZ, 0x7610, R3 ;  /* 0x00007610ff037816 */ /* 0x000fe20000000003 */
[----:B-1----:R-:W-:-:S05]  /*02f0*/  @!P1 IMAD.WIDE.U32 R18, R15, 0x2, R18 ;  /* 0x000000020f129825 */ /* 0x002fca00078e0012 */
[----:B------:R1:W5:Y:S01]  /*0300*/  @!P1 LDG.E.U16 R2, desc[UR4][R18.64] ;  /* 0x0000000412029981 */ /* 0x000362000c1e1500 */
[----:B0-----:R-:W-:-:S05]  /*0310*/  @!P1 IMAD.WIDE.U32 R20, R15, 0x2, R20 ;  /* 0x000000020f149825 */ /* 0x001fca00078e0014 */
[----:B------:R1:W5:Y:S01]  /*0320*/  @!P1 LDG.E.U16 R3, desc[UR4][R20.64] ;  /* 0x0000000414039981 */ /* 0x000362000c1e1500 */
[----:B------:R-:W-:Y:S01]  /*0330*/  BSSY B0, `(.L_x_11376) ;  /* 0x000001d000007945 */ /* 0x000fe20003800000 */
[----:B---3--:R-:W-:Y:S02]  /*0340*/  PRMT R12, R8, 0x9910, RZ ;  /* 0x00009910080c7816 */ /* 0x008fe400000000ff */
[----:B------:R-:W-:Y:S02]  /*0350*/  IADD3 R8, R9, 0x80, RZ ;  /* 0x0000008009087810 */ /* 0x000fe40007ffe0ff */
[----:B----4-:R-:W-:Y:S01]  /*0360*/  PRMT R13, R7, 0x9910, RZ ;  /* 0x00009910070d7816 */ /* 0x010fe200000000ff */
[----:B------:R-:W-:Y:S01]  /*0370*/  IMAD.MOV.U32 R7, RZ, RZ, R9 ;  /* 0x000000ffff077224 */ /* 0x000fe200078e0009 */
[----:B------:R-:W-:-:S03]  /*0380*/  @!P0 LEA R9, R0, R9, 0x9 ;  /* 0x0000000900098211 */ /* 0x000fc600078e48ff */
[----:B------:R-:W-:Y:S02]  /*0390*/  IMAD R15, R12, R13, RZ ;  /* 0x0000000d0c0f7224 */ /* 0x000fe400078e02ff */
[----:B------:R-:W-:-:S04]  /*03a0*/  @!P0 IMAD.WIDE.U32 R4, R9, 0x2, R4 ;  /* 0x0000000209048825 */ /* 0x000fc800078e0004 */
[----:B------:R-:W-:Y:S01]  /*03b0*/  @!P0 IMAD.MOV.U32 R7, RZ, RZ, R8 ;  /* 0x000000ffff078224 */ /* 0x000fe200078e0008 */
[----:B------:R1:W-:Y:S04]  /*03c0*/  @!P0 STG.E.U16 desc[UR4][R4.64], R15 ;  /* 0x0000000f04008986 */ /* 0x0003e8000c101504 */
[----:B------:R-:W-:Y:S02]  /*03d0*/  ISETP.GE.AND P1, PT, R7, R6, PT ;  /* 0x000000060700720c */ /* 0x000fe40003f26270 */
[----:B--2---:R-:W-:Y:S02]  /*03e0*/  PRMT R8, R14, 0x9910, RZ ;  /* 0x000099100e087816 */ /* 0x004fe400000000ff */
[----:B------:R-:W-:Y:S02]  /*03f0*/  PRMT R16, R16, 0x9910, RZ ;  /* 0x0000991010107816 */ /* 0x000fe400000000ff */
[----:B------:R-:W-:-:S02]  /*0400*/  PRMT R11, R11, 0x9910, RZ ;  /* 0x000099100b0b7816 */ /* 0x000fc400000000ff */
[----:B------:R-:W-:Y:S01]  /*0410*/  PRMT R13, R10, 0x9910, RZ ;  /* 0x000099100a0d7816 */ /* 0x000fe200000000ff */
[----:B------:R-:W-:Y:S02]  /*0420*/  IMAD.MOV.U32 R10, RZ, RZ, R16 ;  /* 0x000000ffff0a7224 */ /* 0x000fe400078e0010 */
[----:B------:R-:W-:Y:S02]  /*0430*/  IMAD R11, R8, R11, RZ ;  /* 0x0000000b080b7224 */ /* 0x000fe400078e02ff */
[----:B------:R-:W-:Y:S01]  /*0440*/  IMAD R13, R10, R13, RZ ;  /* 0x0000000d0a0d7224 */ /* 0x000fe200078e02ff */
[----:B-1----:R-:W-:Y:S06]  /*0450*/  @P1 BRA `(.L_x_11377) ;  /* 0x0000000000281947 */ /* 0x002fec0003800000 */
        /* <DEDUP_REMOVED lines=10> */
.L_x_11377:
[----:B------:R-:W-:Y:S05]  /*0500*/  BSYNC B0 ;  /* 0x0000000000007941 */ /* 0x000fea0003800000 */
.L_x_11376:
[----:B------:R-:W-:-:S13]  /*0510*/  ISETP.GE.AND P0, PT, R7, R6, PT ;  /* 0x000000060700720c */ /* 0x000fda0003f06270 */
[----:B------:R-:W-:Y:S05]  /*0520*/  @P0 EXIT ;  /* 0x000000000000094d */ /* 0x000fea0003800000 */
[----:B0-----:R-:W0:Y:S01]  /*0530*/  LDC.64 R4, c[0x0][0x218] ;  /* 0x00008600ff047b82 */ /* 0x001e220000000a00 */
[----:B-----5:R-:W-:Y:S02]  /*0540*/  PRMT R2, R2, 0x9910, RZ ;  /* 0x0000991002027816 */ /* 0x020fe400000000ff */
[----:B------:R-:W-:Y:S02]  /*0550*/  PRMT R9, R3, 0x9910, RZ ;  /* 0x0000991003097816 */ /* 0x000fe400000000ff */
[----:B------:R-:W-:-:S03]  /*0560*/  LEA R3, R0, R7, 0x9 ;  /* 0x0000000700037211 */ /* 0x000fc600078e48ff */
[----:B------:R-:W-:Y:S02]  /*0570*/  IMAD R9, R2, R9, RZ ;  /* 0x0000000902097224 */ /* 0x000fe400078e02ff */
[----:B0-----:R-:W-:-:S05]  /*0580*/  IMAD.WIDE.U32 R2, R3, 0x2, R4 ;  /* 0x0000000203027825 */ /* 0x001fca00078e0004 */
[----:B------:R-:W-:Y:S01]  /*0590*/  STG.E.U16 desc[UR4][R2.64], R9 ;  /* 0x0000000902007986 */ /* 0x000fe2000c101504 */
[----:B------:R-:W-:Y:S05]  /*05a0*/  EXIT ;  /* 0x000000000000794d */ /* 0x000fea0003800000 */
.L_x_11378:
        /* <DEDUP_REMOVED lines=13> */
.L_x_17314:


//--------------------- .text._ZN2at6native29vectorized_elementwise_kernelILi2ENS0_13BinaryFunctorIsssNS0_15binary_internal10MulFunctorIsEEEESt5arrayIPcLm3EEEEviT0_T1_ --------------------------
	.section	.text._ZN2at6native29vectorized_elementwise_kernelILi2ENS0_13BinaryFunctorIsssNS0_15binary_internal10MulFunctorIsEEEESt5arrayIPcLm3EEEEviT0_T1_,"ax",@progbits
	.align	128
        .global         _ZN2at6native29vectorized_elementwise_kernelILi2ENS0_13BinaryFunctorIsssNS0_15binary_internal10MulFunctorIsEEEESt5arrayIPcLm3EEEEviT0_T1_
        .type           _ZN2at6native29vectorized_elementwise_kernelILi2ENS0_13BinaryFunctorIsssNS0_15binary_internal10MulFunctorIsEEEESt5arrayIPcLm3EEEEviT0_T1_,@function
        .size           _ZN2at6native29vectorized_elementwise_kernelILi2ENS0_13BinaryFunctorIsssNS0_15binary_internal10MulFunctorIsEEEESt5arrayIPcLm3EEEEviT0_T1_,(.L_x_17315 - _ZN2at6native29vectorized_elementwise_kernelILi2ENS0_13BinaryFunctorIsssNS0_15binary_internal10MulFunctorIsEEEESt5arrayIPcLm3EEEEviT0_T1_)
        .other          _ZN2at6native29vectorized_elementwise_kernelILi2ENS0_13BinaryFunctorIsssNS0_15binary_internal10MulFunctorIsEEEESt5arrayIPcLm3EEEEviT0_T1_,@"STO_CUDA_ENTRY STV_DEFAULT"
_ZN2at6native29vectorized_elementwise_kernelILi2ENS0_13BinaryFunctorIsssNS0_15binary_internal10MulFunctorIsEEEESt5arrayIPcLm3EEEEviT0_T1_:
.text._ZN2at6native29vectorized_elementwise_kernelILi2ENS0_13BinaryFunctorIsssNS0_15binary_internal10MulFunctorIsEEEESt5arrayIPcLm3EEEEviT0_T1_:
        /* <DEDUP_REMOVED lines=20> */
[----:B------:R-:W3:Y:S04]  /*0140*/  LDG.E R10, desc[UR4][R14.64+0x200] ;  /* 0x000200040e0a7981 */ /* 0x000ee8000c1e1900 */
[----:B------:R1:W3:Y:S04]  /*0150*/  LDG.E R8, desc[UR4][R6.64+0x400] ;  /* 0x0004000406087981 */ /* 0x0002e8000c1e1900 */
[----:B------:R-:W3:Y:S04]  /*0160*/  LDG.E R12, desc[UR4][R14.64+0x400] ;  /* 0x000400040e0c7981 */ /* 0x000ee8000c1e1900 */
[----:B------:R1:W3:Y:S01]  /*0170*/  LDG.E R13, desc[UR4][R14.64+0x600] ;  /* 0x000600040e0d7981 */ /* 0x0002e2000c1e1900 */
[----:B0-----:R-:W-:-:S04]  /*0180*/  IMAD.WIDE.U32 R4, R0, 0x2, R4 ;  /* 0x0000000200047825 */ /* 0x001fc800078e0004 */
[----:B------:R-:W-:Y:S01]  /*0190*/  IMAD.WIDE R4, R2, 0x4, R4 ;  /* 0x0000000402047825 */ /* 0x000fe200078e0204 */
[C---:B--2---:R-:W-:Y:S02]  /*01a0*/  PRMT R17, R3.reuse, 0xbb32, RZ ;  /* 0x0000bb3203117816 */ /* 0x044fe400000000ff */
[----:B------:R-:W-:-:S03]  /*01b0*/  PRMT R19, R3, 0x9910, RZ ;  /* 0x0000991003137816 */ /* 0x000fc600000000ff */
[----:B------:R-:W-:Y:S01]  /*01c0*/  IMAD.MOV.U32 R3, RZ, RZ, R17 ;  /* 0x000000ffff037224 */ /* 0x000fe200078e0011 */
[----:B----4-:R-:W-:Y:S02]  /*01d0*/  PRMT R20, R9, 0xbb32, RZ ;  /* 0x0000bb3209147816 */ /* 0x010fe400000000ff */
[C---:B-----5:R-:W-:Y:S02]  /*01e0*/  PRMT R18, R16.reuse, 0xbb32, RZ ;  /* 0x0000bb3210127816 */ /* 0x060fe400000000ff */
[----:B------:R-:W-:Y:S02]  /*01f0*/  PRMT R16, R16, 0x9910, RZ ;  /* 0x0000991010107816 */ /* 0x000fe400000000ff */
[----:B---3--:R-:W-:Y:S02]  /*0200*/  PRMT R21, R10, 0xbb32, RZ ;  /* 0x0000bb320a157816 */ /* 0x008fe400000000ff */
[----:B-1----:R-:W-:Y:S01]  /*0210*/  MOV R6, R18 ;  /* 0x0000001200067202 */ /* 0x002fe20000000f00 */
[----:B------:R-:W-:-:S02]  /*0220*/  IMAD.MOV.U32 R7, RZ, RZ, R19 ;  /* 0x000000ffff077224 */ /* 0x000fc400078e0013 */
[----:B------:R-:W-:Y:S02]  /*0230*/  IMAD.MOV.U32 R14, RZ, RZ, R16 ;  /* 0x000000ffff0e7224 */ /* 0x000fe400078e0010 */
[----:B------:R-:W-:Y:S02]  /*0240*/  IMAD.MOV.U32 R15, RZ, RZ, R20 ;  /* 0x000000ffff0f7224 */ /* 0x000fe400078e0014 */
[----:B------:R-:W-:Y:S01]  /*0250*/  IMAD.MOV.U32 R16, RZ, RZ, R21 ;  /* 0x000000ffff107224 */ /* 0x000fe200078e0015 */
[----:B------:R-:W-:Y:S01]  /*0260*/  PRMT R0, R9, 0x9910, RZ ;  /* 0x0000991009007816 */ /* 0x000fe200000000ff */
[----:B------:R-:W-:Y:S01]  /*0270*/  IMAD R3, R3, R6, RZ ;  /* 0x0000000603037224 */ /* 0x000fe200078e02ff */
[----:B------:R-:W-:Y:S01]  /*0280*/  PRMT R9, R10, 0x9910, RZ ;  /* 0x000099100a097816 */ /* 0x000fe200000000ff */
[----:B------:R-:W-:Y:S01]  /*0290*/  IMAD R6, R7, R14, RZ ;  /* 0x0000000e07067224 */ /* 0x000fe200078e02ff */
[C---:B------:R-:W-:Y:S01]  /*02a0*/  PRMT R10, R8.reuse, 0xbb32, RZ ;  /* 0x0000bb32080a7816 */ /* 0x040fe200000000ff */
[----:B------:R-:W-:Y:S01]  /*02b0*/  IMAD R7, R15, R16, RZ ;  /* 0x000000100f077224 */ /* 0x000fe200078e02ff */
[----:B------:R-:W-:-:S02]  /*02c0*/  PRMT R14, R8, 0x9910, RZ ;  /* 0x00009910080e7816 */ /* 0x000fc400000000ff */
[C---:B------:R-:W-:Y:S02]  /*02d0*/  PRMT R15, R12.reuse, 0x9910, RZ ;  /* 0x000099100c0f7816 */ /* 0x040fe400000000ff */
[----:B------:R-:W-:Y:S02]  /*02e0*/  PRMT R17, R13, 0xbb32, RZ ;  /* 0x0000bb320d117816 */ /* 0x000fe400000000ff */
[C---:B------:R-:W-:Y:S02]  /*02f0*/  PRMT R16, R11.reuse, 0xbb32, RZ ;  /* 0x0000bb320b107816 */ /* 0x040fe400000000ff */
[----:B------:R-:W-:Y:S02]  /*0300*/  PRMT R18, R11, 0x9910, RZ ;  /* 0x000099100b127816 */ /* 0x000fe400000000ff */
[----:B------:R-:W-:Y:S02]  /*0310*/  PRMT R19, R13, 0x9910, RZ ;  /* 0x000099100d137816 */ /* 0x000fe400000000ff */
[----:B------:R-:W-:-:S02]  /*0320*/  PRMT R11, R12, 0xbb32, RZ ;  /* 0x0000bb320c0b7816 */ /* 0x000fc400000000ff */
[----:B------:R-:W-:Y:S01]  /*0330*/  MOV R8, R10 ;  /* 0x0000000a00087202 */ /* 0x000fe20000000f00 */
[----:B------:R-:W-:Y:S01]  /*0340*/  IMAD.MOV.U32 R10, RZ, RZ, R14 ;  /* 0x000000ffff0a7224 */ /* 0x000fe200078e000e */
[----:B------:R-:W-:Y:S01]  /*0350*/  MOV R13, R15 ;  /* 0x0000000f000d7202 */ /* 0x000fe20000000f00 */
[----:B------:R-:W-:Y:S02]  /*0360*/  IMAD.MOV.U32 R15, RZ, RZ, R17 ;  /* 0x000000ffff0f7224 */ /* 0x000fe400078e0011 */
[----:B------:R-:W-:Y:S02]  /*0370*/  IMAD.MOV.U32 R12, RZ, RZ, R16 ;  /* 0x000000ffff0c7224 */ /* 0x000fe400078e0010 */
[----:B------:R-:W-:Y:S02]  /*0380*/  IMAD.MOV.U32 R14, RZ, RZ, R18 ;  /* 0x000000ffff0e7224 */ /* 0x000fe400078e0012 */
[----:B------:R-:W-:Y:S02]  /*0390*/  IMAD.MOV.U32 R17, RZ, RZ, R19 ;  /* 0x000000ffff117224 */ /* 0x000fe400078e0013 */
[----:B------:R-:W-:-:S02]  /*03a0*/  IMAD R0, R0, R9, RZ ;  /* 0x0000000900007224 */ /* 0x000fc400078e02ff */
[----:B------:R-:W-:Y:S02]  /*03b0*/  IMAD R8, R8, R11, RZ ;  /* 0x0000000b08087224 */ /* 0x000fe400078e02ff */
[----:B------:R-:W-:Y:S02]  /*03c0*/  IMAD R9, R10, R13, RZ ;  /* 0x0000000d0a097224 */ /* 0x000fe400078e02ff */
[----:B------:R-:W-:Y:S02]  /*03d0*/  IMAD R10, R12, R15, RZ ;  /* 0x0000000f0c0a7224 */ /* 0x000fe400078e02ff */
[----:B------:R-:W-:Y:S01]  /*03e0*/  IMAD R11, R14, R17, RZ ;  /* 0x000000110e0b7224 */ /* 0x000fe200078e02ff */
[----:B------:R-:W-:Y:S02]  /*03f0*/  PRMT R3, R6, 0x5410, R3 ;  /* 0x0000541006037816 */ /* 0x000fe40000000003 */
[----:B------:R-:W-:Y:S02]  /*0400*/  PRMT R7, R0, 0x5410, R7 ;  /* 0x0000541000077816 */ /* 0x000fe40000000007 */
[----:B------:R-:W-:-:S02]  /*0410*/  PRMT R9, R9, 0x5410, R8 ;  /* 0x0000541009097816 */ /* 0x000fc40000000008 */
[----:B------:R-:W-:Y:S01]  /*0420*/  PRMT R11, R11, 0x5410, R10 ;  /* 0x000054100b0b7816 */ /* 0x000fe2000000000a */
[----:B------:R-:W-:Y:S04]  /*0430*/  STG.E desc[UR4][R4.64], R3 ;  /* 0x0000000304007986 */ /* 0x000fe8000c101904 */
[----:B------:R-:W-:Y:S04]  /*0440*/  STG.E desc[UR4][R4.64+0x200], R7 ;  /* 0x0002000704007986 */ /* 0x000fe8000c101904 */
[----:B------:R-:W-:Y:S04]  /*0450*/  STG.E desc[UR4][R4.64+0x400], R9 ;  /* 0x0004000904007986 */ /* 0x000fe8000c101904 */
[----:B------:R-:W-:Y:S01]  /*0460*/  STG.E desc[UR4][R4.64+0x600], R11 ;  /* 0x0006000b04007986 */ /* 0x000fe2000c101904 */
[----:B------:R-:W-:Y:S05]  /*0470*/  EXIT ;  /* 0x000000000000794d */ /* 0x000fea0003800000 */
.L_x_11379:
[----:B------:R-:W0:Y:S01]  /*0480*/  S2R R3, SR_TID.X ;  /* 0x0000000000037919 */ /* 0x000e220000002100 */
[----:B------:R-:W-:Y:S02]  /*0490*/  PRMT R4, RZ, 0x7610, R4 ;  /* 0x00007610ff047816 */ /* 0x000fe40000000004 */
[----:B0-----:R-:W-:Y:S01]  /*04a0*/  ISETP.GE.AND P0, PT, R3, R2, PT ;  /* 0x000000020300720c */ /* 0x001fe20003f06270 */
[----:B------:R-:W-:-:S12]  /*04b0*/  IMAD.MOV.U32 R6, RZ, RZ, R3 ;  /* 0x000000ffff067224 */ /* 0x000fd800078e0003 */
[----:B------:R-:W-:Y:S01]  /*04c0*/  @!P0 IADD3 R9, R0, R6, RZ ;  /* 0x0000000600098210 */ /* 0x000fe20007ffe0ff */
[----:B------:R-:W-:Y:S01]  /*04d0*/  @!P0 VIADD R6, R6, 0x80 ;  /* 0x0000008006068836 */ /* 0x000fe20000000000 */
[----:B------:R-:W0:Y:S04]  /*04e0*/  @!P0 LDC.64 R10, c[0x0][0x220] ;  /* 0x00008800ff0a8b82 */ /* 0x000e280000000a00 */
[----:B------:R-:W-:-:S04]  /*04f0*/  ISETP.GE.AND P4, PT, R6, R2, PT ;  /* 0x000000020600720c */ /* 0x000fc80003f86270 */
[----:B------:R-:W1:Y:S09]  /*0500*/  @!P0 LDC.64 R22, c[0x0][0x228] ;  /* 0x00008a00ff168b82 */ /* 0x000e720000000a00 */
[----:B------:R-:W-:Y:S01]  /*0510*/  @!P4 IMAD.IADD R27, R0, 0x1, R6 ;  /* 0x00000001001bc824 */ /* 0x000fe200078e0206 */
[----:B------:R-:W2:Y:S01]  /*0520*/  @!P4 LDC.64 R18, c[0x0][0x220] ;  /* 0x00008800ff12cb82 */ /* 0x000ea20000000a00 */
[----:B------:R-:W-:-:S05]  /*0530*/  @!P4 VIADD R6, R6, 0x80 ;  /* 0x000000800606c836 */ /* 0x000fca0000000000 */
[----:B------:R-:W-:Y:S01]  /*0540*/  ISETP.GE.AND P5, PT, R6, R2, PT ;  /* 0x000000020600720c */ /* 0x000fe20003fa6270 */
[----:B0-----:R-:W-:Y:S01]  /*0550*/  @!P0 IMAD.WIDE.U32 R10, R9, 0x2, R10 ;  /* 0x00000002090a8825 */ /* 0x001fe200078e000a */
[----:B------:R-:W0:Y:S01]  /*0560*/  @!P4 LDC.64 R16, c[0x0][0x228] ;  /* 0x00008a00ff10cb82 */ /* 0x000e220000000a00 */
[----:B------:R-:W-:-:S03]  /*0570*/  PRMT R21, RZ, 0x7610, R21 ;  /* 0x00007610ff157816 */ /* 0x000fc60000000015 */
[----:B------:R-:W3:Y:S01]  /*0580*/  @!P0 LDG.E.U16 R4, desc[UR4][R10.64] ;  /* 0x000000040a048981 */ /* 0x000ee2000c1e1500 */
[----:B-1----:R-:W-:Y:S01]  /*0590*/  @!P0 IMAD.WIDE.U32 R22, R9, 0x2, R22 ;  /* 0x0000000209168825 */ /* 0x002fe200078e0016 */
[----:B------:R-:W-:-:S05]  /*05a0*/  PRMT R9, RZ, 0x7610, R9 ;  /* 0x00007610ff097816 */ /* 0x000fca0000000009 */
[----:B------:R-:W-:Y:S01]  /*05b0*/  @!P5 IADD3 R7, R0, R6, RZ ;  /* 0x000000060007d210 */ /* 0x000fe20007ffe0ff */
[----:B------:R-:W-:Y:S01]  /*05c0*/  @!P5 VIADD R6, R6, 0x80 ;  /* 0x000000800606d836 */ /* 0x000fe20000000000 */
[----:B------:R-:W1:Y:S01]  /*05d0*/  @!P5 LDC.64 R14, c[0x0][0x220] ;  /* 0x00008800ff0edb82 */ /* 0x000e620000000a00 */
[----:B------:R4:W5:Y:S03]  /*05e0*/  @!P0 LDG.E.U16 R9, desc[UR4][R22.64] ;  /* 0x0000000416098981 */ /* 0x000966000c1e1500 */
[----:B------:R-:W-:-:S04]  /*05f0*/  ISETP.GE.AND P3, PT, R6, R2, PT ;  /* 0x000000020600720c */ /* 0x000fc80003f66270 */
[----:B------:R-:W1:Y:S09]  /*0600*/  @!P5 LDC.64 R12, c[0x0][0x228] ;  /* 0x00008a00ff0cdb82 */ /* 0x000e720000000a00 */
[----:B------:R-:W-:Y:S01]  /*0610*/  @!P3 IMAD.IADD R5, R0, 0x1, R6 ;  /* 0x000000010005b824 */ /* 0x000fe200078e0206 */
[----:B------:R-:W1:Y:S01]  /*0620*/  @!P3 LDC.64 R28, c[0x0][0x220] ;  /* 0x00008800ff1cbb82 */ /* 0x000e620000000a00 */
[----:B------:R-:W-:-:S05]  /*0630*/  @!P3 VIADD R6, R6, 0x80 ;  /* 0x000000800606b836 */ /* 0x000fca0000000000 */
[----:B------:R-:W-:Y:S02]  /*0640*/  ISETP.GE.AND P1, PT, R6, R2, PT ;  /* 0x000000020600720c */ /* 0x000fe40003f26270 */
[----:B------:R-:W1:Y:S11]  /*0650*/  @!P3 LDC.64 R24, c[0x0][0x228] ;  /* 0x00008a00ff18bb82 */ /* 0x000e760000000a00 */
[----:B------:R-:W-:Y:S01]  /*0660*/  @!P1 IADD3 R26, R0, R6, RZ ;  /* 0x00000006001a9210 */ /* 0x000fe20007ffe0ff */
[----:B------:R-:W-:-:S05]  /*0670*/  @!P1 VIADD R6, R6, 0x80 ;  /* 0x0000008006069836 */ /* 0x000fca0000000000 */
[-C--:B------:R-:W-:Y:S01]  /*0680*/  ISETP.GE.AND P2, PT, R6, R2.reuse, PT ;  /* 0x000000020600720c */ /* 0x080fe20003f46270 */
[C---:B--2---:R-:W-:Y:S01]  /*0690*/  @!P4 IMAD.WIDE.U32 R18, R27.reuse, 0x2, R18 ;  /* 0x000000021b12c825 */ /* 0x044fe200078e0012 */
[----:B----4-:R-:W-:Y:S02]  /*06a0*/  PRMT R22, RZ, 0x7610, R22 ;  /* 0x00007610ff167816 */ /* 0x010fe40000000016 */
[----:B------:R-:W-:Y:S01]  /*06b0*/  PRMT R10, RZ, 0x7610, R10 ;  /* 0x00007610ff0a7816 */ /* 0x000fe2000000000a */
[----:B0-----:R-:W-:Y:S01]  /*06c0*/  @!P4 IMAD.WIDE.U32 R16, R27, 0x2, R16 ;  /* 0x000000021b10c825 */ /* 0x001fe200078e0010 */
[----:B------:R-:W-:Y:S01]  /*06d0*/  PRMT R11, RZ, 0x7610, R11 ;  /* 0x00007610ff0b7816 */ /* 0x000fe2000000000b */
[----:B------:R0:W2:Y:S02]  /*06e0*/  @!P4 LDG.E.U16 R21, desc[UR4][R18.64] ;  /* 0x000000041215c981 */ /* 0x0000a4000c1e1500 */
[C---:B-1----:R-:W-:Y:S02]  /*06f0*/  @!P5 IMAD.WIDE.U32 R14, R7.reuse, 0x2, R14 ;  /* 0x00000002070ed825 */ /* 0x042fe400078e000e */
[----:B------:R1:W4:Y:S02]  /*0700*/  @!P4 LDG.E.U16 R22, desc[UR4][R16.64] ;  /* 0x000000041016c981 */ /* 0x000324000c1e1500 */
[----:B------:R-:W-:Y:S01]  /*0710*/  @!P2 IMAD.IADD R23, R0, 0x1, R6 ;  /* 0x000000010017a824 */ /* 0x000fe200078e0206 */
[----:B------:R-:W-:Y:S01]  /*0720*/  @!P2 IADD3 R6, R6, 0x80, RZ ;  /* 0x000000800606a810 */ /* 0x000fe20007ffe0ff */
[----:B------:R-:W-:Y:S01]  /*0730*/  @!P5 IMAD.WIDE.U32 R12, R7, 0x2, R12 ;  /* 0x00000002070cd825 */ /* 0x000fe200078e000c */
[----:B------:R1:W4:Y:S01]  /*0740*/  @!P5 LDG.E.U16 R10, desc[UR4][R14.64] ;  /* 0x000000040e0ad981 */ /* 0x000322000c1e1500 */
[----:B0-----:R-:W0:Y:S01]  /*0750*/  @!P1 LDC.64 R18, c[0x0][0x220] ;  /* 0x00008800ff129b82 */ /* 0x001e220000000a00 */
[----:B------:R-:W-:-:S02]  /*0760*/  ISETP.GE.AND P4, PT, R6, R2, PT ;  /* 0x000000020600720c */ /* 0x000fc40003f86270 */
[----:B------:R1:W4:Y:S05]  /*0770*/  @!P5 LDG.E.U16 R11, desc[UR4][R12.64] ;  /* 0x000000040c0bd981 */ /* 0x00032a000c1e1500 */
[----:B-1----:R-:W1:Y:S08]  /*0780*/  @!P1 LDC.64 R16, c[0x0][0x228] ;  /* 0x00008a00ff109b82 */ /* 0x002e700000000a00 */
[----:B------:R-:W0:Y:S08]  /*0790*/  @!P2 LDC.64 R14, c[0x0][0x220] ;  /* 0x00008800ff0eab82 */ /* 0x000e300000000a00 */
[----:B------:R-:W1:Y:S01]  /*07a0*/  @!P2 LDC.64 R12, c[0x0][0x228] ;  /* 0x00008a00ff0cab82 */ /* 0x000e620000000a00 */
[----:B------:R-:W-:Y:S01]  /*07b0*/  @!P3 IMAD.WIDE.U32 R28, R5, 0x2, R28 ;  /* 0x00000002051cb825 */ /* 0x000fe200078e001c */
[----:B------:R-:W-:-:S03]  /*07c0*/  PRMT R20, RZ, 0x7610, R20 ;  /* 0x00007610ff147816 */ /* 0x000fc60000000014 */
[----:B------:R-:W-:Y:S01]  /*07d0*/  @!P3 IMAD.WIDE.U32 R24, R5, 0x2, R24 ;  /* 0x000000020518b825 */ /* 0x000fe200078e0018 */
[----:B------:R-:W-:-:S03]  /*07e0*/  PRMT R5, RZ, 0x7610, R5 ;  /* 0x00007610ff057816 */ /* 0x000fc60000000005 */
[----:B------:R-:W-:Y:S01]  /*07f0*/  @!P4 IMAD.IADD R7, R0, 0x1, R6 ;  /* 0x000000010007c824 */ /* 0x000fe200078e0206 */
[----:B------:R0:W4:Y:S01]  /*0800*/  @!P3 LDG.E.U16 R20, desc[UR4][R24.64] ;  /* 0x000000041814b981 */ /* 0x000122000c1e1500 */
[----:B------:R-:W-:-:S03]  /*0810*/  @!P4 VIADD R6, R6, 0x80 ;  /* 0x000000800606c836 */ /* 0x000fc60000000000 */
[----:B------:R-:W4:Y:S02]  /*0820*/  @!P3 LDG.E.U16 R5, desc[UR4][R28.64] ;  /* 0x000000041c05b981 */ /* 0x000f24000c1e1500 */
[----:B------:R-:W-:Y:S01]  /*0830*/  ISETP.GE.AND P3, PT, R6, R2, PT ;  /* 0x000000020600720c */ /* 0x000fe20003f66270 */
[C---:B0-----:R-:W-:Y:S01]  /*0840*/  @!P2 IMAD.WIDE.U32 R14, R23.reuse, 0x2, R14 ;  /* 0x00000002170ea825 */ /* 0x041fe200078e000e */
[----:B------:R-:W-:Y:S02]  /*0850*/  PRMT R8, RZ, 0x7610, R8 ;  /* 0x00007610ff087816 */ /* 0x000fe40000000008 */
[----:B------:R-:W-:Y:S02]  /*0860*/  PRMT R24, RZ, 0x7610, R24 ;  /* 0x00007610ff187816 */ /* 0x000fe40000000018 */
[----:B------:R-:W-:Y:S01]  /*0870*/  PRMT R25, RZ, 0x7610, R25 ;  /* 0x00007610ff197816 */ /* 0x000fe20000000019 */
[----:B-1----:R-:W-:Y:S01]  /*0880*/  @!P2 IMAD.WIDE.U32 R12, R23, 0x2, R12 ;  /* 0x00000002170ca825 */ /* 0x002fe200078e000c */
[----:B------:R-:W-:-:S02]  /*0890*/  PRMT R23, RZ, 0x7610, R23 ;  /* 0x00007610ff177816 */ /* 0x000fc40000000017 */
[----:B------:R0:W4:Y:S01]  /*08a0*/  @!P2 LDG.E.U16 R24, desc[UR4][R14.64] ;  /* 0x000000040e18a981 */ /* 0x000122000c1e1500 */
[----:B------:R-:W-:-:S03]  /*08b0*/  @!P1 IMAD.WIDE.U32 R18, R26, 0x2, R18 ;  /* 0x000000021a129825 */ /* 0x000fc600078e0012 */
[----:B------:R1:W4:Y:S01]  /*08c0*/  @!P2 LDG.E.U16 R25, desc[UR4][R12.64] ;  /* 0x000000040c19a981 */ /* 0x000322000c1e1500 */
[----:B------:R-:W-:-:S03]  /*08d0*/  @!P1 IMAD.WIDE.U32 R16, R26, 0x2, R16 ;  /* 0x000000021a109825 */ /* 0x000fc600078e0010 */
[----:B------:R1:W4:Y:S01]  /*08e0*/  @!P1 LDG.E.U16 R8, desc[UR4][R18.64] ;  /* 0x0000000412089981 */ /* 0x000322000c1e1500 */
[----:B0-----:R-:W0:Y:S03]  /*08f0*/  @!P3 LDC.64 R14, c[0x0][0x228] ;  /* 0x00008a00ff0ebb82 */ /* 0x001e260000000a00 */
[----:B------:R1:W4:Y:S05]  /*0900*/  @!P1 LDG.E.U16 R23, desc[UR4][R16.64] ;  /* 0x0000000410179981 */ /* 0x00032a000c1e1500 */
[----:B-1----:R-:W1:Y:S08]  /*0910*/  @!P3 LDC.64 R12, c[0x0][0x220] ;  /* 0x00008800ff0cbb82 */ /* 0x002e700000000a00 */
[----:B------:R-:W1:Y:S08]  /*0920*/  @!P4 LDC.64 R18, c[0x0][0x220] ;  /* 0x00008800ff12cb82 */ /* 0x000e700000000a00 */
[----:B------:R-:W1:Y:S01]  /*0930*/  @!P4 LDC.64 R16, c[0x0][0x228] ;  /* 0x00008a00ff10cb82 */ /* 0x000e620000000a00 */
[----:B------:R-:W-:-:S02]  /*0940*/  @!P3 IADD3 R27, R0, R6, RZ ;  /* 0x00000006001bb210 */ /* 0x000fc40007ffe0ff */
[----:B------:R-:W-:Y:S02]  /*0950*/  PRMT R26, RZ, 0x7610, R26 ;  /* 0x00007610ff1a7816 */ /* 0x000fe4000000001a */
[----:B------:R-:W-:Y:S01]  /*0960*/  PRMT R28, RZ, 0x7610, R28 ;  /* 0x00007610ff1c7816 */ /* 0x000fe2000000001c */
[----:B0-----:R-:W-:Y:S01]  /*0970*/  @!P3 IMAD.WIDE.U32 R14, R27, 0x2, R14 ;  /* 0x000000021b0eb825 */ /* 0x001fe200078e000e */
[----:B------:R-:W-:-:S03]  /*0980*/  PRMT R29, RZ, 0x7610, R29 ;  /* 0x00007610ff1d7816 */ /* 0x000fc6000000001d */
[----:B-1----:R-:W-:Y:S01]  /*0990*/  @!P3 IMAD.WIDE.U32 R12, R27, 0x2, R12 ;  /* 0x000000021b0cb825 */ /* 0x002fe200078e000c */
[----:B------:R-:W-:Y:S02]  /*09a0*/  PRMT R27, RZ, 0x7610, R27 ;  /* 0x00007610ff1b7816 */ /* 0x000fe4000000001b */
[----:B------:R-:W4:Y:S01]  /*09b0*/  @!P3 LDG.E.U16 R29, desc[UR4][R14.64] ;  /* 0x000000040e1db981 */ /* 0x000f22000c1e1500 */
[----:B------:R-:W-:-:S03]  /*09c0*/  @!P4 IMAD.WIDE.U32 R18, R7, 0x2, R18 ;  /* 0x000000020712c825 */ /* 0x000fc600078e0012 */
[----:B------:R-:W4:Y:S04]  /*09d0*/  @!P3 LDG.E.U16 R28, desc[UR4][R12.64] ;  /* 0x000000040c1cb981 */ /* 0x000f28000c1e1500 */
[----:B------:R0:W4:Y:S01]  /*09e0*/  @!P4 LDG.E.U16 R26, desc[UR4][R18.64] ;  /* 0x00000004121ac981 */ /* 0x000122000c1e1500 */
[----:B------:R-:W-:Y:S02]  /*09f0*/  @!P4 IMAD.WIDE.U32 R16, R7, 0x2, R16 ;  /* 0x000000020710c825 */ /* 0x000fe400078e0010 */
[----:B------:R-:W1:Y:S03]  /*0a00*/  @!P0 LDC.64 R6, c[0x0][0x218] ;  /* 0x00008600ff068b82 */ /* 0x000e660000000a00 */
[----:B------:R-:W4:Y:S01]  /*0a10*/  @!P4 LDG.E.U16 R27, desc[UR4][R16.64] ;  /* 0x00000004101bc981 */ /* 0x000f22000c1e1500 */
[----:B0-----:R-:W-:Y:S01]  /*0a20*/  VIADD R18, R3, 0x80 ;  /* 0x0000008003127836 */ /* 0x001fe20000000000 */
[----:B------:R-:W-:Y:S04]  /*0a30*/  BSSY B0, `(.L_x_11380) ;  /* 0x000004c000007945 */ /* 0x000fe80003800000 */
[----:B------:R-:W-:Y:S01]  /*0a40*/  BSSY B1, `(.L_x_11381) ;  /* 0x0000044000017945 */ /* 0x000fe20003800000 */
[----:B---3--:R-:W-:-:S02]  /*0a50*/  PRMT R4, R4, 0x9910, RZ ;  /* 0x0000991004047816 */ /* 0x008fc400000000ff */
[----:B-----5:R-:W-:Y:S01]  /*0a60*/  PRMT R19, R9, 0x9910, RZ ;  /* 0x0000991009137816 */ /* 0x020fe200000000ff */
[----:B------:R-:W-:Y:S02]  /*0a70*/  @!P0 IMAD.IADD R9, R0, 0x1, R3 ;  /* 0x0000000100098824 */ /* 0x000fe400078e0203 */
[----:B------:R-:W-:Y:S02]  /*0a80*/  @!P0 IMAD.MOV.U32 R3, RZ, RZ, R18 ;  /* 0x000000ffff038224 */ /* 0x000fe400078e0012 */
[----:B------:R-:W-:Y:S02]  /*0a90*/  IMAD R19, R4, R19, RZ ;  /* 0x0000001304137224 */ /* 0x000fe400078e02ff */
[----:B-1----:R-:W-:-:S05]  /*0aa0*/  @!P0 IMAD.WIDE.U32 R6, R9, 0x2, R6 ;  /* 0x0000000209068825 */ /* 0x002fca00078e0006 */
[----:B------:R0:W-:Y:S01]  /*0ab0*/  @!P0 STG.E.U16 desc[UR4][R6.64], R19 ;  /* 0x0000001306008986 */ /* 0x0001e2000c101504 */
[----:B------:R-:W-:Y:S02]  /*0ac0*/  ISETP.GE.AND P0, PT, R3, R2, PT ;  /* 0x000000020300720c */ /* 0x000fe40003f06270 */
[----:B--2---:R-:W-:Y:S02]  /*0ad0*/  PRMT R21, R21, 0x9910, RZ ;  /* 0x0000991015157816 */ /* 0x004fe400000000ff */
[----:B----4-:R-:W-:Y:S02]  /*0ae0*/  PRMT R22, R22, 0x9910, RZ ;  /* 0x0000991016167816 */ /* 0x010fe400000000ff */
[----:B------:R-:W-:Y:S02]  /*0af0*/  PRMT R12, R10, 0x9910, RZ ;  /* 0x000099100a0c7816 */ /* 0x000fe400000000ff */
[----:B------:R-:W-:Y:S02]  /*0b00*/  MOV R10, R21 ;  /* 0x00000015000a7202 */ /* 0x000fe40000000f00 */
[----:B------:R-:W-:Y:S01]  /*0b10*/  PRMT R13, R11, 0x9910, RZ ;  /* 0x000099100b0d7816 */ /* 0x000fe200000000ff */
[----:B------:R-:W-:-:S04]  /*0b20*/  IMAD.MOV.U32 R11, RZ, RZ, R22 ;  /* 0x000000ffff0b7224 */ /* 0x000fc800078e0016 */
[----:B------:R-:W-:Y:S02]  /*0b30*/  IMAD R9, R10, R11, RZ ;  /* 0x0000000b0a097224 */ /* 0x000fe400078e02ff */
[----:B------:R-:W-:Y:S01]  /*0b40*/  IMAD R4, R12, R13, RZ ;  /* 0x0000000d0c047224 */ /* 0x000fe200078e02ff */
[----:B------:R-:W-:Y:S02]  /*0b50*/  PRMT R10, R5, 0x9910, RZ ;  /* 0x00009910050a7816 */ /* 0x000fe400000000ff */
[----:B------:R-:W-:-:S05]  /*0b60*/  PRMT R5, R20, 0x9910, RZ ;  /* 0x0000991014057816 */ /* 0x000fca00000000ff */
[----:B------:R-:W-:Y:S01]  /*0b70*/  IMAD R10, R10, R5, RZ ;  /* 0x000000050a0a7224 */ /* 0x000fe200078e02ff */
[----:B------:R-:W-:Y:S02]  /*0b80*/  PRMT R12, R24, 0x9910, RZ ;  /* 0x00009910180c7816 */ /* 0x000fe400000000ff */
[----:B------:R-:W-:Y:S02]  /*0b90*/  PRMT R25, R25, 0x9910, RZ ;  /* 0x0000991019197816 */ /* 0x000fe400000000ff */
[----:B------:R-:W-:Y:S02]  /*0ba0*/  PRMT R8, R8, 0x9910, RZ ;  /* 0x0000991008087816 */ /* 0x000fe400000000ff */
[----:B0-----:R-:W-:Y:S02]  /*0bb0*/  MOV R7, R25 ;  /* 0x0000001900077202 */ /* 0x001fe40000000f00 */
[----:B------:R-:W-:-:S03]  /*0bc0*/  PRMT R11, R23, 0x9910, RZ ;  /* 0x00009910170b7816 */ /* 0x000fc600000000ff */
[----:B------:R-:W-:Y:S02]  /*0bd0*/  IMAD R7, R12, R7, RZ ;  /* 0x000000070c077224 */ /* 0x000fe400078e02ff */
[----:B------:R-:W-:Y:S01]  /*0be0*/  IMAD R8, R8, R11, RZ ;  /* 0x0000000b08087224 */ /* 0x000fe200078e02ff */
[----:B------:R-:W-:Y:S02]  /*0bf0*/  PRMT R15, R29, 0x9910, RZ ;  /* 0x000099101d0f7816 */ /* 0x000fe400000000ff */
[----:B------:R-:W-:Y:S02]  /*0c00*/  PRMT R14, R28, 0x9910, RZ ;  /* 0x000099101c0e7816 */ /* 0x000fe400000000ff */
[----:B------:R-:W-:-:S03]  /*0c10*/  PRMT R6, R26, 0x9910, RZ ;  /* 0x000099101a067816 */ /* 0x000fc600000000ff */
[----:B------:R-:W-:Y:S01]  /*0c20*/  IMAD R5, R14, R15, RZ ;  /* 0x0000000f0e057224 */ /* 0x000fe200078e02ff */
[----:B------:R-:W-:-:S05]  /*0c30*/  PRMT R13, R27, 0x9910, RZ ;  /* 0x000099101b0d7816 */ /* 0x000fca00000000ff */
[----:B------:R-:W-:Y:S01]  /*0c40*/  IMAD R6, R6, R13, RZ ;  /* 0x0000000d06067224 */ /* 0x000fe200078e02ff */
[----:B------:R-:W-:Y:S06]  /*0c50*/  @P0 BRA `(.L_x_11382) ;  /* 0x0000000000300947 */ /* 0x000fec0003800000 */
[----:B------:R-:W0:Y:S01]  /*0c60*/  LDC.64 R12, c[0x0][0x218] ;  /* 0x00008600ff0c7b82 */ /* 0x000e220000000a00 */
[----:B------:R-:W-:Y:S02]  /*0c70*/  IMAD.IADD R11, R0, 0x1, R3 ;  /* 0x00000001000b7824 */ /* 0x000fe400078e0203 */
        /* <DEDUP_REMOVED lines=10> */
.L_x_11382:
[----:B------:R-:W-:-:S13]  /*0d20*/  ISETP.GE.AND P0, PT, R3, R2, PT ;  /* 0x000000020300720c */ /* 0x000fda0003f06270 */
[----:B------:R-:W-:Y:S05]  /*0d30*/  @P0 BRA `(.L_x_11384) ;  /* 0x0000000000300947 */ /* 0x000fea0003800000 */
[----:B0-----:R-:W0:Y:S01]  /*0d40*/  LDC.64 R12, c[0x0][0x218] ;  /* 0x00008600ff0c7b82 */ /* 0x001e220000000a00 */
[----:B------:R-:W-:Y:S01]  /*0d50*/  IMAD.IADD R9, R0, 0x1, R3 ;  /* 0x0000000100097824 */ /* 0x000fe200078e0203 */
[----:B------:R-:W-:-:S03]  /*0d60*/  IADD3 R3, R3, 0x80, RZ ;  /* 0x0000008003037810 */ /* 0x000fc60007ffe0ff */
[----:B0-----:R-:W-:-:S05]  /*0d70*/  IMAD.WIDE.U32 R12, R9, 0x2, R12 ;  /* 0x00000002090c7825 */ /* 0x001fca00078e000c */
[----:B------:R1:W-:Y:S02]  /*0d80*/  STG.E.U16 desc[UR4][R12.64], R10 ;  /* 0x0000000a0c007986 */ /* 0x0003e4000c101504 */
.L_x_11383:
[----:B------:R-:W-:-:S13]  /*0d90*/  ISETP.GE.AND P0, PT, R3, R2, PT ;  /* 0x000000020300720c */ /* 0x000fda0003f06270 */
[----:B------:R-:W-:Y:S05]  /*0da0*/  @P0 BRA `(.L_x_11385) ;  /* 0x0000000000340947 */ /* 0x000fea0003800000 */
[----:B-1----:R-:W1:Y:S01]  /*0db0*/  LDC.64 R10, c[0x0][0x218] ;  /* 0x00008600ff0a7b82 */ /* 0x002e620000000a00 */
[----:B0-----:R-:W-:Y:S02]  /*0dc0*/  IMAD.IADD R9, R0, 0x1, R3 ;  /* 0x0000000100097824 */ /* 0x001fe400078e0203 */
[----:B------:R-:W-:Y:S02]  /*0dd0*/  VIADD R3, R3, 0x80 ;  /* 0x0000008003037836 */ /* 0x000fe40000000000 */
[----:B-1----:R-:W-:-:S05]  /*0de0*/  IMAD.WIDE.U32 R10, R9, 0x2, R10 ;  /* 0x00000002090a7825 */ /* 0x002fca00078e000a */
[----:B------:R1:W-:Y:S02]  /*0df0*/  STG.E.U16 desc[UR4][R10.64], R8 ;  /* 0x000000080a007986 */ /* 0x0003e4000c101504 */
.L_x_11384:
[----:B------:R-:W-:-:S13]  /*0e00*/  ISETP.GE.AND P0, PT, R3, R2, PT ;  /* 0x000000020300720c */ /* 0x000fda0003f06270 */
[----:B------:R-:W-:Y:S05]  /*0e10*/  @P0 BREAK B1 ;  /* 0x0000000000010942 */ /* 0x000fea0003800000 */
[----:B------:R-:W-:Y:S05]  /*0e20*/  @P0 BRA `(.L_x_11386) ;  /* 0x0000000000300947 */ /* 0x000fea0003800000 */
[----:B-1----:R-:W1:Y:S01]  /*0e30*/  LDC.64 R8, c[0x0][0x218] ;  /* 0x00008600ff087b82 */ /* 0x002e620000000a00 */
[----:B------:R-:W-:Y:S01]  /*0e40*/  IADD3 R11, R0, R3, RZ ;  /* 0x00000003000b7210 */ /* 0x000fe20007ffe0ff */
[----:B------:R-:W-:-:S04]  /*0e50*/  VIADD R3, R3, 0x80 ;  /* 0x0000008003037836 */ /* 0x000fc80000000000 */
[----:B-1----:R-:W-:-:S05]  /*0e60*/  IMAD.WIDE.U32 R8, R11, 0x2, R8 ;  /* 0x000000020b087825 */ /* 0x002fca00078e0008 */
[----:B------:R2:W-:Y:S02]  /*0e70*/  STG.E.U16 desc[UR4][R8.64], R7 ;  /* 0x0000000708007986 */ /* 0x0005e4000c101504 */
.L_x_11385:
[----:B------:R-:W-:Y:S05]  /*0e80*/  BSYNC B1 ;  /* 0x0000000000017941 */ /* 0x000fea0003800000 */
.L_x_11381:
[----:B------:R-:W-:-:S13]  /*0e90*/  ISETP.GE.AND P0, PT, R3, R2, PT ;  /* 0x000000020300720c */ /* 0x000fda0003f06270 */
[----:B0-2---:R-:W0:Y:S01]  /*0ea0*/  @!P0 LDC.64 R8, c[0x0][0x218] ;  /* 0x00008600ff088b82 */ /* 0x005e220000000a00 */
[----:B------:R-:W-:Y:S01]  /*0eb0*/  @!P0 IMAD.IADD R7, R0, 0x1, R3 ;  /* 0x0000000100078824 */ /* 0x000fe200078e0203 */
[----:B------:R-:W-:-:S03]  /*0ec0*/  @!P0 IADD3 R3, R3, 0x80, RZ ;  /* 0x0000008003038810 */ /* 0x000fc60007ffe0ff */
[----:B0-----:R-:W-:-:S05]  /*0ed0*/  @!P0 IMAD.WIDE.U32 R8, R7, 0x2, R8 ;  /* 0x0000000207088825 */ /* 0x001fca00078e0008 */
[----:B------:R2:W-:Y:S02]  /*0ee0*/  @!P0 STG.E.U16 desc[UR4][R8.64], R6 ;  /* 0x0000000608008986 */ /* 0x0005e4000c101504 */
.L_x_11386:
[----:B------:R-:W-:Y:S05]  /*0ef0*/  BSYNC B0 ;  /* 0x0000000000007941 */ /* 0x000fea0003800000 */
.L_x_11380:
[----:B------:R-:W-:Y:S05]  /*0f00*/  WARPSYNC.ALL ;  /* 0x0000000000007948 */ /* 0x000fea0003800000 */
[----:B------:R-:W-:-:S13]  /*0f10*/  ISETP.GE.AND P0, PT, R3, R2, PT ;  /* 0x000000020300720c */ /* 0x000fda0003f06270 */
[----:B------:R-:W-:Y:S05]  /*0f20*/  @P0 EXIT ;  /* 0x000000000000094d */ /* 0x000fea0003800000 */
[----:B--2---:R-:W2:Y:S01]  /*0f30*/  LDC.64 R6, c[0x0][0x218] ;  /* 0x00008600ff067b82 */ /* 0x004ea20000000a00 */
[----:B------:R-:W-:-:S04]  /*0f40*/  IMAD.IADD R3, R0, 0x1, R3 ;  /* 0x0000000100037824 */ /* 0x000fc800078e0203 */
[----:B--2---:R-:W-:-:S05]  /*0f50*/  IMAD.WIDE.U32 R2, R3, 0x2, R6 ;  /* 0x0000000203027825 */ /* 0x004fca00078e0006 */
[----:B------:R-:W-:Y:S01]  /*0f60*/  STG.E.U16 desc[UR4][R2.64], R5 ;  /* 0x0000000502007986 */ /* 0x000fe2000c101504 */
[----:B------:R-:W-:Y:S05]  /*0f70*/  EXIT ;  /* 0x000000000000794d */ /* 0x000fea0003800000 */
.L_x_11387:
        /* <DEDUP_REMOVED lines=16> */
.L_x_17315:


//--------------------- .text._ZN2at6native29vectorized_elementwise_kernelILi4ENS0_13BinaryFunctorIsssNS0_15binary_internal10MulFunctorIsEEEESt5arrayIPcLm3EEEEviT0_T1_ --------------------------
	.section	.text._ZN2at6native29vectorized_elementwise_kernelILi4ENS0_13BinaryFunctorIsssNS0_15binary_internal10MulFunctorIsEEEESt5arrayIPcLm3EEEEviT0_T1_,"ax",@progbits
	.align	128
        .global         _ZN2at6native29vectorized_elementwise_kernelILi4ENS0_13BinaryFunctorIsssNS0_15binary_internal10MulFunctorIsEEEESt5arrayIPcLm3EEEEviT0_T1_
        .type           _ZN2at6native29vectorized_elementwise_kernelILi4ENS0_13BinaryFunctorIsssNS0_15binary_internal10MulFunctorIsEEEESt5arrayIPcLm3EEEEviT0_T1_,@function
        .size           _ZN2at6native29vectorized_elementwise_kernelILi4ENS0_13BinaryFunctorIsssNS0_15binary_internal10MulFunctorIsEEEESt5arrayIPcLm3EEEEviT0_T1_,(.L_x_17316 - _ZN2at6native29vectorized_elementwise_kernelILi4ENS0_13BinaryFunctorIsssNS0_15binary_internal10MulFunctorIsEEEESt5arrayIPcLm3EEEEviT0_T1_)
        .other          _ZN2at6native29vectorized_elementwise_kernelILi4ENS0_13BinaryFunctorIsssNS0_15binary_internal10MulFunctorIsEEEESt5arrayIPcLm3EEEEviT0_T1_,@"STO_CUDA_ENTRY STV_DEFAULT"
_ZN2at6native29vectorized_elementwise_kernelILi4ENS0_13BinaryFunctorIsssNS0_15binary_internal10MulFunctorIsEEEESt5arrayIPcLm3EEEEviT0_T1_:
.text._ZN2at6native29vectorized_elementwise_kernelILi4ENS0_13BinaryFunctorIsssNS0_15binary_internal10MulFunctorIsEEEESt5arrayIPcLm3EEEEviT0_T1_:
        /* <DEDUP_REMOVED lines=17> */
[----:B------:R-:W-:-:S05]  /*0110*/  IMAD.WIDE.U32 R14, R2, 0x8, R4 ;  /* 0x00000008020e7825 */ /* 0x000fca00078e0004 */
[----:B------:R-:W5:Y:S04]  /*0120*/  LDG.E.64 R4, desc[UR4][R14.64] ;  /* 0x000000040e047981 */ /* 0x000f68000c1e1b00 */
[----:B------:R0:W4:Y:S01]  /*0130*/  LDG.E.64 R8, desc[UR4][R14.64+0x400] ;  /* 0x000400040e087981 */ /* 0x000122000c1e1b00 */
[----:B---3--:R-:W-:-:S04]  /*0140*/  IMAD.WIDE.U32 R12, R0, 0x2, R12 ;  /* 0x00000002000c7825 */ /* 0x008fc800078e000c */
[----:B------:R-:W-:Y:S01]  /*0150*/  IMAD.WIDE R12, R2, 0x8, R12 ;  /* 0x00000008020c7825 */ /* 0x000fe200078e020c */
[C---:B--2---:R-:W-:Y:S02]  /*0160*/  PRMT R18, R7.reuse, 0xbb32, RZ ;  /* 0x0000bb3207127816 */ /* 0x044fe400000000ff */
[----:B------:R-:W-:Y:S02]  /*0170*/  PRMT R19, R7, 0x9910, RZ ;  /* 0x0000991007137816 */ /* 0x000fe400000000ff */
[----:B------:R-:W-:Y:S01]  /*0180*/  PRMT R21, R6, 0xbb32, RZ ;  /* 0x0000bb3206157816 */ /* 0x000fe200000000ff */
[----:B0-----:R-:W-:Y:S01]  /*0190*/  IMAD.MOV.U32 R14, RZ, RZ, R18 ;  /* 0x000000ffff0e7224 */ /* 0x001fe200078e0012 */
[----:B------:R-:W-:Y:S02]  /*01a0*/  MOV R16, R19 ;  /* 0x0000001300107202 */ /* 0x000fe40000000f00 */
[----:B-----5:R-:W-:Y:S02]  /*01b0*/  PRMT R20, R4, 0xbb32, RZ ;  /* 0x0000bb3204147816 */ /* 0x020fe400000000ff */
[----:B------:R-:W-:-:S02]  /*01c0*/  PRMT R3, R5, 0xbb32, RZ ;  /* 0x0000bb3205037816 */ /* 0x000fc400000000ff */
[----:B------:R-:W-:Y:S01]  /*01d0*/  PRMT R5, R5, 0x9910, RZ ;  /* 0x0000991005057816 */ /* 0x000fe200000000ff */
[----:B------:R-:W-:Y:S02]  /*01e0*/  IMAD.MOV.U32 R7, RZ, RZ, R20 ;  /* 0x000000ffff077224 */ /* 0x000fe400078e0014 */
[----:B------:R-:W-:Y:S01]  /*01f0*/  IMAD.MOV.U32 R18, RZ, RZ, R21 ;  /* 0x000000ffff127224 */ /* 0x000fe200078e0015 */
[----:B----4-:R-:W-:Y:S01]  /*0200*/  PRMT R15, R9, 0x9910, RZ ;  /* 0x00009910090f7816 */ /* 0x010fe200000000ff */
[----:B------:R-:W-:Y:S01]  /*0210*/  IMAD R3, R3, R14, RZ ;  /* 0x0000000e03037224 */ /* 0x000fe200078e02ff */
[----:B------:R-:W-:Y:S01]  /*0220*/  PRMT R17, R10, 0xbb32, RZ ;  /* 0x0000bb320a117816 */ /* 0x000fe200000000ff */
[----:B------:R-:W-:Y:S01]  /*0230*/  IMAD R14, R5, R16, RZ ;  /* 0x00000010050e7224 */ /* 0x000fe200078e02ff */
[----:B------:R-:W-:Y:S01]  /*0240*/  PRMT R0, R4, 0x9910, RZ ;  /* 0x0000991004007816 */ /* 0x000fe200000000ff */
[----:B------:R-:W-:Y:S01]  /*0250*/  IMAD R5, R7, R18, RZ ;  /* 0x0000001207057224 */ /* 0x000fe200078e02ff */
[----:B------:R-:W-:-:S02]  /*0260*/  PRMT R16, R8, 0xbb32, RZ ;  /* 0x0000bb3208107816 */ /* 0x000fc400000000ff */
[----:B------:R-:W-:Y:S02]  /*0270*/  PRMT R18, R8, 0x9910, RZ ;  /* 0x0000991008127816 */ /* 0x000fe400000000ff */
[----:B------:R-:W-:Y:S02]  /*0280*/  PRMT R19, R10, 0x9910, RZ ;  /* 0x000099100a137816 */ /* 0x000fe400000000ff */
[----:B------:R-:W-:Y:S02]  /*0290*/  PRMT R4, R9, 0xbb32, RZ ;  /* 0x0000bb3209047816 */ /* 0x000fe400000000ff */
[----:B------:R-:W-:Y:S01]  /*02a0*/  PRMT R7, R6, 0x9910, RZ ;  /* 0x0000991006077816 */ /* 0x000fe200000000ff */
[----:B------:R-:W-:Y:S01]  /*02b0*/  IMAD.MOV.U32 R6, RZ, RZ, R15 ;  /* 0x000000ffff067224 */ /* 0x000fe200078e000f */
[C---:B------:R-:W-:Y:S01]  /*02c0*/  PRMT R9, R11.reuse, 0xbb32, RZ ;  /* 0x0000bb320b097816 */ /* 0x040fe200000000ff */
[----:B------:R-:W-:Y:S01]  /*02d0*/  IMAD.MOV.U32 R15, RZ, RZ, R17 ;  /* 0x000000ffff0f7224 */ /* 0x000fe200078e0011 */
[----:B------:R-:W-:Y:S01]  /*02e0*/  PRMT R11, R11, 0x9910, RZ ;  /* 0x000099100b0b7816 */ /* 0x000fe200000000ff */
[----:B------:R-:W-:Y:S01]  /*02f0*/  IMAD.MOV.U32 R8, RZ, RZ, R16 ;  /* 0x000000ffff087224 */ /* 0x000fe200078e0010 */
[----:B------:R-:W-:Y:S01]  /*0300*/  MOV R10, R18 ;  /* 0x00000012000a7202 */ /* 0x000fe20000000f00 */
[----:B------:R-:W-:-:S02]  /*0310*/  IMAD.MOV.U32 R17, RZ, RZ, R19 ;  /* 0x000000ffff117224 */ /* 0x000fc400078e0013 */
[----:B------:R-:W-:Y:S02]  /*0320*/  IMAD R0, R0, R7, RZ ;  /* 0x0000000700007224 */ /* 0x000fe400078e02ff */
[----:B------:R-:W-:Y:S02]  /*0330*/  IMAD R4, R4, R9, RZ ;  /* 0x0000000904047224 */ /* 0x000fe400078e02ff */
[----:B------:R-:W-:Y:S02]  /*0340*/  IMAD R7, R6, R11, RZ ;  /* 0x0000000b06077224 */ /* 0x000fe400078e02ff */
[----:B------:R-:W-:Y:S02]  /*0350*/  IMAD R6, R8, R15, RZ ;  /* 0x0000000f08067224 */ /* 0x000fe400078e02ff */
[----:B------:R-:W-:Y:S01]  /*0360*/  IMAD R9, R10, R17, RZ ;  /* 0x000000110a097224 */ /* 0x000fe200078e02ff */
[----:B------:R-:W-:Y:S02]  /*0370*/  PRMT R3, R14, 0x5410, R3 ;  /* 0x000054100e037816 */ /* 0x000fe40000000003 */
[----:B------:R-:W-:-:S02]  /*0380*/  PRMT R2, R0, 0x5410, R5 ;  /* 0x0000541000027816 */ /* 0x000fc40000000005 */
[----:B------:R-:W-:Y:S02]  /*0390*/  PRMT R7, R7, 0x5410, R4 ;  /* 0x0000541007077816 */ /* 0x000fe40000000004 */
[----:B------:R-:W-:Y:S01]  /*03a0*/  PRMT R6, R9, 0x5410, R6 ;  /* 0x0000541009067816 */ /* 0x000fe20000000006 */
[----:B------:R-:W-:Y:S04]  /*03b0*/  STG.E.64 desc[UR4][R12.64], R2 ;  /* 0x000000020c007986 */ /* 0x000fe8000c101b04 */
[----:B------:R-:W-:Y:S01]  /*03c0*/  STG.E.64 desc[UR4][R12.64+0x400], R6 ;  /* 0x000400060c007986 */ /* 0x000fe2000c101b04 */
[----:B------:R-:W-:Y:S05]  /*03d0*/  EXIT ;  /* 0x000000000000794d */ /* 0x000fea0003800000 */
.L_x_11388:
        /* <DEDUP_REMOVED lines=32> */
[----:B------:R-:W-:Y:S01]  /*05e0*/  ISETP.GE.AND P2, PT, R6, R2, PT ;  /* 0x000000020600720c */ /* 0x000fe20003f46270 */
[C---:B--2---:R-:W-:Y:S01]  /*05f0*/  @!P4 IMAD.WIDE.U32 R18, R27.reuse, 0x2, R18 ;  /* 0x000000021b12c825 */ /* 0x044fe200078e0012 */
[----:B----4-:R-:W-:Y:S02]  /*0600*/  PRMT R22, RZ, 0x7610, R22 ;  /* 0x00007610ff167816 */ /* 0x010fe40000000016 */
[----:B------:R-:W-:Y:S01]  /*0610*/  PRMT R10, RZ, 0x7610, R10 ;  /* 0x00007610ff0a7816 */ /* 0x000fe2000000000a */
[----:B0-----:R-:W-:Y:S01]  /*0620*/  @!P4 IMAD.WIDE.U32 R16, R27, 0x2, R16 ;  /* 0x000000021b10c825 */ /* 0x001fe200078e0010 */
[----:B------:R-:W-:Y:S01]  /*0630*/  PRMT R11, RZ, 0x7610, R11 ;  /* 0x00007610ff0b7816 */ /* 0x000fe2000000000b */
[----:B------:R0:W2:Y:S02]  /*0640*/  @!P4 LDG.E.U16 R21, desc[UR4][R18.64] ;  /* 0x000000041215c981 */ /* 0x0000a4000c1e1500 */
[----:B-1----:R-:W-:Y:S02]  /*0650*/  @!P5 IMAD.WIDE.U32 R14, R7, 0x2, R14 ;  /* 0x00000002070ed825 */ /* 0x002fe400078e000e */
[----:B------:R-:W4:Y:S02]  /*0660*/  @!P4 LDG.E.U16 R22, desc[UR4][R16.64] ;  /* 0x000000041016c981 */ /* 0x000f24000c1e1500 */
[----:B------:R-:W-:-:S02]  /*0670*/  @!P2 IMAD.IADD R23, R0, 0x1, R6 ;  /* 0x000000010017a824 */ /* 0x000fc400078e0206 */
[----:B------:R-:W-:Y:S01]  /*0680*/  @!P2 VIADD R6, R6, 0x80 ;  /* 0x000000800606a836 */ /* 0x000fe20000000000 */
[----:B------:R1:W4:Y:S01]  /*0690*/  @!P5 LDG.E.U16 R10, desc[UR4][R14.64] ;  /* 0x000000040e0ad981 */ /* 0x000322000c1e1500 */
[----:B------:R-:W-:Y:S01]  /*06a0*/  @!P5 IMAD.WIDE.U32 R12, R7, 0x2, R12 ;  /* 0x00000002070cd825 */ /* 0x000fe200078e000c */
[----:B0-----:R-:W0:Y:S02]  /*06b0*/  @!P1 LDC.64 R18, c[0x0][0x220] ;  /* 0x00008800ff129b82 */ /* 0x001e240000000a00 */
[----:B------:R-:W-:Y:S02]  /*06c0*/  ISETP.GE.AND P4, PT, R6, R2, PT ;  /* 0x000000020600720c */ /* 0x000fe40003f86270 */
[----:B------:R1:W4:Y:S04]  /*06d0*/  @!P5 LDG.E.U16 R11, desc[UR4][R12.64] ;  /* 0x000000040c0bd981 */ /* 0x000328000c1e1500 */
[----:B-1----:R-:W1:Y:S08]  /*06e0*/  @!P2 LDC.64 R14, c[0x0][0x220] ;  /* 0x00008800ff0eab82 */ /* 0x002e700000000a00 */
[----:B------:R-:W0:Y:S01]  /*06f0*/  @!P2 LDC.64 R12, c[0x0][0x228] ;  /* 0x00008a00ff0cab82 */ /* 0x000e220000000a00 */
[----:B------:R-:W-:-:S07]  /*0700*/  @!P3 IMAD.WIDE.U32 R28, R5, 0x2, R28 ;  /* 0x00000002051cb825 */ /* 0x000fce00078e001c */
[----:B------:R-:W0:Y:S01]  /*0710*/  @!P1 LDC.64 R16, c[0x0][0x228] ;  /* 0x00008a00ff109b82 */ /* 0x000e220000000a00 */
[----:B------:R-:W-:Y:S01]  /*0720*/  @!P3 IMAD.WIDE.U32 R24, R5, 0x2, R24 ;  /* 0x000000020518b825 */ /* 0x000fe200078e0018 */
[----:B------:R-:W-:Y:S02]  /*0730*/  PRMT R5, RZ, 0x7610, R5 ;  /* 0x00007610ff057816 */ /* 0x000fe40000000005 */
[----:B------:R-:W-:Y:S02]  /*0740*/  PRMT R20, RZ, 0x7610, R20 ;  /* 0x00007610ff147816 */ /* 0x000fe40000000014 */
[----:B------:R-:W-:Y:S01]  /*0750*/  @!P4 IADD3 R7, R0, R6, RZ ;  /* 0x000000060007c210 */ /* 0x000fe20007ffe0ff */
[----:B------:R-:W-:Y:S01]  /*0760*/  @!P4 VIADD R6, R6, 0x80 ;  /* 0x000000800606c836 */ /* 0x000fe20000000000 */
[----:B------:R-:W4:Y:S04]  /*0770*/  @!P3 LDG.E.U16 R5, desc[UR4][R28.64] ;  /* 0x000000041c05b981 */ /* 0x000f28000c1e1500 */
[----:B------:R0:W4:Y:S01]  /*0780*/  @!P3 LDG.E.U16 R20, desc[UR4][R24.64] ;  /* 0x000000041814b981 */ /* 0x000122000c1e1500 */
[----:B------:R-:W-:Y:S01]  /*0790*/  ISETP.GE.AND P3, PT, R6, R2, PT ;  /* 0x000000020600720c */ /* 0x000fe20003f66270 */
[----:B-1----:R-:W-:Y:S01]  /*07a0*/  @!P2 IMAD.WIDE.U32 R14, R23, 0x2, R14 ;  /* 0x00000002170ea825 */ /* 0x002fe200078e000e */
[----:B------:R-:W-:-:S03]  /*07b0*/  PRMT R8, RZ, 0x7610, R8 ;  /* 0x00007610ff087816 */ /* 0x000fc60000000008 */
[----:B0-----:R-:W-:Y:S01]  /*07c0*/  @!P2 IMAD.WIDE.U32 R12, R23, 0x2, R12 ;  /* 0x00000002170ca825 */ /* 0x001fe200078e000c */
[----:B------:R-:W-:Y:S02]  /*07d0*/  PRMT R23, RZ, 0x7610, R23 ;  /* 0x00007610ff177816 */ /* 0x000fe40000000017 */
[----:B------:R-:W-:Y:S02]  /*07e0*/  PRMT R24, RZ, 0x7610, R24 ;  /* 0x00007610ff187816 */ /* 0x000fe40000000018 */
[----:B------:R-:W-:Y:S01]  /*07f0*/  PRMT R25, RZ, 0x7610, R25 ;  /* 0x00007610ff197816 */ /* 0x000fe20000000019 */
[----:B------:R-:W-:-:S03]  /*0800*/  @!P1 IMAD.WIDE.U32 R18, R26, 0x2, R18 ;  /* 0x000000021a129825 */ /* 0x000fc600078e0012 */
[----:B------:R0:W4:Y:S01]  /*0810*/  @!P2 LDG.E.U16 R24, desc[UR4][R14.64] ;  /* 0x000000040e18a981 */ /* 0x000122000c1e1500 */
[----:B------:R-:W-:-:S03]  /*0820*/  @!P1 IMAD.WIDE.U32 R16, R26, 0x2, R16 ;  /* 0x000000021a109825 */ /* 0x000fc600078e0010 */
[----:B------:R1:W4:Y:S04]  /*0830*/  @!P2 LDG.E.U16 R25, desc[UR4][R12.64] ;  /* 0x000000040c19a981 */ /* 0x000328000c1e1500 */
[----:B------:R1:W4:Y:S01]  /*0840*/  @!P1 LDG.E.U16 R8, desc[UR4][R18.64] ;  /* 0x0000000412089981 */ /* 0x000322000c1e1500 */
[----:B0-----:R-:W0:Y:S03]  /*0850*/  @!P3 LDC.64 R14, c[0x0][0x228] ;  /* 0x00008a00ff0ebb82 */ /* 0x001e260000000a00 */
[----:B------:R1:W4:Y:S05]  /*0860*/  @!P1 LDG.E.U16 R23, desc[UR4][R16.64] ;  /* 0x0000000410179981 */ /* 0x00032a000c1e1500 */
[----:B-1----:R-:W1:Y:S08]  /*0870*/  @!P3 LDC.64 R12, c[0x0][0x220] ;  /* 0x00008800ff0cbb82 */ /* 0x002e700000000a00 */
[----:B------:R-:W1:Y:S08]  /*0880*/  @!P4 LDC.64 R18, c[0x0][0x220] ;  /* 0x00008800ff12cb82 */ /* 0x000e700000000a00 */
[----:B------:R-:W1:Y:S01]  /*0890*/  @!P4 LDC.64 R16, c[0x0][0x228] ;  /* 0x00008a00ff10cb82 */ /* 0x000e620000000a00 */
[----:B------:R-:W-:Y:S01]  /*08a0*/  @!P3 IMAD.IADD R27, R0, 0x1, R6 ;  /* 0x00000001001bb824 */ /* 0x000fe200078e0206 */
[----:B------:R-:W-:-:S02]  /*08b0*/  PRMT R26, RZ, 0x7610, R26 ;  /* 0x00007610ff1a7816 */ /* 0x000fc4000000001a */
        /* <DEDUP_REMOVED lines=16> */
[----:B-----5:R-:W-:Y:S02]  /*09c0*/  PRMT R19, R9, 0x9910, RZ ;  /* 0x0000991009137816 */ /* 0x020fe400000000ff */
[----:B------:R-:W-:Y:S01]  /*09d0*/  @!P0 IADD3 R9, R0, R3, RZ ;  /* 0x0000000300098210 */ /* 0x000fe20007ffe0ff */
[----:B------:R-:W-:Y:S02]  /*09e0*/  @!P0 IMAD.MOV.U32 R3, RZ, RZ, R18 ;  /* 0x000000ffff038224 */ /* 0x000fe400078e0012 */
[----:B------:R-:W-:Y:S02]  /*09f0*/  IMAD R19, R4, R19, RZ ;  /* 0x0000001304137224 */ /* 0x000fe400078e02ff */
[----:B-1----:R-:W-:-:S05]  /*0a00*/  @!P0 IMAD.WIDE.U32 R6, R9, 0x2, R6 ;  /* 0x0000000209068825 */ /* 0x002fca00078e0006 */
[----:B------:R0:W-:Y:S01]  /*0a10*/  @!P0 STG.E.U16 desc[UR4][R6.64], R19 ;  /* 0x0000001306008986 */ /* 0x0001e2000c101504 */
[----:B------:R-:W-:Y:S02]  /*0a20*/  ISETP.GE.AND P0, PT, R3, R2, PT ;  /* 0x000000020300720c */ /* 0x000fe40003f06270 */
[----:B--2---:R-:W-:Y:S02]  /*0a30*/  PRMT R21, R21, 0x9910, RZ ;  /* 0x0000991015157816 */ /* 0x004fe400000000ff */
[----:B----4-:R-:W-:Y:S02]  /*0a40*/  PRMT R22, R22, 0x9910, RZ ;  /* 0x0000991016167816 */ /* 0x010fe400000000ff */
[----:B------:R-:W-:Y:S01]  /*0a50*/  PRMT R12, R10, 0x9910, RZ ;  /* 0x000099100a0c7816 */ /* 0x000fe200000000ff */
[----:B------:R-:W-:Y:S01]  /*0a60*/  IMAD.MOV.U32 R10, RZ, RZ, R21 ;  /* 0x000000ffff0a7224 */ /* 0x000fe200078e0015 */
        /* <DEDUP_REMOVED lines=33> */
.L_x_11391:
[----:B------:R-:W-:-:S13]  /*0c80*/  ISETP.GE.AND P0, PT, R3, R2, PT ;  /* 0x000000020300720c */ /* 0x000fda0003f06270 */
[----:B------:R-:W-:Y:S05]  /*0c90*/  @P0 BRA `(.L_x_11393) ;  /* 0x0000000000300947 */ /* 0x000fea0003800000 */
[----:B0-----:R-:W0:Y:S01]  /*0ca0*/  LDC.64 R12, c[0x0][0x218] ;  /* 0x00008600ff0c7b82 */ /* 0x001e220000000a00 */
[----:B------:R-:W-:Y:S01]  /*0cb0*/  IMAD.IADD R9, R0, 0x1, R3 ;  /* 0x0000000100097824 */ /* 0x000fe200078e0203 */
[----:B------:R-:W-:-:S03]  /*0cc0*/  IADD3 R3, R3, 0x80, RZ ;  /* 0x0000008003037810 */ /* 0x000fc60007ffe0ff */
[----:B0-----:R-:W-:-:S05]  /*0cd0*/  IMAD.WIDE.U32 R12, R9, 0x2, R12 ;  /* 0x00000002090c7825 */ /* 0x001fca00078e000c */
[----:B------:R1:W-:Y:S02]  /*0ce0*/  STG.E.U16 desc[UR4][R12.64], R10 ;  /* 0x0000000a0c007986 */ /* 0x0003e4000c101504 */
.L_x_11392:
[----:B------:R-:W-:-:S13]  /*0cf0*/  ISETP.GE.AND P0, PT, R3, R2, PT ;  /* 0x000000020300720c */ /* 0x000fda0003f06270 */
[----:B------:R-:W-:Y:S05]  /*0d00*/  @P0 BRA `(.L_x_11394) ;  /* 0x0000000000340947 */ /* 0x000fea0003800000 */
[----:B-1----:R-:W1:Y:S01]  /*0d10*/  LDC.64 R10, c[0x0][0x218] ;  /* 0x00008600ff0a7b82 */ /* 0x002e620000000a00 */
[----:B0-----:R-:W-:Y:S02]  /*0d20*/  IMAD.IADD R9, R0, 0x1, R3 ;  /* 0x0000000100097824 */ /* 0x001fe400078e0203 */
[----:B------:R-:W-:Y:S02]  /*0d30*/  VIADD R3, R3, 0x80 ;  /* 0x0000008003037836 */ /* 0x000fe40000000000 */
[----:B-1----:R-:W-:-:S05]  /*0d40*/  IMAD.WIDE.U32 R10, R9, 0x2, R10 ;  /* 0x00000002090a7825 */ /* 0x002fca00078e000a */
[----:B------:R1:W-:Y:S02]  /*0d50*/  STG.E.U16 desc[UR4][R10.64], R8 ;  /* 0x000000080a007986 */ /* 0x0003e4000c101504 */
.L_x_11393:
        /* <DEDUP_REMOVED lines=8> */
.L_x_11394:
[----:B------:R-:W-:Y:S05]  /*0de0*/  BSYNC B1 ;  /* 0x0000000000017941 */ /* 0x000fea0003800000 */
.L_x_11390:
[----:B------:R-:W-:-:S13]  /*0df0*/  ISETP.GE.AND P0, PT, R3, R2, PT ;  /* 0x000000020300720c */ /* 0x000fda0003f06270 */
[----:B0-2---:R-:W0:Y:S01]  /*0e00*/  @!P0 LDC.64 R8, c[0x0][0x218] ;  /* 0x00008600ff088b82 */ /* 0x005e220000000a00 */
[----:B------:R-:W-:Y:S01]  /*0e10*/  @!P0 IMAD.IADD R7, R0, 0x1, R3 ;  /* 0x0000000100078824 */ /* 0x000fe200078e0203 */
[----:B------:R-:W-:-:S03]  /*0e20*/  @!P0 IADD3 R3, R3, 0x80, RZ ;  /* 0x0000008003038810 */ /* 0x000fc60007ffe0ff */
[----:B0-----:R-:W-:-:S05]  /*0e30*/  @!P0 IMAD.WIDE.U32 R8, R7, 0x2, R8 ;  /* 0x0000000207088825 */ /* 0x001fca00078e0008 */
[----:B------:R2:W-:Y:S02]  /*0e40*/  @!P0 STG.E.U16 desc[UR4][R8.64], R6 ;  /* 0x0000000608008986 */ /* 0x0005e4000c101504 */
.L_x_11395:
[----:B------:R-:W-:Y:S05]  /*0e50*/  BSYNC B0 ;  /* 0x0000000000007941 */ /* 0x000fea0003800000 */
.L_x_11389:
        /* <DEDUP_REMOVED lines=8> */
.L_x_11396:
        /* <DEDUP_REMOVED lines=10> */
.L_x_17316:


//--------------------- .text._ZN2at6native29vectorized_elementwise_kernelILi8ENS0_13BinaryFunctorIsssNS0_15binary_internal10MulFunctorIsEEEESt5arrayIPcLm3EEEEviT0_T1_ --------------------------
	.section	.text._ZN2at6native29vectorized_elementwise_kernelILi8ENS0_13BinaryFunctorIsssNS0_15binary_internal10MulFunctorIsEEEESt5arrayIPcLm3EEEEviT0_T1_,"ax",@progbits
	.align	128
        .global         _ZN2at6native29vectorized_elementwise_kernelILi8ENS0_13BinaryFunctorIsssNS0_15binary_internal10MulFunctorIsEEEESt5arrayIPcLm3EEEEviT0_T1_
        .type           _ZN2at6native29vectorized_elementwise_kernelILi8ENS0_13BinaryFunctorIsssNS0_15binary_internal10MulFunctorIsEEEESt5arrayIPcLm3EEEEviT0_T1_,@function
        .size           _ZN2at6native29vectorized_elementwise_kernelILi8ENS0_13BinaryFunctorIsssNS0_15binary_internal10MulFunctorIsEEEESt5arrayIPcLm3EEEEviT0_T1_,(.L_x_17317 - _ZN2at6native29vectorized_elementwise_kernelILi8ENS0_13BinaryFunctorIsssNS0_15binary_internal10MulFunctorIsEEEESt5arrayIPcLm3EEEEviT0_T1_)
        .other          _ZN2at6native29vectorized_elementwise_kernelILi8ENS0_13BinaryFunctorIsssNS0_15binary_internal10MulFunctorIsEEEESt5arrayIPcLm3EEEEviT0_T1_,@"STO_CUDA_ENTRY STV_DEFAULT"
_ZN2at6native29vectorized_elementwise_kernelILi8ENS0_13BinaryFunctorIsssNS0_15binary_internal10MulFunctorIsEEEESt5arrayIPcLm3EEEEviT0_T1_:
.text._ZN2at6native29vectorized_elementwise_kernelILi8ENS0_13BinaryFunctorIsssNS0_15binary_internal10MulFunctorIsEEEESt5arrayIPcLm3EEEEviT0_T1_:
        /* <DEDUP_REMOVED lines=20> */
[C---:B--2---:R-:W-:Y:S02]  /*0140*/  PRMT R18, R8.reuse, 0xbb32, RZ ;  /* 0x0000bb3208127816 */ /* 0x044fe400000000ff */
[----:B------:R-:W-:Y:S02]  /*0150*/  PRMT R19, R8, 0x9910, RZ ;  /* 0x0000991008137816 */ /* 0x000fe400000000ff */
[C---:B------:R-:W-:Y:S02]  /*0160*/  PRMT R21, R9.reuse, 0xbb32, RZ ;  /* 0x0000bb3209157816 */ /* 0x040fe400000000ff */
[C---:B------:R-:W-:Y:S02]  /*0170*/  PRMT R8, R10.reuse, 0xbb32, RZ ;  /* 0x0000bb320a087816 */ /* 0x040fe400000000ff */
[----:B------:R-:W-:Y:S02]  /*0180*/  PRMT R12, R10, 0x9910, RZ ;  /* 0x000099100a0c7816 */ /* 0x000fe400000000ff */
[----:B------:R-:W-:-:S02]  /*0190*/  PRMT R9, R9, 0x9910, RZ ;  /* 0x0000991009097816 */ /* 0x000fc400000000ff */
[C---:B---3--:R-:W-:Y:S02]  /*01a0*/  PRMT R15, R4.reuse, 0xbb32, RZ ;  /* 0x0000bb32040f7816 */ /* 0x048fe400000000ff */
[----:B------:R-:W-:Y:S01]  /*01b0*/  PRMT R20, R4, 0x9910, RZ ;  /* 0x0000991004147816 */ /* 0x000fe200000000ff */
[----:B------:R-:W-:Y:S01]  /*01c0*/  IMAD.MOV.U32 R4, RZ, RZ, R18 ;  /* 0x000000ffff047224 */ /* 0x000fe200078e0012 */
[C---:B------:R-:W-:Y:S02]  /*01d0*/  PRMT R22, R5.reuse, 0xbb32, RZ ;  /* 0x0000bb3205167816 */ /* 0x040fe400000000ff */
[----:B------:R-:W-:Y:S01]  /*01e0*/  PRMT R17, R5, 0x9910, RZ ;  /* 0x0000991005117816 */ /* 0x000fe200000000ff */
[----:B------:R-:W-:Y:S01]  /*01f0*/  IMAD.MOV.U32 R5, RZ, RZ, R15 ;  /* 0x000000ffff057224 */ /* 0x000fe200078e000f */
[C---:B------:R-:W-:Y:S02]  /*0200*/  PRMT R14, R6.reuse, 0xbb32, RZ ;  /* 0x0000bb32060e7816 */ /* 0x040fe400000000ff */
[----:B------:R-:W-:Y:S01]  /*0210*/  PRMT R16, R6, 0x9910, RZ ;  /* 0x0000991006107816 */ /* 0x000fe200000000ff */
[----:B------:R-:W-:Y:S01]  /*0220*/  IMAD.MOV.U32 R6, RZ, RZ, R19 ;  /* 0x000000ffff067224 */ /* 0x000fe200078e0013 */
[----:B------:R-:W-:Y:S01]  /*0230*/  MOV R18, R21 ;  /* 0x0000001500127202 */ /* 0x000fe20000000f00 */
[----:B------:R-:W-:Y:S01]  /*0240*/  IMAD.MOV.U32 R19, RZ, RZ, R20 ;  /* 0x000000ffff137224 */ /* 0x000fe200078e0014 */
[C---:B------:R-:W-:Y:S01]  /*0250*/  PRMT R15, R7.reuse, 0xbb32, RZ ;  /* 0x0000bb32070f7816 */ /* 0x040fe200000000ff */
[----:B------:R-:W-:Y:S01]  /*0260*/  IMAD.MOV.U32 R21, RZ, RZ, R22 ;  /* 0x000000ffff157224 */ /* 0x000fe200078e0016 */
[----:B------:R-:W-:Y:S01]  /*0270*/  PRMT R7, R7, 0x9910, RZ ;  /* 0x0000991007077816 */ /* 0x000fe200000000ff */
[----:B------:R-:W-:Y:S01]  /*0280*/  IMAD R4, R4, R5, RZ ;  /* 0x0000000504047224 */ /* 0x000fe200078e02ff */
[C---:B------:R-:W-:Y:S01]  /*0290*/  PRMT R10, R11.reuse, 0xbb32, RZ ;  /* 0x0000bb320b0a7816 */ /* 0x040fe200000000ff */
[----:B------:R-:W-:Y:S01]  /*02a0*/  IMAD R5, R6, R19, RZ ;  /* 0x0000001306057224 */ /* 0x000fe200078e02ff */
[----:B------:R-:W-:Y:S01]  /*02b0*/  PRMT R11, R11, 0x9910, RZ ;  /* 0x000099100b0b7816 */ /* 0x000fe200000000ff */
[----:B------:R-:W-:Y:S01]  /*02c0*/  IMAD R6, R18, R21, RZ ;  /* 0x0000001512067224 */ /* 0x000fe200078e02ff */
[----:B------:R-:W-:Y:S01]  /*02d0*/  MOV R18, R7 ;  /* 0x0000000700127202 */ /* 0x000fe20000000f00 */
[----:B------:R-:W-:Y:S01]  /*02e0*/  IMAD R7, R9, R17, RZ ;  /* 0x0000001109077224 */ /* 0x000fe200078e02ff */
[----:B------:R-:W-:Y:S01]  /*02f0*/  PRMT R4, R5, 0x5410, R4 ;  /* 0x0000541005047816 */ /* 0x000fe20000000004 */
[----:B------:R-:W-:-:S02]  /*0300*/  IMAD R0, R8, R14, RZ ;  /* 0x0000000e08007224 */ /* 0x000fc400078e02ff */
[----:B------:R-:W-:Y:S01]  /*0310*/  IMAD R9, R12, R16, RZ ;  /* 0x000000100c097224 */ /* 0x000fe200078e02ff */
[----:B------:R-:W-:Y:S01]  /*0320*/  PRMT R5, R7, 0x5410, R6 ;  /* 0x0000541007057816 */ /* 0x000fe20000000006 */
[----:B------:R-:W-:Y:S02]  /*0330*/  IMAD R8, R10, R15, RZ ;  /* 0x0000000f0a087224 */ /* 0x000fe400078e02ff */
[----:B------:R-:W-:Y:S01]  /*0340*/  IMAD R11, R11, R18, RZ ;  /* 0x000000120b0b7224 */ /* 0x000fe200078e02ff */
[----:B------:R-:W-:-:S04]  /*0350*/  PRMT R6, R9, 0x5410, R0 ;  /* 0x0000541009067816 */ /* 0x000fc80000000000 */
[----:B------:R-:W-:-:S05]  /*0360*/  PRMT R7, R11, 0x5410, R8 ;  /* 0x000054100b077816 */ /* 0x000fca0000000008 */
[----:B------:R-:W-:Y:S01]  /*0370*/  STG.E.128 desc[UR4][R2.64], R4 ;  /* 0x0000000402007986 */ /* 0x000fe2000c101d04 */
[----:B------:R-:W-:Y:S05]  /*0380*/  EXIT ;  /* 0x000000000000794d */ /* 0x000fea0003800000 */
.L_x_11397:
[----:B------:R-:W0:Y:S01]  /*0390*/  S2R R3, SR_TID.X ;  /* 0x0000000000037919 */ /* 0x000e220000002100 */
[----:B------:R-:W-:Y:S02]  /*03a0*/  PRMT R4, RZ, 0x7610, R4 ;  /* 0x00007610ff047816 */ /* 0x000fe40000000004 */
[----:B0-----:R-:W-:Y:S01]  /*03b0*/  ISETP.GE.AND P0, PT, R3, R2, PT ;  /* 0x000000020300720c */ /* 0x001fe20003f06270 */
[----:B------:R-:W-:-:S12]  /*03c0*/  IMAD.MOV.U32 R6, RZ, RZ, R3 ;  /* 0x000000ffff067224 */ /* 0x000fd800078e0003 */
[----:B------:R-:W-:Y:S01]  /*03d0*/  @!P0 IMAD.IADD R9, R0, 0x1, R6 ;  /* 0x0000000100098824 */ /* 0x000fe200078e0206 */
[----:B------:R-:W0:Y:S01]  /*03e0*/  @!P0 LDC.64 R10, c[0x0][0x220] ;  /* 0x00008800ff0a8b82 */ /* 0x000e220000000a00 */
[----:B------:R-:W-:-:S05]  /*03f0*/  @!P0 VIADD R6, R6, 0x80 ;  /* 0x0000008006068836 */ /* 0x000fca0000000000 */
[----:B------:R-:W-:Y:S02]  /*0400*/  ISETP.GE.AND P4, PT, R6, R2, PT ;  /* 0x000000020600720c */ /* 0x000fe40003f86270 */
[----:B------:R-:W1:Y:S11]  /*0410*/  @!P0 LDC.64 R22, c[0x0][0x228] ;  /* 0x00008a00ff168b82 */ /* 0x000e760000000a00 */
[----:B------:R-:W-:Y:S01]  /*0420*/  @!P4 IADD3 R27, R0, R6, RZ ;  /* 0x00000006001bc210 */ /* 0x000fe20007ffe0ff */
[----:B------:R-:W-:Y:S01]  /*0430*/  @!P4 VIADD R6, R6, 0x80 ;  /* 0x000000800606c836 */ /* 0x000fe20000000000 */
[----:B------:R-:W2:Y:S01]  /*0440*/  @!P4 LDC.64 R18, c[0x0][0x220] ;  /* 0x00008800ff12cb82 */ /* 0x000ea20000000a00 */
[----:B0-----:R-:W-:-:S03]  /*0450*/  @!P0 IMAD.WIDE.U32 R10, R9, 0x2, R10 ;  /* 0x00000002090a8825 */ /* 0x001fc600078e000a */
[----:B------:R-:W-:-:S04]  /*0460*/  ISETP.GE.AND P5, PT, R6, R2, PT ;  /* 0x000000020600720c */ /* 0x000fc80003fa6270 */
[----:B------:R-:W0:Y:S01]  /*0470*/  @!P4 LDC.64 R16, c[0x0][0x228] ;  /* 0x00008a00ff10cb82 */ /* 0x000e220000000a00 */
[----:B------:R-:W-:Y:S01]  /*0480*/  PRMT R21, RZ, 0x7610, R21 ;  /* 0x00007610ff157816 */ /* 0x000fe20000000015 */
[----:B------:R-:W3:Y:S01]  /*0490*/  @!P0 LDG.E.U16 R4, desc[UR4][R10.64] ;  /* 0x000000040a048981 */ /* 0x000ee2000c1e1500 */
[----:B-1----:R-:W-:Y:S01]  /*04a0*/  @!P0 IMAD.WIDE.U32 R22, R9, 0x2, R22 ;  /* 0x0000000209168825 */ /* 0x002fe200078e0016 */
[----:B------:R-:W-:-:S05]  /*04b0*/  PRMT R9, RZ, 0x7610, R9 ;  /* 0x00007610ff097816 */ /* 0x000fca0000000009 */
[----:B------:R-:W-:Y:S01]  /*04c0*/  @!P5 IMAD.IADD R7, R0, 0x1, R6 ;  /* 0x000000010007d824 */ /* 0x000fe200078e0206 */
[----:B------:R-:W1:Y:S01]  /*04d0*/  @!P5 LDC.64 R14, c[0x0][0x220] ;  /* 0x00008800ff0edb82 */ /* 0x000e620000000a00 */
[----:B------:R-:W-:Y:S01]  /*04e0*/  @!P5 VIADD R6, R6, 0x80 ;  /* 0x000000800606d836 */ /* 0x000fe20000000000 */
[----:B------:R4:W5:Y:S04]  /*04f0*/  @!P0 LDG.E.U16 R9, desc[UR4][R22.64] ;  /* 0x0000000416098981 */ /* 0x000968000c1e1500 */
[----:B------:R-:W-:Y:S02]  /*0500*/  ISETP.GE.AND P3, PT, R6, R2, PT ;  /* 0x000000020600720c */ /* 0x000fe40003f66270 */
[----:B------:R-:W1:Y:S11]  /*0510*/  @!P5 LDC.64 R12, c[0x0][0x228] ;  /* 0x00008a00ff0cdb82 */ /* 0x000e760000000a00 */
[----:B------:R-:W-:Y:S01]  /*0520*/  @!P3 IADD3 R5, R0, R6, RZ ;  /* 0x000000060005b210 */ /* 0x000fe20007ffe0ff */
[----:B------:R-:W-:Y:S01]  /*0530*/  @!P3 VIADD R6, R6, 0x80 ;  /* 0x000000800606b836 */ /* 0x000fe20000000000 */
[----:B------:R-:W1:Y:S04]  /*0540*/  @!P3 LDC.64 R28, c[0x0][0x220] ;  /* 0x00008800ff1cbb82 */ /* 0x000e680000000a00 */
[----:B------:R-:W-:-:S04]  /*0550*/  ISETP.GE.AND P1, PT, R6, R2, PT ;  /* 0x000000020600720c */ /* 0x000fc80003f26270 */
[----:B------:R-:W1:Y:S09]  /*0560*/  @!P3 LDC.64 R24, c[0x0][0x228] ;  /* 0x00008a00ff18bb82 */ /* 0x000e720000000a00 */
[----:B------:R-:W-:Y:S02]  /*0570*/  @!P1 IMAD.IADD R26, R0, 0x1, R6 ;  /* 0x00000001001a9824 */ /* 0x000fe400078e0206 */
        /* <DEDUP_REMOVED lines=8> */
[C---:B-1----:R-:W-:Y:S02]  /*0600*/  @!P5 IMAD.WIDE.U32 R14, R7.reuse, 0x2, R14 ;  /* 0x00000002070ed825 */ /* 0x042fe400078e000e */
[----:B------:R-:W4:Y:S02]  /*0610*/  @!P4 LDG.E.U16 R22, desc[UR4][R16.64] ;  /* 0x000000041016c981 */ /* 0x000f24000c1e1500 */
[----:B------:R-:W-:Y:S01]  /*0620*/  @!P2 IADD3 R23, R0, R6, RZ ;  /* 0x000000060017a210 */ /* 0x000fe20007ffe0ff */
[----:B------:R-:W-:Y:S01]  /*0630*/  @!P2 VIADD R6, R6, 0x80 ;  /* 0x000000800606a836 */ /* 0x000fe20000000000 */
[----:B------:R1:W4:Y:S01]  /*0640*/  @!P5 LDG.E.U16 R10, desc[UR4][R14.64] ;  /* 0x000000040e0ad981 */ /* 0x000322000c1e1500 */
[----:B------:R-:W-:Y:S01]  /*0650*/  @!P5 IMAD.WIDE.U32 R12, R7, 0x2, R12 ;  /* 0x00000002070cd825 */ /* 0x000fe200078e000c */
[----:B0-----:R-:W0:Y:S02]  /*0660*/  @!P1 LDC.64 R18, c[0x0][0x220] ;  /* 0x00008800ff129b82 */ /* 0x001e240000000a00 */
[----:B------:R-:W-:-:S02]  /*0670*/  ISETP.GE.AND P4, PT, R6, R2, PT ;  /* 0x000000020600720c */ /* 0x000fc40003f86270 */
[----:B------:R1:W4:Y:S04]  /*0680*/  @!P5 LDG.E.U16 R11, desc[UR4][R12.64] ;  /* 0x000000040c0bd981 */ /* 0x000328000c1e1500 */
[----:B-1----:R-:W1:Y:S08]  /*0690*/  @!P2 LDC.64 R14, c[0x0][0x220] ;  /* 0x00008800ff0eab82 */ /* 0x002e700000000a00 */
[----:B------:R-:W0:Y:S01]  /*06a0*/  @!P2 LDC.64 R12, c[0x0][0x228] ;  /* 0x00008a00ff0cab82 */ /* 0x000e220000000a00 */
[----:B------:R-:W-:-:S07]  /*06b0*/  @!P3 IMAD.WIDE.U32 R28, R5, 0x2, R28 ;  /* 0x00000002051cb825 */ /* 0x000fce00078e001c */
[----:B------:R-:W0:Y:S01]  /*06c0*/  @!P1 LDC.64 R16, c[0x0][0x228] ;  /* 0x00008a00ff109b82 */ /* 0x000e220000000a00 */
[----:B------:R-:W-:Y:S01]  /*06d0*/  @!P3 IMAD.WIDE.U32 R24, R5, 0x2, R24 ;  /* 0x000000020518b825 */ /* 0x000fe200078e0018 */
[----:B------:R-:W-:Y:S02]  /*06e0*/  PRMT R5, RZ, 0x7610, R5 ;  /* 0x00007610ff057816 */ /* 0x000fe40000000005 */
[----:B------:R-:W-:Y:S01]  /*06f0*/  PRMT R20, RZ, 0x7610, R20 ;  /* 0x00007610ff147816 */ /* 0x000fe20000000014 */
[----:B------:R-:W-:Y:S02]  /*0700*/  @!P4 IMAD.IADD R7, R0, 0x1, R6 ;  /* 0x000000010007c824 */ /* 0x000fe400078e0206 */
        /* <DEDUP_REMOVED lines=49> */
[----:B------:R-:W-:Y:S02]  /*0a20*/  PRMT R13, R11, 0x9910, RZ ;  /* 0x000099100b0d7816 */ /* 0x000fe400000000ff */
[----:B------:R-:W-:-:S03]  /*0a30*/  MOV R11, R22 ;  /* 0x00000016000b7202 */ /* 0x000fc60000000f00 */
[----:B------:R-:W-:Y:S02]  /*0a40*/  IMAD R4, R12, R13, RZ ;  /* 0x0000000d0c047224 */ /* 0x000fe400078e02ff */
[----:B------:R-:W-:Y:S01]  /*0a50*/  IMAD R9, R10, R11, RZ ;  /* 0x0000000b0a097224 */ /* 0x000fe200078e02ff */
[----:B------:R-:W-:Y:S02]  /*0a60*/  PRMT R10, R5, 0x9910, RZ ;  /* 0x00009910050a7816 */ /* 0x000fe400000000ff */
[----:B------:R-:W-:-:S05]  /*0a70*/  PRMT R5, R20, 0x9910, RZ ;  /* 0x0000991014057816 */ /* 0x000fca00000000ff */
[----:B------:R-:W-:Y:S01]  /*0a80*/  IMAD R10, R10, R5, RZ ;  /* 0x000000050a0a7224 */ /* 0x000fe200078e02ff */
[----:B------:R-:W-:Y:S02]  /*0a90*/  PRMT R12, R24, 0x9910, RZ ;  /* 0x00009910180c7816 */ /* 0x000fe400000000ff */
[----:B------:R-:W-:Y:S02]  /*0aa0*/  PRMT R25, R25, 0x9910, RZ ;  /* 0x0000991019197816 */ /* 0x000fe400000000ff */
[----:B------:R-:W-:-:S03]  /*0ab0*/  PRMT R8, R8, 0x9910, RZ ;  /* 0x0000991008087816 */ /* 0x000fc600000000ff */
[----:B0-----:R-:W-:Y:S01]  /*0ac0*/  IMAD.MOV.U32 R7, RZ, RZ, R25 ;  /* 0x000000ffff077224 */ /* 0x001fe200078e0019 */
        /* <DEDUP_REMOVED lines=11> */
[----:B------:R-:W-:Y:S01]  /*0b80*/  IMAD.IADD R11, R0, 0x1, R3 ;  /* 0x00000001000b7824 */ /* 0x000fe200078e0203 */
[----:B------:R-:W-:-:S04]  /*0b90*/  IADD3 R3, R3, 0x80, RZ ;  /* 0x0000008003037810 */ /* 0x000fc80007ffe0ff */
[----:B------:R-:W-:Y:S01]  /*0ba0*/  ISETP.GE.AND P0, PT, R3, R2, PT ;  /* 0x000000020300720c */ /* 0x000fe20003f06270 */
[----:B0-----:R-:W-:-:S05]  /*0bb0*/  IMAD.WIDE.U32 R12, R11, 0x2, R12 ;  /* 0x000000020b0c7825 */ /* 0x001fca00078e000c */
[----:B------:R0:W-:Y:S07]  /*0bc0*/  STG.E.U16 desc[UR4][R12.64], R9 ;  /* 0x000000090c007986 */ /* 0x0001ee000c101504 */
[----:B------:R-:W-:Y:S05]  /*0bd0*/  @P0 BRA `(.L_x_11401) ;  /* 0x0000000000300947 */ /* 0x000fea0003800000 */
[----:B0-----:R-:W0:Y:S01]  /*0be0*/  LDC.64 R12, c[0x0][0x218] ;  /* 0x00008600ff0c7b82 */ /* 0x001e220000000a00 */
[----:B------:R-:W-:Y:S02]  /*0bf0*/  IMAD.IADD R9, R0, 0x1, R3 ;  /* 0x0000000100097824 */ /* 0x000fe400078e0203 */
[----:B------:R-:W-:Y:S02]  /*0c00*/  VIADD R3, R3, 0x80 ;  /* 0x0000008003037836 */ /* 0x000fe40000000000 */
[----:B0-----:R-:W-:-:S05]  /*0c10*/  IMAD.WIDE.U32 R12, R9, 0x2, R12 ;  /* 0x00000002090c7825 */ /* 0x001fca00078e000c */
[----:B------:R0:W-:Y:S02]  /*0c20*/  STG.E.U16 desc[UR4][R12.64], R4 ;  /* 0x000000040c007986 */ /* 0x0001e4000c101504 */
.L_x_11400:
[----:B------:R-:W-:-:S13]  /*0c30*/  ISETP.GE.AND P0, PT, R3, R2, PT ;  /* 0x000000020300720c */ /* 0x000fda0003f06270 */
[----:B------:R-:W-:Y:S05]  /*0c40*/  @P0 BRA `(.L_x_11402) ;  /* 0x0000000000300947 */ /* 0x000fea0003800000 */
[----:B0-----:R-:W0:Y:S01]  /*0c50*/  LDC.64 R12, c[0x0][0x218] ;  /* 0x00008600ff0c7b82 */ /* 0x001e220000000a00 */
[----:B------:R-:W-:Y:S01]  /*0c60*/  IMAD.IADD R9, R0, 0x1, R3 ;  /* 0x0000000100097824 */ /* 0x000fe200078e0203 */
[----:B------:R-:W-:-:S03]  /*0c70*/  IADD3 R3, R3, 0x80, RZ ;  /* 0x0000008003037810 */ /* 0x000fc60007ffe0ff */
[----:B0-----:R-:W-:-:S05]  /*0c80*/  IMAD.WIDE.U32 R12, R9, 0x2, R12 ;  /* 0x00000002090c7825 */ /* 0x001fca00078e000c */
[----:B------:R1:W-:Y:S02]  /*0c90*/  STG.E.U16 desc[UR4][R12.64], R10 ;  /* 0x0000000a0c007986 */ /* 0x0003e4000c101504 */
.L_x_11401:
[----:B------:R-:W-:-:S13]  /*0ca0*/  ISETP.GE.AND P0, PT, R3, R2, PT ;  /* 0x000000020300720c */ /* 0x000fda0003f06270 */
[----:B------:R-:W-:Y:S05]  /*0cb0*/  @P0 BRA `(.L_x_11403) ;  /* 0x0000000000340947 */ /* 0x000fea0003800000 */
[----:B-1----:R-:W1:Y:S01]  /*0cc0*/  LDC.64 R10, c[0x0][0x218] ;  /* 0x00008600ff0a7b82 */ /* 0x002e620000000a00 */
[----:B0-----:R-:W-:Y:S02]  /*0cd0*/  IMAD.IADD R9, R0, 0x1, R3 ;  /* 0x0000000100097824 */ /* 0x001fe400078e0203 */
[----:B------:R-:W-:Y:S02]  /*0ce0*/  VIADD R3, R3, 0x80 ;  /* 0x0000008003037836 */ /* 0x000fe40000000000 */
[----:B-1----:R-:W-:-:S05]  /*0cf0*/  IMAD.WIDE.U32 R10, R9, 0x2, R10 ;  /* 0x00000002090a7825 */ /* 0x002fca00078e000a */
[----:B------:R1:W-:Y:S02]  /*0d00*/  STG.E.U16 desc[UR4][R10.64], R8 ;  /* 0x000000080a007986 */ /* 0x0003e4000c101504 */
.L_x_11402:
        /* <DEDUP_REMOVED lines=8> */
.L_x_11403:
[----:B------:R-:W-:Y:S05]  /*0d90*/  BSYNC B1 ;  /* 0x0000000000017941 */ /* 0x000fea0003800000 */
.L_x_11399:
[----:B------:R-:W-:-:S13]  /*0da0*/  ISETP.GE.AND P0, PT, R3, R2, PT ;  /* 0x000000020300720c */ /* 0x000fda0003f06270 */
[----:B0-2---:R-:W0:Y:S01]  /*0db0*/  @!P0 LDC.64 R8, c[0x0][0x218] ;  /* 0x00008600ff088b82 */ /* 0x005e220000000a00 */
[----:B------:R-:W-:Y:S01]  /*0dc0*/  @!P0 IMAD.IADD R7, R0, 0x1, R3 ;  /* 0x0000000100078824 */ /* 0x000fe200078e0203 */
[----:B------:R-:W-:-:S03]  /*0dd0*/  @!P0 IADD3 R3, R3, 0x80, RZ ;  /* 0x0000008003038810 */ /* 0x000fc60007ffe0ff */
[----:B0-----:R-:W-:-:S05]  /*0de0*/  @!P0 IMAD.WIDE.U32 R8, R7, 0x2, R8 ;  /* 0x0000000207088825 */ /* 0x001fca00078e0008 */
[----:B------:R2:W-:Y:S02]  /*0df0*/  @!P0 STG.E.U16 desc[UR4][R8.64], R6 ;  /* 0x0000000608008986 */ /* 0x0005e4000c101504 */
.L_x_11404:
[----:B------:R-:W-:Y:S05]  /*0e00*/  BSYNC B0 ;  /* 0x0000000000007941 */ /* 0x000fea0003800000 */
.L_x_11398:
        /* <DEDUP_REMOVED lines=8> */
.L_x_11405:
        /* <DEDUP_REMOVED lines=15> */
.L_x_17317:


//--------------------- .text._ZN2at6native18elementwise_kernelILi128ELi4EZNS0_15gpu_kernel_implINS0_13AUnaryFunctorIlllNS0_15binary_internal10MulFunctorIlEEEEEEvRNS_18TensorIteratorBaseERKT_EUliE_EEviT1_ --------------------------
	.section	.text._ZN2at6native18elementwise_kernelILi128ELi4EZNS0_15gpu_kernel_implINS0_13AUnaryFunctorIlllNS0_15binary_internal10MulFunctorIlEEEEEEvRNS_18TensorIteratorBaseERKT_EUliE_EEviT1_,"ax",@progbits
	.align	128
        .global         _ZN2at6native18elementwise_kernelILi128ELi4EZNS0_15gpu_kernel_implINS0_13AUnaryFunctorIlllNS0_15binary_internal10MulFunctorIlEEEEEEvRNS_18TensorIteratorBaseERKT_EUliE_EEviT1_
        .type           _ZN2at6native18elementwise_kernelILi128ELi4EZNS0_15gpu_kernel_implINS0_13AUnaryFunctorIlllNS0_15binary_internal10MulFunctorIlEEEEEEvRNS_18TensorIteratorBaseERKT_EUliE_EEviT1_,@function
        .size           _ZN2at6native18elementwise_kernelILi128ELi4EZNS0_15gpu_kernel_implINS0_13AUnaryFunctorIlllNS0_15binary_internal10MulFunctorIlEEEEEEvRNS_18TensorIteratorBaseERKT_EUliE_EEviT1_,(.L_x_17318 - _ZN2at6native18elementwise_kernelILi128ELi4EZNS0_15gpu_kernel_implINS0_13AUnaryFunctorIlllNS0_15binary_internal10MulFunctorIlEEEEEEvRNS_18TensorIteratorBaseERKT_EUliE_EEviT1_)
        .other          _ZN2at6native18elementwise_kernelILi128ELi4EZNS0_15gpu_kernel_implINS0_13AUnaryFunctorIlllNS0_15binary_internal10MulFunctorIlEEEEEEvRNS_18TensorIteratorBaseERKT_EUliE_EEviT1_,@"STO_CUDA_ENTRY STV_DEFAULT"
_ZN2at6native18elementwise_kernelILi128ELi4EZNS0_15gpu_kernel_implINS0_13AUnaryFunctorIlllNS0_15binary_internal10MulFunctorIlEEEEEEvRNS_18TensorIteratorBaseERKT_EUliE_EEviT1_:
.text._ZN2at6native18elementwise_kernelILi128ELi4EZNS0_15gpu_kernel_implINS0_13AUnaryFunctorIlllNS0_15binary_internal10MulFunctorIlEEEEEEvRNS_18TensorIteratorBaseERKT_EUliE_EEviT1_:
        /* <DEDUP_REMOVED lines=314> */
.L_x_11408:
        /* <DEDUP_REMOVED lines=19> */
[----:B--2---:R-:W-:Y:S01]  /*14d0*/  SHF.R.S32.HI R3, RZ, 0x1f, R2 ;  /* 0x0000001fff037819 */ /* 0x004fe20000011402 */
[----:B------:R-:W-:Y:S06]  /*14e0*/  BRA `(.L_x_11414) ;  /* 0x0000000c00547947 */ /* 0x000fec0003800000 */
.L_x_11412:
[----:B------:R0:W5:Y:S01]  /*14f0*/  LDG.E.U8 R2, desc[UR36][R4.64] ;  /* 0x0000002404027981 */ /* 0x000162000c1e1100 */
[----:B------:R-:W-:Y:S01]  /*1500*/  IMAD.MOV.U32 R3, RZ, RZ, RZ ;  /* 0x000000ffff037224 */ /* 0x000fe200078e00ff */
[----:B------:R-:W-:Y:S06]  /*1510*/  BRA `(.L_x_11414) ;  /* 0x0000000c00487947 */ /* 0x000fec0003800000 */
.L_x_11411:
        /* <DEDUP_REMOVED lines=8> */
.L_x_11416:
[----:B------:R-:W2:Y:S02]  /*15a0*/  LDG.E R2, desc[UR36][R4.64] ;  /* 0x0000002404027981 */ /* 0x000ea4000c1e1900 */
[----:B--2---:R-:W-:Y:S01]  /*15b0*/  SHF.R.S32.HI R3, RZ, 0x1f, R2 ;  /* 0x0000001fff037819 */ /* 0x004fe20000011402 */
[----:B------:R-:W-:Y:S06]  /*15c0*/  BRA `(.L_x_11414) ;  /* 0x0000000c001c7947 */ /* 0x000fec0003800000 */
.L_x_11415:
[----:B------:R-:W2:Y:S02]  /*15d0*/  LDG.E.S16 R2, desc[UR36][R4.64] ;  /* 0x0000002404027981 */ /* 0x000ea4000c1e1700 */
[----:B--2---:R-:W-:Y:S01]  /*15e0*/  SHF.R.S32.HI R3, RZ, 0x1f, R2 ;  /* 0x0000001fff037819 */ /* 0x004fe20000011402 */
[----:B------:R-:W-:Y:S06]  /*15f0*/  BRA `(.L_x_11414) ;  /* 0x0000000c00107947 */ /* 0x000fec0003800000 */
.L_x_11410:
[----:B------:R-:W-:-:S13]  /*1600*/  ISETP.GT.AND P0, PT, R2, 0x6, PT ;  /* 0x000000060200780c */ /* 0x000fda0003f04270 */
[----:B------:R-:W-:Y:S05]  /*1610*/  @P0 BRA `(.L_x_11417) ;  /* 0x00000000002c0947 */ /* 0x000fea0003800000 */
[----:B------:R-:W-:-:S13]  /*1620*/  ISETP.NE.AND P0, PT, R2, 0x5, PT ;  /* 0x000000050200780c */ /* 0x000fda0003f05270 */
[----:B------:R-:W-:Y:S05]  /*1630*/  @!P0 BRA `(.L_x_11418) ;  /* 0x0000000000148947 */ /* 0x000fea0003800000 */
[----:B------:R-:W-:-:S13]  /*1640*/  ISETP.NE.AND P0, PT, R2, 0x6, PT ;  /* 0x000000060200780c */ /* 0x000fda0003f05270 */
[----:B------:R-:W-:Y:S05]  /*1650*/  @P0 BRA `(.L_x_11413) ;  /* 0x0000000800a00947 */ /* 0x000fea0003800000 */
[----:B------:R-:W2:Y:S02]  /*1660*/  LDG.E R2, desc[UR36][R4.64] ;  /* 0x0000002404027981 */ /* 0x000ea4000c1e1900 */
[----:B--2---:R-:W0:Y:S01]  /*1670*/  F2I.S64.TRUNC R2, R2 ;  /* 0x0000000200027311 */ /* 0x004e22000020d900 */
[----:B------:R-:W-:Y:S05]  /*1680*/  BRA `(.L_x_11414) ;  /* 0x0000000800ec7947 */ /* 0x000fea0003800000 */
.L_x_11418:
[----:B------:R-:W2:Y:S02]  /*1690*/  LDG.E.U16 R4, desc[UR36][R4.64] ;  /* 0x0000002404047981 */ /* 0x000ea4000c1e1500 */
[----:B--2---:R-:W-:-:S06]  /*16a0*/  HADD2.F32 R2, -RZ, R4.H0_H0 ;  /* 0x20000004ff027230 */ /* 0x004fcc0000004100 */
[----:B------:R-:W0:Y:S01]  /*16b0*/  F2I.S64.TRUNC R2, R2 ;  /* 0x0000000200027311 */ /* 0x000e22000020d900 */
[----:B------:R-:W-:Y:S05]  /*16c0*/  BRA `(.L_x_11414) ;  /* 0x0000000800dc7947 */ /* 0x000fea0003800000 */
.L_x_11417:
[----:B------:R-:W-:-:S13]  /*16d0*/  ISETP.NE.AND P0, PT, R2, 0x7, PT ;  /* 0x000000070200780c */ /* 0x000fda0003f05270 */
[----:B------:R-:W-:Y:S05]  /*16e0*/  @!P0 BRA `(.L_x_11419) ;  /* 0x00000000002c8947 */ /* 0x000fea0003800000 */
[----:B------:R-:W-:-:S13]  /*16f0*/  ISETP.NE.AND P0, PT, R2, 0x8, PT ;  /* 0x000000080200780c */ /* 0x000fda0003f05270 */
[----:B------:R-:W-:Y:S05]  /*1700*/  @!P0 BRA `(.L_x_11420) ;  /* 0x0000000000148947 */ /* 0x000fea0003800000 */
[----:B------:R-:W-:-:S13]  /*1710*/  ISETP.NE.AND P0, PT, R2, 0x9, PT ;  /* 0x000000090200780c */ /* 0x000fda0003f05270 */
[----:B------:R-:W-:Y:S05]  /*1720*/  @P0 BRA `(.L_x_11413) ;  /* 0x00000008006c0947 */ /* 0x000fea0003800000 */
[----:B------:R-:W2:Y:S02]  /*1730*/  LDG.E R2, desc[UR36][R4.64] ;  /* 0x0000002404027981 */ /* 0x000ea4000c1e1900 */
[----:B--2---:R-:W0:Y:S01]  /*1740*/  F2I.S64.TRUNC R2, R2 ;  /* 0x0000000200027311 */ /* 0x004e22000020d900 */
[----:B------:R-:W-:Y:S05]  /*1750*/  BRA `(.L_x_11414) ;  /* 0x0000000800b87947 */ /* 0x000fea0003800000 */
.L_x_11420:
[----:B------:R-:W2:Y:S02]  /*1760*/  LDG.E.U16 R4, desc[UR36][R4.64] ;  /* 0x0000002404047981 */ /* 0x000ea4000c1e1500 */
[----:B--2---:R-:W-:-:S06]  /*1770*/  HADD2.F32 R2, -RZ, R4.H0_H0 ;  /* 0x20000004ff027230 */ /* 0x004fcc0000004100 */
[----:B------:R-:W0:Y:S01]  /*1780*/  F2I.S64.TRUNC R2, R2 ;  /* 0x0000000200027311 */ /* 0x000e22000020d900 */
[----:B------:R-:W-:Y:S05]  /*1790*/  BRA `(.L_x_11414) ;  /* 0x0000000800a87947 */ /* 0x000fea0003800000 */
.L_x_11419:
[----:B------:R-:W2:Y:S02]  /*17a0*/  LDG.E.64 R2, desc[UR36][R4.64] ;  /* 0x0000002404027981 */ /* 0x000ea4000c1e1b00 */
[----:B--2---:R-:W0:Y:S01]  /*17b0*/  F2I.S64.F64.TRUNC R2, R2 ;  /* 0x0000000200027311 */ /* 0x004e22000030d900 */
[----:B------:R-:W-:Y:S05]  /*17c0*/  BRA `(.L_x_11414) ;  /* 0x00000008009c7947 */ /* 0x000fea0003800000 */
.L_x_11409:
        /* <DEDUP_REMOVED lines=11> */
[----:B------:R-:W-:Y:S01]  /*1880*/  SEL R2, RZ, 0x1, !P0 ;  /* 0x00000001ff027807 */ /* 0x000fe20004000000 */
[----:B------:R-:W-:Y:S08]  /*1890*/  BRA `(.L_x_11414) ;  /* 0x0000000800687947 */ /* 0x000ff00003800000 */
.L_x_11423:
[----:B------:R-:W2:Y:S02]  /*18a0*/  LDG.E.64 R2, desc[UR36][R4.64] ;  /* 0x0000002404027981 */ /* 0x000ea4000c1e1b00 */
[----:B--2---:R-:W0:Y:S01]  /*18b0*/  F2I.S64.F64.TRUNC R2, R2 ;  /* 0x0000000200027311 */ /* 0x004e22000030d900 */
[----:B------:R-:W-:Y:S05]  /*18c0*/  BRA `(.L_x_11414) ;  /* 0x00000008005c7947 */ /* 0x000fea0003800000 */
.L_x_11422:
        /* <DEDUP_REMOVED lines=25> */
[----:B------:R-:W0:Y:S01]  /*1a60*/  F2I.S64.TRUNC R2, R3 ;  /* 0x0000000300027311 */ /* 0x000e22000020d900 */
[----:B------:R-:W-:Y:S05]  /*1a70*/  BRA `(.L_x_11414) ;  /* 0x0000000400f07947 */ /* 0x000fea0003800000 */
.L_x_11425:
        /* <DEDUP_REMOVED lines=12> */
[----:B------:R-:W0:Y:S01]  /*1b40*/  F2I.S64.TRUNC R2, R2 ;  /* 0x0000000200027311 */ /* 0x000e22000020d900 */
[----:B------:R-:W-:Y:S05]  /*1b50*/  BRA `(.L_x_11414) ;  /* 0x0000000400b87947 */ /* 0x000fea0003800000 */
.L_x_11424:
[----:B------:R-:W2:Y:S02]  /*1b60*/  LDG.E.U16 R2, desc[UR36][R4.64] ;  /* 0x0000002404027981 */ /* 0x000ea4000c1e1500 */
[----:B--2---:R-:W-:-:S06]  /*1b70*/  IMAD.U32 R2, R2, 0x10000, RZ ;  /* 0x0001000002027824 */ /* 0x004fcc00078e00ff */
[----:B------:R-:W0:Y:S01]  /*1b80*/  F2I.S64.TRUNC R2, R2 ;  /* 0x0000000200027311 */ /* 0x000e22000020d900 */
[----:B------:R-:W-:Y:S05]  /*1b90*/  BRA `(.L_x_11414) ;  /* 0x0000000400a87947 */ /* 0x000fea0003800000 */
.L_x_11421:
        /* <DEDUP_REMOVED lines=9> */
[----:B------:R-:W-:Y:S01]  /*1c30*/  IMAD.MOV.U32 R3, RZ, RZ, RZ ;  /* 0x000000ffff037224 */ /* 0x000fe200078e00ff */
[----:B------:R-:W-:Y:S06]  /*1c40*/  BRA `(.L_x_11414) ;  /* 0x00000004007c7947 */ /* 0x000fec0003800000 */
.L_x_11428:
        /* <DEDUP_REMOVED lines=21> */
.L_x_11432:
[----:B------:R-:W-:Y:S05]  /*1da0*/  BSYNC B1 ;  /* 0x0000000000017941 */ /* 0x000fea0003800000 */
.L_x_11431:
[----:B------:R-:W-:Y:S01]  /*1db0*/  IMAD.SHL.U32 R2, R2, 0x100000, RZ ;  /* 0x0010000002027824 */ /* 0x000fe200078e00ff */
[----:B------:R-:W-:-:S04]  /*1dc0*/  LEA R3, R0, 0x3b800000, 0x17 ;  /* 0x3b80000000037811 */ /* 0x000fc800078eb8ff */
[----:B------:R-:W-:-:S07]  /*1dd0*/  LOP3.LUT R2, R3, R2, R4, 0xfe, !PT ;  /* 0x0000000203027212 */ /* 0x000fce00078efe04 */
.L_x_11430:
[----:B------:R-:W-:Y:S05]  /*1de0*/  BSYNC B0 ;  /* 0x0000000000007941 */ /* 0x000fea0003800000 */
.L_x_11429:
[----:B------:R-:W1:Y:S01]  /*1df0*/  F2I.S64.TRUNC R2, R2 ;  /* 0x0000000200027311 */ /* 0x000e62000020d900 */
[----:B------:R-:W-:Y:S05]  /*1e00*/  BRA `(.L_x_11414) ;  /* 0x00000004000c7947 */ /* 0x000fea0003800000 */
.L_x_11427:
        /* <DEDUP_REMOVED lines=21> */
.L_x_11436:
[----:B------:R-:W-:Y:S05]  /*1f60*/  BSYNC B1 ;  /* 0x0000000000017941 */ /* 0x000fea0003800000 */
.L_x_11435:
[----:B------:R-:W-:Y:S01]  /*1f70*/  IMAD.SHL.U32 R2, R2, 0x200000, RZ ;  /* 0x0020000002027824 */ /* 0x000fe200078e00ff */
[----:B------:R-:W-:-:S04]  /*1f80*/  LEA R3, R0, 0x37800000, 0x17 ;  /* 0x3780000000037811 */ /* 0x000fc800078eb8ff */
[----:B------:R-:W-:-:S07]  /*1f90*/  LOP3.LUT R2, R3, R2, R4, 0xfe, !PT ;  /* 0x0000000203027212 */ /* 0x000fce00078efe04 */
.L_x_11434:
[----:B------:R-:W-:Y:S05]  /*1fa0*/  BSYNC B0 ;  /* 0x0000000000007941 */ /* 0x000fea0003800000 */
.L_x_11433:
[----:B------:R-:W2:Y:S01]  /*1fb0*/  F2I.S64.TRUNC R2, R2 ;  /* 0x0000000200027311 */ /* 0x000ea2000020d900 */
[----:B------:R-:W-:Y:S05]  /*1fc0*/  BRA `(.L_x_11414) ;  /* 0x00000000009c7947 */ /* 0x000fea0003800000 */
.L_x_11426:
        /* <DEDUP_REMOVED lines=14> */
.L_x_11440:
[----:B------:R-:W-:Y:S05]  /*20b0*/  BSYNC B0 ;  /* 0x0000000000007941 */ /* 0x000fea0003800000 */
.L_x_11439:
[----:B------:R-:W4:Y:S01]  /*20c0*/  F2I.S64.TRUNC R2, R2 ;  /* 0x0000000200027311 */ /* 0x000f22000020d900 */
[----:B------:R-:W-:Y:S05]  /*20d0*/  BRA `(.L_x_11414) ;  /* 0x0000000000587947 */ /* 0x000fea0003800000 */
.L_x_11413:
        /* <DEDUP_REMOVED lines=16> */
.L_x_11441:
[----:B------:R-:W-:Y:S01]  /*21e0*/  CS2R R2, SRZ ;  /* 0x0000000000027805 */ /* 0x000fe2000001ff00 */
[----:B------:R-:W-:Y:S06]  /*21f0*/  BRA `(.L_x_11414) ;  /* 0x0000000000107947 */ /* 0x000fec0003800000 */
.L_x_11438:
[----:B------:R0:W5:Y:S01]  /*2200*/  LDG.E.64 R2, desc[UR36][R4.64] ;  /* 0x0000002404027981 */ /* 0x000162000c1e1b00 */
[----:B------:R-:W-:Y:S05]  /*2210*/  BRA `(.L_x_11414) ;  /* 0x0000000000087947 */ /* 0x000fea0003800000 */
.L_x_11437:
[----:B------:R3:W5:Y:S01]  /*2220*/  LDG.E R2, desc[UR36][R4.64] ;  /* 0x0000002404027981 */ /* 0x000762000c1e1900 */
[----:B------:R-:W-:-:S07]  /*2230*/  IMAD.MOV.U32 R3, RZ, RZ, RZ ;  /* 0x000000ffff037224 */ /* 0x000fce00078e00ff */
.L_x_11414:
[----:B------:R-:W3:Y:S01]  /*2240*/  LDC.U8 R6, c[0x0][0x430] ;  /* 0x00010c00ff067b82 */ /* 0x000ee20000000000 */
[----:B------:R-:W-:Y:S02]  /*2250*/  ULDC.64 UR4, c[0x0][0x428] ;  /* 0x00010a0000047ab9 */ /* 0x000fe40000000a00 */
[----:B012-45:R-:W-:Y:S02]  /*2260*/  IMAD R3, R3, UR4, RZ ;  /* 0x0000000403037c24 */ /* 0x037fe4000f8e02ff */
[----:B---3--:R-:W-:-:S04]  /*2270*/  IMAD.WIDE.U32 R4, R2, UR4, RZ ;  /* 0x0000000402047c25 */ /* 0x008fc8000f8e00ff */
[----:B------:R-:W-:Y:S02]  /*2280*/  IMAD R3, R2, UR5, R3 ;  /* 0x0000000502037c24 */ /* 0x000fe4000f8e0203 */
[----:B------:R-:W-:Y:S02]  /*2290*/  IMAD.MOV.U32 R2, RZ, RZ, R4 ;  /* 0x000000ffff027224 */ /* 0x000fe400078e0004 */
[----:B------:R-:W-:Y:S01]  /*22a0*/  IMAD.IADD R3, R5, 0x1, R3 ;  /* 0x0000000105037824 */ /* 0x000fe200078e0203 */
        /* <DEDUP_REMOVED lines=13> */
.L_x_11445:
[----:B------:R3:W-:Y:S01]  /*2380*/  STG.E.U8 desc[UR36][R16.64], R4 ;  /* 0x0000000410007986 */ /* 0x0007e2000c101124 */
[----:B------:R-:W-:Y:S05]  /*2390*/  BRA `(.L_x_11447) ;  /* 0x0000000c00507947 */ /* 0x000fea0003800000 */
.L_x_11444:
        /* <DEDUP_REMOVED lines=8> */
.L_x_11449:
[----:B------:R1:W-:Y:S01]  /*2420*/  STG.E desc[UR36][R16.64], R4 ;  /* 0x0000000410007986 */ /* 0x0003e2000c101924 */
[----:B------:R-:W-:Y:S05]  /*2430*/  BRA `(.L_x_11447) ;  /* 0x0000000c00287947 */ /* 0x000fea0003800000 */
.L_x_11448:
[----:B------:R2:W-:Y:S01]  /*2440*/  STG.E.U16 desc[UR36][R16.64], R4 ;  /* 0x0000000410007986 */ /* 0x0005e2000c101524 */
[----:B------:R-:W-:Y:S05]  /*2450*/  BRA `(.L_x_11447) ;  /* 0x0000000c00207947 */ /* 0x000fea0003800000 */
.L_x_11443:
[----:B------:R-:W-:-:S13]  /*2460*/  ISETP.GT.AND P0, PT, R0, 0x6, PT ;  /* 0x000000060000780c */ /* 0x000fda0003f04270 */
[----:B------:R-:W-:Y:S05]  /*2470*/  @P0 BRA `(.L_x_11450) ;  /* 0x00000000002c0947 */ /* 0x000fea0003800000 */
[----:B------:R-:W-:-:S13]  /*2480*/  ISETP.NE.AND P0, PT, R0, 0x5, PT ;  /* 0x000000050000780c */ /* 0x000fda0003f05270 */
[----:B------:R-:W-:Y:S05]  /*2490*/  @!P0 BRA `(.L_x_11451) ;  /* 0x0000000000148947 */ /* 0x000fea0003800000 */
[----:B------:R-:W-:-:S13]  /*24a0*/  ISETP.NE.AND P0, PT, R0, 0x6, PT ;  /* 0x000000060000780c */ /* 0x000fda0003f05270 */
[----:B------:R-:W-:Y:S05]  /*24b0*/  @P0 BRA `(.L_x_11446) ;  /* 0x0000000800b80947 */ /* 0x000fea0003800000 */
[----:B------:R-:W0:Y:S02]  /*24c0*/  I2F.S64 R3, R2 ;  /* 0x0000000200037312 */ /* 0x000e240000301400 */
[----:B0-----:R0:W-:Y:S01]  /*24d0*/  STG.E desc[UR36][R16.64], R3 ;  /* 0x0000000310007986 */ /* 0x0011e2000c101924 */
[----:B------:R-:W-:Y:S05]  /*24e0*/  BRA `(.L_x_11447) ;  /* 0x0000000800fc7947 */ /* 0x000fea0003800000 */
.L_x_11451:
[----:B------:R-:W0:Y:S02]  /*24f0*/  I2F.S64 R0, R2 ;  /* 0x0000000200007312 */ /* 0x000e240000301400 */
[----:B0-----:R-:W-:-:S05]  /*2500*/  F2FP.F16.F32.PACK_AB R0, RZ, R0 ;  /* 0x00000000ff00723e */ /* 0x001fca00000000ff */
[----:B------:R0:W-:Y:S01]  /*2510*/  STG.E.U16 desc[UR36][R16.64], R0 ;  /* 0x0000000010007986 */ /* 0x0001e2000c101524 */
[----:B------:R-:W-:Y:S05]  /*2520*/  BRA `(.L_x_11447) ;  /* 0x0000000800ec7947 */ /* 0x000fea0003800000 */
.L_x_11450:
[----:B------:R-:W-:-:S13]  /*2530*/  ISETP.NE.AND P0, PT, R0, 0x7, PT ;  /* 0x000000070000780c */ /* 0x000fda0003f05270 */
[----:B------:R-:W-:Y:S05]  /*2540*/  @!P0 BRA `(.L_x_11452) ;  /* 0x0000000000348947 */ /* 0x000fea0003800000 */
[----:B------:R-:W-:-:S13]  /*2550*/  ISETP.NE.AND P0, PT, R0, 0x8, PT ;  /* 0x000000080000780c */ /* 0x000fda0003f05270 */
[----:B------:R-:W-:Y:S05]  /*2560*/  @!P0 BRA `(.L_x_11453) ;  /* 0x0000000000188947 */ /* 0x000fea0003800000 */
[----:B------:R-:W-:-:S13]  /*2570*/  ISETP.NE.AND P0, PT, R0, 0x9, PT ;  /* 0x000000090000780c */ /* 0x000fda0003f05270 */
[----:B------:R-:W-:Y:S05]  /*2580*/  @P0 BRA `(.L_x_11446) ;  /* 0x0000000800840947 */ /* 0x000fea0003800000 */
[----:B------:R-:W0:Y:S01]  /*2590*/  I2F.S64 R4, R2 ;  /* 0x0000000200047312 */ /* 0x000e220000301400 */
[----:B------:R-:W-:-:S05]  /*25a0*/  IMAD.MOV.U32 R5, RZ, RZ, RZ ;  /* 0x000000ffff057224 */ /* 0x000fca00078e00ff */
[----:B0-----:R0:W-:Y:S01]  /*25b0*/  STG.E.64 desc[UR36][R16.64], R4 ;  /* 0x0000000410007986 */ /* 0x0011e2000c101b24 */
[----:B------:R-:W-:Y:S05]  /*25c0*/  BRA `(.L_x_11447) ;  /* 0x0000000800c47947 */ /* 0x000fea0003800000 */
.L_x_11453:
[----:B------:R-:W0:Y:S02]  /*25d0*/  I2F.S64 R2, R2 ;  /* 0x0000000200027312 */ /* 0x000e240000301400 */
[----:B0-----:R-:W-:-:S04]  /*25e0*/  F2FP.F16.F32.PACK_AB R3, RZ, R2 ;  /* 0x00000002ff03723e */ /* 0x001fc800000000ff */
[----:B------:R-:W-:-:S05]  /*25f0*/  PRMT R3, R3, 0x5410, RZ ;  /* 0x0000541003037816 */ /* 0x000fca00000000ff */
[----:B------:R0:W-:Y:S01]  /*2600*/  STG.E desc[UR36][R16.64], R3 ;  /* 0x0000000310007986 */ /* 0x0001e2000c101924 */
[----:B------:R-:W-:Y:S05]  /*2610*/  BRA `(.L_x_11447) ;  /* 0x0000000800b07947 */ /* 0x000fea0003800000 */
.L_x_11452:
[----:B------:R-:W0:Y:S02]  /*2620*/  I2F.F64.S64 R2, R2 ;  /* 0x0000000200027312 */ /* 0x000e240000301c00 */
[----:B0-----:R0:W-:Y:S01]  /*2630*/  STG.E.64 desc[UR36][R16.64], R2 ;  /* 0x0000000210007986 */ /* 0x0011e2000c101b24 */
[----:B------:R-:W-:Y:S05]  /*2640*/  BRA `(.L_x_11447) ;  /* 0x0000000800a47947 */ /* 0x000fea0003800000 */
.L_x_11442:
        /* <DEDUP_REMOVED lines=8> */
[----:B------:R-:W-:-:S04]  /*26d0*/  ISETP.NE.U32.AND P0, PT, R4, RZ, PT ;  /* 0x000000ff0400720c */ /* 0x000fc80003f05070 */
[----:B------:R-:W-:-:S04]  /*26e0*/  ISETP.NE.AND.EX P0, PT, R3, RZ, PT, P0 ;  /* 0x000000ff0300720c */ /* 0x000fc80003f05300 */
[----:B------:R-:W-:-:S05]  /*26f0*/  SEL R3, RZ, 0x1, !P0 ;  /* 0x00000001ff037807 */ /* 0x000fca0004000000 */
[----:B------:R0:W-:Y:S01]  /*2700*/  STG.E.U8 desc[UR36][R16.64], R3 ;  /* 0x0000000310007986 */ /* 0x0001e2000c101124 */
[----:B------:R-:W-:Y:S05]  /*2710*/  BRA `(.L_x_11447) ;  /* 0x0000000800707947 */ /* 0x000fea0003800000 */
.L_x_11456:
[----:B------:R-:W0:Y:S01]  /*2720*/  I2F.F64.S64 R4, R2 ;  /* 0x0000000200047312 */ /* 0x000e220000301c00 */
[----:B------:R-:W-:-:S05]  /*2730*/  CS2R R6, SRZ ;  /* 0x0000000000067805 */ /* 0x000fca000001ff00 */
[----:B0-----:R0:W-:Y:S01]  /*2740*/  STG.E.128 desc[UR36][R16.64], R4 ;  /* 0x0000000410007986 */ /* 0x0011e2000c101d24 */
[----:B------:R-:W-:Y:S05]  /*2750*/  BRA `(.L_x_11447) ;  /* 0x0000000800607947 */ /* 0x000fea0003800000 */
.L_x_11455:
[----:B------:R-:W-:-:S13]  /*2760*/  ISETP.NE.AND P0, PT, R0, 0xf, PT ;  /* 0x0000000f0000780c */ /* 0x000fda0003f05270 */
[----:B------:R-:W-:Y:S05]  /*2770*/  @!P0 BRA `(.L_x_11457) ;  /* 0x0000000000b48947 */ /* 0x000fea0003800000 */
[----:B------:R-:W-:-:S13]  /*2780*/  ISETP.NE.AND P0, PT, R0, 0x17, PT ;  /* 0x000000170000780c */ /* 0x000fda0003f05270 */
[----:B------:R-:W-:Y:S05]  /*2790*/  @!P0 BRA `(.L_x_11458) ;  /* 0x0000000000548947 */ /* 0x000fea0003800000 */
[----:B------:R-:W-:-:S13]  /*27a0*/  ISETP.NE.AND P0, PT, R0, 0x18, PT ;  /* 0x000000180000780c */ /* 0x000fda0003f05270 */
[----:B------:R-:W-:Y:S05]  /*27b0*/  @P0 BRA `(.L_x_11446) ;  /* 0x0000000400f80947 */ /* 0x000fea0003800000 */
[----:B------:R-:W0:Y:S01]  /*27c0*/  I2F.S64 R3, R2 ;  /* 0x0000000200037312 */ /* 0x000e220000301400 */
        /* <DEDUP_REMOVED lines=14> */
.L_x_11460:
[----:B------:R-:W-:Y:S05]  /*28b0*/  BSYNC B0 ;  /* 0x0000000000007941 */ /* 0x000fea0003800000 */
.L_x_11459:
[----:B------:R-:W-:-:S05]  /*28c0*/  LOP3.LUT R5, R0, R5, RZ, 0xfc, !PT ;  /* 0x0000000500057212 */ /* 0x000fca00078efcff */
[----:B------:R0:W-:Y:S01]  /*28d0*/  STG.E.U8 desc[UR36][R16.64], R5 ;  /* 0x0000000510007986 */ /* 0x0001e2000c101124 */
[----:B------:R-:W-:Y:S05]  /*28e0*/  BRA `(.L_x_11447) ;  /* 0x0000000400fc7947 */ /* 0x000fea0003800000 */
.L_x_11458:
[----:B------:R-:W0:Y:S01]  /*28f0*/  I2F.S64 R3, R2 ;  /* 0x0000000200037312 */ /* 0x000e220000301400 */
        /* <DEDUP_REMOVED lines=12> */
.L_x_11462:
[----:B------:R-:W-:Y:S01]  /*29c0*/  IMAD.MOV.U32 R0, RZ, RZ, 0x7f ;  /* 0x0000007fff007424 */ /* 0x000fe200078e00ff */
[----:B------:R-:W-:-:S04]  /*29d0*/  ISETP.GT.U32.AND P0, PT, R4, 0x7f800000, PT ;  /* 0x7f8000000400780c */ /* 0x000fc80003f04070 */
[----:B------:R-:W-:-:S09]  /*29e0*/  SEL R0, R0, 0x7c, P0 ;  /* 0x0000007c00007807 */ /* 0x000fd20000000000 */
.L_x_11463:
[----:B------:R-:W-:Y:S05]  /*29f0*/  BSYNC B0 ;  /* 0x0000000000007941 */ /* 0x000fea0003800000 */
.L_x_11461:
[----:B------:R-:W-:-:S04]  /*2a00*/  LOP3.LUT R2, R3, 0x80000000, RZ, 0xc0, !PT ;  /* 0x8000000003027812 */ /* 0x000fc800078ec0ff */
[----:B------:R-:W-:-:S04]  /*2a10*/  SHF.R.U32.HI R3, RZ, 0x18, R2 ;  /* 0x00000018ff037819 */ /* 0x000fc80000011602 */
[----:B------:R-:W-:-:S05]  /*2a20*/  LOP3.LUT R3, R0, R3, RZ, 0xfc, !PT ;  /* 0x0000000300037212 */ /* 0x000fca00078efcff */
[----:B------:R0:W-:Y:S01]  /*2a30*/  STG.E.U8 desc[UR36][R16.64], R3 ;  /* 0x0000000310007986 */ /* 0x0001e2000c101124 */
[----:B------:R-:W-:Y:S05]  /*2a40*/  BRA `(.L_x_11447) ;  /* 0x0000000400a47947 */ /* 0x000fea0003800000 */
.L_x_11457:
[----:B------:R-:W0:Y:S02]  /*2a50*/  I2F.S64 R0, R2 ;  /* 0x0000000200007312 */ /* 0x000e240000301400 */
[----:B0-----:R-:W-:-:S05]  /*2a60*/  F2FP.BF16.F32.PACK_AB R0, RZ, R0 ;  /* 0x00000000ff00723e */ /* 0x001fca00000010ff */
[----:B------:R0:W-:Y:S01]  /*2a70*/  STG.E.U16 desc[UR36][R16.64], R0 ;  /* 0x0000000010007986 */ /* 0x0001e2000c101524 */
[----:B------:R-:W-:Y:S05]  /*2a80*/  BRA `(.L_x_11447) ;  /* 0x0000000400947947 */ /* 0x000fea0003800000 */
.L_x_11454:
        /* <DEDUP_REMOVED lines=10> */
.L_x_11466:
[----:B------:R-:W0:Y:S01]  /*2b30*/  I2F.S64 R3, R2 ;  /* 0x0000000200037312 */ /* 0x000e220000301400 */
        /* <DEDUP_REMOVED lines=16> */
.L_x_11469:
[----:B------:R-:W-:-:S04]  /*2c40*/  LOP3.LUT R2, R3, 0x80000000, RZ, 0xc0, !PT ;  /* 0x8000000003027812 */ /* 0x000fc800078ec0ff */
[----:B------:R-:W-:-:S04]  /*2c50*/  SHF.R.U32.HI R3, RZ, 0x18, R2 ;  /* 0x00000018ff037819 */ /* 0x000fc80000011602 */
[----:B------:R-:W-:-:S04]  /*2c60*/  LOP3.LUT R0, R0, R3, RZ, 0xfc, !PT ;  /* 0x0000000300007212 */ /* 0x000fc800078efcff */
[----:B------:R-:W-:-:S07]  /*2c70*/  PRMT R8, R0, 0x7610, R8 ;  /* 0x0000761000087816 */ /* 0x000fce0000000008 */
.L_x_11468:
[----:B------:R-:W-:Y:S05]  /*2c80*/  BSYNC B0 ;  /* 0x0000000000007941 */ /* 0x000fea0003800000 */
.L_x_11467:
[----:B------:R0:W-:Y:S01]  /*2c90*/  STG.E.U8 desc[UR36][R16.64], R8 ;  /* 0x0000000810007986 */ /* 0x0001e2000c101124 */
[----:B------:R-:W-:Y:S05]  /*2ca0*/  BRA `(.L_x_11447) ;  /* 0x00000004000c7947 */ /* 0x000fea0003800000 */
.L_x_11465:
        /* <DEDUP_REMOVED lines=17> */
.L_x_11472:
[----:B------:R-:W-:-:S04]  /*2dc0*/  LOP3.LUT R2, R3, 0x80000000, RZ, 0xc0, !PT ;  /* 0x8000000003027812 */ /* 0x000fc800078ec0ff */
[----:B------:R-:W-:-:S04]  /*2dd0*/  SHF.R.U32.HI R3, RZ, 0x18, R2 ;  /* 0x00000018ff037819 */ /* 0x000fc80000011602 */
[----:B------:R-:W-:-:S04]  /*2de0*/  LOP3.LUT R0, R0, R3, RZ, 0xfc, !PT ;  /* 0x0000000300007212 */ /* 0x000fc800078efcff */
[----:B------:R-:W-:-:S07]  /*2df0*/  PRMT R8, R0, 0x7610, R8 ;  /* 0x0000761000087816 */ /* 0x000fce0000000008 */
.L_x_11471:
[----:B------:R-:W-:Y:S05]  /*2e00*/  BSYNC B0 ;  /* 0x0000000000007941 */ /* 0x000fea0003800000 */
.L_x_11470:
[----:B------:R0:W-:Y:S01]  /*2e10*/  STG.E.U8 desc[UR36][R16.64], R8 ;  /* 0x0000000810007986 */ /* 0x0001e2000c101124 */
[----:B------:R-:W-:Y:S05]  /*2e20*/  BRA `(.L_x_11447) ;  /* 0x0000000000ac7947 */ /* 0x000fea0003800000 */
.L_x_11464:
[----:B------:R-:W-:-:S13]  /*2e30*/  ISETP.NE.AND P0, PT, R0, 0x1c, PT ;  /* 0x0000001c0000780c */ /* 0x000fda0003f05270 */
[----:B------:R-:W-:Y:S05]  /*2e40*/  @!P0 BRA `(.L_x_11473) ;  /* 0x0000000000a08947 */ /* 0x000fea0003800000 */
[----:B------:R-:W-:-:S13]  /*2e50*/  ISETP.NE.AND P0, PT, R0, 0x1d, PT ;  /* 0x0000001d0000780c */ /* 0x000fda0003f05270 */
[----:B------:R-:W-:Y:S05]  /*2e60*/  @!P0 BRA `(.L_x_11474) ;  /* 0x0000000000908947 */ /* 0x000fea0003800000 */
[----:B------:R-:W-:-:S13]  /*2e70*/  ISETP.NE.AND P0, PT, R0, 0x2c, PT ;  /* 0x0000002c0000780c */ /* 0x000fda0003f05270 */
[----:B------:R-:W-:Y:S05]  /*2e80*/  @P0 BRA `(.L_x_11446) ;  /* 0x0000000000440947 */ /* 0x000fea0003800000 */
[----:B------:R-:W0:Y:S02]  /*2e90*/  I2F.S64 R2, R2 ;  /* 0x0000000200027312 */ /* 0x000e240000301400 */
        /* <DEDUP_REMOVED lines=16> */
.L_x_11446:
        /* <DEDUP_REMOVED lines=16> */
.L_x_11475:
[----:B------:R-:W-:Y:S05]  /*30a0*/  BRA `(.L_x_11447) ;  /* 0x00000000000c7947 */ /* 0x000fea0003800000 */
.L_x_11474:
[----:B------:R0:W-:Y:S01]  /*30b0*/  STG.E.64 desc[UR36][R16.64], R2 ;  /* 0x0000000210007986 */ /* 0x0001e2000c101b24 */
[----:B------:R-:W-:Y:S05]  /*30c0*/  BRA `(.L_x_11447) ;  /* 0x0000000000047947 */ /* 0x000fea0003800000 */
.L_x_11473:
[----:B------:R0:W-:Y:S02]  /*30d0*/  STG.E desc[UR36][R16.64], R4 ;  /* 0x0000000410007986 */ /* 0x0001e4000c101924 */
.L_x_11447:
[----:B------:R-:W-:-:S04]  /*30e0*/  IMAD R18, R23, 0x200, R18 ;  /* 0x0000020017127824 */ /* 0x000fc800078e0212 */
[----:B------:R-:W-:-:S07]  /*30f0*/  VIADD R19, R18, 0x80 ;  /* 0x0000008012137836 */ /* 0x000fce0000000000 */
.L_x_11407:
[----:B------:R-:W-:Y:S05]  /*3100*/  BSYNC B6 ;  /* 0x0000000000067941 */ /* 0x000fea0003800000 */
.L_x_11406:
        /* <DEDUP_REMOVED lines=307> */
.L_x_11478:
        /* <DEDUP_REMOVED lines=21> */
.L_x_11482:
[----:B------:R0:W5:Y:S01]  /*4590*/  LDG.E.U8 R2, desc[UR36][R4.64] ;  /* 0x0000002404027981 */ /* 0x000162000c1e1100 */
[----:B------:R-:W-:Y:S01]  /*45a0*/  IMAD.MOV.U32 R3, RZ, RZ, RZ ;  /* 0x000000ffff037224 */ /* 0x000fe200078e00ff */
[----:B------:R-:W-:Y:S06]  /*45b0*/  BRA `(.L_x_11484) ;  /* 0x0000000c00487947 */ /* 0x000fec0003800000 */
.L_x_11481:
        /* <DEDUP_REMOVED lines=8> */
.L_x_11486:
[----:B------:R-:W2:Y:S02]  /*4640*/  LDG.E R2, desc[UR36][R4.64] ;  /* 0x0000002404027981 */ /* 0x000ea4000c1e1900 */
[----:B--2---:R-:W-:Y:S01]  /*4650*/  SHF.R.S32.HI R3, RZ, 0x1f, R2 ;  /* 0x0000001fff037819 */ /* 0x004fe20000011402 */
[----:B------:R-:W-:Y:S06]  /*4660*/  BRA `(.L_x_11484) ;  /* 0x0000000c001c7947 */ /* 0x000fec0003800000 */
.L_x_11485:
[----:B------:R-:W2:Y:S02]  /*4670*/  LDG.E.S16 R2, desc[UR36][R4.64] ;  /* 0x0000002404027981 */ /* 0x000ea4000c1e1700 */
[----:B--2---:R-:W-:Y:S01]  /*4680*/  SHF.R.S32.HI R3, RZ, 0x1f, R2 ;  /* 0x0000001fff037819 */ /* 0x004fe20000011402 */
[----:B------:R-:W-:Y:S06]  /*4690*/  BRA `(.L_x_11484) ;  /* 0x0000000c00107947 */ /* 0x000fec0003800000 */
.L_x_11480:
        /* <DEDUP_REMOVED lines=9> */
.L_x_11488:
[----:B------:R-:W2:Y:S02]  /*4730*/  LDG.E.U16 R4, desc[UR36][R4.64] ;  /* 0x0000002404047981 */ /* 0x000ea4000c1e1500 */
[----:B--2---:R-:W-:-:S06]  /*4740*/  HADD2.F32 R2, -RZ, R4.H0_H0 ;  /* 0x20000004ff027230 */ /* 0x004fcc0000004100 */
[----:B------:R-:W0:Y:S01]  /*4750*/  F2I.S64.TRUNC R2, R2 ;  /* 0x0000000200027311 */ /* 0x000e22000020d900 */
[----:B------:R-:W-:Y:S05]  /*4760*/  BRA `(.L_x_11484) ;  /* 0x0000000800dc7947 */ /* 0x000fea0003800000 */
.L_x_11487:
        /* <DEDUP_REMOVED lines=9> */
.L_x_11490:
[----:B------:R-:W2:Y:S02]  /*4800*/  LDG.E.U16 R4, desc[UR36][R4.64] ;  /* 0x0000002404047981 */ /* 0x000ea4000c1e1500 */
[----:B--2---:R-:W-:-:S06]  /*4810*/  HADD2.F32 R2, -RZ, R4.H0_H0 ;  /* 0x20000004ff027230 */ /* 0x004fcc0000004100 */
[----:B------:R-:W0:Y:S01]  /*4820*/  F2I.S64.TRUNC R2, R2 ;  /* 0x0000000200027311 */ /* 0x000e22000020d900 */
[----:B------:R-:W-:Y:S05]  /*4830*/  BRA `(.L_x_11484) ;  /* 0x0000000800a87947 */ /* 0x000fea0003800000 */
.L_x_11489:
[----:B------:R-:W2:Y:S02]  /*4840*/  LDG.E.64 R2, desc[UR36][R4.64] ;  /* 0x0000002404027981 */ /* 0x000ea4000c1e1b00 */
[----:B--2---:R-:W0:Y:S01]  /*4850*/  F2I.S64.F64.TRUNC R2, R2 ;  /* 0x0000000200027311 */ /* 0x004e22000030d900 */
[----:B------:R-:W-:Y:S05]  /*4860*/  BRA `(.L_x_11484) ;  /* 0x00000008009c7947 */ /* 0x000fea0003800000 */
.L_x_11479:
        /* <DEDUP_REMOVED lines=13> */
.L_x_11493:
[----:B------:R-:W2:Y:S02]  /*4940*/  LDG.E.64 R2, desc[UR36][R4.64] ;  /* 0x0000002404027981 */ /* 0x000ea4000c1e1b00 */
[----:B--2---:R-:W0:Y:S01]  /*4950*/  F2I.S64.F64.TRUNC R2, R2 ;  /* 0x0000000200027311 */ /* 0x004e22000030d900 */
[----:B------:R-:W-:Y:S05]  /*4960*/  BRA `(.L_x_11484) ;  /* 0x00000008005c7947 */ /* 0x000fea0003800000 */
.L_x_11492:
        /* <DEDUP_REMOVED lines=27> */
.L_x_11495:
        /* <DEDUP_REMOVED lines=14> */
.L_x_11494:
[----:B------:R-:W2:Y:S02]  /*4c00*/  LDG.E.U16 R2, desc[UR36][R4.64] ;  /* 0x0000002404027981 */ /* 0x000ea4000c1e1500 */
[----:B--2---:R-:W-:-:S06]  /*4c10*/  IMAD.U32 R2, R2, 0x10000, RZ ;  /* 0x0001000002027824 */ /* 0x004fcc00078e00ff */
[----:B------:R-:W0:Y:S01]  /*4c20*/  F2I.S64.TRUNC R2, R2 ;  /* 0x0000000200027311 */ /* 0x000e22000020d900 */
[----:B------:R-:W-:Y:S05]  /*4c30*/  BRA `(.L_x_11484) ;  /* 0x0000000400a87947 */ /* 0x000fea0003800000 */
.L_x_11491:
        /* <DEDUP_REMOVED lines=11> */
.L_x_11498:
        /* <DEDUP_REMOVED lines=21> */
.L_x_11502:
[----:B------:R-:W-:Y:S05]  /*4e40*/  BSYNC B1 ;  /* 0x0000000000017941 */ /* 0x000fea0003800000 */
.L_x_11501:
[----:B------:R-:W-:Y:S01]  /*4e50*/  IMAD.SHL.U32 R2, R2, 0x100000, RZ ;  /* 0x0010000002027824 */ /* 0x000fe200078e00ff */
[----:B------:R-:W-:-:S04]  /*4e60*/  LEA R3, R0, 0x3b800000, 0x17 ;  /* 0x3b80000000037811 */ /* 0x000fc800078eb8ff */
[----:B------:R-:W-:-:S07]  /*4e70*/  LOP3.LUT R2, R3, R2, R4, 0xfe, !PT ;  /* 0x0000000203027212 */ /* 0x000fce00078efe04 */
.L_x_11500:
[----:B------:R-:W-:Y:S05]  /*4e80*/  BSYNC B0 ;  /* 0x0000000000007941 */ /* 0x000fea0003800000 */
.L_x_11499:
[----:B------:R-:W1:Y:S01]  /*4e90*/  F2I.S64.TRUNC R2, R2 ;  /* 0x0000000200027311 */ /* 0x000e62000020d900 */
[----:B------:R-:W-:Y:S05]  /*4ea0*/  BRA `(.L_x_11484) ;  /* 0x00000004000c7947 */ /* 0x000fea0003800000 */
.L_x_11497:
        /* <DEDUP_REMOVED lines=21> */
.L_x_11506:
[----:B------:R-:W-:Y:S05]  /*5000*/  BSYNC B1 ;  /* 0x0000000000017941 */ /* 0x000fea0003800000 */
.L_x_11505:
[----:B------:R-:W-:Y:S01]  /*5010*/  IMAD.SHL.U32 R2, R2, 0x200000, RZ ;  /* 0x0020000002027824 */ /* 0x000fe200078e00ff */
[----:B------:R-:W-:-:S04]  /*5020*/  LEA R3, R0, 0x37800000, 0x17 ;  /* 0x3780000000037811 */ /* 0x000fc800078eb8ff */
[----:B------:R-:W-:-:S07]  /*5030*/  LOP3.LUT R2, R3, R2, R4, 0xfe, !PT ;  /* 0x0000000203027212 */ /* 0x000fce00078efe04 */
.L_x_11504:
[----:B------:R-:W-:Y:S05]  /*5040*/  BSYNC B0 ;  /* 0x0000000000007941 */ /* 0x000fea0003800000 */
.L_x_11503:
[----:B------:R-:W2:Y:S01]  /*5050*/  F2I.S64.TRUNC R2, R2 ;  /* 0x0000000200027311 */ /* 0x000ea2000020d900 */
[----:B------:R-:W-:Y:S05]  /*5060*/  BRA `(.L_x_11484) ;  /* 0x00000000009c7947 */ /* 0x000fea0003800000 */
.L_x_11496:
        /* <DEDUP_REMOVED lines=14> */
.L_x_11510:
[----:B------:R-:W-:Y:S05]  /*5150*/  BSYNC B0 ;  /* 0x0000000000007941 */ /* 0x000fea0003800000 */
.L_x_11509:
[----:B------:R-:W0:Y:S01]  /*5160*/  F2I.S64.TRUNC R2, R2 ;  /* 0x0000000200027311 */ /* 0x000e22000020d900 */
[----:B------:R-:W-:Y:S05]  /*5170*/  BRA `(.L_x_11484) ;  /* 0x0000000000587947 */ /* 0x000fea0003800000 */
.L_x_11483:
        /* <DEDUP_REMOVED lines=16> */
.L_x_11511:
[----:B------:R-:W-:Y:S01]  /*5280*/  CS2R R2, SRZ ;  /* 0x0000000000027805 */ /* 0x000fe2000001ff00 */
[----:B------:R-:W-:Y:S06]  /*5290*/  BRA `(.L_x_11484) ;  /* 0x0000000000107947 */ /* 0x000fec0003800000 */
.L_x_11508:
[----:B------:R4:W5:Y:S01]  /*52a0*/  LDG.E.64 R2, desc[UR36][R4.64] ;  /* 0x0000002404027981 */ /* 0x000962000c1e1b00 */
[----:B------:R-:W-:Y:S05]  /*52b0*/  BRA `(.L_x_11484) ;  /* 0x0000000000087947 */ /* 0x000fea0003800000 */
.L_x_11507:
[----:B------:R3:W5:Y:S01]  /*52c0*/  LDG.E R2, desc[UR36][R4.64] ;  /* 0x0000002404027981 */ /* 0x000762000c1e1900 */
[----:B------:R-:W-:-:S07]  /*52d0*/  IMAD.MOV.U32 R3, RZ, RZ, RZ ;  /* 0x000000ffff037224 */ /* 0x000fce00078e00ff */
.L_x_11484:
[----:B------:R-:W3:Y:S01]  /*52e0*/  LDC.U8 R6, c[0x0][0x430] ;  /* 0x00010c00ff067b82 */ /* 0x000ee20000000000 */
[----:B------:R-:W-:Y:S02]  /*52f0*/  ULDC.64 UR4, c[0x0][0x428] ;  /* 0x00010a0000047ab9 */ /* 0x000fe40000000a00 */
[----:B012--5:R-:W-:Y:S02]  /*5300*/  IMAD R3, R3, UR4, RZ ;  /* 0x0000000403037c24 */ /* 0x027fe4000f8e02ff */
[----:B---34-:R-:W-:-:S04]  /*5310*/  IMAD.WIDE.U32 R4, R2, UR4, RZ ;  /* 0x0000000402047c25 */ /* 0x018fc8000f8e00ff */
        /* <DEDUP_REMOVED lines=16> */
.L_x_11515:
[----:B------:R0:W-:Y:S01]  /*5420*/  STG.E.U8 desc[UR36][R16.64], R4 ;  /* 0x0000000410007986 */ /* 0x0001e2000c101124 */
[----:B------:R-:W-:Y:S05]  /*5430*/  BRA `(.L_x_11517) ;  /* 0x0000000c00507947 */ /* 0x000fea0003800000 */
.L_x_11514:
        /* <DEDUP_REMOVED lines=8> */
.L_x_11519:
[----:B------:R0:W-:Y:S01]  /*54c0*/  STG.E desc[UR36][R16.64], R4 ;  /* 0x0000000410007986 */ /* 0x0001e2000c101924 */
[----:B------:R-:W-:Y:S05]  /*54d0*/  BRA `(.L_x_11517) ;  /* 0x0000000c00287947 */ /* 0x000fea0003800000 */
.L_x_11518:
[----:B------:R0:W-:Y:S01]  /*54e0*/  STG.E.U16 desc[UR36][R16.64], R4 ;  /* 0x0000000410007986 */ /* 0x0001e2000c101524 */
[----:B------:R-:W-:Y:S05]  /*54f0*/  BRA `(.L_x_11517) ;  /* 0x0000000c00207947 */ /* 0x000fea0003800000 */
.L_x_11513:
        /* <DEDUP_REMOVED lines=9> */
.L_x_11521:
[----:B------:R-:W0:Y:S02]  /*5590*/  I2F.S64 R0, R2 ;  /* 0x0000000200007312 */ /* 0x000e240000301400 */
[----:B0-----:R-:W-:-:S05]  /*55a0*/  F2FP.F16.F32.PACK_AB R0, RZ, R0 ;  /* 0x00000000ff00723e */ /* 0x001fca00000000ff */
[----:B------:R0:W-:Y:S01]  /*55b0*/  STG.E.U16 desc[UR36][R16.64], R0 ;  /* 0x0000000010007986 */ /* 0x0001e2000c101524 */
[----:B------:R-:W-:Y:S05]  /*55c0*/  BRA `(.L_x_11517) ;  /* 0x0000000800ec7947 */ /* 0x000fea0003800000 */
.L_x_11520:
        /* <DEDUP_REMOVED lines=10> */
.L_x_11523:
[----:B------:R-:W0:Y:S02]  /*5670*/  I2F.S64 R2, R2 ;  /* 0x0000000200027312 */ /* 0x000e240000301400 */
[----:B0-----:R-:W-:-:S04]  /*5680*/  F2FP.F16.F32.PACK_AB R3, RZ, R2 ;  /* 0x00000002ff03723e */ /* 0x001fc800000000ff */
[----:B------:R-:W-:-:S05]  /*5690*/  PRMT R3, R3, 0x5410, RZ ;  /* 0x0000541003037816 */ /* 0x000fca00000000ff */
[----:B------:R0:W-:Y:S01]  /*56a0*/  STG.E desc[UR36][R16.64], R3 ;  /* 0x0000000310007986 */ /* 0x0001e2000c101924 */
[----:B------:R-:W-:Y:S05]  /*56b0*/  BRA `(.L_x_11517) ;  /* 0x0000000800b07947 */ /* 0x000fea0003800000 */
.L_x_11522:
[----:B------:R-:W0:Y:S02]  /*56c0*/  I2F.F64.S64 R2, R2 ;  /* 0x0000000200027312 */ /* 0x000e240000301c00 */
[----:B0-----:R0:W-:Y:S01]  /*56d0*/  STG.E.64 desc[UR36][R16.64], R2 ;  /* 0x0000000210007986 */ /* 0x0011e2000c101b24 */
[----:B------:R-:W-:Y:S05]  /*56e0*/  BRA `(.L_x_11517) ;  /* 0x0000000800a47947 */ /* 0x000fea0003800000 */
.L_x_11512:
        /* <DEDUP_REMOVED lines=13> */
.L_x_11526:
[----:B------:R-:W0:Y:S01]  /*57c0*/  I2F.F64.S64 R4, R2 ;  /* 0x0000000200047312 */ /* 0x000e220000301c00 */
[----:B------:R-:W-:-:S05]  /*57d0*/  CS2R R6, SRZ ;  /* 0x0000000000067805 */ /* 0x000fca000001ff00 */
[----:B0-----:R0:W-:Y:S01]  /*57e0*/  STG.E.128 desc[UR36][R16.64], R4 ;  /* 0x0000000410007986 */ /* 0x0011e2000c101d24 */
[----:B------:R-:W-:Y:S05]  /*57f0*/  BRA `(.L_x_11517) ;  /* 0x0000000800607947 */ /* 0x000fea0003800000 */
.L_x_11525:
        /* <DEDUP_REMOVED lines=21> */
.L_x_11530:
[----:B------:R-:W-:Y:S05]  /*5950*/  BSYNC B0 ;  /* 0x0000000000007941 */ /* 0x000fea0003800000 */
.L_x_11529:
[----:B------:R-:W-:-:S05]  /*5960*/  LOP3.LUT R5, R0, R5, RZ, 0xfc, !PT ;  /* 0x0000000500057212 */ /* 0x000fca00078efcff */
[----:B------:R0:W-:Y:S01]  /*5970*/  STG.E.U8 desc[UR36][R16.64], R5 ;  /* 0x0000000510007986 */ /* 0x0001e2000c101124 */
[----:B------:R-:W-:Y:S05]  /*5980*/  BRA `(.L_x_11517) ;  /* 0x0000000400fc7947 */ /* 0x000fea0003800000 */
.L_x_11528:
        /* <DEDUP_REMOVED lines=13> */
.L_x_11532:
[----:B------:R-:W-:Y:S01]  /*5a60*/  IMAD.MOV.U32 R0, RZ, RZ, 0x7f ;  /* 0x0000007fff007424 */ /* 0x000fe200078e00ff */
[----:B------:R-:W-:-:S04]  /*5a70*/  ISETP.GT.U32.AND P0, PT, R4, 0x7f800000, PT ;  /* 0x7f8000000400780c */ /* 0x000fc80003f04070 */
[----:B------:R-:W-:-:S09]  /*5a80*/  SEL R0, R0, 0x7c, P0 ;  /* 0x0000007c00007807 */ /* 0x000fd20000000000 */
.L_x_11533:
[----:B------:R-:W-:Y:S05]  /*5a90*/  BSYNC B0 ;  /* 0x0000000000007941 */ /* 0x000fea0003800000 */
.L_x_11531:
[----:B------:R-:W-:-:S04]  /*5aa0*/  LOP3.LUT R2, R3, 0x80000000, RZ, 0xc0, !PT ;  /* 0x8000000003027812 */ /* 0x000fc800078ec0ff */
[----:B------:R-:W-:-:S04]  /*5ab0*/  SHF.R.U32.HI R3, RZ, 0x18, R2 ;  /* 0x00000018ff037819 */ /* 0x000fc80000011602 */
[----:B------:R-:W-:-:S05]  /*5ac0*/  LOP3.LUT R3, R0, R3, RZ, 0xfc, !PT ;  /* 0x0000000300037212 */ /* 0x000fca00078efcff */
[----:B------:R0:W-:Y:S01]  /*5ad0*/  STG.E.U8 desc[UR36][R16.64], R3 ;  /* 0x0000000310007986 */ /* 0x0001e2000c101124 */
[----:B------:R-:W-:Y:S05]  /*5ae0*/  BRA `(.L_x_11517) ;  /* 0x0000000400a47947 */ /* 0x000fea0003800000 */
.L_x_11527:
[----:B------:R-:W0:Y:S02]  /*5af0*/  I2F.S64 R0, R2 ;  /* 0x0000000200007312 */ /* 0x000e240000301400 */
[----:B0-----:R-:W-:-:S05]  /*5b00*/  F2FP.BF16.F32.PACK_AB R0, RZ, R0 ;  /* 0x00000000ff00723e */ /* 0x001fca00000010ff */
[----:B------:R0:W-:Y:S01]  /*5b10*/  STG.E.U16 desc[UR36][R16.64], R0 ;  /* 0x0000000010007986 */ /* 0x0001e2000c101524 */
[----:B------:R-:W-:Y:S05]  /*5b20*/  BRA `(.L_x_11517) ;  /* 0x0000000400947947 */ /* 0x000fea0003800000 */
.L_x_11524:
        /* <DEDUP_REMOVED lines=10> */
.L_x_11536:
        /* <DEDUP_REMOVED lines=17> */
.L_x_11539:
[----:B------:R-:W-:-:S04]  /*5ce0*/  LOP3.LUT R2, R3, 0x80000000, RZ, 0xc0, !PT ;  /* 0x8000000003027812 */ /* 0x000fc800078ec0ff */
[----:B------:R-:W-:-:S04]  /*5cf0*/  SHF.R.U32.HI R3, RZ, 0x18, R2 ;  /* 0x00000018ff037819 */ /* 0x000fc80000011602 */
[----:B------:R-:W-:-:S04]  /*5d00*/  LOP3.LUT R0, R0, R3, RZ, 0xfc, !PT ;  /* 0x0000000300007212 */ /* 0x000fc800078efcff */
[----:B------:R-:W-:-:S07]  /*5d10*/  PRMT R8, R0, 0x7610, R8 ;  /* 0x0000761000087816 */ /* 0x000fce0000000008 */
.L_x_11538:
[----:B------:R-:W-:Y:S05]  /*5d20*/  BSYNC B0 ;  /* 0x0000000000007941 */ /* 0x000fea0003800000 */
.L_x_11537:
[----:B------:R3:W-:Y:S01]  /*5d30*/  STG.E.U8 desc[UR36][R16.64], R8 ;  /* 0x0000000810007986 */ /* 0x0007e2000c101124 */
[----:B------:R-:W-:Y:S05]  /*5d40*/  BRA `(.L_x_11517) ;  /* 0x00000004000c7947 */ /* 0x000fea0003800000 */
.L_x_11535:
        /* <DEDUP_REMOVED lines=17> */
.L_x_11542:
[----:B------:R-:W-:-:S04]  /*5e60*/  LOP3.LUT R2, R3, 0x80000000, RZ, 0xc0, !PT ;  /* 0x8000000003027812 */ /* 0x000fc800078ec0ff */
[----:B------:R-:W-:-:S04]  /*5e70*/  SHF.R.U32.HI R3, RZ, 0x18, R2 ;  /* 0x00000018ff037819 */ /* 0x000fc80000011602 */
[----:B------:R-:W-:-:S04]  /*5e80*/  LOP3.LUT R0, R0, R3, RZ, 0xfc, !PT ;  /* 0x0000000300007212 */ /* 0x000fc800078efcff */
[----:B------:R-:W-:-:S07]  /*5e90*/  PRMT R8, R0, 0x7610, R8 ;  /* 0x0000761000087816 */ /* 0x000fce0000000008 */
.L_x_11541:
[----:B------:R-:W-:Y:S05]  /*5ea0*/  BSYNC B0 ;  /* 0x0000000000007941 */ /* 0x000fea0003800000 */
.L_x_11540:
[----:B------:R0:W-:Y:S01]  /*5eb0*/  STG.E.U8 desc[UR36][R16.64], R8 ;  /* 0x0000000810007986 */ /* 0x0001e2000c101124 */
[----:B------:R-:W-:Y:S05]  /*5ec0*/  BRA `(.L_x_11517) ;  /* 0x0000000000ac7947 */ /* 0x000fea0003800000 */
.L_x_11534:
        /* <DEDUP_REMOVED lines=23> */
.L_x_11516:
        /* <DEDUP_REMOVED lines=16> */
.L_x_11545:
[----:B------:R-:W-:Y:S05]  /*6140*/  BRA `(.L_x_11517) ;  /* 0x00000000000c7947 */ /* 0x000fea0003800000 */
.L_x_11544:
[----:B------:R2:W-:Y:S01]  /*6150*/  STG.E.64 desc[UR36][R16.64], R2 ;  /* 0x0000000210007986 */ /* 0x0005e2000c101b24 */
[----:B------:R-:W-:Y:S05]  /*6160*/  BRA `(.L_x_11517) ;  /* 0x0000000000047947 */ /* 0x000fea0003800000 */
.L_x_11543:
[----:B------:R0:W-:Y:S02]  /*6170*/  STG.E desc[UR36][R16.64], R4 ;  /* 0x0000000410007986 */ /* 0x0001e4000c101924 */
.L_x_11517:
[----:B------:R-:W-:-:S07]  /*6180*/  VIADD R19, R19, 0x80 ;  /* 0x0000008013137836 */ /* 0x000fce0000000000 */
.L_x_11477:
[----:B------:R-:W-:Y:S05]  /*6190*/  BSYNC B6 ;  /* 0x0000000000067941 */ /* 0x000fea0003800000 */
.L_x_11476:
        /* <DEDUP_REMOVED lines=307> */
.L_x_11548:
        /* <DEDUP_REMOVED lines=21> */
.L_x_11552:
[----:B------:R0:W5:Y:S01]  /*7620*/  LDG.E.U8 R2, desc[UR36][R4.64] ;  /* 0x0000002404027981 */ /* 0x000162000c1e1100 */
[----:B------:R-:W-:Y:S01]  /*7630*/  IMAD.MOV.U32 R3, RZ, RZ, RZ ;  /* 0x000000ffff037224 */ /* 0x000fe200078e00ff */
[----:B------:R-:W-:Y:S06]  /*7640*/  BRA `(.L_x_11554) ;  /* 0x0000000c00487947 */ /* 0x000fec0003800000 */
.L_x_11551:
        /* <DEDUP_REMOVED lines=8> */
.L_x_11556:
[----:B------:R-:W2:Y:S02]  /*76d0*/  LDG.E R2, desc[UR36][R4.64] ;  /* 0x0000002404027981 */ /* 0x000ea4000c1e1900 */
[----:B--2---:R-:W-:Y:S01]  /*76e0*/  SHF.R.S32.HI R3, RZ, 0x1f, R2 ;  /* 0x0000001fff037819 */ /* 0x004fe20000011402 */
[----:B------:R-:W-:Y:S06]  /*76f0*/  BRA `(.L_x_11554) ;  /* 0x0000000c001c7947 */ /* 0x000fec0003800000 */
.L_x_11555:
[----:B------:R-:W2:Y:S02]  /*7700*/  LDG.E.S16 R2, desc[UR36][R4.64] ;  /* 0x0000002404027981 */ /* 0x000ea4000c1e1700 */
[----:B--2---:R-:W-:Y:S01]  /*7710*/  SHF.R.S32.HI R3, RZ, 0x1f, R2 ;  /* 0x0000001fff037819 */ /* 0x004fe20000011402 */
[----:B------:R-:W-:Y:S06]  /*7720*/  BRA `(.L_x_11554) ;  /* 0x0000000c00107947 */ /* 0x000fec0003800000 */
.L_x_11550:
        /* <DEDUP_REMOVED lines=9> */
.L_x_11558:
[----:B------:R-:W2:Y:S02]  /*77c0*/  LDG.E.U16 R4, desc[UR36][R4.64] ;  /* 0x0000002404047981 */ /* 0x000ea4000c1e1500 */
[----:B--2---:R-:W-:-:S06]  /*77d0*/  HADD2.F32 R2, -RZ, R4.H0_H0 ;  /* 0x20000004ff027230 */ /* 0x004fcc0000004100 */
[----:B------:R-:W0:Y:S01]  /*77e0*/  F2I.S64.TRUNC R2, R2 ;  /* 0x0000000200027311 */ /* 0x000e22000020d900 */
[----:B------:R-:W-:Y:S05]  /*77f0*/  BRA `(.L_x_11554) ;  /* 0x0000000800dc7947 */ /* 0x000fea0003800000 */
.L_x_11557:
        /* <DEDUP_REMOVED lines=9> */
.L_x_11560:
[----:B------:R-:W2:Y:S02]  /*7890*/  LDG.E.U16 R4, desc[UR36][R4.64] ;  /* 0x0000002404047981 */ /* 0x000ea4000c1e1500 */
[----:B--2---:R-:W-:-:S06]  /*78a0*/  HADD2.F32 R2, -RZ, R4.H0_H0 ;  /* 0x20000004ff027230 */ /* 0x004fcc0000004100 */
[----:B------:R-:W0:Y:S01]  /*78b0*/  F2I.S64.TRUNC R2, R2 ;  /* 0x0000000200027311 */ /* 0x000e22000020d900 */
[----:B------:R-:W-:Y:S05]  /*78c0*/  BRA `(.L_x_11554) ;  /* 0x0000000800a87947 */ /* 0x000fea0003800000 */
.L_x_11559:
[----:B------:R-:W2:Y:S02]  /*78d0*/  LDG.E.64 R2, desc[UR36][R4.64] ;  /* 0x0000002404027981 */ /* 0x000ea4000c1e1b00 */
[----:B--2---:R-:W0:Y:S01]  /*78e0*/  F2I.S64.F64.TRUNC R2, R2 ;  /* 0x0000000200027311 */ /* 0x004e22000030d900 */
[----:B------:R-:W-:Y:S05]  /*78f0*/  BRA `(.L_x_11554) ;  /* 0x00000008009c7947 */ /* 0x000fea0003800000 */
.L_x_11549:
        /* <DEDUP_REMOVED lines=13> */
.L_x_11563:
[----:B------:R-:W2:Y:S02]  /*79d0*/  LDG.E.64 R2, desc[UR36][R4.64] ;  /* 0x0000002404027981 */ /* 0x000ea4000c1e1b00 */
[----:B--2---:R-:W0:Y:S01]  /*79e0*/  F2I.S64.F64.TRUNC R2, R2 ;  /* 0x0000000200027311 */ /* 0x004e22000030d900 */
[----:B------:R-:W-:Y:S05]  /*79f0*/  BRA `(.L_x_11554) ;  /* 0x00000008005c7947 */ /* 0x000fea0003800000 */
.L_x_11562:
        /* <DEDUP_REMOVED lines=27> */
.L_x_11565:
        /* <DEDUP_REMOVED lines=14> */
.L_x_11564:
[----:B------:R-:W2:Y:S02]  /*7c90*/  LDG.E.U16 R2, desc[UR36][R4.64] ;  /* 0x0000002404027981 */ /* 0x000ea4000c1e1500 */
[----:B--2---:R-:W-:-:S06]  /*7ca0*/  IMAD.U32 R2, R2, 0x10000, RZ ;  /* 0x0001000002027824 */ /* 0x004fcc00078e00ff */
[----:B------:R-:W0:Y:S01]  /*7cb0*/  F2I.S64.TRUNC R2, R2 ;  /* 0x0000000200027311 */ /* 0x000e22000020d900 */
[----:B------:R-:W-:Y:S05]  /*7cc0*/  BRA `(.L_x_11554) ;  /* 0x0000000400a87947 */ /* 0x000fea0003800000 */
.L_x_11561:
        /* <DEDUP_REMOVED lines=11> */
.L_x_11568:
        /* <DEDUP_REMOVED lines=21> */
.L_x_11572:
[----:B------:R-:W-:Y:S05]  /*7ed0*/  BSYNC B1 ;  /* 0x0000000000017941 */ /* 0x000fea0003800000 */
.L_x_11571:
[----:B------:R-:W-:Y:S01]  /*7ee0*/  IMAD.SHL.U32 R2, R2, 0x100000, RZ ;  /* 0x0010000002027824 */ /* 0x000fe200078e00ff */
[----:B------:R-:W-:-:S04]  /*7ef0*/  LEA R3, R0, 0x3b800000, 0x17 ;  /* 0x3b80000000037811 */ /* 0x000fc800078eb8ff */
[----:B------:R-:W-:-:S07]  /*7f00*/  LOP3.LUT R2, R3, R2, R4, 0xfe, !PT ;  /* 0x0000000203027212 */ /* 0x000fce00078efe04 */
.L_x_11570:
[----:B------:R-:W-:Y:S05]  /*7f10*/  BSYNC B0 ;  /* 0x0000000000007941 */ /* 0x000fea0003800000 */
.L_x_11569:
[----:B------:R-:W1:Y:S01]  /*7f20*/  F2I.S64.TRUNC R2, R2 ;  /* 0x0000000200027311 */ /* 0x000e62000020d900 */
[----:B------:R-:W-:Y:S05]  /*7f30*/  BRA `(.L_x_11554) ;  /* 0x00000004000c7947 */ /* 0x000fea0003800000 */
.L_x_11567:
        /* <DEDUP_REMOVED lines=21> */
.L_x_11576:
[----:B------:R-:W-:Y:S05]  /*8090*/  BSYNC B1 ;  /* 0x0000000000017941 */ /* 0x000fea0003800000 */
.L_x_11575:
[----:B------:R-:W-:Y:S01]  /*80a0*/  IMAD.SHL.U32 R2, R2, 0x200000, RZ ;  /* 0x0020000002027824 */ /* 0x000fe200078e00ff */
[----:B------:R-:W-:-:S04]  /*80b0*/  LEA R3, R0, 0x37800000, 0x17 ;  /* 0x3780000000037811 */ /* 0x000fc800078eb8ff */
[----:B------:R-:W-:-:S07]  /*80c0*/  LOP3.LUT R2, R3, R2, R4, 0xfe, !PT ;  /* 0x0000000203027212 */ /* 0x000fce00078efe04 */
.L_x_11574:
[----:B------:R-:W-:Y:S05]  /*80d0*/  BSYNC B0 ;  /* 0x0000000000007941 */ /* 0x000fea0003800000 */
.L_x_11573:
[----:B------:R-:W2:Y:S01]  /*80e0*/  F2I.S64.TRUNC R2, R2 ;  /* 0x0000000200027311 */ /* 0x000ea2000020d900 */
[----:B------:R-:W-:Y:S05]  /*80f0*/  BRA `(.L_x_11554) ;  /* 0x00000000009c7947 */ /* 0x000fea0003800000 */
.L_x_11566:
        /* <DEDUP_REMOVED lines=14> */
.L_x_11580:
[----:B------:R-:W-:Y:S05]  /*81e0*/  BSYNC B0 ;  /* 0x0000000000007941 */ /* 0x000fea0003800000 */
.L_x_11579:
[----:B------:R-:W4:Y:S01]  /*81f0*/  F2I.S64.TRUNC R2, R2 ;  /* 0x0000000200027311 */ /* 0x000f22000020d900 */
[----:B------:R-:W-:Y:S05]  /*8200*/  BRA `(.L_x_11554) ;  /* 0x0000000000587947 */ /* 0x000fea0003800000 */
.L_x_11553:
        /* <DEDUP_REMOVED lines=16> */
.L_x_11581:
[----:B------:R-:W-:Y:S01]  /*8310*/  CS2R R2, SRZ ;  /* 0x0000000000027805 */ /* 0x000fe2000001ff00 */
[----:B------:R-:W-:Y:S06]  /*8320*/  BRA `(.L_x_11554) ;  /* 0x0000000000107947 */ /* 0x000fec0003800000 */
.L_x_11578:
[----:B------:R3:W5:Y:S01]  /*8330*/  LDG.E.64 R2, desc[UR36][R4.64] ;  /* 0x0000002404027981 */ /* 0x000762000c1e1b00 */
[----:B------:R-:W-:Y:S05]  /*8340*/  BRA `(.L_x_11554) ;  /* 0x0000000000087947 */ /* 0x000fea0003800000 */
.L_x_11577:
[----:B------:R0:W5:Y:S01]  /*8350*/  LDG.E R2, desc[UR36][R4.64] ;  /* 0x0000002404027981 */ /* 0x000162000c1e1900 */
[----:B------:R-:W-:-:S07]  /*8360*/  IMAD.MOV.U32 R3, RZ, RZ, RZ ;  /* 0x000000ffff037224 */ /* 0x000fce00078e00ff */
.L_x_11554:
        /* <DEDUP_REMOVED lines=20> */
.L_x_11585:
[----:B------:R3:W-:Y:S01]  /*84b0*/  STG.E.U8 desc[UR36][R16.64], R4 ;  /* 0x0000000410007986 */ /* 0x0007e2000c101124 */
[----:B------:R-:W-:Y:S05]  /*84c0*/  BRA `(.L_x_11587) ;  /* 0x0000000c00507947 */ /* 0x000fea0003800000 */
.L_x_11584:
        /* <DEDUP_REMOVED lines=8> */
.L_x_11589:
[----:B------:R2:W-:Y:S01]  /*8550*/  STG.E desc[UR36][R16.64], R4 ;  /* 0x0000000410007986 */ /* 0x0005e2000c101924 */
[----:B------:R-:W-:Y:S05]  /*8560*/  BRA `(.L_x_11587) ;  /* 0x0000000c00287947 */ /* 0x000fea0003800000 */
.L_x_11588:
[----:B------:R0:W-:Y:S01]  /*8570*/  STG.E.U16 desc[UR36][R16.64], R4 ;  /* 0x0000000410007986 */ /* 0x0001e2000c101524 */
[----:B------:R-:W-:Y:S05]  /*8580*/  BRA `(.L_x_11587) ;  /* 0x0000000c00207947 */ /* 0x000fea0003800000 */
.L_x_11583:
        /* <DEDUP_REMOVED lines=9> */
.L_x_11591:
[----:B------:R-:W0:Y:S02]  /*8620*/  I2F.S64 R0, R2 ;  /* 0x0000000200007312 */ /* 0x000e240000301400 */
[----:B0-----:R-:W-:-:S05]  /*8630*/  F2FP.F16.F32.PACK_AB R0, RZ, R0 ;  /* 0x00000000ff00723e */ /* 0x001fca00000000ff */
[----:B------:R0:W-:Y:S01]  /*8640*/  STG.E.U16 desc[UR36][R16.64], R0 ;  /* 0x0000000010007986 */ /* 0x0001e2000c101524 */
[----:B------:R-:W-:Y:S05]  /*8650*/  BRA `(.L_x_11587) ;  /* 0x0000000800ec7947 */ /* 0x000fea0003800000 */
.L_x_11590:
        /* <DEDUP_REMOVED lines=10> */
.L_x_11593:
[----:B------:R-:W0:Y:S02]  /*8700*/  I2F.S64 R2, R2 ;  /* 0x0000000200027312 */ /* 0x000e240000301400 */
[----:B0-----:R-:W-:-:S04]  /*8710*/  F2FP.F16.F32.PACK_AB R3, RZ, R2 ;  /* 0x00000002ff03723e */ /* 0x001fc800000000ff */
[----:B------:R-:W-:-:S05]  /*8720*/  PRMT R3, R3, 0x5410, RZ ;  /* 0x0000541003037816 */ /* 0x000fca00000000ff */
[----:B------:R0:W-:Y:S01]  /*8730*/  STG.E desc[UR36][R16.64], R3 ;  /* 0x0000000310007986 */ /* 0x0001e2000c101924 */
[----:B------:R-:W-:Y:S05]  /*8740*/  BRA `(.L_x_11587) ;  /* 0x0000000800b07947 */ /* 0x000fea0003800000 */
.L_x_11592:
[----:B------:R-:W0:Y:S02]  /*8750*/  I2F.F64.S64 R2, R2 ;  /* 0x0000000200027312 */ /* 0x000e240000301c00 */
[----:B0-----:R0:W-:Y:S01]  /*8760*/  STG.E.64 desc[UR36][R16.64], R2 ;  /* 0x0000000210007986 */ /* 0x0011e2000c101b24 */
[----:B------:R-:W-:Y:S05]  /*8770*/  BRA `(.L_x_11587) ;  /* 0x0000000800a47947 */ /* 0x000fea0003800000 */
.L_x_11582:
        /* <DEDUP_REMOVED lines=13> */
.L_x_11596:
[----:B------:R-:W0:Y:S01]  /*8850*/  I2F.F64.S64 R4, R2 ;  /* 0x0000000200047312 */ /* 0x000e220000301c00 */
[----:B------:R-:W-:-:S05]  /*8860*/  CS2R R6, SRZ ;  /* 0x0000000000067805 */ /* 0x000fca000001ff00 */
[----:B0-----:R0:W-:Y:S01]  /*8870*/  STG.E.128 desc[UR36][R16.64], R4 ;  /* 0x0000000410007986 */ /* 0x0011e2000c101d24 */
[----:B------:R-:W-:Y:S05]  /*8880*/  BRA `(.L_x_11587) ;  /* 0x0000000800607947 */ /* 0x000fea0003800000 */
.L_x_11595:
        /* <DEDUP_REMOVED lines=21> */
.L_x_11600:
[----:B------:R-:W-:Y:S05]  /*89e0*/  BSYNC B0 ;  /* 0x0000000000007941 */ /* 0x000fea0003800000 */
.L_x_11599:
[----:B------:R-:W-:-:S05]  /*89f0*/  LOP3.LUT R5, R0, R5, RZ, 0xfc, !PT ;  /* 0x0000000500057212 */ /* 0x000fca00078efcff */
[----:B------:R0:W-:Y:S01]  /*8a00*/  STG.E.U8 desc[UR36][R16.64], R5 ;  /* 0x0000000510007986 */ /* 0x0001e2000c101124 */
[----:B------:R-:W-:Y:S05]  /*8a10*/  BRA `(.L_x_11587) ;  /* 0x0000000400fc7947 */ /* 0x000fea0003800000 */
.L_x_11598:
        /* <DEDUP_REMOVED lines=13> */
.L_x_11602:
[----:B------:R-:W-:Y:S01]  /*8af0*/  IMAD.MOV.U32 R0, RZ, RZ, 0x7f ;  /* 0x0000007fff007424 */ /* 0x000fe200078e00ff */
[----:B------:R-:W-:-:S04]  /*8b00*/  ISETP.GT.U32.AND P0, PT, R4, 0x7f800000, PT ;  /* 0x7f8000000400780c */ /* 0x000fc80003f04070 */
[----:B------:R-:W-:-:S09]  /*8b10*/  SEL R0, R0, 0x7c, P0 ;  /* 0x0000007c00007807 */ /* 0x000fd20000000000 */
.L_x_11603:
[----:B------:R-:W-:Y:S05]  /*8b20*/  BSYNC B0 ;  /* 0x0000000000007941 */ /* 0x000fea0003800000 */
.L_x_11601:
[----:B------:R-:W-:-:S04]  /*8b30*/  LOP3.LUT R2, R3, 0x80000000, RZ, 0xc0, !PT ;  /* 0x8000000003027812 */ /* 0x000fc800078ec0ff */
[----:B------:R-:W-:-:S04]  /*8b40*/  SHF.R.U32.HI R3, RZ, 0x18, R2 ;  /* 0x00000018ff037819 */ /* 0x000fc80000011602 */
[----:B------:R-:W-:-:S05]  /*8b50*/  LOP3.LUT R3, R0, R3, RZ, 0xfc, !PT ;  /* 0x0000000300037212 */ /* 0x000fca00078efcff */
[----:B------:R0:W-:Y:S01]  /*8b60*/  STG.E.U8 desc[UR36][R16.64], R3 ;  /* 0x0000000310007986 */ /* 0x0001e2000c101124 */
[----:B------:R-:W-:Y:S05]  /*8b70*/  BRA `(.L_x_11587) ;  /* 0x0000000400a47947 */ /* 0x000fea0003800000 */
.L_x_11597:
[----:B------:R-:W0:Y:S02]  /*8b80*/  I2F.S64 R0, R2 ;  /* 0x0000000200007312 */ /* 0x000e240000301400 */
[----:B0-----:R-:W-:-:S05]  /*8b90*/  F2FP.BF16.F32.PACK_AB R0, RZ, R0 ;  /* 0x00000000ff00723e */ /* 0x001fca00000010ff */
[----:B------:R0:W-:Y:S01]  /*8ba0*/  STG.E.U16 desc[UR36][R16.64], R0 ;  /* 0x0000000010007986 */ /* 0x0001e2000c101524 */
[----:B------:R-:W-:Y:S05]  /*8bb0*/  BRA `(.L_x_11587) ;  /* 0x0000000400947947 */ /* 0x000fea0003800000 */
.L_x_11594:
        /* <DEDUP_REMOVED lines=10> */
.L_x_11606:
        /* <DEDUP_REMOVED lines=17> */
.L_x_11609:
[----:B------:R-:W-:-:S04]  /*8d70*/  LOP3.LUT R2, R3, 0x80000000, RZ, 0xc0, !PT ;  /* 0x8000000003027812 */ /* 0x000fc800078ec0ff */
[----:B------:R-:W-:-:S04]  /*8d80*/  SHF.R.U32.HI R3, RZ, 0x18, R2 ;  /* 0x00000018ff037819 */ /* 0x000fc80000011602 */
[----:B------:R-:W-:-:S04]  /*8d90*/  LOP3.LUT R0, R0, R3, RZ, 0xfc, !PT ;  /* 0x0000000300007212 */ /* 0x000fc800078efcff */
[----:B------:R-:W-:-:S07]  /*8da0*/  PRMT R8, R0, 0x7610, R8 ;  /* 0x0000761000087816 */ /* 0x000fce0000000008 */
.L_x_11608:
[----:B------:R-:W-:Y:S05]  /*8db0*/  BSYNC B0 ;  /* 0x0000000000007941 */ /* 0x000fea0003800000 */
.L_x_11607:
[----:B------:R0:W-:Y:S01]  /*8dc0*/  STG.E.U8 desc[UR36][R16.64], R8 ;  /* 0x0000000810007986 */ /* 0x0001e2000c101124 */
[----:B------:R-:W-:Y:S05]  /*8dd0*/  BRA `(.L_x_11587) ;  /* 0x00000004000c7947 */ /* 0x000fea0003800000 */
.L_x_11605:
        /* <DEDUP_REMOVED lines=17> */
.L_x_11612:
[----:B------:R-:W-:-:S04]  /*8ef0*/  LOP3.LUT R2, R3, 0x80000000, RZ, 0xc0, !PT ;  /* 0x8000000003027812 */ /* 0x000fc800078ec0ff */
[----:B------:R-:W-:-:S04]  /*8f00*/  SHF.R.U32.HI R3, RZ, 0x18, R2 ;  /* 0x00000018ff037819 */ /* 0x000fc80000011602 */
[----:B------:R-:W-:-:S04]  /*8f10*/  LOP3.LUT R0, R0, R3, RZ, 0xfc, !PT ;  /* 0x0000000300007212 */ /* 0x000fc800078efcff */
[----:B------:R-:W-:-:S07]  /*8f20*/  PRMT R8, R0, 0x7610, R8 ;  /* 0x0000761000087816 */ /* 0x000fce0000000008 */
.L_x_11611:
[----:B------:R-:W-:Y:S05]  /*8f30*/  BSYNC B0 ;  /* 0x0000000000007941 */ /* 0x000fea0003800000 */
.L_x_11610:
[----:B------:R0:W-:Y:S01]  /*8f40*/  STG.E.U8 desc[UR36][R16.64], R8 ;  /* 0x0000000810007986 */ /* 0x0001e2000c101124 */
[----:B------:R-:W-:Y:S05]  /*8f50*/  BRA `(.L_x_11587) ;  /* 0x0000000000ac7947 */ /* 0x000fea0003800000 */
.L_x_11604:
        /* <DEDUP_REMOVED lines=23> */
.L_x_11586:
        /* <DEDUP_REMOVED lines=16> */
.L_x_11615:
[----:B------:R-:W-:Y:S05]  /*91d0*/  BRA `(.L_x_11587) ;  /* 0x00000000000c7947 */ /* 0x000fea0003800000 */
.L_x_11614:
[----:B------:R0:W-:Y:S01]  /*91e0*/  STG.E.64 desc[UR36][R16.64], R2 ;  /* 0x0000000210007986 */ /* 0x0001e2000c101b24 */
[----:B------:R-:W-:Y:S05]  /*91f0*/  BRA `(.L_x_11587) ;  /* 0x0000000000047947 */ /* 0x000fea0003800000 */
.L_x_11613:
[----:B------:R0:W-:Y:S02]  /*9200*/  STG.E desc[UR36][R16.64], R4 ;  /* 0x0000000410007986 */ /* 0x0001e4000c101924 */
.L_x_11587:
[----:B------:R-:W-:-:S07]  /*9210*/  VIADD R19, R19, 0x80 ;  /* 0x0000008013137836 */ /* 0x000fce0000000000 */
.L_x_11547:
[----:B------:R-:W-:Y:S05]  /*9220*/  BSYNC B6 ;  /* 0x0000000000067941 */ /* 0x000fea0003800000 */
.L_x_11546:
        /* <DEDUP_REMOVED lines=306> */
.L_x_11616:
        /* <DEDUP_REMOVED lines=21> */
.L_x_11620:
[----:B------:R1:W5:Y:S01]  /*a6a0*/  LDG.E.U8 R2, desc[UR36][R4.64] ;  /* 0x0000002404027981 */ /* 0x000362000c1e1100 */
[----:B------:R-:W-:Y:S01]  /*a6b0*/  IMAD.MOV.U32 R3, RZ, RZ, RZ ;  /* 0x000000ffff037224 */ /* 0x000fe200078e00ff */
[----:B------:R-:W-:Y:S06]  /*a6c0*/  BRA `(.L_x_11622) ;  /* 0x0000000c00487947 */ /* 0x000fec0003800000 */
.L_x_11619:
        /* <DEDUP_REMOVED lines=8> */
.L_x_11624:
[----:B------:R-:W2:Y:S02]  /*a750*/  LDG.E R2, desc[UR36][R4.64] ;  /* 0x0000002404027981 */ /* 0x000ea4000c1e1900 */
[----:B--2---:R-:W-:Y:S01]  /*a760*/  SHF.R.S32.HI R3, RZ, 0x1f, R2 ;  /* 0x0000001fff037819 */ /* 0x004fe20000011402 */
[----:B------:R-:W-:Y:S06]  /*a770*/  BRA `(.L_x_11622) ;  /* 0x0000000c001c7947 */ /* 0x000fec0003800000 */
.L_x_11623:
[----:B------:R-:W2:Y:S02]  /*a780*/  LDG.E.S16 R2, desc[UR36][R4.64] ;  /* 0x0000002404027981 */ /* 0x000ea4000c1e1700 */
[----:B--2---:R-:W-:Y:S01]  /*a790*/  SHF.R.S32.HI R3, RZ, 0x1f, R2 ;  /* 0x0000001fff037819 */ /* 0x004fe20000011402 */
[----:B------:R-:W-:Y:S06]  /*a7a0*/  BRA `(.L_x_11622) ;  /* 0x0000000c00107947 */ /* 0x000fec0003800000 */
.L_x_11618:
        /* <DEDUP_REMOVED lines=9> */
.L_x_11626:
[----:B------:R-:W2:Y:S02]  /*a840*/  LDG.E.U16 R4, desc[UR36][R4.64] ;  /* 0x0000002404047981 */ /* 0x000ea4000c1e1500 */
[----:B--2---:R-:W-:-:S06]  /*a850*/  HADD2.F32 R2, -RZ, R4.H0_H0 ;  /* 0x20000004ff027230 */ /* 0x004fcc0000004100 */
[----:B------:R-:W0:Y:S01]  /*a860*/  F2I.S64.TRUNC R2, R2 ;  /* 0x0000000200027311 */ /* 0x000e22000020d900 */
[----:B------:R-:W-:Y:S05]  /*a870*/  BRA `(.L_x_11622) ;  /* 0x0000000800dc7947 */ /* 0x000fea0003800000 */
.L_x_11625:
[----:B------:R-:W-:-:S13]  /*a880*/  ISETP.NE.AND P0, PT, R2, 0x7, PT ;  /* 0x000000070200780c */ /* 0x000fda0003f05270 */
[----:B------:R-:W-:Y:S05]  /*a890*/  @!P0 BRA `(.L_x_11627) ;  /* 0x00000000002c8947 */ /* 0x000fea0003800000 */
[----:B------:R-:W-:-:S13]  /*a8a0*/  ISETP.NE.AND P0, PT, R2, 0x8, PT ;  /* 0x000000080200780c */ /* 0x000fda0003f05270 */
[----:B------:R-:W-:Y:S05]  /*a8b0*/  @!P0 BRA `(.L_x_11628) ;  /* 0x0000000000148947 */ /* 0x000fea0003800000 */
[----:B------:R-:W-:-:S13]  /*a8c0*/  ISETP.NE.AND P0, PT, R2, 0x9, PT ;  /* 0x000000090200780c */ /* 0x000fda0003f05270 */
[----:B------:R-:W-:Y:S05]  /*a8d0*/  @P0 BRA `(.L_x_11621) ;  /* 0x00000008006c0947 */ /* 0x000fea0003800000 */
[----:B------:R-:W2:Y:S02]  /*a8e0*/  LDG.E R2, desc[UR36][R4.64] ;  /* 0x0000002404027981 */ /* 0x000ea4000c1e1900 */
[----:B--2---:R-:W3:Y:S01]  /*a8f0*/  F2I.S64.TRUNC R2, R2 ;  /* 0x0000000200027311 */ /* 0x004ee2000020d900 */
[----:B------:R-:W-:Y:S05]  /*a900*/  BRA `(.L_x_11622) ;  /* 0x0000000800b87947 */ /* 0x000fea0003800000 */
.L_x_11628:
[----:B------:R-:W2:Y:S02]  /*a910*/  LDG.E.U16 R4, desc[UR36][R4.64] ;  /* 0x0000002404047981 */ /* 0x000ea4000c1e1500 */
[----:B--2---:R-:W-:-:S06]  /*a920*/  HADD2.F32 R2, -RZ, R4.H0_H0 ;  /* 0x20000004ff027230 */ /* 0x004fcc0000004100 */
[----:B------:R-:W4:Y:S01]  /*a930*/  F2I.S64.TRUNC R2, R2 ;  /* 0x0000000200027311 */ /* 0x000f22000020d900 */
[----:B------:R-:W-:Y:S05]  /*a940*/  BRA `(.L_x_11622) ;  /* 0x0000000800a87947 */ /* 0x000fea0003800000 */
.L_x_11627:
[----:B------:R-:W2:Y:S02]  /*a950*/  LDG.E.64 R2, desc[UR36][R4.64] ;  /* 0x0000002404027981 */ /* 0x000ea4000c1e1b00 */
[----:B--2---:R-:W2:Y:S01]  /*a960*/  F2I.S64.F64.TRUNC R2, R2 ;  /* 0x0000000200027311 */ /* 0x004ea2000030d900 */
[----:B------:R-:W-:Y:S05]  /*a970*/  BRA `(.L_x_11622) ;  /* 0x00000008009c7947 */ /* 0x000fea0003800000 */
.L_x_11617:
        /* <DEDUP_REMOVED lines=13> */
.L_x_11631:
[----:B------:R-:W2:Y:S02]  /*aa50*/  LDG.E.64 R2, desc[UR36][R4.64] ;  /* 0x0000002404027981 */ /* 0x000ea4000c1e1b00 */
[----:B--2---:R-:W0:Y:S01]  /*aa60*/  F2I.S64.F64.TRUNC R2, R2 ;  /* 0x0000000200027311 */ /* 0x004e22000030d900 */
[----:B------:R-:W-:Y:S05]  /*aa70*/  BRA `(.L_x_11622) ;  /* 0x00000008005c7947 */ /* 0x000fea0003800000 */
.L_x_11630:
        /* <DEDUP_REMOVED lines=27> */
.L_x_11633:
        /* <DEDUP_REMOVED lines=14> */
.L_x_11632:
[----:B------:R-:W2:Y:S02]  /*ad10*/  LDG.E.U16 R2, desc[UR36][R4.64] ;  /* 0x0000002404027981 */ /* 0x000ea4000c1e1500 */
[----:B--2---:R-:W-:-:S06]  /*ad20*/  IMAD.U32 R2, R2, 0x10000, RZ ;  /* 0x0001000002027824 */ /* 0x004fcc00078e00ff */
[----:B------:R-:W0:Y:S01]  /*ad30*/  F2I.S64.TRUNC R2, R2 ;  /* 0x0000000200027311 */ /* 0x000e22000020d900 */
[----:B------:R-:W-:Y:S05]  /*ad40*/  BRA `(.L_x_11622) ;  /* 0x0000000400a87947 */ /* 0x000fea0003800000 */
.L_x_11629:
        /* <DEDUP_REMOVED lines=11> */
.L_x_11636:
        /* <DEDUP_REMOVED lines=21> */
.L_x_11640:
[----:B------:R-:W-:Y:S05]  /*af50*/  BSYNC B1 ;  /* 0x0000000000017941 */ /* 0x000fea0003800000 */
.L_x_11639:
[----:B------:R-:W-:Y:S01]  /*af60*/  IMAD.SHL.U32 R2, R2, 0x100000, RZ ;  /* 0x0010000002027824 */ /* 0x000fe200078e00ff */
[----:B------:R-:W-:-:S04]  /*af70*/  LEA R3, R0, 0x3b800000, 0x17 ;  /* 0x3b80000000037811 */ /* 0x000fc800078eb8ff */
[----:B------:R-:W-:-:S07]  /*af80*/  LOP3.LUT R2, R3, R2, R4, 0xfe, !PT ;  /* 0x0000000203027212 */ /* 0x000fce00078efe04 */
.L_x_11638:
[----:B------:R-:W-:Y:S05]  /*af90*/  BSYNC B0 ;  /* 0x0000000000007941 */ /* 0x000fea0003800000 */
.L_x_11637:
[----:B------:R-:W0:Y:S01]  /*afa0*/  F2I.S64.TRUNC R2, R2 ;  /* 0x0000000200027311 */ /* 0x000e22000020d900 */
[----:B------:R-:W-:Y:S05]  /*afb0*/  BRA `(.L_x_11622) ;  /* 0x00000004000c7947 */ /* 0x000fea0003800000 */
.L_x_11635:
        /* <DEDUP_REMOVED lines=21> */
.L_x_11644:
[----:B------:R-:W-:Y:S05]  /*b110*/  BSYNC B1 ;  /* 0x0000000000017941 */ /* 0x000fea0003800000 */
.L_x_11643:
[----:B------:R-:W-:Y:S01]  /*b120*/  IMAD.SHL.U32 R2, R2, 0x200000, RZ ;  /* 0x0020000002027824 */ /* 0x000fe200078e00ff */
[----:B------:R-:W-:-:S04]  /*b130*/  LEA R3, R0, 0x37800000, 0x17 ;  /* 0x3780000000037811 */ /* 0x000fc800078eb8ff */
[----:B------:R-:W-:-:S07]  /*b140*/  LOP3.LUT R2, R3, R2, R4, 0xfe, !PT ;  /* 0x0000000203027212 */ /* 0x000fce00078efe04 */
.L_x_11642:
[----:B------:R-:W-:Y:S05]  /*b150*/  BSYNC B0 ;  /* 0x0000000000007941 */ /* 0x000fea0003800000 */
.L_x_11641:
[----:B------:R-:W0:Y:S01]  /*b160*/  F2I.S64.TRUNC R2, R2 ;  /* 0x0000000200027311 */ /* 0x000e22000020d900 */
[----:B------:R-:W-:Y:S05]  /*b170*/  BRA `(.L_x_11622) ;  /* 0x00000000009c7947 */ /* 0x000fea0003800000 */
.L_x_11634:
        /* <DEDUP_REMOVED lines=14> */
.L_x_11648:
[----:B------:R-:W-:Y:S05]  /*b260*/  BSYNC B0 ;  /* 0x0000000000007941 */ /* 0x000fea0003800000 */
.L_x_11647:
[----:B------:R-:W0:Y:S01]  /*b270*/  F2I.S64.TRUNC R2, R2 ;  /* 0x0000000200027311 */ /* 0x000e22000020d900 */
[----:B------:R-:W-:Y:S05]  /*b280*/  BRA `(.L_x_11622) ;  /* 0x0000000000587947 */ /* 0x000fea0003800000 */
.L_x_11621:
        /* <DEDUP_REMOVED lines=16> */
.L_x_11649:
[----:B------:R-:W-:Y:S01]  /*b390*/  CS2R R2, SRZ ;  /* 0x0000000000027805 */ /* 0x000fe2000001ff00 */
[----:B------:R-:W-:Y:S06]  /*b3a0*/  BRA `(.L_x_11622) ;  /* 0x0000000000107947 */ /* 0x000fec0003800000 */
.L_x_11646:
[----:B------:R0:W5:Y:S01]  /*b3b0*/  LDG.E.64 R2, desc[UR36][R4.64] ;  /* 0x0000002404027981 */ /* 0x000162000c1e1b00 */
[----:B------:R-:W-:Y:S05]  /*b3c0*/  BRA `(.L_x_11622) ;  /* 0x0000000000087947 */ /* 0x000fea0003800000 */
.L_x_11645:
[----:B------:R0:W5:Y:S01]  /*b3d0*/  LDG.E R2, desc[UR36][R4.64] ;  /* 0x0000002404027981 */ /* 0x000162000c1e1900 */
[----:B------:R-:W-:-:S07]  /*b3e0*/  IMAD.MOV.U32 R3, RZ, RZ, RZ ;  /* 0x000000ffff037224 */ /* 0x000fce00078e00ff */
.L_x_11622:
[----:B------:R-:W1:Y:S01]  /*b3f0*/  LDC.U8 R6, c[0x0][0x430] ;  /* 0x00010c00ff067b82 */ /* 0x000e620000000000 */
[----:B------:R-:W-:Y:S02]  /*b400*/  ULDC.64 UR4, c[0x0][0x428] ;  /* 0x00010a0000047ab9 */ /* 0x000fe40000000a00 */
[----:B0-2345:R-:W-:Y:S02]  /*b410*/  IMAD R3, R3, UR4, RZ ;  /* 0x0000000403037c24 */ /* 0x03dfe4000f8e02ff */
[----:B-1----:R-:W-:-:S04]  /*b420*/  IMAD.WIDE.U32 R4, R2, UR4, RZ ;  /* 0x0000000402047c25 */ /* 0x002fc8000f8e00ff */
        /* <DEDUP_REMOVED lines=16> */
.L_x_11653:
[----:B------:R-:W-:Y:S01]  /*b530*/  STG.E.U8 desc[UR36][R16.64], R4 ;  /* 0x0000000410007986 */ /* 0x000fe2000c101124 */
[----:B------:R-:W-:Y:S05]  /*b540*/  EXIT ;  /* 0x000000000000794d */ /* 0x000fea0003800000 */
.L_x_11652:
        /* <DEDUP_REMOVED lines=8> */
.L_x_11656:
[----:B------:R-:W-:Y:S01]  /*b5d0*/  STG.E desc[UR36][R16.64], R4 ;  /* 0x0000000410007986 */ /* 0x000fe2000c101924 */
[----:B------:R-:W-:Y:S05]  /*b5e0*/  EXIT ;  /* 0x000000000000794d */ /* 0x000fea0003800000 */
.L_x_11655:
[----:B------:R-:W-:Y:S01]  /*b5f0*/  STG.E.U16 desc[UR36][R16.64], R4 ;  /* 0x0000000410007986 */ /* 0x000fe2000c101524 */
[----:B------:R-:W-:Y:S05]  /*b600*/  EXIT ;  /* 0x000000000000794d */ /* 0x000fea0003800000 */
.L_x_11651:
[----:B------:R-:W-:-:S13]  /*b610*/  ISETP.GT.AND P0, PT, R0, 0x6, PT ;  /* 0x000000060000780c */ /* 0x000fda0003f04270 */
[----:B------:R-:W-:Y:S05]  /*b620*/  @P0 BRA `(.L_x_11657) ;  /* 0x00000000002c0947 */ /* 0x000fea0003800000 */
[----:B------:R-:W-:-:S13]  /*b630*/  ISETP.NE.AND P0, PT, R0, 0x5, PT ;  /* 0x000000050000780c */ /* 0x000fda0003f05270 */
[----:B------:R-:W-:Y:S05]  /*b640*/  @!P0 BRA `(.L_x_11658) ;  /* 0x0000000000148947 */ /* 0x000fea0003800000 */
[----:B------:R-:W-:-:S13]  /*b650*/  ISETP.NE.AND P0, PT, R0, 0x6, PT ;  /* 0x000000060000780c */ /* 0x000fda0003f05270 */
[----:B------:R-:W-:Y:S05]  /*b660*/  @P0 BRA `(.L_x_11654) ;  /* 0x0000000800b80947 */ /* 0x000fea0003800000 */
[----:B------:R-:W0:Y:S02]  /*b670*/  I2F.S64 R3, R2 ;  /* 0x0000000200037312 */ /* 0x000e240000301400 */
[----:B0-----:R-:W-:Y:S01]  /*b680*/  STG.E desc[UR36][R16.64], R3 ;  /* 0x0000000310007986 */ /* 0x001fe2000c101924 */
[----:B------:R-:W-:Y:S05]  /*b690*/  EXIT ;  /* 0x000000000000794d */ /* 0x000fea0003800000 */
.L_x_11658:
[----:B------:R-:W0:Y:S02]  /*b6a0*/  I2F.S64 R0, R2 ;  /* 0x0000000200007312 */ /* 0x000e240000301400 */
[----:B0-----:R-:W-:-:S05]  /*b6b0*/  F2FP.F16.F32.PACK_AB R0, RZ, R0 ;  /* 0x00000000ff00723e */ /* 0x001fca00000000ff */
[----:B------:R-:W-:Y:S01]  /*b6c0*/  STG.E.U16 desc[UR36][R16.64], R0 ;  /* 0x0000000010007986 */ /* 0x000fe2000c101524 */
[----:B------:R-:W-:Y:S05]  /*b6d0*/  EXIT ;  /* 0x000000000000794d */ /* 0x000fea0003800000 */
.L_x_11657:
        /* <DEDUP_REMOVED lines=8> */
[----:B0-----:R-:W-:Y:S01]  /*b760*/  STG.E.64 desc[UR36][R16.64], R4 ;  /* 0x0000000410007986 */ /* 0x001fe2000c101b24 */
[----:B------:R-:W-:Y:S05]  /*b770*/  EXIT ;  /* 0x000000000000794d */ /* 0x000fea0003800000 */
.L_x_11660:
[----:B------:R-:W0:Y:S02]  /*b780*/  I2F.S64 R2, R2 ;  /* 0x0000000200027312 */ /* 0x000e240000301400 */
[----:B0-----:R-:W-:-:S04]  /*b790*/  F2FP.F16.F32.PACK_AB R3, RZ, R2 ;  /* 0x00000002ff03723e */ /* 0x001fc800000000ff */
[----:B------:R-:W-:-:S05]  /*b7a0*/  PRMT R3, R3, 0x5410, RZ ;  /* 0x0000541003037816 */ /* 0x000fca00000000ff */
[----:B------:R-:W-:Y:S01]  /*b7b0*/  STG.E desc[UR36][R16.64], R3 ;  /* 0x0000000310007986 */ /* 0x000fe2000c101924 */
[----:B------:R-:W-:Y:S05]  /*b7c0*/  EXIT ;  /* 0x000000000000794d */ /* 0x000fea0003800000 */
.L_x_11659:
[----:B------:R-:W0:Y:S02]  /*b7d0*/  I2F.F64.S64 R2, R2 ;  /* 0x0000000200027312 */ /* 0x000e240000301c00 */
[----:B0-----:R-:W-:Y:S01]  /*b7e0*/  STG.E.64 desc[UR36][R16.64], R2 ;  /* 0x0000000210007986 */ /* 0x001fe2000c101b24 */
[----:B------:R-:W-:Y:S05]  /*b7f0*/  EXIT ;  /* 0x000000000000794d */ /* 0x000fea0003800000 */
.L_x_11650:
        /* <DEDUP_REMOVED lines=11> */
[----:B------:R-:W-:Y:S01]  /*b8b0*/  STG.E.U8 desc[UR36][R16.64], R3 ;  /* 0x0000000310007986 */ /* 0x000fe2000c101124 */
[----:B------:R-:W-:Y:S05]  /*b8c0*/  EXIT ;  /* 0x000000000000794d */ /* 0x000fea0003800000 */
.L_x_11663:
[----:B------:R-:W0:Y:S01]  /*b8d0*/  I2F.F64.S64 R4, R2 ;  /* 0x0000000200047312 */ /* 0x000e220000301c00 */
[----:B------:R-:W-:-:S05]  /*b8e0*/  CS2R R6, SRZ ;  /* 0x0000000000067805 */ /* 0x000fca000001ff00 */
[----:B0-----:R-:W-:Y:S01]  /*b8f0*/  STG.E.128 desc[UR36][R16.64], R4 ;  /* 0x0000000410007986 */ /* 0x001fe2000c101d24 */
[----:B------:R-:W-:Y:S05]  /*b900*/  EXIT ;  /* 0x000000000000794d */ /* 0x000fea0003800000 */
.L_x_11662:
        /* <DEDUP_REMOVED lines=21> */
.L_x_11667:
[----:B------:R-:W-:Y:S05]  /*ba60*/  BSYNC B0 ;  /* 0x0000000000007941 */ /* 0x000fea0003800000 */
.L_x_11666:
[----:B------:R-:W-:-:S05]  /*ba70*/  LOP3.LUT R5, R0, R5, RZ, 0xfc, !PT ;  /* 0x0000000500057212 */ /* 0x000fca00078efcff */
[----:B------:R-:W-:Y:S01]  /*ba80*/  STG.E.U8 desc[UR36][R16.64], R5 ;  /* 0x0000000510007986 */ /* 0x000fe2000c101124 */
[----:B------:R-:W-:Y:S05]  /*ba90*/  EXIT ;  /* 0x000000000000794d */ /* 0x000fea0003800000 */
.L_x_11665:
        /* <DEDUP_REMOVED lines=13> */
.L_x_11669:
[----:B------:R-:W-:Y:S01]  /*bb70*/  IMAD.MOV.U32 R0, RZ, RZ, 0x7f ;  /* 0x0000007fff007424 */ /* 0x000fe200078e00ff */
[----:B------:R-:W-:-:S04]  /*bb80*/  ISETP.GT.U32.AND P0, PT, R4, 0x7f800000, PT ;  /* 0x7f8000000400780c */ /* 0x000fc80003f04070 */
[----:B------:R-:W-:-:S09]  /*bb90*/  SEL R0, R0, 0x7c, P0 ;  /* 0x0000007c00007807 */ /* 0x000fd20000000000 */
.L_x_11670:
[----:B------:R-:W-:Y:S05]  /*bba0*/  BSYNC B0 ;  /* 0x0000000000007941 */ /* 0x000fea0003800000 */
.L_x_11668:
[----:B------:R-:W-:-:S04]  /*bbb0*/  LOP3.LUT R2, R3, 0x80000000, RZ, 0xc0, !PT ;  /* 0x8000000003027812 */ /* 0x000fc800078ec0ff */
[----:B------:R-:W-:-:S04]  /*bbc0*/  SHF.R.U32.HI R3, RZ, 0x18, R2 ;  /* 0x00000018ff037819 */ /* 0x000fc80000011602 */
[----:B------:R-:W-:-:S05]  /*bbd0*/  LOP3.LUT R3, R0, R3, RZ, 0xfc, !PT ;  /* 0x0000000300037212 */ /* 0x000fca00078efcff */
[----:B------:R-:W-:Y:S01]  /*bbe0*/  STG.E.U8 desc[UR36][R16.64], R3 ;  /* 0x0000000310007986 */ /* 0x000fe2000c101124 */
[----:B------:R-:W-:Y:S05]  /*bbf0*/  EXIT ;  /* 0x000000000000794d */ /* 0x000fea0003800000 */
.L_x_11664:
[----:B------:R-:W0:Y:S02]  /*bc00*/  I2F.S64 R0, R2 ;  /* 0x0000000200007312 */ /* 0x000e240000301400 */
[----:B0-----:R-:W-:-:S05]  /*bc10*/  F2FP.BF16.F32.PACK_AB R0, RZ, R0 ;  /* 0x00000000ff00723e */ /* 0x001fca00000010ff */
[----:B------:R-:W-:Y:S01]  /*bc20*/  STG.E.U16 desc[UR36][R16.64], R0 ;  /* 0x0000000010007986 */ /* 0x000fe2000c101524 */
[----:B------:R-:W-:Y:S05]  /*bc30*/  EXIT ;  /* 0x000000000000794d */ /* 0x000fea0003800000 */
.L_x_11661:
        /* <DEDUP_REMOVED lines=10> */
.L_x_11673:
        /* <DEDUP_REMOVED lines=17> */
.L_x_11676:
[----:B------:R-:W-:-:S04]  /*bdf0*/  LOP3.LUT R2, R3, 0x80000000, RZ, 0xc0, !PT ;  /* 0x8000000003027812 */ /* 0x000fc800078ec0ff */
[----:B------:R-:W-:-:S04]  /*be00*/  SHF.R.U32.HI R3, RZ, 0x18, R2 ;  /* 0x00000018ff037819 */ /* 0x000fc80000011602 */
[----:B------:R-:W-:-:S04]  /*be10*/  LOP3.LUT R0, R0, R3, RZ, 0xfc, !PT ;  /* 0x0000000300007212 */ /* 0x000fc800078efcff */
[----:B------:R-:W-:-:S07]  /*be20*/  PRMT R8, R0, 0x7610, R8 ;  /* 0x0000761000087816 */ /* 0x000fce0000000008 */
.L_x_11675:
[----:B------:R-:W-:Y:S05]  /*be30*/  BSYNC B0 ;  /* 0x0000000000007941 */ /* 0x000fea0003800000 */
.L_x_11674:
[----:B------:R-:W-:Y:S01]  /*be40*/  STG.E.U8 desc[UR36][R16.64], R8 ;  /* 0x0000000810007986 */ /* 0x000fe2000c101124 */
[----:B------:R-:W-:Y:S05]  /*be50*/  EXIT ;  /* 0x000000000000794d */ /* 0x000fea0003800000 */
.L_x_11672:
        /* <DEDUP_REMOVED lines=17> */
.L_x_11679:
[----:B------:R-:W-:-:S04]  /*bf70*/  LOP3.LUT R2, R3, 0x80000000, RZ, 0xc0, !PT ;  /* 0x8000000003027812 */ /* 0x000fc800078ec0ff */
[----:B------:R-:W-:-:S04]  /*bf80*/  SHF.R.U32.HI R3, RZ, 0x18, R2 ;  /* 0x00000018ff037819 */ /* 0x000fc80000011602 */
[----:B------:R-:W-:-:S04]  /*bf90*/  LOP3.LUT R0, R0, R3, RZ, 0xfc, !PT ;  /* 0x0000000300007212 */ /* 0x000fc800078efcff */
[----:B------:R-:W-:-:S07]  /*bfa0*/  PRMT R8, R0, 0x7610, R8 ;  /* 0x0000761000087816 */ /* 0x000fce0000000008 */
.L_x_11678:
[----:B------:R-:W-:Y:S05]  /*bfb0*/  BSYNC B0 ;  /* 0x0000000000007941 */ /* 0x000fea0003800000 */
.L_x_11677:
[----:B------:R-:W-:Y:S01]  /*bfc0*/  STG.E.U8 desc[UR36][R16.64], R8 ;  /* 0x0000000810007986 */ /* 0x000fe2000c101124 */
[----:B------:R-:W-:Y:S05]  /*bfd0*/  EXIT ;  /* 0x000000000000794d */ /* 0x000fea0003800000 */
.L_x_11671:
        /* <DEDUP_REMOVED lines=21> */
[----:B------:R-:W-:Y:S01]  /*c130*/  STG.E.U8 desc[UR36][R16.64], R3 ;  /* 0x0000000310007986 */ /* 0x000fe2000c101124 */
[----:B------:R-:W-:Y:S05]  /*c140*/  EXIT ;  /* 0x000000000000794d */ /* 0x000fea0003800000 */
.L_x_11654:
        /* <DEDUP_REMOVED lines=16> */
.L_x_11682:
[----:B------:R-:W-:Y:S05]  /*c250*/  EXIT ;  /* 0x000000000000794d */ /* 0x000fea0003800000 */
.L_x_11681:
[----:B------:R-:W-:Y:S01]  /*c260*/  STG.E.64 desc[UR36][R16.64], R2 ;  /* 0x0000000210007986 */ /* 0x000fe2000c101b24 */
[----:B------:R-:W-:Y:S05]  /*c270*/  EXIT ;  /* 0x000000000000794d */ /* 0x000fea0003800000 */
.L_x_11680:
[----:B------:R-:W-:Y:S01]  /*c280*/  STG.E desc[UR36][R16.64], R4 ;  /* 0x0000000410007986 */ /* 0x000fe2000c101924 */
[----:B------:R-:W-:Y:S05]  /*c290*/  EXIT ;  /* 0x000000000000794d */ /* 0x000fea0003800000 */
.L_x_11683:
        /* <DEDUP_REMOVED lines=14> */
.L_x_17318:


//--------------------- .text._ZN2at6native27unrolled_elementwise_kernelINS0_13AUnaryFunctorIlllNS0_15binary_internal10MulFunctorIlEEEESt5arrayIPcLm2EELi4E23TrivialOffsetCalculatorILi1EjESB_NS0_6memory12LoadWithCastILi1EEENSC_13StoreWithCastILi1EEEEEviT_T0_T2_T3_T4_T5_ --------------------------
	.section	.text._ZN2at6native27unrolled_elementwise_kernelINS0_13AUnaryFunctorIlllNS0_15binary_internal10MulFunctorIlEEEESt5arrayIPcLm2EELi4E23TrivialOffsetCalculatorILi1EjESB_NS0_6memory12LoadWithCastILi1EEENSC_13StoreWithCastILi1EEEEEviT_T0_T2_T3_T4_T5_,"ax",@progbits
	.align	128
        .global         _ZN2at6native27unrolled_elementwise_kernelINS0_13AUnaryFunctorIlllNS0_15binary_internal10MulFunctorIlEEEESt5arrayIPcLm2EELi4E23TrivialOffsetCalculatorILi1EjESB_NS0_6memory12LoadWithCastILi1EEENSC_13StoreWithCastILi1EEEEEviT_T0_T2_T3_T4_T5_
        .type           _ZN2at6native27unrolled_elementwise_kernelINS0_13AUnaryFunctorIlllNS0_15binary_internal10MulFunctorIlEEEESt5arrayIPcLm2EELi4E23TrivialOffsetCalculatorILi1EjESB_NS0_6memory12LoadWithCastILi1EEENSC_13StoreWithCastILi1EEEEEviT_T0_T2_T3_T4_T5_,@function
        .size           _ZN2at6native27unrolled_elementwise_kernelINS0_13AUnaryFunctorIlllNS0_15binary_internal10MulFunctorIlEEEESt5arrayIPcLm2EELi4E23TrivialOffsetCalculatorILi1EjESB_NS0_6memory12LoadWithCastILi1EEENSC_13StoreWithCastILi1EEEEEviT_T0_T2_T3_T4_T5_,(.L_x_17319 - _ZN2at6native27unrolled_elementwise_kernelINS0_13AUnaryFunctorIlllNS0_15binary_internal10MulFunctorIlEEEESt5arrayIPcLm2EELi4E23TrivialOffsetCalculatorILi1EjESB_NS0_6memory12LoadWithCastILi1EEENSC_13StoreWithCastILi1EEEEEviT_T0_T2_T3_T4_T5_)
        .other          _ZN2at6native27unrolled_elementwise_kernelINS0_13AUnaryFunctorIlllNS0_15binary_internal10MulFunctorIlEEEESt5arrayIPcLm2EELi4E23TrivialOffsetCalculatorILi1EjESB_NS0_6memory12LoadWithCastILi1EEENSC_13StoreWithCastILi1EEEEEviT_T0_T2_T3_T4_T5_,@"STO_CUDA_ENTRY STV_DEFAULT"
_ZN2at6native27unrolled_elementwise_kernelINS0_13AUnaryFunctorIlllNS0_15binary_internal10MulFunctorIlEEEESt5arrayIPcLm2EELi4E23TrivialOffsetCalculatorILi1EjESB_NS0_6memory12LoadWithCastILi1EEENSC_13StoreWithCastILi1EEEEEviT_T0_T2_T3_T4_T5_:
.text._ZN2at6native27unrolled_elementwise_kernelINS0_13AUnaryFunctorIlllNS0_15binary_internal10MulFunctorIlEEEESt5arrayIPcLm2EELi4E23TrivialOffsetCalculatorILi1EjESB_NS0_6memory12LoadWithCastILi1EEENSC_13StoreWithCastILi1EEEEEviT_T0_T2_T3_T4_T5_:
        /* <DEDUP_REMOVED lines=32> */
.L_x_11689:
[----:B------:R1:W5:Y:S01]  /*0200*/  LDG.E.U8 R16, desc[UR36][R4.64] ;  /* 0x0000002404107981 */ /* 0x000362000c1e1100 */
[----:B------:R-:W-:Y:S01]  /*0210*/  IMAD.MOV.U32 R17, RZ, RZ, RZ ;  /* 0x000000ffff117224 */ /* 0x000fe200078e00ff */
[----:B------:R-:W-:Y:S06]  /*0220*/  BRA `(.L_x_11691) ;  /* 0x0000000c004c7947 */ /* 0x000fec0003800000 */
.L_x_11688:
        /* <DEDUP_REMOVED lines=8> */
.L_x_11693:
[----:B------:R-:W2:Y:S02]  /*02b0*/  LDG.E R16, desc[UR36][R4.64] ;  /* 0x0000002404107981 */ /* 0x000ea4000c1e1900 */
[----:B--2---:R-:W-:Y:S01]  /*02c0*/  SHF.R.S32.HI R17, RZ, 0x1f, R16 ;  /* 0x0000001fff117819 */ /* 0x004fe20000011410 */
[----:B------:R-:W-:Y:S06]  /*02d0*/  BRA `(.L_x_11691) ;  /* 0x0000000c00207947 */ /* 0x000fec0003800000 */
.L_x_11692:
[----:B------:R-:W2:Y:S02]  /*02e0*/  LDG.E.S16 R16, desc[UR36][R4.64] ;  /* 0x0000002404107981 */ /* 0x000ea4000c1e1700 */
[----:B--2---:R-:W-:Y:S01]  /*02f0*/  SHF.R.S32.HI R17, RZ, 0x1f, R16 ;  /* 0x0000001fff117819 */ /* 0x004fe20000011410 */
[----:B------:R-:W-:Y:S06]  /*0300*/  BRA `(.L_x_11691) ;  /* 0x0000000c00147947 */ /* 0x000fec0003800000 */
.L_x_11687:
[----:B------:R-:W-:-:S13]  /*0310*/  ISETP.GT.AND P0, PT, R0, 0x6, PT ;  /* 0x000000060000780c */ /* 0x000fda0003f04270 */
[----:B------:R-:W-:Y:S05]  /*0320*/  @P0 BRA `(.L_x_11694) ;  /* 0x00000000002c0947 */ /* 0x000fea0003800000 */
[----:B------:R-:W-:-:S13]  /*0330*/  ISETP.NE.AND P0, PT, R0, 0x5, PT ;  /* 0x000000050000780c */ /* 0x000fda0003f05270 */
[----:B------:R-:W-:Y:S05]  /*0340*/  @!P0 BRA `(.L_x_11695) ;  /* 0x0000000000148947 */ /* 0x000fea0003800000 */
[----:B------:R-:W-:-:S13]  /*0350*/  ISETP.NE.AND P0, PT, R0, 0x6, PT ;  /* 0x000000060000780c */ /* 0x000fda0003f05270 */
[----:B------:R-:W-:Y:S05]  /*0360*/  @P0 BRA `(.L_x_11690) ;  /* 0x0000000800a40947 */ /* 0x000fea0003800000 */
[----:B------:R-:W2:Y:S02]  /*0370*/  LDG.E R4, desc[UR36][R4.64] ;  /* 0x0000002404047981 */ /* 0x000ea4000c1e1900 */
[----:B--2---:R0:W1:Y:S01]  /*0380*/  F2I.S64.TRUNC R16, R4 ;  /* 0x0000000400107311 */ /* 0x004062000020d900 */
[----:B------:R-:W-:Y:S05]  /*0390*/  BRA `(.L_x_11691) ;  /* 0x0000000800f07947 */ /* 0x000fea0003800000 */
.L_x_11695:
[----:B------:R-:W2:Y:S02]  /*03a0*/  LDG.E.U16 R4, desc[UR36][R4.64] ;  /* 0x0000002404047981 */ /* 0x000ea4000c1e1500 */
[----:B--2---:R-:W-:-:S06]  /*03b0*/  HADD2.F32 R16, -RZ, R4.H0_H0 ;  /* 0x20000004ff107230 */ /* 0x004fcc0000004100 */
[----:B------:R-:W0:Y:S01]  /*03c0*/  F2I.S64.TRUNC R16, R16 ;  /* 0x0000001000107311 */ /* 0x000e22000020d900 */
[----:B------:R-:W-:Y:S05]  /*03d0*/  BRA `(.L_x_11691) ;  /* 0x0000000800e07947 */ /* 0x000fea0003800000 */
.L_x_11694:
[----:B------:R-:W-:-:S13]  /*03e0*/  ISETP.NE.AND P0, PT, R0, 0x7, PT ;  /* 0x000000070000780c */ /* 0x000fda0003f05270 */
[----:B------:R-:W-:Y:S05]  /*03f0*/  @!P0 BRA `(.L_x_11696) ;  /* 0x00000000002c8947 */ /* 0x000fea0003800000 */
[----:B------:R-:W-:-:S13]  /*0400*/  ISETP.NE.AND P0, PT, R0, 0x8, PT ;  /* 0x000000080000780c */ /* 0x000fda0003f05270 */
[----:B------:R-:W-:Y:S05]  /*0410*/  @!P0 BRA `(.L_x_11697) ;  /* 0x0000000000148947 */ /* 0x000fea0003800000 */
[----:B------:R-:W-:-:S13]  /*0420*/  ISETP.NE.AND P0, PT, R0, 0x9, PT ;  /* 0x000000090000780c */ /* 0x000fda0003f05270 */
[----:B------:R-:W-:Y:S05]  /*0430*/  @P0 BRA `(.L_x_11690) ;  /* 0x0000000800700947 */ /* 0x000fea0003800000 */
[----:B------:R-:W2:Y:S02]  /*0440*/  LDG.E R4, desc[UR36][R4.64] ;  /* 0x0000002404047981 */ /* 0x000ea4000c1e1900 */
[----:B--2---:R0:W1:Y:S01]  /*0450*/  F2I.S64.TRUNC R16, R4 ;  /* 0x0000000400107311 */ /* 0x004062000020d900 */
[----:B------:R-:W-:Y:S05]  /*0460*/  BRA `(.L_x_11691) ;  /* 0x0000000800bc7947 */ /* 0x000fea0003800000 */
.L_x_11697:
[----:B------:R-:W2:Y:S02]  /*0470*/  LDG.E.U16 R4, desc[UR36][R4.64] ;  /* 0x0000002404047981 */ /* 0x000ea4000c1e1500 */
[----:B--2---:R-:W-:-:S06]  /*0480*/  HADD2.F32 R16, -RZ, R4.H0_H0 ;  /* 0x20000004ff107230 */ /* 0x004fcc0000004100 */
[----:B------:R-:W4:Y:S01]  /*0490*/  F2I.S64.TRUNC R16, R16 ;  /* 0x0000001000107311 */ /* 0x000f22000020d900 */
[----:B------:R-:W-:Y:S05]  /*04a0*/  BRA `(.L_x_11691) ;  /* 0x0000000800ac7947 */ /* 0x000fea0003800000 */
.L_x_11696:
[----:B------:R-:W2:Y:S02]  /*04b0*/  LDG.E.64 R4, desc[UR36][R4.64] ;  /* 0x0000002404047981 */ /* 0x000ea4000c1e1b00 */
[----:B--2---:R2:W3:Y:S01]  /*04c0*/  F2I.S64.F64.TRUNC R16, R4 ;  /* 0x0000000400107311 */ /* 0x0044e2000030d900 */
[----:B------:R-:W-:Y:S05]  /*04d0*/  BRA `(.L_x_11691) ;  /* 0x0000000800a07947 */ /* 0x000fea0003800000 */
.L_x_11686:
        /* <DEDUP_REMOVED lines=13> */
.L_x_11700:
[----:B------:R-:W2:Y:S02]  /*05b0*/  LDG.E.64 R4, desc[UR36][R4.64] ;  /* 0x0000002404047981 */ /* 0x000ea4000c1e1b00 */
[----:B--2---:R0:W1:Y:S01]  /*05c0*/  F2I.S64.F64.TRUNC R16, R4 ;  /* 0x0000000400107311 */ /* 0x004062000030d900 */
[----:B------:R-:W-:Y:S05]  /*05d0*/  BRA `(.L_x_11691) ;  /* 0x0000000800607947 */ /* 0x000fea0003800000 */
.L_x_11699:
        /* <DEDUP_REMOVED lines=25> */
[----:B------:R0:W1:Y:S01]  /*0770*/  F2I.S64.TRUNC R16, R7 ;  /* 0x0000000700107311 */ /* 0x000062000020d900 */
[----:B------:R-:W-:Y:S05]  /*0780*/  BRA `(.L_x_11691) ;  /* 0x0000000400f47947 */ /* 0x000fea0003800000 */
.L_x_11702:
        /* <DEDUP_REMOVED lines=13> */
[----:B------:R0:W1:Y:S01]  /*0860*/  F2I.S64.TRUNC R16, R0 ;  /* 0x0000000000107311 */ /* 0x000062000020d900 */
[----:B------:R-:W-:Y:S05]  /*0870*/  BRA `(.L_x_11691) ;  /* 0x0000000400b87947 */ /* 0x000fea0003800000 */
.L_x_11701:
[----:B------:R-:W2:Y:S02]  /*0880*/  LDG.E.U16 R16, desc[UR36][R4.64] ;  /* 0x0000002404107981 */ /* 0x000ea4000c1e1500 */
[----:B--2---:R-:W-:-:S06]  /*0890*/  IMAD.U32 R16, R16, 0x10000, RZ ;  /* 0x0001000010107824 */ /* 0x004fcc00078e00ff */
[----:B------:R-:W0:Y:S01]  /*08a0*/  F2I.S64.TRUNC R16, R16 ;  /* 0x0000001000107311 */ /* 0x000e22000020d900 */
[----:B------:R-:W-:Y:S05]  /*08b0*/  BRA `(.L_x_11691) ;  /* 0x0000000400a87947 */ /* 0x000fea0003800000 */
.L_x_11698:
        /* <DEDUP_REMOVED lines=11> */
.L_x_11705:
        /* <DEDUP_REMOVED lines=21> */
.L_x_11709:
[----:B------:R-:W-:Y:S05]  /*0ac0*/  BSYNC B1 ;  /* 0x0000000000017941 */ /* 0x000fea0003800000 */
.L_x_11708:
[----:B------:R-:W-:Y:S01]  /*0ad0*/  IMAD.SHL.U32 R3, R3, 0x100000, RZ ;  /* 0x0010000003037824 */ /* 0x000fe200078e00ff */
[----:B------:R-:W-:-:S04]  /*0ae0*/  LEA R5, R0, 0x3b800000, 0x17 ;  /* 0x3b80000000057811 */ /* 0x000fc800078eb8ff */
[----:B------:R-:W-:-:S07]  /*0af0*/  LOP3.LUT R16, R5, R3, R16, 0xfe, !PT ;  /* 0x0000000305107212 */ /* 0x000fce00078efe10 */
.L_x_11707:
[----:B------:R-:W-:Y:S05]  /*0b00*/  BSYNC B0 ;  /* 0x0000000000007941 */ /* 0x000fea0003800000 */
.L_x_11706:
[----:B------:R-:W0:Y:S01]  /*0b10*/  F2I.S64.TRUNC R16, R16 ;  /* 0x0000001000107311 */ /* 0x000e22000020d900 */
[----:B------:R-:W-:Y:S05]  /*0b20*/  BRA `(.L_x_11691) ;  /* 0x00000004000c7947 */ /* 0x000fea0003800000 */
.L_x_11704:
        /* <DEDUP_REMOVED lines=21> */
.L_x_11713:
[----:B------:R-:W-:Y:S05]  /*0c80*/  BSYNC B1 ;  /* 0x0000000000017941 */ /* 0x000fea0003800000 */
.L_x_11712:
[----:B------:R-:W-:Y:S01]  /*0c90*/  IMAD.SHL.U32 R3, R3, 0x200000, RZ ;  /* 0x0020000003037824 */ /* 0x000fe200078e00ff */
[----:B------:R-:W-:-:S04]  /*0ca0*/  LEA R5, R0, 0x37800000, 0x17 ;  /* 0x3780000000057811 */ /* 0x000fc800078eb8ff */
[----:B------:R-:W-:-:S07]  /*0cb0*/  LOP3.LUT R16, R5, R3, R16, 0xfe, !PT ;  /* 0x0000000305107212 */ /* 0x000fce00078efe10 */
.L_x_11711:
[----:B------:R-:W-:Y:S05]  /*0cc0*/  BSYNC B0 ;  /* 0x0000000000007941 */ /* 0x000fea0003800000 */
.L_x_11710:
[----:B------:R-:W0:Y:S01]  /*0cd0*/  F2I.S64.TRUNC R16, R16 ;  /* 0x0000001000107311 */ /* 0x000e22000020d900 */
[----:B------:R-:W-:Y:S05]  /*0ce0*/  BRA `(.L_x_11691) ;  /* 0x00000000009c7947 */ /* 0x000fea0003800000 */
.L_x_11703:
        /* <DEDUP_REMOVED lines=14> */
.L_x_11717:
[----:B------:R-:W-:Y:S05]  /*0dd0*/  BSYNC B0 ;  /* 0x0000000000007941 */ /* 0x000fea0003800000 */
.L_x_11716:
[----:B------:R-:W0:Y:S01]  /*0de0*/  F2I.S64.TRUNC R16, R16 ;  /* 0x0000001000107311 */ /* 0x000e22000020d900 */
[----:B------:R-:W-:Y:S05]  /*0df0*/  BRA `(.L_x_11691) ;  /* 0x0000000000587947 */ /* 0x000fea0003800000 */
.L_x_11690:
        /* <DEDUP_REMOVED lines=16> */
.L_x_11718:
[----:B------:R-:W-:Y:S01]  /*0f00*/  CS2R R16, SRZ ;  /* 0x0000000000107805 */ /* 0x000fe2000001ff00 */
[----:B------:R-:W-:Y:S06]  /*0f10*/  BRA `(.L_x_11691) ;  /* 0x0000000000107947 */ /* 0x000fec0003800000 */
.L_x_11715:
[----:B------:R0:W5:Y:S01]  /*0f20*/  LDG.E.64 R16, desc[UR36][R4.64] ;  /* 0x0000002404107981 */ /* 0x000162000c1e1b00 */
[----:B------:R-:W-:Y:S05]  /*0f30*/  BRA `(.L_x_11691) ;  /* 0x0000000000087947 */ /* 0x000fea0003800000 */
.L_x_11714:
[----:B------:R0:W5:Y:S01]  /*0f40*/  LDG.E R16, desc[UR36][R4.64] ;  /* 0x0000002404107981 */ /* 0x000162000c1e1900 */
[----:B------:R-:W-:-:S07]  /*0f50*/  IMAD.MOV.U32 R17, RZ, RZ, RZ ;  /* 0x000000ffff117224 */ /* 0x000fce00078e00ff */
.L_x_11691:
[----:B------:R-:W2:Y:S02]  /*0f60*/  S2R R23, SR_TID.X ;  /* 0x0000000000177919 */ /* 0x000ea40000002100 */
[----:B--2---:R-:W-:-:S07]  /*0f70*/  VIADD R23, R23, 0x80 ;  /* 0x0000008017177836 */ /* 0x004fce0000000000 */
.L_x_11685:
[----:B------:R-:W-:Y:S05]  /*0f80*/  BSYNC B6 ;  /* 0x0000000000067941 */ /* 0x000fea0003800000 */
.L_x_11684:
        /* <DEDUP_REMOVED lines=24> */
.L_x_11724:
[----:B------:R0:W5:Y:S01]  /*1110*/  LDG.E.U8 R32, desc[UR36][R4.64] ;  /* 0x0000002404207981 */ /* 0x000162000c1e1100 */
[----:B------:R-:W-:Y:S01]  /*1120*/  IMAD.MOV.U32 R33, RZ, RZ, RZ ;  /* 0x000000ffff217224 */ /* 0x000fe200078e00ff */
[----:B------:R-:W-:Y:S06]  /*1130*/  BRA `(.L_x_11726) ;  /* 0x0000000c00487947 */ /* 0x000fec0003800000 */
.L_x_11723:
        /* <DEDUP_REMOVED lines=8> */
.L_x_11728:
[----:B------:R-:W2:Y:S02]  /*11c0*/  LDG.E R32, desc[UR36][R4.64] ;  /* 0x0000002404207981 */ /* 0x000ea4000c1e1900 */
[----:B--2---:R-:W-:Y:S01]  /*11d0*/  SHF.R.S32.HI R33, RZ, 0x1f, R32 ;  /* 0x0000001fff217819 */ /* 0x004fe20000011420 */
[----:B------:R-:W-:Y:S06]  /*11e0*/  BRA `(.L_x_11726) ;  /* 0x0000000c001c7947 */ /* 0x000fec0003800000 */
.L_x_11727:
[----:B------:R-:W2:Y:S02]  /*11f0*/  LDG.E.S16 R32, desc[UR36][R4.64] ;  /* 0x0000002404207981 */ /* 0x000ea4000c1e1700 */
[----:B--2---:R-:W-:Y:S01]  /*1200*/  SHF.R.S32.HI R33, RZ, 0x1f, R32 ;  /* 0x0000001fff217819 */ /* 0x004fe20000011420 */
[----:B------:R-:W-:Y:S06]  /*1210*/  BRA `(.L_x_11726) ;  /* 0x0000000c00107947 */ /* 0x000fec0003800000 */
.L_x_11722:
        /* <DEDUP_REMOVED lines=9> */
.L_x_11730:
[----:B------:R-:W2:Y:S02]  /*12b0*/  LDG.E.U16 R4, desc[UR36][R4.64] ;  /* 0x0000002404047981 */ /* 0x000ea4000c1e1500 */
[----:B--2---:R-:W-:-:S06]  /*12c0*/  HADD2.F32 R32, -RZ, R4.H0_H0 ;  /* 0x20000004ff207230 */ /* 0x004fcc0000004100 */
[----:B------:R-:W0:Y:S01]  /*12d0*/  F2I.S64.TRUNC R32, R32 ;  /* 0x0000002000207311 */ /* 0x000e22000020d900 */
[----:B------:R-:W-:Y:S05]  /*12e0*/  BRA `(.L_x_11726) ;  /* 0x0000000800dc7947 */ /* 0x000fea0003800000 */
.L_x_11729:
        /* <DEDUP_REMOVED lines=9> */
.L_x_11732:
[----:B------:R-:W2:Y:S02]  /*1380*/  LDG.E.U16 R4, desc[UR36][R4.64] ;  /* 0x0000002404047981 */ /* 0x000ea4000c1e1500 */
[----:B--2---:R-:W-:-:S06]  /*1390*/  HADD2.F32 R32, -RZ, R4.H0_H0 ;  /* 0x20000004ff207230 */ /* 0x004fcc0000004100 */
[----:B------:R-:W0:Y:S01]  /*13a0*/  F2I.S64.TRUNC R32, R32 ;  /* 0x0000002000207311 */ /* 0x000e22000020d900 */
[----:B------:R-:W-:Y:S05]  /*13b0*/  BRA `(.L_x_11726) ;  /* 0x0000000800a87947 */ /* 0x000fea0003800000 */
.L_x_11731:
[----:B------:R-:W2:Y:S02]  /*13c0*/  LDG.E.64 R4, desc[UR36][R4.64] ;  /* 0x0000002404047981 */ /* 0x000ea4000c1e1b00 */
[----:B--2---:R0:W1:Y:S01]  /*13d0*/  F2I.S64.F64.TRUNC R32, R4 ;  /* 0x0000000400207311 */ /* 0x004062000030d900 */
[----:B------:R-:W-:Y:S05]  /*13e0*/  BRA `(.L_x_11726) ;  /* 0x00000008009c7947 */ /* 0x000fea0003800000 */
.L_x_11721:
        /* <DEDUP_REMOVED lines=13> */
.L_x_11735:
[----:B------:R-:W2:Y:S02]  /*14c0*/  LDG.E.64 R4, desc[UR36][R4.64] ;  /* 0x0000002404047981 */ /* 0x000ea4000c1e1b00 */
[----:B--2---:R0:W1:Y:S01]  /*14d0*/  F2I.S64.F64.TRUNC R32, R4 ;  /* 0x0000000400207311 */ /* 0x004062000030d900 */
[----:B------:R-:W-:Y:S05]  /*14e0*/  BRA `(.L_x_11726) ;  /* 0x00000008005c7947 */ /* 0x000fea0003800000 */
.L_x_11734:
        /* <DEDUP_REMOVED lines=27> */
.L_x_11737:
        /* <DEDUP_REMOVED lines=12> */
[----:B------:R2:W0:Y:S01]  /*1760*/  F2I.S64.TRUNC R32, R0 ;  /* 0x0000000000207311 */ /* 0x000422000020d900 */
[----:B------:R-:W-:Y:S05]  /*1770*/  BRA `(.L_x_11726) ;  /* 0x0000000400b87947 */ /* 0x000fea0003800000 */
.L_x_11736:
[----:B------:R-:W2:Y:S02]  /*1780*/  LDG.E.U16 R32, desc[UR36][R4.64] ;  /* 0x0000002404207981 */ /* 0x000ea4000c1e1500 */
[----:B--2---:R-:W-:-:S06]  /*1790*/  IMAD.U32 R32, R32, 0x10000, RZ ;  /* 0x0001000020207824 */ /* 0x004fcc00078e00ff */
[----:B------:R-:W0:Y:S01]  /*17a0*/  F2I.S64.TRUNC R32, R32 ;  /* 0x0000002000207311 */ /* 0x000e22000020d900 */
[----:B------:R-:W-:Y:S05]  /*17b0*/  BRA `(.L_x_11726) ;  /* 0x0000000400a87947 */ /* 0x000fea0003800000 */
.L_x_11733:
        /* <DEDUP_REMOVED lines=11> */
.L_x_11740:
        /* <DEDUP_REMOVED lines=21> */
.L_x_11744:
[----:B------:R-:W-:Y:S05]  /*19c0*/  BSYNC B1 ;  /* 0x0000000000017941 */ /* 0x000fea0003800000 */
.L_x_11743:
[----:B------:R-:W-:Y:S01]  /*19d0*/  IMAD.SHL.U32 R3, R3, 0x100000, RZ ;  /* 0x0010000003037824 */ /* 0x000fe200078e00ff */
[----:B------:R-:W-:-:S04]  /*19e0*/  LEA R5, R0, 0x3b800000, 0x17 ;  /* 0x3b80000000057811 */ /* 0x000fc800078eb8ff */
[----:B------:R-:W-:-:S07]  /*19f0*/  LOP3.LUT R32, R5, R3, R32, 0xfe, !PT ;  /* 0x0000000305207212 */ /* 0x000fce00078efe20 */
.L_x_11742:
[----:B------:R-:W-:Y:S05]  /*1a00*/  BSYNC B0 ;  /* 0x0000000000007941 */ /* 0x000fea0003800000 */
.L_x_11741:
[----:B------:R-:W0:Y:S01]  /*1a10*/  F2I.S64.TRUNC R32, R32 ;  /* 0x0000002000207311 */ /* 0x000e22000020d900 */
[----:B------:R-:W-:Y:S05]  /*1a20*/  BRA `(.L_x_11726) ;  /* 0x00000004000c7947 */ /* 0x000fea0003800000 */
.L_x_11739:
        /* <DEDUP_REMOVED lines=21> */
.L_x_11748:
[----:B------:R-:W-:Y:S05]  /*1b80*/  BSYNC B1 ;  /* 0x0000000000017941 */ /* 0x000fea0003800000 */
.L_x_11747:
[----:B------:R-:W-:Y:S01]  /*1b90*/  IMAD.SHL.U32 R3, R3, 0x200000, RZ ;  /* 0x0020000003037824 */ /* 0x000fe200078e00ff */
[----:B------:R-:W-:-:S04]  /*1ba0*/  LEA R5, R0, 0x37800000, 0x17 ;  /* 0x3780000000057811 */ /* 0x000fc800078eb8ff */
[----:B------:R-:W-:-:S07]  /*1bb0*/  LOP3.LUT R32, R5, R3, R32, 0xfe, !PT ;  /* 0x0000000305207212 */ /* 0x000fce00078efe20 */
.L_x_11746:
[----:B------:R-:W-:Y:S05]  /*1bc0*/  BSYNC B0 ;  /* 0x0000000000007941 */ /* 0x000fea0003800000 */
.L_x_11745:
[----:B------:R-:W0:Y:S01]  /*1bd0*/  F2I.S64.TRUNC R32, R32 ;  /* 0x0000002000207311 */ /* 0x000e22000020d900 */
[----:B------:R-:W-:Y:S05]  /*1be0*/  BRA `(.L_x_11726) ;  /* 0x00000000009c7947 */ /* 0x000fea0003800000 */
.L_x_11738:
        /* <DEDUP_REMOVED lines=14> */
.L_x_11752:
[----:B------:R-:W-:Y:S05]  /*1cd0*/  BSYNC B0 ;  /* 0x0000000000007941 */ /* 0x000fea0003800000 */
.L_x_11751:
[----:B------:R-:W0:Y:S01]  /*1ce0*/  F2I.S64.TRUNC R32, R32 ;  /* 0x0000002000207311 */ /* 0x000e22000020d900 */
[----:B------:R-:W-:Y:S05]  /*1cf0*/  BRA `(.L_x_11726) ;  /* 0x0000000000587947 */ /* 0x000fea0003800000 */
.L_x_11725:
        /* <DEDUP_REMOVED lines=15> */
[----:B-1-345:R-:W-:Y:S05]  /*1df0*/  CALL.ABS.NOINC R14 ;  /* 0x000000000e007343 */ /* 0x03afea0003c00000 */
.L_x_11753:
[----:B------:R-:W-:Y:S01]  /*1e00*/  CS2R R32, SRZ ;  /* 0x0000000000207805 */ /* 0x000fe2000001ff00 */
[----:B------:R-:W-:Y:S06]  /*1e10*/  BRA `(.L_x_11726) ;  /* 0x0000000000107947 */ /* 0x000fec0003800000 */
.L_x_11750:
[----:B------:R0:W5:Y:S01]  /*1e20*/  LDG.E.64 R32, desc[UR36][R4.64] ;  /* 0x0000002404207981 */ /* 0x000162000c1e1b00 */
[----:B------:R-:W-:Y:S05]  /*1e30*/  BRA `(.L_x_11726) ;  /* 0x0000000000087947 */ /* 0x000fea0003800000 */
.L_x_11749:
[----:B------:R0:W5:Y:S01]  /*1e40*/  LDG.E R32, desc[UR36][R4.64] ;  /* 0x0000002404207981 */ /* 0x000162000c1e1900 */
[----:B------:R-:W-:-:S07]  /*1e50*/  IMAD.MOV.U32 R33, RZ, RZ, RZ ;  /* 0x000000ffff217224 */ /* 0x000fce00078e00ff */
.L_x_11726:
[----:B------:R-:W-:-:S07]  /*1e60*/  VIADD R23, R23, 0x80 ;  /* 0x0000008017177836 */ /* 0x000fce0000000000 */
.L_x_11720:
[----:B------:R-:W-:Y:S05]  /*1e70*/  BSYNC B6 ;  /* 0x0000000000067941 */ /* 0x000fea0003800000 */
.L_x_11719:
[----:B------:R-:W-:Y:S01]  /*1e80*/  ISETP.GE.AND P0, PT, R23, R28, PT ;  /* 0x0000001c1700720c */ /* 0x000fe20003f06270 */
[----:B------:R-:W-:Y:S01]  /*1e90*/  BSSY B6, `(.L_x_11754) ;  /* 0x00000ef000067945 */ /* 0x000fe20003800000 */
[----:B------:R-:W-:Y:S02]  /*1ea0*/  CS2R R18, SRZ ;  /* 0x0000000000127805 */ /* 0x000fe4000001ff00 */
[----:B------:R-:W-:-:S09]  /*1eb0*/  CS2R R24, SRZ ;  /* 0x0000000000187805 */ /* 0x000fd2000001ff00 */
[----:B------:R-:W-:Y:S05]  /*1ec0*/  @P0 BRA `(.L_x_11755) ;  /* 0x0000000c00ac0947 */ /* 0x000fea0003800000 */
[----:B01----:R-:W0:Y:S01]  /*1ed0*/  LDC.64 R4, c[0x0][0x230] ;  /* 0x00008c00ff047b82 */ /* 0x003e220000000a00 */
[----:B--2---:R-:W-:Y:S01]  /*1ee0*/  IMAD R0, R2, 0x200, R23 ;  /* 0x0000020002007824 */ /* 0x004fe200078e0217 */
        /* <DEDUP_REMOVED lines=19> */
.L_x_11759:
[----:B------:R0:W5:Y:S01]  /*2020*/  LDG.E.U8 R24, desc[UR36][R4.64] ;  /* 0x0000002404187981 */ /* 0x000162000c1e1100 */
[----:B------:R-:W-:Y:S01]  /*2030*/  IMAD.MOV.U32 R25, RZ, RZ, RZ ;  /* 0x000000ffff197224 */ /* 0x000fe200078e00ff */
[----:B------:R-:W-:Y:S06]  /*2040*/  BRA `(.L_x_11761) ;  /* 0x0000000c00487947 */ /* 0x000fec0003800000 */
.L_x_11758:
        /* <DEDUP_REMOVED lines=8> */
.L_x_11763:
[----:B------:R-:W2:Y:S02]  /*20d0*/  LDG.E R24, desc[UR36][R4.64] ;  /* 0x0000002404187981 */ /* 0x000ea4000c1e1900 */
[----:B--2---:R-:W-:Y:S01]  /*20e0*/  SHF.R.S32.HI R25, RZ, 0x1f, R24 ;  /* 0x0000001fff197819 */ /* 0x004fe20000011418 */
[----:B------:R-:W-:Y:S06]  /*20f0*/  BRA `(.L_x_11761) ;  /* 0x0000000c001c7947 */ /* 0x000fec0003800000 */
.L_x_11762:
[----:B------:R-:W2:Y:S02]  /*2100*/  LDG.E.S16 R24, desc[UR36][R4.64] ;  /* 0x0000002404187981 */ /* 0x000ea4000c1e1700 */
[----:B--2---:R-:W-:Y:S01]  /*2110*/  SHF.R.S32.HI R25, RZ, 0x1f, R24 ;  /* 0x0000001fff197819 */ /* 0x004fe20000011418 */
[----:B------:R-:W-:Y:S06]  /*2120*/  BRA `(.L_x_11761) ;  /* 0x0000000c00107947 */ /* 0x000fec0003800000 */
.L_x_11757:
        /* <DEDUP_REMOVED lines=9> */
.L_x_11765:
[----:B------:R-:W2:Y:S02]  /*21c0*/  LDG.E.U16 R4, desc[UR36][R4.64] ;  /* 0x0000002404047981 */ /* 0x000ea4000c1e1500 */
[----:B--2---:R-:W-:-:S06]  /*21d0*/  HADD2.F32 R24, -RZ, R4.H0_H0 ;  /* 0x20000004ff187230 */ /* 0x004fcc0000004100 */
[----:B------:R-:W0:Y:S01]  /*21e0*/  F2I.S64.TRUNC R24, R24 ;  /* 0x0000001800187311 */ /* 0x000e22000020d900 */
[----:B------:R-:W-:Y:S05]  /*21f0*/  BRA `(.L_x_11761) ;  /* 0x0000000800dc7947 */ /* 0x000fea0003800000 */
.L_x_11764:
        /* <DEDUP_REMOVED lines=9> */
.L_x_11767:
[----:B------:R-:W2:Y:S02]  /*2290*/  LDG.E.U16 R4, desc[UR36][R4.64] ;  /* 0x0000002404047981 */ /* 0x000ea4000c1e1500 */
[----:B--2---:R-:W-:-:S06]  /*22a0*/  HADD2.F32 R24, -RZ, R4.H0_H0 ;  /* 0x20000004ff187230 */ /* 0x004fcc0000004100 */
[----:B------:R-:W0:Y:S01]  /*22b0*/  F2I.S64.TRUNC R24, R24 ;  /* 0x0000001800187311 */ /* 0x000e22000020d900 */
[----:B------:R-:W-:Y:S05]  /*22c0*/  BRA `(.L_x_11761) ;  /* 0x0000000800a87947 */ /* 0x000fea0003800000 */
.L_x_11766:
[----:B------:R-:W2:Y:S02]  /*22d0*/  LDG.E.64 R4, desc[UR36][R4.64] ;  /* 0x0000002404047981 */ /* 0x000ea4000c1e1b00 */
[----:B--2---:R0:W1:Y:S01]  /*22e0*/  F2I.S64.F64.TRUNC R24, R4 ;  /* 0x0000000400187311 */ /* 0x004062000030d900 */
[----:B------:R-:W-:Y:S05]  /*22f0*/  BRA `(.L_x_11761) ;  /* 0x00000008009c7947 */ /* 0x000fea0003800000 */
.L_x_11756:
        /* <DEDUP_REMOVED lines=13> */
.L_x_11770:
[----:B------:R-:W2:Y:S02]  /*23d0*/  LDG.E.64 R4, desc[UR36][R4.64] ;  /* 0x0000002404047981 */ /* 0x000ea4000c1e1b00 */
[----:B--2---:R0:W1:Y:S01]  /*23e0*/  F2I.S64.F64.TRUNC R24, R4 ;  /* 0x0000000400187311 */ /* 0x004062000030d900 */
[----:B------:R-:W-:Y:S05]  /*23f0*/  BRA `(.L_x_11761) ;  /* 0x00000008005c7947 */ /* 0x000fea0003800000 */
.L_x_11769:
        /* <DEDUP_REMOVED lines=27> */
.L_x_11772:
        /* <DEDUP_REMOVED lines=14> */
.L_x_11771:
[----:B------:R-:W2:Y:S02]  /*2690*/  LDG.E.U16 R24, desc[UR36][R4.64] ;  /* 0x0000002404187981 */ /* 0x000ea4000c1e1500 */
[----:B--2---:R-:W-:-:S06]  /*26a0*/  IMAD.U32 R24, R24, 0x10000, RZ ;  /* 0x0001000018187824 */ /* 0x004fcc00078e00ff */
[----:B------:R-:W0:Y:S01]  /*26b0*/  F2I.S64.TRUNC R24, R24 ;  /* 0x0000001800187311 */ /* 0x000e22000020d900 */
[----:B------:R-:W-:Y:S05]  /*26c0*/  BRA `(.L_x_11761) ;  /* 0x0000000400a87947 */ /* 0x000fea0003800000 */
.L_x_11768:
        /* <DEDUP_REMOVED lines=11> */
.L_x_11775:
        /* <DEDUP_REMOVED lines=21> */
.L_x_11779:
[----:B------:R-:W-:Y:S05]  /*28d0*/  BSYNC B1 ;  /* 0x0000000000017941 */ /* 0x000fea0003800000 */
.L_x_11778:
[----:B------:R-:W-:Y:S01]  /*28e0*/  IMAD.SHL.U32 R3, R3, 0x100000, RZ ;  /* 0x0010000003037824 */ /* 0x000fe200078e00ff */
[----:B------:R-:W-:-:S04]  /*28f0*/  LEA R5, R0, 0x3b800000, 0x17 ;  /* 0x3b80000000057811 */ /* 0x000fc800078eb8ff */
[----:B------:R-:W-:-:S07]  /*2900*/  LOP3.LUT R24, R5, R3, R24, 0xfe, !PT ;  /* 0x0000000305187212 */ /* 0x000fce00078efe18 */
.L_x_11777:
[----:B------:R-:W-:Y:S05]  /*2910*/  BSYNC B0 ;  /* 0x0000000000007941 */ /* 0x000fea0003800000 */
.L_x_11776:
[----:B------:R-:W1:Y:S01]  /*2920*/  F2I.S64.TRUNC R24, R24 ;  /* 0x0000001800187311 */ /* 0x000e62000020d900 */
[----:B------:R-:W-:Y:S05]  /*2930*/  BRA `(.L_x_11761) ;  /* 0x00000004000c7947 */ /* 0x000fea0003800000 */
.L_x_11774:
        /* <DEDUP_REMOVED lines=21> */
.L_x_11783:
[----:B------:R-:W-:Y:S05]  /*2a90*/  BSYNC B1 ;  /* 0x0000000000017941 */ /* 0x000fea0003800000 */
.L_x_11782:
[----:B------:R-:W-:Y:S01]  /*2aa0*/  IMAD.SHL.U32 R3, R3, 0x200000, RZ ;  /* 0x0020000003037824 */ /* 0x000fe200078e00ff */
[----:B------:R-:W-:-:S04]  /*2ab0*/  LEA R5, R0, 0x37800000, 0x17 ;  /* 0x3780000000057811 */ /* 0x000fc800078eb8ff */
[----:B------:R-:W-:-:S07]  /*2ac0*/  LOP3.LUT R24, R5, R3, R24, 0xfe, !PT ;  /* 0x0000000305187212 */ /* 0x000fce00078efe18 */
.L_x_11781:
[----:B------:R-:W-:Y:S05]  /*2ad0*/  BSYNC B0 ;  /* 0x0000000000007941 */ /* 0x000fea0003800000 */
.L_x_11780:
[----:B------:R-:W2:Y:S01]  /*2ae0*/  F2I.S64.TRUNC R24, R24 ;  /* 0x0000001800187311 */ /* 0x000ea2000020d900 */
[----:B------:R-:W-:Y:S05]  /*2af0*/  BRA `(.L_x_11761) ;  /* 0x00000000009c7947 */ /* 0x000fea0003800000 */
.L_x_11773:
        /* <DEDUP_REMOVED lines=14> */
.L_x_11787:
[----:B------:R-:W-:Y:S05]  /*2be0*/  BSYNC B0 ;  /* 0x0000000000007941 */ /* 0x000fea0003800000 */
.L_x_11786:
[----:B------:R-:W0:Y:S01]  /*2bf0*/  F2I.S64.TRUNC R24, R24 ;  /* 0x0000001800187311 */ /* 0x000e22000020d900 */
[----:B------:R-:W-:Y:S05]  /*2c00*/  BRA `(.L_x_11761) ;  /* 0x0000000000587947 */ /* 0x000fea0003800000 */
.L_x_11760:
        /* <DEDUP_REMOVED lines=16> */
.L_x_11788:
[----:B------:R-:W-:Y:S01]  /*2d10*/  CS2R R24, SRZ ;  /* 0x0000000000187805 */ /* 0x000fe2000001ff00 */
[----:B------:R-:W-:Y:S06]  /*2d20*/  BRA `(.L_x_11761) ;  /* 0x0000000000107947 */ /* 0x000fec0003800000 */
.L_x_11785:
[----:B------:R0:W5:Y:S01]  /*2d30*/  LDG.E.64 R24, desc[UR36][R4.64] ;  /* 0x0000002404187981 */ /* 0x000162000c1e1b00 */
[----:B------:R-:W-:Y:S05]  /*2d40*/  BRA `(.L_x_11761) ;  /* 0x0000000000087947 */ /* 0x000fea0003800000 */
.L_x_11784:
[----:B------:R0:W5:Y:S01]  /*2d50*/  LDG.E R24, desc[UR36][R4.64] ;  /* 0x0000002404187981 */ /* 0x000162000c1e1900 */
[----:B------:R-:W-:-:S07]  /*2d60*/  IMAD.MOV.U32 R25, RZ, RZ, RZ ;  /* 0x000000ffff197224 */ /* 0x000fce00078e00ff */
.L_x_11761:
[----:B------:R-:W-:-:S07]  /*2d70*/  VIADD R23, R23, 0x80 ;  /* 0x0000008017177836 */ /* 0x000fce0000000000 */
.L_x_11755:
[----:B------:R-:W-:Y:S05]  /*2d80*/  BSYNC B6 ;  /* 0x0000000000067941 */ /* 0x000fea0003800000 */
.L_x_11754:
[----:B------:R-:W-:Y:S01]  /*2d90*/  ISETP.GE.AND P0, PT, R23, R28, PT ;  /* 0x0000001c1700720c */ /* 0x000fe20003f06270 */
[----:B------:R-:W-:-:S12]  /*2da0*/  BSSY B6, `(.L_x_11789) ;  /* 0x00000ea000067945 */ /* 0x000fd80003800000 */
[----:B------:R-:W-:Y:S05]  /*2db0*/  @P0 BRA `(.L_x_11790) ;  /* 0x0000000c00a00947 */ /* 0x000fea0003800000 */
[----:B01----:R-:W0:Y:S01]  /*2dc0*/  LDC.64 R4, c[0x0][0x230] ;  /* 0x00008c00ff047b82 */ /* 0x003e220000000a00 */
        /* <DEDUP_REMOVED lines=19> */
.L_x_11794:
[----:B------:R0:W5:Y:S01]  /*2f00*/  LDG.E.U8 R18, desc[UR36][R4.64] ;  /* 0x0000002404127981 */ /* 0x000162000c1e1100 */
[----:B------:R-:W-:Y:S01]  /*2f10*/  IMAD.MOV.U32 R19, RZ, RZ, RZ ;  /* 0x000000ffff137224 */ /* 0x000fe200078e00ff */
[----:B------:R-:W-:Y:S06]  /*2f20*/  BRA `(.L_x_11790) ;  /* 0x0000000c00447947 */ /* 0x000fec0003800000 */
.L_x_11793:
        /* <DEDUP_REMOVED lines=8> */
.L_x_11797:
[----:B------:R-:W2:Y:S02]  /*2fb0*/  LDG.E R18, desc[UR36][R4.64] ;  /* 0x0000002404127981 */ /* 0x000ea4000c1e1900 */
[----:B--2---:R-:W-:Y:S01]  /*2fc0*/  SHF.R.S32.HI R19, RZ, 0x1f, R18 ;  /* 0x0000001fff137819 */ /* 0x004fe20000011412 */
[----:B------:R-:W-:Y:S06]  /*2fd0*/  BRA `(.L_x_11790) ;  /* 0x0000000c00187947 */ /* 0x000fec0003800000 */
.L_x_11796:
[----:B------:R-:W2:Y:S02]  /*2fe0*/  LDG.E.S16 R18, desc[UR36][R4.64] ;  /* 0x0000002404127981 */ /* 0x000ea4000c1e1700 */
[----:B--2---:R-:W-:Y:S01]  /*2ff0*/  SHF.R.S32.HI R19, RZ, 0x1f, R18 ;  /* 0x0000001fff137819 */ /* 0x004fe20000011412 */
[----:B------:R-:W-:Y:S06]  /*3000*/  BRA `(.L_x_11790) ;  /* 0x0000000c000c7947 */ /* 0x000fec0003800000 */
.L_x_11792:
        /* <DEDUP_REMOVED lines=9> */
.L_x_11799:
[----:B------:R-:W2:Y:S02]  /*30a0*/  LDG.E.U16 R4, desc[UR36][R4.64] ;  /* 0x0000002404047981 */ /* 0x000ea4000c1e1500 */
[----:B--2---:R-:W-:-:S06]  /*30b0*/  HADD2.F32 R18, -RZ, R4.H0_H0 ;  /* 0x20000004ff127230 */ /* 0x004fcc0000004100 */
[----:B------:R-:W0:Y:S01]  /*30c0*/  F2I.S64.TRUNC R18, R18 ;  /* 0x0000001200127311 */ /* 0x000e22000020d900 */
[----:B------:R-:W-:Y:S05]  /*30d0*/  BRA `(.L_x_11790) ;  /* 0x0000000800d87947 */ /* 0x000fea0003800000 */
.L_x_11798:
        /* <DEDUP_REMOVED lines=9> */
.L_x_11801:
[----:B------:R-:W2:Y:S02]  /*3170*/  LDG.E.U16 R4, desc[UR36][R4.64] ;  /* 0x0000002404047981 */ /* 0x000ea4000c1e1500 */
[----:B--2---:R-:W-:-:S06]  /*3180*/  HADD2.F32 R18, -RZ, R4.H0_H0 ;  /* 0x20000004ff127230 */ /* 0x004fcc0000004100 */
[----:B------:R-:W0:Y:S01]  /*3190*/  F2I.S64.TRUNC R18, R18 ;  /* 0x0000001200127311 */ /* 0x000e22000020d900 */
[----:B------:R-:W-:Y:S05]  /*31a0*/  BRA `(.L_x_11790) ;  /* 0x0000000800a47947 */ /* 0x000fea0003800000 */
.L_x_11800:
[----:B------:R-:W2:Y:S02]  /*31b0*/  LDG.E.64 R4, desc[UR36][R4.64] ;  /* 0x0000002404047981 */ /* 0x000ea4000c1e1b00 */
[----:B--2---:R0:W1:Y:S01]  /*31c0*/  F2I.S64.F64.TRUNC R18, R4 ;  /* 0x0000000400127311 */ /* 0x004062000030d900 */
[----:B------:R-:W-:Y:S05]  /*31d0*/  BRA `(.L_x_11790) ;  /* 0x0000000800987947 */ /* 0x000fea0003800000 */
.L_x_11791:
        /* <DEDUP_REMOVED lines=13> */
.L_x_11804:
[----:B------:R-:W2:Y:S02]  /*32b0*/  LDG.E.64 R4, desc[UR36][R4.64] ;  /* 0x0000002404047981 */ /* 0x000ea4000c1e1b00 */
[----:B--2---:R0:W1:Y:S01]  /*32c0*/  F2I.S64.F64.TRUNC R18, R4 ;  /* 0x0000000400127311 */ /* 0x004062000030d900 */
[----:B------:R-:W-:Y:S05]  /*32d0*/  BRA `(.L_x_11790) ;  /* 0x0000000800587947 */ /* 0x000fea0003800000 */
.L_x_11803:
        /* <DEDUP_REMOVED lines=27> */
.L_x_11806:
        /* <DEDUP_REMOVED lines=14> */
.L_x_11805:
[----:B------:R-:W2:Y:S02]  /*3570*/  LDG.E.U16 R18, desc[UR36][R4.64] ;  /* 0x0000002404127981 */ /* 0x000ea4000c1e1500 */
[----:B--2---:R-:W-:-:S06]  /*3580*/  IMAD.U32 R18, R18, 0x10000, RZ ;  /* 0x0001000012127824 */ /* 0x004fcc00078e00ff */
[----:B------:R-:W0:Y:S01]  /*3590*/  F2I.S64.TRUNC R18, R18 ;  /* 0x0000001200127311 */ /* 0x000e22000020d900 */
[----:B------:R-:W-:Y:S05]  /*35a0*/  BRA `(.L_x_11790) ;  /* 0x0000000400a47947 */ /* 0x000fea0003800000 */
.L_x_11802:
        /* <DEDUP_REMOVED lines=11> */
.L_x_11809:
        /* <DEDUP_REMOVED lines=21> */
.L_x_11813:
[----:B------:R-:W-:Y:S05]  /*37b0*/  BSYNC B1 ;  /* 0x0000000000017941 */ /* 0x000fea0003800000 */
.L_x_11812:
[----:B------:R-:W-:Y:S01]  /*37c0*/  IMAD.SHL.U32 R3, R3, 0x100000, RZ ;  /* 0x0010000003037824 */ /* 0x000fe200078e00ff */
[----:B------:R-:W-:-:S04]  /*37d0*/  LEA R5, R0, 0x3b800000, 0x17 ;  /* 0x3b80000000057811 */ /* 0x000fc800078eb8ff */
[----:B------:R-:W-:-:S07]  /*37e0*/  LOP3.LUT R18, R5, R3, R18, 0xfe, !PT ;  /* 0x0000000305127212 */ /* 0x000fce00078efe12 */
.L_x_11811:
[----:B------:R-:W-:Y:S05]  /*37f0*/  BSYNC B0 ;  /* 0x0000000000007941 */ /* 0x000fea0003800000 */
.L_x_11810:
[----:B------:R-:W0:Y:S01]  /*3800*/  F2I.S64.TRUNC R18, R18 ;  /* 0x0000001200127311 */ /* 0x000e22000020d900 */
[----:B------:R-:W-:Y:S05]  /*3810*/  BRA `(.L_x_11790) ;  /* 0x0000000400087947 */ /* 0x000fea0003800000 */
.L_x_11808:
        /* <DEDUP_REMOVED lines=21> */
.L_x_11817:
[----:B------:R-:W-:Y:S05]  /*3970*/  BSYNC B1 ;  /* 0x0000000000017941 */ /* 0x000fea0003800000 */
.L_x_11816:
[----:B------:R-:W-:Y:S01]  /*3980*/  IMAD.SHL.U32 R3, R3, 0x200000, RZ ;  /* 0x0020000003037824 */ /* 0x000fe200078e00ff */
[----:B------:R-:W-:-:S04]  /*3990*/  LEA R5, R0, 0x37800000, 0x17 ;  /* 0x3780000000057811 */ /* 0x000fc800078eb8ff */
[----:B------:R-:W-:-:S07]  /*39a0*/  LOP3.LUT R18, R5, R3, R18, 0xfe, !PT ;  /* 0x0000000305127212 */ /* 0x000fce00078efe12 */
.L_x_11815:
[----:B------:R-:W-:Y:S05]  /*39b0*/  BSYNC B0 ;  /* 0x0000000000007941 */ /* 0x000fea0003800000 */
.L_x_11814:
[----:B------:R-:W0:Y:S01]  /*39c0*/  F2I.S64.TRUNC R18, R18 ;  /* 0x0000001200127311 */ /* 0x000e22000020d900 */
[----:B------:R-:W-:Y:S05]  /*39d0*/  BRA `(.L_x_11790) ;  /* 0x0000000000987947 */ /* 0x000fea0003800000 */
.L_x_11807:
        /* <DEDUP_REMOVED lines=14> */
.L_x_11821:
[----:B------:R-:W-:Y:S05]  /*3ac0*/  BSYNC B0 ;  /* 0x0000000000007941 */ /* 0x000fea0003800000 */
.L_x_11820:
[----:B------:R-:W0:Y:S01]  /*3ad0*/  F2I.S64.TRUNC R18, R18 ;  /* 0x0000001200127311 */ /* 0x000e22000020d900 */
[----:B------:R-:W-:Y:S05]  /*3ae0*/  BRA `(.L_x_11790) ;  /* 0x0000000000547947 */ /* 0x000fea0003800000 */
.L_x_11795:
        /* <DEDUP_REMOVED lines=16> */
.L_x_11822:
[----:B------:R-:W-:Y:S05]  /*3bf0*/  BRA `(.L_x_11790) ;  /* 0x0000000000107947 */ /* 0x000fea0003800000 */
.L_x_11819:
[----:B------:R0:W5:Y:S01]  /*3c00*/  LDG.E.64 R18, desc[UR36][R4.64] ;  /* 0x0000002404127981 */ /* 0x000162000c1e1b00 */
[----:B------:R-:W-:Y:S05]  /*3c10*/  BRA `(.L_x_11790) ;  /* 0x0000000000087947 */ /* 0x000fea0003800000 */
.L_x_11818:
[----:B------:R0:W5:Y:S01]  /*3c20*/  LDG.E R18, desc[UR36][R4.64] ;  /* 0x0000002404127981 */ /* 0x000162000c1e1900 */
[----:B------:R-:W-:-:S07]  /*3c30*/  IMAD.MOV.U32 R19, RZ, RZ, RZ ;  /* 0x000000ffff137224 */ /* 0x000fce00078e00ff */
.L_x_11790:
[----:B------:R-:W-:Y:S05]  /*3c40*/  BSYNC B6 ;  /* 0x0000000000067941 */ /* 0x000fea0003800000 */
.L_x_11789:
[----:B------:R-:W3:Y:S01]  /*3c50*/  S2R R31, SR_TID.X ;  /* 0x00000000001f7919 */ /* 0x000ee20000002100 */
[----:B------:R-:W3:Y:S01]  /*3c60*/  LDC.U8 R29, c[0x0][0x244] ;  /* 0x00009100ff1d7b82 */ /* 0x000ee20000000000 */
[----:B------:R-:W-:Y:S01]  /*3c70*/  ULDC.64 UR4, c[0x0][0x220] ;  /* 0x0000880000047ab9 */ /* 0x000fe20000000a00 */
[----:B------:R-:W-:Y:S01]  /*3c80*/  BSSY B6, `(.L_x_11823) ;  /* 0x0000101000067945 */ /* 0x000fe20003800000 */
[----:B012--5:R-:W-:Y:S02]  /*3c90*/  IMAD R5, R25, UR4, RZ ;  /* 0x0000000419057c24 */ /* 0x027fe4000f8e02ff */
[----:B------:R-:W-:Y:S02]  /*3ca0*/  IMAD R3, R33, UR4, RZ ;  /* 0x0000000421037c24 */ /* 0x000fe4000f8e02ff */
[----:B------:R-:W-:Y:S02]  /*3cb0*/  IMAD R7, R19, UR4, RZ ;  /* 0x0000000413077c24 */ /* 0x000fe4000f8e02ff */
[----:B------:R-:W-:-:S02]  /*3cc0*/  IMAD R5, R24, UR5, R5 ;  /* 0x0000000518057c24 */ /* 0x000fc4000f8e0205 */
[----:B------:R-:W-:Y:S02]  /*3cd0*/  IMAD R27, R32, UR5, R3 ;  /* 0x00000005201b7c24 */ /* 0x000fe4000f8e0203 */
[----:B------:R-:W-:-:S04]  /*3ce0*/  IMAD.WIDE.U32 R24, R24, UR4, RZ ;  /* 0x0000000418187c25 */ /* 0x000fc8000f8e00ff */
[----:B---34-:R-:W-:Y:S02]  /*3cf0*/  IMAD R3, R17, UR4, RZ ;  /* 0x0000000411037c24 */ /* 0x018fe4000f8e02ff */
[----:B------:R-:W-:Y:S02]  /*3d00*/  IMAD R7, R18, UR5, R7 ;  /* 0x0000000512077c24 */ /* 0x000fe4000f8e0207 */
[----:B------:R-:W-:-:S04]  /*3d10*/  IMAD.WIDE.U32 R32, R32, UR4, RZ ;  /* 0x0000000420207c25 */ /* 0x000fc8000f8e00ff */
[----:B------:R-:W-:-:S04]  /*3d20*/  IMAD.WIDE.U32 R18, R18, UR4, RZ ;  /* 0x0000000412127c25 */ /* 0x000fc8000f8e00ff */
[----:B------:R-:W-:Y:S01]  /*3d30*/  IMAD.IADD R23, R25, 0x1, R5 ;  /* 0x0000000119177824 */ /* 0x000fe200078e0205 */
[----:B------:R-:W-:Y:S01]  /*3d40*/  ISETP.GE.AND P0, PT, R31, R28, PT ;  /* 0x0000001c1f00720c */ /* 0x000fe20003f06270 */
[C---:B------:R-:W-:Y:S02]  /*3d50*/  IMAD R3, R16.reuse, UR5, R3 ;  /* 0x0000000510037c24 */ /* 0x040fe4000f8e0203 */
[----:B------:R-:W-:-:S04]  /*3d60*/  IMAD.WIDE.U32 R4, R16, UR4, RZ ;  /* 0x0000000410047c25 */ /* 0x000fc8000f8e00ff */
[----:B------:R-:W-:Y:S02]  /*3d70*/  IMAD.IADD R27, R33, 0x1, R27 ;  /* 0x00000001211b7824 */ /* 0x000fe400078e021b */
[----:B------:R-:W-:Y:S02]  /*3d80*/  IMAD.IADD R17, R19, 0x1, R7 ;  /* 0x0000000113117824 */ /* 0x000fe400078e0207 */
[----:B------:R-:W-:Y:S02]  /*3d90*/  IMAD.MOV.U32 R26, RZ, RZ, R32 ;  /* 0x000000ffff1a7224 */ /* 0x000fe400078e0020 */
[----:B------:R-:W-:Y:S02]  /*3da0*/  IMAD.MOV.U32 R22, RZ, RZ, R24 ;  /* 0x000000ffff167224 */ /* 0x000fe400078e0018 */
[----:B------:R-:W-:Y:S01]  /*3db0*/  IMAD.MOV.U32 R16, RZ, RZ, R18 ;  /* 0x000000ffff107224 */ /* 0x000fe200078e0012 */
[----:B------:R-:W-:Y:S06]  /*3dc0*/  @P0 BRA `(.L_x_11824) ;  /* 0x0000000c00b00947 */ /* 0x000fec0003800000 */
[----:B------:R-:W0:Y:S01]  /*3dd0*/  LDC.64 R8, c[0x0][0x228] ;  /* 0x00008a00ff087b82 */ /* 0x000e220000000a00 */
[----:B------:R-:W-:Y:S01]  /*3de0*/  IMAD R0, R2, 0x200, R31 ;  /* 0x0000020002007824 */ /* 0x000fe200078e021f */
[----:B------:R-:W-:Y:S01]  /*3df0*/  PRMT R6, R29, 0x9910, RZ ;  /* 0x000099101d067816 */ /* 0x000fe200000000ff */
[----:B------:R-:W-:Y:S01]  /*3e00*/  ULDC UR4, c[0x0][0x248] ;  /* 0x0000920000047ab9 */ /* 0x000fe20000000800 */
[----:B------:R-:W-:Y:S02]  /*3e10*/  IMAD.IADD R11, R5, 0x1, R3 ;  /* 0x00000001050b7824 */ /* 0x000fe400078e0203 */
[----:B------:R-:W-:Y:S02]  /*3e20*/  IMAD R7, R0, UR4, RZ ;  /* 0x0000000400077c24 */ /* 0x000fe4000f8e02ff */
[----:B------:R-:W-:Y:S02]  /*3e30*/  IMAD.MOV.U32 R0, RZ, RZ, R6 ;  /* 0x000000ffff007224 */ /* 0x000fe400078e0006 */
[----:B------:R-:W-:-:S02]  /*3e40*/  VIADD R31, R31, 0x80 ;  /* 0x000000801f1f7836 */ /* 0x000fc40000000000 */
[----:B------:R-:W-:Y:S01]  /*3e50*/  IMAD.MOV.U32 R10, RZ, RZ, R4 ;  /* 0x000000ffff0a7224 */ /* 0x000fe200078e0004 */
        /* <DEDUP_REMOVED lines=14> */
.L_x_11828:
[----:B------:R0:W-:Y:S01]  /*3f40*/  STG.E.U8 desc[UR36][R8.64], R4 ;  /* 0x0000000408007986 */ /* 0x0001e2000c101124 */
[----:B------:R-:W-:Y:S05]  /*3f50*/  BRA `(.L_x_11824) ;  /* 0x0000000c004c7947 */ /* 0x000fea0003800000 */
.L_x_11827:
        /* <DEDUP_REMOVED lines=8> */
.L_x_11831:
[----:B------:R0:W-:Y:S01]  /*3fe0*/  STG.E desc[UR36][R8.64], R4 ;  /* 0x0000000408007986 */ /* 0x0001e2000c101924 */
[----:B------:R-:W-:Y:S05]  /*3ff0*/  BRA `(.L_x_11824) ;  /* 0x0000000c00247947 */ /* 0x000fea0003800000 */
.L_x_11830:
[----:B------:R0:W-:Y:S01]  /*4000*/  STG.E.U16 desc[UR36][R8.64], R4 ;  /* 0x0000000408007986 */ /* 0x0001e2000c101524 */
[----:B------:R-:W-:Y:S05]  /*4010*/  BRA `(.L_x_11824) ;  /* 0x0000000c001c7947 */ /* 0x000fea0003800000 */
.L_x_11826:
        /* <DEDUP_REMOVED lines=9> */
.L_x_11833:
[----:B------:R-:W0:Y:S02]  /*40b0*/  I2F.S64 R0, R10 ;  /* 0x0000000a00007312 */ /* 0x000e240000301400 */
[----:B0-----:R-:W-:-:S05]  /*40c0*/  F2FP.F16.F32.PACK_AB R0, RZ, R0 ;  /* 0x00000000ff00723e */ /* 0x001fca00000000ff */
[----:B------:R0:W-:Y:S01]  /*40d0*/  STG.E.U16 desc[UR36][R8.64], R0 ;  /* 0x0000000008007986 */ /* 0x0001e2000c101524 */
[----:B------:R-:W-:Y:S05]  /*40e0*/  BRA `(.L_x_11824) ;  /* 0x0000000800e87947 */ /* 0x000fea0003800000 */
.L_x_11832:
        /* <DEDUP_REMOVED lines=10> */
.L_x_11835:
[----:B------:R-:W0:Y:S02]  /*4190*/  I2F.S64 R10, R10 ;  /* 0x0000000a000a7312 */ /* 0x000e240000301400 */
[----:B0-----:R-:W-:-:S04]  /*41a0*/  F2FP.F16.F32.PACK_AB R3, RZ, R10 ;  /* 0x0000000aff03723e */ /* 0x001fc800000000ff */
[----:B------:R-:W-:-:S05]  /*41b0*/  PRMT R3, R3, 0x5410, RZ ;  /* 0x0000541003037816 */ /* 0x000fca00000000ff */
[----:B------:R0:W-:Y:S01]  /*41c0*/  STG.E desc[UR36][R8.64], R3 ;  /* 0x0000000308007986 */ /* 0x0001e2000c101924 */
[----:B------:R-:W-:Y:S05]  /*41d0*/  BRA `(.L_x_11824) ;  /* 0x0000000800ac7947 */ /* 0x000fea0003800000 */
.L_x_11834:
[----:B------:R-:W0:Y:S02]  /*41e0*/  I2F.F64.S64 R4, R10 ;  /* 0x0000000a00047312 */ /* 0x000e240000301c00 */
[----:B0-----:R0:W-:Y:S01]  /*41f0*/  STG.E.64 desc[UR36][R8.64], R4 ;  /* 0x0000000408007986 */ /* 0x0011e2000c101b24 */
[----:B------:R-:W-:Y:S05]  /*4200*/  BRA `(.L_x_11824) ;  /* 0x0000000800a07947 */ /* 0x000fea0003800000 */
.L_x_11825:
        /* <DEDUP_REMOVED lines=13> */
.L_x_11838:
[----:B------:R-:W0:Y:S01]  /*42e0*/  I2F.F64.S64 R4, R10 ;  /* 0x0000000a00047312 */ /* 0x000e220000301c00 */
[----:B------:R-:W-:-:S05]  /*42f0*/  CS2R R6, SRZ ;  /* 0x0000000000067805 */ /* 0x000fca000001ff00 */
[----:B0-----:R0:W-:Y:S01]  /*4300*/  STG.E.128 desc[UR36][R8.64], R4 ;  /* 0x0000000408007986 */ /* 0x0011e2000c101d24 */
[----:B------:R-:W-:Y:S05]  /*4310*/  BRA `(.L_x_11824) ;  /* 0x00000008005c7947 */ /* 0x000fea0003800000 */
.L_x_11837:
        /* <DEDUP_REMOVED lines=21> */
.L_x_11842:
[----:B------:R-:W-:Y:S05]  /*4470*/  BSYNC B0 ;  /* 0x0000000000007941 */ /* 0x000fea0003800000 */
.L_x_11841:
[----:B------:R-:W-:-:S05]  /*4480*/  LOP3.LUT R5, R0, R5, RZ, 0xfc, !PT ;  /* 0x0000000500057212 */ /* 0x000fca00078efcff */
[----:B------:R0:W-:Y:S01]  /*4490*/  STG.E.U8 desc[UR36][R8.64], R5 ;  /* 0x0000000508007986 */ /* 0x0001e2000c101124 */
[----:B------:R-:W-:Y:S05]  /*44a0*/  BRA `(.L_x_11824) ;  /* 0x0000000400f87947 */ /* 0x000fea0003800000 */
.L_x_11840:
        /* <DEDUP_REMOVED lines=13> */
.L_x_11844:
[----:B------:R-:W-:Y:S01]  /*4580*/  IMAD.MOV.U32 R0, RZ, RZ, 0x7f ;  /* 0x0000007fff007424 */ /* 0x000fe200078e00ff */
[----:B------:R-:W-:-:S04]  /*4590*/  ISETP.GT.U32.AND P0, PT, R3, 0x7f800000, PT ;  /* 0x7f8000000300780c */ /* 0x000fc80003f04070 */
[----:B------:R-:W-:-:S09]  /*45a0*/  SEL R0, R0, 0x7c, P0 ;  /* 0x0000007c00007807 */ /* 0x000fd20000000000 */
.L_x_11845:
[----:B------:R-:W-:Y:S05]  /*45b0*/  BSYNC B0 ;  /* 0x0000000000007941 */ /* 0x000fea0003800000 */
.L_x_11843:
[----:B------:R-:W-:-:S04]  /*45c0*/  LOP3.LUT R3, R11, 0x80000000, RZ, 0xc0, !PT ;  /* 0x800000000b037812 */ /* 0x000fc800078ec0ff */
[----:B------:R-:W-:-:S04]  /*45d0*/  SHF.R.U32.HI R3, RZ, 0x18, R3 ;  /* 0x00000018ff037819 */ /* 0x000fc80000011603 */
[----:B------:R-:W-:-:S05]  /*45e0*/  LOP3.LUT R3, R0, R3, RZ, 0xfc, !PT ;  /* 0x0000000300037212 */ /* 0x000fca00078efcff */
[----:B------:R0:W-:Y:S01]  /*45f0*/  STG.E.U8 desc[UR36][R8.64], R3 ;  /* 0x0000000308007986 */ /* 0x0001e2000c101124 */
[----:B------:R-:W-:Y:S05]  /*4600*/  BRA `(.L_x_11824) ;  /* 0x0000000400a07947 */ /* 0x000fea0003800000 */
.L_x_11839:
[----:B------:R-:W0:Y:S02]  /*4610*/  I2F.S64 R0, R10 ;  /* 0x0000000a00007312 */ /* 0x000e240000301400 */
[----:B0-----:R-:W-:-:S05]  /*4620*/  F2FP.BF16.F32.PACK_AB R0, RZ, R0 ;  /* 0x00000000ff00723e */ /* 0x001fca00000010ff */
[----:B------:R0:W-:Y:S01]  /*4630*/  STG.E.U16 desc[UR36][R8.64], R0 ;  /* 0x0000000008007986 */ /* 0x0001e2000c101524 */
[----:B------:R-:W-:Y:S05]  /*4640*/  BRA `(.L_x_11824) ;  /* 0x0000000400907947 */ /* 0x000fea0003800000 */
.L_x_11836:
        /* <DEDUP_REMOVED lines=10> */
.L_x_11848:
        /* <DEDUP_REMOVED lines=17> */
.L_x_11851:
[----:B------:R-:W-:-:S04]  /*4800*/  LOP3.LUT R3, R11, 0x80000000, RZ, 0xc0, !PT ;  /* 0x800000000b037812 */ /* 0x000fc800078ec0ff */
[----:B------:R-:W-:-:S04]  /*4810*/  SHF.R.U32.HI R3, RZ, 0x18, R3 ;  /* 0x00000018ff037819 */ /* 0x000fc80000011603 */
[----:B------:R-:W-:-:S04]  /*4820*/  LOP3.LUT R0, R0, R3, RZ, 0xfc, !PT ;  /* 0x0000000300007212 */ /* 0x000fc800078efcff */
[----:B------:R-:W-:-:S07]  /*4830*/  PRMT R4, R0, 0x7610, R4 ;  /* 0x0000761000047816 */ /* 0x000fce0000000004 */
.L_x_11850:
[----:B------:R-:W-:Y:S05]  /*4840*/  BSYNC B0 ;  /* 0x0000000000007941 */ /* 0x000fea0003800000 */
.L_x_11849:
[----:B------:R3:W-:Y:S01]  /*4850*/  STG.E.U8 desc[UR36][R8.64], R4 ;  /* 0x0000000408007986 */ /* 0x0007e2000c101124 */
[----:B------:R-:W-:Y:S05]  /*4860*/  BRA `(.L_x_11824) ;  /* 0x0000000400087947 */ /* 0x000fea0003800000 */
.L_x_11847:
        /* <DEDUP_REMOVED lines=17> */
.L_x_11854:
[----:B------:R-:W-:-:S04]  /*4980*/  LOP3.LUT R3, R11, 0x80000000, RZ, 0xc0, !PT ;  /* 0x800000000b037812 */ /* 0x000fc800078ec0ff */
[----:B------:R-:W-:-:S04]  /*4990*/  SHF.R.U32.HI R3, RZ, 0x18, R3 ;  /* 0x00000018ff037819 */ /* 0x000fc80000011603 */
[----:B------:R-:W-:-:S04]  /*49a0*/  LOP3.LUT R0, R0, R3, RZ, 0xfc, !PT ;  /* 0x0000000300007212 */ /* 0x000fc800078efcff */
[----:B------:R-:W-:-:S07]  /*49b0*/  PRMT R4, R0, 0x7610, R4 ;  /* 0x0000761000047816 */ /* 0x000fce0000000004 */
.L_x_11853:
[----:B------:R-:W-:Y:S05]  /*49c0*/  BSYNC B0 ;  /* 0x0000000000007941 */ /* 0x000fea0003800000 */
.L_x_11852:
[----:B------:R0:W-:Y:S01]  /*49d0*/  STG.E.U8 desc[UR36][R8.64], R4 ;  /* 0x0000000408007986 */ /* 0x0001e2000c101124 */
[----:B------:R-:W-:Y:S05]  /*49e0*/  BRA `(.L_x_11824) ;  /* 0x0000000000a87947 */ /* 0x000fea0003800000 */
.L_x_11846:
        /* <DEDUP_REMOVED lines=22> */
.L_x_11829:
        /* <DEDUP_REMOVED lines=16> */
.L_x_11857:
[----:B------:R-:W-:Y:S05]  /*4c50*/  BRA `(.L_x_11824) ;  /* 0x00000000000c7947 */ /* 0x000fea0003800000 */
.L_x_11856:
[----:B------:R2:W-:Y:S01]  /*4c60*/  STG.E.64 desc[UR36][R8.64], R10 ;  /* 0x0000000a08007986 */ /* 0x0005e2000c101b24 */
[----:B------:R-:W-:Y:S05]  /*4c70*/  BRA `(.L_x_11824) ;  /* 0x0000000000047947 */ /* 0x000fea0003800000 */
.L_x_11855:
[----:B------:R0:W-:Y:S02]  /*4c80*/  STG.E desc[UR36][R8.64], R4 ;  /* 0x0000000408007986 */ /* 0x0001e4000c101924 */
.L_x_11824:
[----:B------:R-:W-:Y:S05]  /*4c90*/  BSYNC B6 ;  /* 0x0000000000067941 */ /* 0x000fea0003800000 */
.L_x_11823:
        /* <DEDUP_REMOVED lines=23> */
.L_x_11863:
[----:B------:R0:W-:Y:S01]  /*4e10*/  STG.E.U8 desc[UR36][R8.64], R32 ;  /* 0x0000002008007986 */ /* 0x0001e2000c101124 */
[----:B------:R-:W-:Y:S05]  /*4e20*/  BRA `(.L_x_11865) ;  /* 0x0000000c004c7947 */ /* 0x000fea0003800000 */
.L_x_11862:
        /* <DEDUP_REMOVED lines=8> */
.L_x_11867:
[----:B------:R0:W-:Y:S01]  /*4eb0*/  STG.E desc[UR36][R8.64], R32 ;  /* 0x0000002008007986 */ /* 0x0001e2000c101924 */
[----:B------:R-:W-:Y:S05]  /*4ec0*/  BRA `(.L_x_11865) ;  /* 0x0000000c00247947 */ /* 0x000fea0003800000 */
.L_x_11866:
[----:B------:R0:W-:Y:S01]  /*4ed0*/  STG.E.U16 desc[UR36][R8.64], R32 ;  /* 0x0000002008007986 */ /* 0x0001e2000c101524 */
[----:B------:R-:W-:Y:S05]  /*4ee0*/  BRA `(.L_x_11865) ;  /* 0x0000000c001c7947 */ /* 0x000fea0003800000 */
.L_x_11861:
        /* <DEDUP_REMOVED lines=9> */
.L_x_11869:
[----:B------:R-:W0:Y:S02]  /*4f80*/  I2F.S64 R0, R26 ;  /* 0x0000001a00007312 */ /* 0x000e240000301400 */
[----:B0-----:R-:W-:-:S05]  /*4f90*/  F2FP.F16.F32.PACK_AB R0, RZ, R0 ;  /* 0x00000000ff00723e */ /* 0x001fca00000000ff */
[----:B------:R0:W-:Y:S01]  /*4fa0*/  STG.E.U16 desc[UR36][R8.64], R0 ;  /* 0x0000000008007986 */ /* 0x0001e2000c101524 */
[----:B------:R-:W-:Y:S05]  /*4fb0*/  BRA `(.L_x_11865) ;  /* 0x0000000800e87947 */ /* 0x000fea0003800000 */
.L_x_11868:
        /* <DEDUP_REMOVED lines=10> */
.L_x_11871:
[----:B------:R-:W0:Y:S02]  /*5060*/  I2F.S64 R26, R26 ;  /* 0x0000001a001a7312 */ /* 0x000e240000301400 */
[----:B0-----:R-:W-:-:S04]  /*5070*/  F2FP.F16.F32.PACK_AB R3, RZ, R26 ;  /* 0x0000001aff03723e */ /* 0x001fc800000000ff */
[----:B------:R-:W-:-:S05]  /*5080*/  PRMT R3, R3, 0x5410, RZ ;  /* 0x0000541003037816 */ /* 0x000fca00000000ff */
[----:B------:R0:W-:Y:S01]  /*5090*/  STG.E desc[UR36][R8.64], R3 ;  /* 0x0000000308007986 */ /* 0x0001e2000c101924 */
[----:B------:R-:W-:Y:S05]  /*50a0*/  BRA `(.L_x_11865) ;  /* 0x0000000800ac7947 */ /* 0x000fea0003800000 */
.L_x_11870:
[----:B------:R-:W0:Y:S02]  /*50b0*/  I2F.F64.S64 R26, R26 ;  /* 0x0000001a001a7312 */ /* 0x000e240000301c00 */
[----:B0-----:R0:W-:Y:S01]  /*50c0*/  STG.E.64 desc[UR36][R8.64], R26 ;  /* 0x0000001a08007986 */ /* 0x0011e2000c101b24 */
[----:B------:R-:W-:Y:S05]  /*50d0*/  BRA `(.L_x_11865) ;  /* 0x0000000800a07947 */ /* 0x000fea0003800000 */
.L_x_11860:
        /* <DEDUP_REMOVED lines=13> */
.L_x_11874:
[----:B------:R-:W0:Y:S01]  /*51b0*/  I2F.F64.S64 R4, R26 ;  /* 0x0000001a00047312 */ /* 0x000e220000301c00 */
[----:B------:R-:W-:-:S05]  /*51c0*/  CS2R R6, SRZ ;  /* 0x0000000000067805 */ /* 0x000fca000001ff00 */
[----:B0-----:R0:W-:Y:S01]  /*51d0*/  STG.E.128 desc[UR36][R8.64], R4 ;  /* 0x0000000408007986 */ /* 0x0011e2000c101d24 */
[----:B------:R-:W-:Y:S05]  /*51e0*/  BRA `(.L_x_11865) ;  /* 0x00000008005c7947 */ /* 0x000fea0003800000 */
.L_x_11873:
        /* <DEDUP_REMOVED lines=21> */
.L_x_11878:
[----:B------:R-:W-:Y:S05]  /*5340*/  BSYNC B0 ;  /* 0x0000000000007941 */ /* 0x000fea0003800000 */
.L_x_11877:
[----:B------:R-:W-:-:S05]  /*5350*/  LOP3.LUT R5, R0, R5, RZ, 0xfc, !PT ;  /* 0x0000000500057212 */ /* 0x000fca00078efcff */
[----:B------:R0:W-:Y:S01]  /*5360*/  STG.E.U8 desc[UR36][R8.64], R5 ;  /* 0x0000000508007986 */ /* 0x0001e2000c101124 */
[----:B------:R-:W-:Y:S05]  /*5370*/  BRA `(.L_x_11865) ;  /* 0x0000000400f87947 */ /* 0x000fea0003800000 */
.L_x_11876:
        /* <DEDUP_REMOVED lines=13> */
.L_x_11880:
[----:B------:R-:W-:Y:S01]  /*5450*/  IMAD.MOV.U32 R0, RZ, RZ, 0x7f ;  /* 0x0000007fff007424 */ /* 0x000fe200078e00ff */
[----:B------:R-:W-:-:S04]  /*5460*/  ISETP.GT.U32.AND P0, PT, R3, 0x7f800000, PT ;  /* 0x7f8000000300780c */ /* 0x000fc80003f04070 */
[----:B------:R-:W-:-:S09]  /*5470*/  SEL R0, R0, 0x7c, P0 ;  /* 0x0000007c00007807 */ /* 0x000fd20000000000 */
.L_x_11881:
[----:B------:R-:W-:Y:S05]  /*5480*/  BSYNC B0 ;  /* 0x0000000000007941 */ /* 0x000fea0003800000 */
.L_x_11879:
[----:B------:R-:W-:-:S04]  /*5490*/  LOP3.LUT R3, R27, 0x80000000, RZ, 0xc0, !PT ;  /* 0x800000001b037812 */ /* 0x000fc800078ec0ff */
[----:B------:R-:W-:-:S04]  /*54a0*/  SHF.R.U32.HI R3, RZ, 0x18, R3 ;  /* 0x00000018ff037819 */ /* 0x000fc80000011603 */
[----:B------:R-:W-:-:S05]  /*54b0*/  LOP3.LUT R3, R0, R3, RZ, 0xfc, !PT ;  /* 0x0000000300037212 */ /* 0x000fca00078efcff */
[----:B------:R0:W-:Y:S01]  /*54c0*/  STG.E.U8 desc[UR36][R8.64], R3 ;  /* 0x0000000308007986 */ /* 0x0001e2000c101124 */
[----:B------:R-:W-:Y:S05]  /*54d0*/  BRA `(.L_x_11865) ;  /* 0x0000000400a07947 */ /* 0x000fea0003800000 */
.L_x_11875:
[----:B------:R-:W0:Y:S02]  /*54e0*/  I2F.S64 R0, R26 ;  /* 0x0000001a00007312 */ /* 0x000e240000301400 */
[----:B0-----:R-:W-:-:S05]  /*54f0*/  F2FP.BF16.F32.PACK_AB R0, RZ, R0 ;  /* 0x00000000ff00723e */ /* 0x001fca00000010ff */
[----:B------:R0:W-:Y:S01]  /*5500*/  STG.E.U16 desc[UR36][R8.64], R0 ;  /* 0x0000000008007986 */ /* 0x0001e2000c101524 */
[----:B------:R-:W-:Y:S05]  /*5510*/  BRA `(.L_x_11865) ;  /* 0x0000000400907947 */ /* 0x000fea0003800000 */
.L_x_11872:
        /* <DEDUP_REMOVED lines=10> */
.L_x_11884:
        /* <DEDUP_REMOVED lines=17> */
.L_x_11887:
[----:B------:R-:W-:-:S04]  /*56d0*/  LOP3.LUT R3, R27, 0x80000000, RZ, 0xc0, !PT ;  /* 0x800000001b037812 */ /* 0x000fc800078ec0ff */
[----:B------:R-:W-:-:S04]  /*56e0*/  SHF.R.U32.HI R3, RZ, 0x18, R3 ;  /* 0x00000018ff037819 */ /* 0x000fc80000011603 */
[----:B------:R-:W-:-:S04]  /*56f0*/  LOP3.LUT R0, R0, R3, RZ, 0xfc, !PT ;  /* 0x0000000300007212 */ /* 0x000fc800078efcff */
[----:B------:R-:W-:-:S07]  /*5700*/  PRMT R4, R0, 0x7610, R4 ;  /* 0x0000761000047816 */ /* 0x000fce0000000004 */
.L_x_11886:
[----:B------:R-:W-:Y:S05]  /*5710*/  BSYNC B0 ;  /* 0x0000000000007941 */ /* 0x000fea0003800000 */
.L_x_11885:
[----:B------:R3:W-:Y:S01]  /*5720*/  STG.E.U8 desc[UR36][R8.64], R4 ;  /* 0x0000000408007986 */ /* 0x0007e2000c101124 */
[----:B------:R-:W-:Y:S05]  /*5730*/  BRA `(.L_x_11865) ;  /* 0x0000000400087947 */ /* 0x000fea0003800000 */
.L_x_11883:
        /* <DEDUP_REMOVED lines=17> */
.L_x_11890:
[----:B------:R-:W-:-:S04]  /*5850*/  LOP3.LUT R3, R27, 0x80000000, RZ, 0xc0, !PT ;  /* 0x800000001b037812 */ /* 0x000fc800078ec0ff */
[----:B------:R-:W-:-:S04]  /*5860*/  SHF.R.U32.HI R3, RZ, 0x18, R3 ;  /* 0x00000018ff037819 */ /* 0x000fc80000011603 */
[----:B------:R-:W-:-:S04]  /*5870*/  LOP3.LUT R0, R0, R3, RZ, 0xfc, !PT ;  /* 0x0000000300007212 */ /* 0x000fc800078efcff */
[----:B------:R-:W-:-:S07]  /*5880*/  PRMT R4, R0, 0x7610, R4 ;  /* 0x0000761000047816 */ /* 0x000fce0000000004 */
.L_x_11889:
[----:B------:R-:W-:Y:S05]  /*5890*/  BSYNC B0 ;  /* 0x0000000000007941 */ /* 0x000fea0003800000 */
.L_x_11888:
[----:B------:R0:W-:Y:S01]  /*58a0*/  STG.E.U8 desc[UR36][R8.64], R4 ;  /* 0x0000000408007986 */ /* 0x0001e2000c101124 */
[----:B------:R-:W-:Y:S05]  /*58b0*/  BRA `(.L_x_11865) ;  /* 0x0000000000a87947 */ /* 0x000fea0003800000 */
.L_x_11882:
        /* <DEDUP_REMOVED lines=22> */
.L_x_11864:
        /* <DEDUP_REMOVED lines=16> */
.L_x_11893:
[----:B------:R-:W-:Y:S05]  /*5b20*/  BRA `(.L_x_11865) ;  /* 0x00000000000c7947 */ /* 0x000fea0003800000 */
.L_x_11892:
[----:B------:R2:W-:Y:S01]  /*5b30*/  STG.E.64 desc[UR36][R8.64], R26 ;  /* 0x0000001a08007986 */ /* 0x0005e2000c101b24 */
[----:B------:R-:W-:Y:S05]  /*5b40*/  BRA `(.L_x_11865) ;  /* 0x0000000000047947 */ /* 0x000fea0003800000 */
.L_x_11891:
[----:B------:R0:W-:Y:S02]  /*5b50*/  STG.E desc[UR36][R8.64], R32 ;  /* 0x0000002008007986 */ /* 0x0001e4000c101924 */
.L_x_11865:
[----:B------:R-:W-:-:S05]  /*5b60*/  VIADD R31, R31, 0x80 ;  /* 0x000000801f1f7836 */ /* 0x000fca0000000000 */
[----:B------:R-:W-:-:S13]  /*5b70*/  ISETP.GE.AND P0, PT, R31, R28, PT ;  /* 0x0000001c1f00720c */ /* 0x000fda0003f06270 */
[----:B------:R-:W-:Y:S05]  /*5b80*/  @P0 BRA `(.L_x_11859) ;  /* 0x0000000c00a00947 */ /* 0x000fea0003800000 */
[----:B0--3--:R-:W0:Y:S01]  /*5b90*/  LDC.64 R4, c[0x0][0x228] ;  /* 0x00008a00ff047b82 */ /* 0x009e220000000a00 */
[----:B------:R-:W-:Y:S01]  /*5ba0*/  IMAD R0, R2, 0x200, R31 ;  /* 0x0000020002007824 */ /* 0x000fe200078e021f */
        /* <DEDUP_REMOVED lines=18> */
.L_x_11897:
[----:B------:R0:W-:Y:S01]  /*5cd0*/  STG.E.U8 desc[UR36][R4.64], R24 ;  /* 0x0000001804007986 */ /* 0x0001e2000c101124 */
[----:B------:R-:W-:Y:S05]  /*5ce0*/  BRA `(.L_x_11899) ;  /* 0x0000000c00447947 */ /* 0x000fea0003800000 */
.L_x_11896:
        /* <DEDUP_REMOVED lines=8> */
.L_x_11901:
[----:B------:R3:W-:Y:S01]  /*5d70*/  STG.E desc[UR36][R4.64], R24 ;  /* 0x0000001804007986 */ /* 0x0007e2000c101924 */
[----:B------:R-:W-:Y:S05]  /*5d80*/  BRA `(.L_x_11899) ;  /* 0x0000000c001c7947 */ /* 0x000fea0003800000 */
.L_x_11900:
[----:B------:R0:W-:Y:S01]  /*5d90*/  STG.E.U16 desc[UR36][R4.64], R24 ;  /* 0x0000001804007986 */ /* 0x0001e2000c101524 */
[----:B------:R-:W-:Y:S05]  /*5da0*/  BRA `(.L_x_11899) ;  /* 0x0000000c00147947 */ /* 0x000fea0003800000 */
.L_x_11895:
        /* <DEDUP_REMOVED lines=9> */
.L_x_11903:
[----:B------:R-:W0:Y:S02]  /*5e40*/  I2F.S64 R0, R22 ;  /* 0x0000001600007312 */ /* 0x000e240000301400 */
[----:B0-----:R-:W-:-:S05]  /*5e50*/  F2FP.F16.F32.PACK_AB R0, RZ, R0 ;  /* 0x00000000ff00723e */ /* 0x001fca00000000ff */
[----:B------:R0:W-:Y:S01]  /*5e60*/  STG.E.U16 desc[UR36][R4.64], R0 ;  /* 0x0000000004007986 */ /* 0x0001e2000c101524 */
[----:B------:R-:W-:Y:S05]  /*5e70*/  BRA `(.L_x_11899) ;  /* 0x0000000800e07947 */ /* 0x000fea0003800000 */
.L_x_11902:
        /* <DEDUP_REMOVED lines=10> */
.L_x_11905:
[----:B------:R-:W0:Y:S02]  /*5f20*/  I2F.S64 R22, R22 ;  /* 0x0000001600167312 */ /* 0x000e240000301400 */
[----:B0-----:R-:W-:-:S04]  /*5f30*/  F2FP.F16.F32.PACK_AB R3, RZ, R22 ;  /* 0x00000016ff03723e */ /* 0x001fc800000000ff */
[----:B------:R-:W-:-:S05]  /*5f40*/  PRMT R3, R3, 0x5410, RZ ;  /* 0x0000541003037816 */ /* 0x000fca00000000ff */
[----:B------:R0:W-:Y:S01]  /*5f50*/  STG.E desc[UR36][R4.64], R3 ;  /* 0x0000000304007986 */ /* 0x0001e2000c101924 */
[----:B------:R-:W-:Y:S05]  /*5f60*/  BRA `(.L_x_11899) ;  /* 0x0000000800a47947 */ /* 0x000fea0003800000 */
.L_x_11904:
[----:B------:R-:W0:Y:S02]  /*5f70*/  I2F.F64.S64 R22, R22 ;  /* 0x0000001600167312 */ /* 0x000e240000301c00 */
[----:B0-----:R0:W-:Y:S01]  /*5f80*/  STG.E.64 desc[UR36][R4.64], R22 ;  /* 0x0000001604007986 */ /* 0x0011e2000c101b24 */
[----:B------:R-:W-:Y:S05]  /*5f90*/  BRA `(.L_x_11899) ;  /* 0x0000000800987947 */ /* 0x000fea0003800000 */
.L_x_11894:
        /* <DEDUP_REMOVED lines=13> */
.L_x_11908:
[----:B--2-4-:R-:W0:Y:S01]  /*6070*/  I2F.F64.S64 R8, R22 ;  /* 0x0000001600087312 */ /* 0x014e220000301c00 */
[----:B------:R-:W-:-:S05]  /*6080*/  CS2R R10, SRZ ;  /* 0x00000000000a7805 */ /* 0x000fca000001ff00 */
[----:B0-----:R0:W-:Y:S01]  /*6090*/  STG.E.128 desc[UR36][R4.64], R8 ;  /* 0x0000000804007986 */ /* 0x0011e2000c101d24 */
[----:B------:R-:W-:Y:S05]  /*60a0*/  BRA `(.L_x_11899) ;  /* 0x0000000800547947 */ /* 0x000fea0003800000 */
.L_x_11907:
        /* <DEDUP_REMOVED lines=21> */
.L_x_11912:
[----:B------:R-:W-:Y:S05]  /*6200*/  BSYNC B0 ;  /* 0x0000000000007941 */ /* 0x000fea0003800000 */
.L_x_11911:
[----:B------:R-:W-:-:S05]  /*6210*/  LOP3.LUT R7, R0, R7, RZ, 0xfc, !PT ;  /* 0x0000000700077212 */ /* 0x000fca00078efcff */
[----:B------:R0:W-:Y:S01]  /*6220*/  STG.E.U8 desc[UR36][R4.64], R7 ;  /* 0x0000000704007986 */ /* 0x0001e2000c101124 */
[----:B------:R-:W-:Y:S05]  /*6230*/  BRA `(.L_x_11899) ;  /* 0x0000000400f07947 */ /* 0x000fea0003800000 */
.L_x_11910:
        /* <DEDUP_REMOVED lines=13> */
.L_x_11914:
[----:B------:R-:W-:Y:S01]  /*6310*/  IMAD.MOV.U32 R0, RZ, RZ, 0x7f ;  /* 0x0000007fff007424 */ /* 0x000fe200078e00ff */
[----:B------:R-:W-:-:S04]  /*6320*/  ISETP.GT.U32.AND P0, PT, R3, 0x7f800000, PT ;  /* 0x7f8000000300780c */ /* 0x000fc80003f04070 */
[----:B------:R-:W-:-:S09]  /*6330*/  SEL R0, R0, 0x7c, P0 ;  /* 0x0000007c00007807 */ /* 0x000fd20000000000 */
.L_x_11915:
[----:B------:R-:W-:Y:S05]  /*6340*/  BSYNC B0 ;  /* 0x0000000000007941 */ /* 0x000fea0003800000 */
.L_x_11913:
[----:B------:R-:W-:-:S04]  /*6350*/  LOP3.LUT R3, R23, 0x80000000, RZ, 0xc0, !PT ;  /* 0x8000000017037812 */ /* 0x000fc800078ec0ff */
[----:B------:R-:W-:-:S04]  /*6360*/  SHF.R.U32.HI R3, RZ, 0x18, R3 ;  /* 0x00000018ff037819 */ /* 0x000fc80000011603 */
[----:B------:R-:W-:-:S05]  /*6370*/  LOP3.LUT R3, R0, R3, RZ, 0xfc, !PT ;  /* 0x0000000300037212 */ /* 0x000fca00078efcff */
[----:B------:R0:W-:Y:S01]  /*6380*/  STG.E.U8 desc[UR36][R4.64], R3 ;  /* 0x0000000304007986 */ /* 0x0001e2000c101124 */
[----:B------:R-:W-:Y:S05]  /*6390*/  BRA `(.L_x_11899) ;  /* 0x0000000400987947 */ /* 0x000fea0003800000 */
.L_x_11909:
[----:B------:R-:W0:Y:S02]  /*63a0*/  I2F.S64 R0, R22 ;  /* 0x0000001600007312 */ /* 0x000e240000301400 */
[----:B0-----:R-:W-:-:S05]  /*63b0*/  F2FP.BF16.F32.PACK_AB R0, RZ, R0 ;  /* 0x00000000ff00723e */ /* 0x001fca00000010ff */
[----:B------:R0:W-:Y:S01]  /*63c0*/  STG.E.U16 desc[UR36][R4.64], R0 ;  /* 0x0000000004007986 */ /* 0x0001e2000c101524 */
[----:B------:R-:W-:Y:S05]  /*63d0*/  BRA `(.L_x_11899) ;  /* 0x0000000400887947 */ /* 0x000fea0003800000 */
.L_x_11906:
        /* <DEDUP_REMOVED lines=10> */
.L_x_11918:
        /* <DEDUP_REMOVED lines=17> */
.L_x_11921:
[----:B------:R-:W-:-:S04]  /*6590*/  LOP3.LUT R0, R23, 0x80000000, RZ, 0xc0, !PT ;  /* 0x8000000017007812 */ /* 0x000fc800078ec0ff */
[----:B------:R-:W-:-:S04]  /*65a0*/  SHF.R.U32.HI R0, RZ, 0x18, R0 ;  /* 0x00000018ff007819 */ /* 0x000fc80000011600 */
[----:B------:R-:W-:-:S07]  /*65b0*/  LOP3.LUT R0, R3, R0, RZ, 0xfc, !PT ;  /* 0x0000000003007212 */ /* 0x000fce00078efcff */
.L_x_11920:
[----:B------:R-:W-:Y:S05]  /*65c0*/  BSYNC B0 ;  /* 0x0000000000007941 */ /* 0x000fea0003800000 */
.L_x_11919:
[----:B------:R0:W-:Y:S01]  /*65d0*/  STG.E.U8 desc[UR36][R4.64], R0 ;  /* 0x0000000004007986 */ /* 0x0001e2000c101124 */
[----:B------:R-:W-:Y:S05]  /*65e0*/  BRA `(.L_x_11899) ;  /* 0x0000000400047947 */ /* 0x000fea0003800000 */
.L_x_11917:
        /* <DEDUP_REMOVED lines=17> */
.L_x_11924:
[----:B------:R-:W-:-:S04]  /*6700*/  LOP3.LUT R0, R23, 0x80000000, RZ, 0xc0, !PT ;  /* 0x8000000017007812 */ /* 0x000fc800078ec0ff */
[----:B------:R-:W-:-:S04]  /*6710*/  SHF.R.U32.HI R0, RZ, 0x18, R0 ;  /* 0x00000018ff007819 */ /* 0x000fc80000011600 */
[----:B------:R-:W-:-:S07]  /*6720*/  LOP3.LUT R0, R3, R0, RZ, 0xfc, !PT ;  /* 0x0000000003007212 */ /* 0x000fce00078efcff */
.L_x_11923:
[----:B------:R-:W-:Y:S05]  /*6730*/  BSYNC B0 ;  /* 0x0000000000007941 */ /* 0x000fea0003800000 */
.L_x_11922:
[----:B------:R0:W-:Y:S01]  /*6740*/  STG.E.U8 desc[UR36][R4.64], R0 ;  /* 0x0000000004007986 */ /* 0x0001e2000c101124 */
[----:B------:R-:W-:Y:S05]  /*6750*/  BRA `(.L_x_11899) ;  /* 0x0000000000a87947 */ /* 0x000fea0003800000 */
.L_x_11916:
        /* <DEDUP_REMOVED lines=22> */
.L_x_11898:
        /* <DEDUP_REMOVED lines=11> */
[----:B--2-4-:R-:W-:Y:S02]  /*6970*/  IMAD.MOV.U32 R8, RZ, RZ, 0x65 ;  /* 0x00000065ff087424 */ /* 0x014fe400078e00ff */
[----:B------:R-:W-:Y:S02]  /*6980*/  IMAD.MOV.U32 R12, RZ, RZ, 0x1 ;  /* 0x00000001ff0c7424 */ /* 0x000fe400078e00ff */
[----:B------:R-:W-:-:S07]  /*6990*/  IMAD.MOV.U32 R13, RZ, RZ, RZ ;  /* 0x000000ffff0d7224 */ /* 0x000fce00078e00ff */
[----:B------:R-:W-:-:S07]  /*69a0*/  LEPC R20, `(.L_x_11927) ;  /* 0x000000001014794e */ /* 0x000fce0000000000 */
[----:B0-----:R-:W-:Y:S05]  /*69b0*/  CALL.ABS.NOINC R14 ;  /* 0x000000000e007343 */ /* 0x001fea0003c00000 */
.L_x_11927:
[----:B------:R-:W-:Y:S05]  /*69c0*/  BRA `(.L_x_11899) ;  /* 0x00000000000c7947 */ /* 0x000fea0003800000 */
.L_x_11926:
[----:B------:R0:W-:Y:S01]  /*69d0*/  STG.E.64 desc[UR36][R4.64], R22 ;  /* 0x0000001604007986 */ /* 0x0001e2000c101b24 */
[----:B------:R-:W-:Y:S05]  /*69e0*/  BRA `(.L_x_11899) ;  /* 0x0000000000047947 */ /* 0x000fea0003800000 */
.L_x_11925:
[----:B------:R0:W-:Y:S02]  /*69f0*/  STG.E desc[UR36][R4.64], R24 ;  /* 0x0000001804007986 */ /* 0x0001e4000c101924 */
.L_x_11899:
[----:B------:R-:W-:-:S07]  /*6a00*/  VIADD R31, R31, 0x80 ;  /* 0x000000801f1f7836 */ /* 0x000fce0000000000 */
.L_x_11859:
[----:B------:R-:W-:Y:S05]  /*6a10*/  BSYNC B6 ;  /* 0x0000000000067941 */ /* 0x000fea0003800000 */
.L_x_11858:
        /* <DEDUP_REMOVED lines=21> */
.L_x_11931:
[----:B------:R-:W-:Y:S01]  /*6b70*/  STG.E.U8 desc[UR36][R2.64], R18 ;  /* 0x0000001202007986 */ /* 0x000fe2000c101124 */
[----:B------:R-:W-:Y:S05]  /*6b80*/  EXIT ;  /* 0x000000000000794d */ /* 0x000fea0003800000 */
.L_x_11930:
        /* <DEDUP_REMOVED lines=8> */
.L_x_11934:
[----:B------:R-:W-:Y:S01]  /*6c10*/  STG.E desc[UR36][R2.64], R18 ;  /* 0x0000001202007986 */ /* 0x000fe2000c101924 */
[----:B------:R-:W-:Y:S05]  /*6c20*/  EXIT ;  /* 0x000000000000794d */ /* 0x000fea0003800000 */
.L_x_11933:
[----:B------:R-:W-:Y:S01]  /*6c30*/  STG.E.U16 desc[UR36][R2.64], R18 ;  /* 0x0000001202007986 */ /* 0x000fe2000c101524 */
[----:B------:R-:W-:Y:S05]  /*6c40*/  EXIT ;  /* 0x000000000000794d */ /* 0x000fea0003800000 */
.L_x_11929:
        /* <DEDUP_REMOVED lines=9> */
.L_x_11936:
[----:B------:R-:W0:Y:S02]  /*6ce0*/  I2F.S64 R0, R16 ;  /* 0x0000001000007312 */ /* 0x000e240000301400 */
[----:B0-----:R-:W-:-:S05]  /*6cf0*/  F2FP.F16.F32.PACK_AB R0, RZ, R0 ;  /* 0x00000000ff00723e */ /* 0x001fca00000000ff */
[----:B------:R-:W-:Y:S01]  /*6d00*/  STG.E.U16 desc[UR36][R2.64], R0 ;  /* 0x0000000002007986 */ /* 0x000fe2000c101524 */
[----:B------:R-:W-:Y:S05]  /*6d10*/  EXIT ;  /* 0x000000000000794d */ /* 0x000fea0003800000 */
.L_x_11935:
        /* <DEDUP_REMOVED lines=10> */
.L_x_11938:
[----:B------:R-:W0:Y:S02]  /*6dc0*/  I2F.S64 R16, R16 ;  /* 0x0000001000107312 */ /* 0x000e240000301400 */
[----:B0-----:R-:W-:-:S04]  /*6dd0*/  F2FP.F16.F32.PACK_AB R5, RZ, R16 ;  /* 0x00000010ff05723e */ /* 0x001fc800000000ff */
[----:B------:R-:W-:-:S05]  /*6de0*/  PRMT R5, R5, 0x5410, RZ ;  /* 0x0000541005057816 */ /* 0x000fca00000000ff */
[----:B------:R-:W-:Y:S01]  /*6df0*/  STG.E desc[UR36][R2.64], R5 ;  /* 0x0000000502007986 */ /* 0x000fe2000c101924 */
[----:B------:R-:W-:Y:S05]  /*6e00*/  EXIT ;  /* 0x000000000000794d */ /* 0x000fea0003800000 */
.L_x_11937:
[----:B------:R-:W0:Y:S02]  /*6e10*/  I2F.F64.S64 R16, R16 ;  /* 0x0000001000107312 */ /* 0x000e240000301c00 */
[----:B0-----:R-:W-:Y:S01]  /*6e20*/  STG.E.64 desc[UR36][R2.64], R16 ;  /* 0x0000001002007986 */ /* 0x001fe2000c101b24 */
[----:B------:R-:W-:Y:S05]  /*6e30*/  EXIT ;  /* 0x000000000000794d */ /* 0x000fea0003800000 */
.L_x_11928:
        /* <DEDUP_REMOVED lines=13> */
.L_x_11941:
[----:B------:R-:W0:Y:S01]  /*6f10*/  I2F.F64.S64 R16, R16 ;  /* 0x0000001000107312 */ /* 0x000e220000301c00 */
[----:B------:R-:W-:-:S05]  /*6f20*/  CS2R R18, SRZ ;  /* 0x0000000000127805 */ /* 0x000fca000001ff00 */
[----:B0-----:R-:W-:Y:S01]  /*6f30*/  STG.E.128 desc[UR36][R2.64], R16 ;  /* 0x0000001002007986 */ /* 0x001fe2000c101d24 */
[----:B------:R-:W-:Y:S05]  /*6f40*/  EXIT ;  /* 0x000000000000794d */ /* 0x000fea0003800000 */
.L_x_11940:
        /* <DEDUP_REMOVED lines=21> */
.L_x_11945:
[----:B------:R-:W-:Y:S05]  /*70a0*/  BSYNC B0 ;  /* 0x0000000000007941 */ /* 0x000fea0003800000 */
.L_x_11944:
[----:B------:R-:W-:-:S05]  /*70b0*/  LOP3.LUT R5, R0, R5, RZ, 0xfc, !PT ;  /* 0x0000000500057212 */ /* 0x000fca00078efcff */
[----:B------:R-:W-:Y:S01]  /*70c0*/  STG.E.U8 desc[UR36][R2.64], R5 ;  /* 0x0000000502007986 */ /* 0x000fe2000c101124 */
[----:B------:R-:W-:Y:S05]  /*70d0*/  EXIT ;  /* 0x000000000000794d */ /* 0x000fea0003800000 */
.L_x_11943:
        /* <DEDUP_REMOVED lines=13> */
.L_x_11947:
[----:B------:R-:W-:Y:S01]  /*71b0*/  IMAD.MOV.U32 R0, RZ, RZ, 0x7f ;  /* 0x0000007fff007424 */ /* 0x000fe200078e00ff */
[----:B------:R-:W-:-:S04]  /*71c0*/  ISETP.GT.U32.AND P0, PT, R4, 0x7f800000, PT ;  /* 0x7f8000000400780c */ /* 0x000fc80003f04070 */
[----:B------:R-:W-:-:S09]  /*71d0*/  SEL R0, R0, 0x7c, P0 ;  /* 0x0000007c00007807 */ /* 0x000fd20000000000 */
.L_x_11948:
[----:B------:R-:W-:Y:S05]  /*71e0*/  BSYNC B0 ;  /* 0x0000000000007941 */ /* 0x000fea0003800000 */
.L_x_11946:
[----:B------:R-:W-:-:S04]  /*71f0*/  LOP3.LUT R4, R17, 0x80000000, RZ, 0xc0, !PT ;  /* 0x8000000011047812 */ /* 0x000fc800078ec0ff */
[----:B------:R-:W-:-:S04]  /*7200*/  SHF.R.U32.HI R5, RZ, 0x18, R4 ;  /* 0x00000018ff057819 */ /* 0x000fc80000011604 */
[----:B------:R-:W-:-:S05]  /*7210*/  LOP3.LUT R5, R0, R5, RZ, 0xfc, !PT ;  /* 0x0000000500057212 */ /* 0x000fca00078efcff */
[----:B------:R-:W-:Y:S01]  /*7220*/  STG.E.U8 desc[UR36][R2.64], R5 ;  /* 0x0000000502007986 */ /* 0x000fe2000c101124 */
[----:B------:R-:W-:Y:S05]  /*7230*/  EXIT ;  /* 0x000000000000794d */ /* 0x000fea0003800000 */
.L_x_11942:
[----:B------:R-:W0:Y:S02]  /*7240*/  I2F.S64 R0, R16 ;  /* 0x0000001000007312 */ /* 0x000e240000301400 */
[----:B0-----:R-:W-:-:S05]  /*7250*/  F2FP.BF16.F32.PACK_AB R0, RZ, R0 ;  /* 0x00000000ff00723e */ /* 0x001fca00000010ff */
[----:B------:R-:W-:Y:S01]  /*7260*/  STG.E.U16 desc[UR36][R2.64], R0 ;  /* 0x0000000002007986 */ /* 0x000fe2000c101524 */
[----:B------:R-:W-:Y:S05]  /*7270*/  EXIT ;  /* 0x000000000000794d */ /* 0x000fea0003800000 */
.L_x_11939:
        /* <DEDUP_REMOVED lines=10> */
.L_x_11951:
        /* <DEDUP_REMOVED lines=17> */
.L_x_11954:
[----:B------:R-:W-:-:S04]  /*7430*/  LOP3.LUT R0, R17, 0x80000000, RZ, 0xc0, !PT ;  /* 0x8000000011007812 */ /* 0x000fc800078ec0ff */
[----:B------:R-:W-:-:S04]  /*7440*/  SHF.R.U32.HI R5, RZ, 0x18, R0 ;  /* 0x00000018ff057819 */ /* 0x000fc80000011600 */
[----:B------:R-:W-:-:S04]  /*7450*/  LOP3.LUT R4, R4, R5, RZ, 0xfc, !PT ;  /* 0x0000000504047212 */ /* 0x000fc800078efcff */
[----:B------:R-:W-:-:S07]  /*7460*/  PRMT R0, R4, 0x7610, R0 ;  /* 0x0000761004007816 */ /* 0x000fce0000000000 */
.L_x_11953:
[----:B------:R-:W-:Y:S05]  /*7470*/  BSYNC B0 ;  /* 0x0000000000007941 */ /* 0x000fea0003800000 */
.L_x_11952:
[----:B------:R-:W-:Y:S01]  /*7480*/  STG.E.U8 desc[UR36][R2.64], R0 ;  /* 0x0000000002007986 */ /* 0x000fe2000c101124 */
[----:B------:R-:W-:Y:S05]  /*7490*/  EXIT ;  /* 0x000000000000794d */ /* 0x000fea0003800000 */
.L_x_11950:
        /* <DEDUP_REMOVED lines=17> */
.L_x_11957:
[----:B------:R-:W-:-:S04]  /*75b0*/  LOP3.LUT R0, R17, 0x80000000, RZ, 0xc0, !PT ;  /* 0x8000000011007812 */ /* 0x000fc800078ec0ff */
[----:B------:R-:W-:-:S04]  /*75c0*/  SHF.R.U32.HI R5, RZ, 0x18, R0 ;  /* 0x00000018ff057819 */ /* 0x000fc80000011600 */
[----:B------:R-:W-:-:S04]  /*75d0*/  LOP3.LUT R4, R4, R5, RZ, 0xfc, !PT ;  /* 0x0000000504047212 */ /* 0x000fc800078efcff */
[----:B------:R-:W-:-:S07]  /*75e0*/  PRMT R0, R4, 0x7610, R0 ;  /* 0x0000761004007816 */ /* 0x000fce0000000000 */
.L_x_11956:
[----:B------:R-:W-:Y:S05]  /*75f0*/  BSYNC B0 ;  /* 0x0000000000007941 */ /* 0x000fea0003800000 */
.L_x_11955:
[----:B------:R-:W-:Y:S01]  /*7600*/  STG.E.U8 desc[UR36][R2.64], R0 ;  /* 0x0000000002007986 */ /* 0x000fe2000c101124 */
[----:B------:R-:W-:Y:S05]  /*7610*/  EXIT ;  /* 0x000000000000794d */ /* 0x000fea0003800000 */
.L_x_11949:
        /* <DEDUP_REMOVED lines=22> */
.L_x_11932:
[----:B------:R-:W-:Y:S01]  /*7780*/  MOV R0, 0x0 ;  /* 0x0000000000007802 */ /* 0x000fe20000000f00 */
[----:B------:R-:W-:Y:S01]  /*7790*/  ULDC.64 UR4, c[0x4][0x1a8] ;  /* 0x01006a0000047ab9 */ /* 0x000fe20000000a00 */
[----:B------:R-:W-:Y:S01]  /*77a0*/  ULDC.64 UR6, c[0x4][0x48] ;  /* 0x0100120000067ab9 */ /* 0x000fe20000000a00 */
[----:B------:R-:W-:Y:S01]  /*77b0*/  IMAD.U32 R4, RZ, RZ, UR4 ;  /* 0x00000004ff047e24 */ /* 0x000fe2000f8e00ff */
[----:B------:R0:W1:Y:S01]  /*77c0*/  LDC.64 R2, c[0x4][R0] ;  /* 0x0100000000027b82 */ /* 0x0000620000000a00 */
[----:B------:R-:W-:Y:S01]  /*77d0*/  IMAD.U32 R5, RZ, RZ, UR5 ;  /* 0x00000005ff057e24 */ /* 0x000fe2000f8e00ff */
[----:B------:R-:W-:Y:S01]  /*77e0*/  ULDC.64 UR4, c[0x4][0x1b0] ;  /* 0x01006c0000047ab9 */ /* 0x000fe20000000a00 */
[----:B--2---:R-:W-:Y:S02]  /*77f0*/  IMAD.U32 R10, RZ, RZ, UR6 ;  /* 0x00000006ff0a7e24 */ /* 0x004fe4000f8e00ff */
        /* <DEDUP_REMOVED lines=8> */
.L_x_11960:
[----:B------:R-:W-:Y:S05]  /*7880*/  EXIT ;  /* 0x000000000000794d */ /* 0x000fea0003800000 */
.L_x_11959:
[----:B------:R-:W-:Y:S01]  /*7890*/  STG.E.64 desc[UR36][R2.64], R16 ;  /* 0x0000001002007986 */ /* 0x000fe2000c101b24 */
[----:B------:R-:W-:Y:S05]  /*78a0*/  EXIT ;  /* 0x000000000000794d */ /* 0x000fea0003800000 */
.L_x_11958:
[----:B------:R-:W-:Y:S01]  /*78b0*/  STG.E desc[UR36][R2.64], R18 ;  /* 0x0000001202007986 */ /* 0x000fe2000c101924 */
[----:B------:R-:W-:Y:S05]  /*78c0*/  EXIT ;  /* 0x000000000000794d */ /* 0x000fea0003800000 */
.L_x_11961:
        /* <DEDUP_REMOVED lines=11> */
.L_x_17319:


//--------------------- .text._ZN2at6native18elementwise_kernelILi128ELi2EZNS0_22gpu_kernel_impl_nocastINS0_13AUnaryFunctorIlllNS0_15binary_internal10MulFunctorIlEEEEEEvRNS_18TensorIteratorBaseERKT_EUliE_EEviT1_ --------------------------
	.section	.text._ZN2at6native18elementwise_kernelILi128ELi2EZNS0_22gpu_kernel_impl_nocastINS0_13AUnaryFunctorIlllNS0_15binary_internal10MulFunctorIlEEEEEEvRNS_18TensorIteratorBaseERKT_EUliE_EEviT1_,"ax",@progbits
	.align	128
        .global         _ZN2at6native18elementwise_kernelILi128ELi2EZNS0_22gpu_kernel_impl_nocastINS0_13AUnaryFunctorIlllNS0_15binary_internal10MulFunctorIlEEEEEEvRNS_18TensorIteratorBaseERKT_EUliE_EEviT1_
        .type           _ZN2at6native18elementwise_kernelILi128ELi2EZNS0_22gpu_kernel_impl_nocastINS0_13AUnaryFunctorIlllNS0_15binary_internal10MulFunctorIlEEEEEEvRNS_18TensorIteratorBaseERKT_EUliE_EEviT1_,@function
        .size           _ZN2at6native18elementwise_kernelILi128ELi2EZNS0_22gpu_kernel_impl_nocastINS0_13AUnaryFunctorIlllNS0_15binary_internal10MulFunctorIlEEEEEEvRNS_18TensorIteratorBaseERKT_EUliE_EEviT1_,(.L_x_17320 - _ZN2at6native18elementwise_kernelILi128ELi2EZNS0_22gpu_kernel_impl_nocastINS0_13AUnaryFunctorIlllNS0_15binary_internal10MulFunctorIlEEEEEEvRNS_18TensorIteratorBaseERKT_EUliE_EEviT1_)
        .other          _ZN2at6native18elementwise_kernelILi128ELi2EZNS0_22gpu_kernel_impl_nocastINS0_13AUnaryFunctorIlllNS0_15binary_internal10MulFunctorIlEEEEEEvRNS_18TensorIteratorBaseERKT_EUliE_EEviT1_,@"STO_CUDA_ENTRY STV_DEFAULT"
_ZN2at6native18elementwise_kernelILi128ELi2EZNS0_22gpu_kernel_impl_nocastINS0_13AUnaryFunctorIlllNS0_15binary_internal10MulFunctorIlEEEEEEvRNS_18TensorIteratorBaseERKT_EUliE_EEviT1_:
.text._ZN2at6native18elementwise_kernelILi128ELi2EZNS0_22gpu_kernel_impl_nocastINS0_13AUnaryFunctorIlllNS0_15binary_internal10MulFunctorIlEEEEEEvRNS_18TensorIteratorBaseERKT_EUliE_EEviT1_:
        /* <DEDUP_REMOVED lines=312> */
.L_x_11964:
[----:B------:R-:W-:Y:S01]  /*1380*/  ULDC.64 UR8, c[0x0][0x418] ;  /* 0x0001060000087ab9 */ /* 0x000fe20000000a00 */
[----:B------:R-:W-:Y:S01]  /*1390*/  ULDC.64 UR10, c[0x0][0x428] ;  /* 0x00010a00000a7ab9 */ /* 0x000fe20000000a00 */
[----:B------:R-:W-:-:S04]  /*13a0*/  IADD3 R4, P0, R2, UR8, RZ ;  /* 0x0000000802047c10 */ /* 0x000fc8000ff1e0ff */
[----:B------:R-:W-:Y:S01]  /*13b0*/  IADD3.X R5, RZ, UR9, RZ, P0, !PT ;  /* 0x00000009ff057c10 */ /* 0x000fe200087fe4ff */
[----:B------:R-:W-:-:S05]  /*13c0*/  ULDC.64 UR8, c[0x0][0x410] ;  /* 0x0001040000087ab9 */ /* 0x000fca0000000a00 */
[----:B------:R-:W2:Y:S01]  /*13d0*/  LDG.E.64 R4, desc[UR4][R4.64] ;  /* 0x0000000404047981 */ /* 0x000ea2000c1e1b00 */
[----:B------:R-:W-:Y:S01]  /*13e0*/  IADD3 R6, P0, R3, UR8, RZ ;  /* 0x0000000803067c10 */ /* 0x000fe2000ff1e0ff */
[----:B--2---:R-:W-:Y:S02]  /*13f0*/  IMAD R7, R5, UR10, RZ ;  /* 0x0000000a05077c24 */ /* 0x004fe4000f8e02ff */
[----:B------:R-:W-:-:S04]  /*1400*/  IMAD.WIDE.U32 R2, R4, UR10, RZ ;  /* 0x0000000a04027c25 */ /* 0x000fc8000f8e00ff */
[----:B------:R-:W-:Y:S01]  /*1410*/  IMAD R9, R4, UR11, R7 ;  /* 0x0000000b04097c24 */ /* 0x000fe2000f8e0207 */
[----:B------:R-:W-:-:S04]  /*1420*/  IADD3.X R7, RZ, UR9, RZ, P0, !PT ;  /* 0x00000009ff077c10 */ /* 0x000fc800087fe4ff */
[----:B------:R-:W-:Y:S02]  /*1430*/  IADD3 R3, R3, R9, RZ ;  /* 0x0000000903037210 */ /* 0x000fe40007ffe0ff */
[----:B------:R-:W-:-:S03]  /*1440*/  IADD3 R9, R0, 0x80, RZ ;  /* 0x0000008000097810 */ /* 0x000fc60007ffe0ff */
[----:B------:R0:W-:Y:S04]  /*1450*/  STG.E.64 desc[UR4][R6.64], R2 ;  /* 0x0000000206007986 */ /* 0x0001e8000c101b04 */
.L_x_11963:
[----:B------:R-:W-:Y:S05]  /*1460*/  BSYNC B0 ;  /* 0x0000000000007941 */ /* 0x000fea0003800000 */
.L_x_11962:
[----:B------:R-:W-:-:S13]  /*1470*/  ISETP.GE.AND P0, PT, R9, UR6, PT ;  /* 0x0000000609007c0c */ /* 0x000fda000bf06270 */
[----:B------:R-:W-:Y:S05]  /*1480*/  @P0 EXIT ;  /* 0x000000000000094d */ /* 0x000fea0003800000 */
[----:B------:R-:W1:Y:S01]  /*1490*/  LDC R8, c[0x0][0x218] ;  /* 0x00008600ff087b82 */ /* 0x000e620000000800 */
[----:B------:R-:W-:Y:S01]  /*14a0*/  IMAD.MOV.U32 R0, RZ, RZ, RZ ;  /* 0x000000ffff007224 */ /* 0x000fe200078e00ff */
[----:B0-----:R-:W-:Y:S02]  /*14b0*/  MOV R3, RZ ;  /* 0x000000ff00037202 */ /* 0x001fe40000000f00 */
        /* <DEDUP_REMOVED lines=300> */
.L_x_11965:
        /* <DEDUP_REMOVED lines=11> */
[----:B------:R-:W-:-:S05]  /*2830*/  IADD3 R3, R3, R9, RZ ;  /* 0x0000000903037210 */ /* 0x000fca0007ffe0ff */
[----:B------:R-:W-:Y:S01]  /*2840*/  STG.E.64 desc[UR4][R6.64], R2 ;  /* 0x0000000206007986 */ /* 0x000fe2000c101b04 */
[----:B------:R-:W-:Y:S05]  /*2850*/  EXIT ;  /* 0x000000000000794d */ /* 0x000fea0003800000 */
.L_x_11966:
        /* <DEDUP_REMOVED lines=10> */
.L_x_17320:


//--------------------- .text._ZN2at6native27unrolled_elementwise_kernelINS0_13AUnaryFunctorIlllNS0_15binary_internal10MulFunctorIlEEEESt5arrayIPcLm2EELi4E23TrivialOffsetCalculatorILi1EjESB_NS0_6memory15LoadWithoutCastENSC_16StoreWithoutCastEEEviT_T0_T2_T3_T4_T5_ --------------------------
	.section	.text._ZN2at6native27unrolled_elementwise_kernelINS0_13AUnaryFunctorIlllNS0_15binary_internal10MulFunctorIlEEEESt5arrayIPcLm2EELi4E23TrivialOffsetCalculatorILi1EjESB_NS0_6memory15LoadWithoutCastENSC_16StoreWithoutCastEEEviT_T0_T2_T3_T4_T5_,"ax",@progbits
	.align	128
        .global         _ZN2at6native27unrolled_elementwise_kernelINS0_13AUnaryFunctorIlllNS0_15binary_internal10MulFunctorIlEEEESt5arrayIPcLm2EELi4E23TrivialOffsetCalculatorILi1EjESB_NS0_6memory15LoadWithoutCastENSC_16StoreWithoutCastEEEviT_T0_T2_T3_T4_T5_
        .type           _ZN2at6native27unrolled_elementwise_kernelINS0_13AUnaryFunctorIlllNS0_15binary_internal10MulFunctorIlEEEESt5arrayIPcLm2EELi4E23TrivialOffsetCalculatorILi1EjESB_NS0_6memory15LoadWithoutCastENSC_16StoreWithoutCastEEEviT_T0_T2_T3_T4_T5_,@function
        .size           _ZN2at6native27unrolled_elementwise_kernelINS0_13AUnaryFunctorIlllNS0_15binary_internal10MulFunctorIlEEEESt5arrayIPcLm2EELi4E23TrivialOffsetCalculatorILi1EjESB_NS0_6memory15LoadWithoutCastENSC_16StoreWithoutCastEEEviT_T0_T2_T3_T4_T5_,(.L_x_17321 - _ZN2at6native27unrolled_elementwise_kernelINS0_13AUnaryFunctorIlllNS0_15binary_internal10MulFunctorIlEEEESt5arrayIPcLm2EELi4E23TrivialOffsetCalculatorILi1EjESB_NS0_6memory15LoadWithoutCastENSC_16StoreWithoutCastEEEviT_T0_T2_T3_T4_T5_)
        .other          _ZN2at6native27unrolled_elementwise_kernelINS0_13AUnaryFunctorIlllNS0_15binary_internal10MulFunctorIlEEEESt5arrayIPcLm2EELi4E23TrivialOffsetCalculatorILi1EjESB_NS0_6memory15LoadWithoutCastENSC_16StoreWithoutCastEEEviT_T0_T2_T3_T4_T5_,@"STO_CUDA_ENTRY STV_DEFAULT"
_ZN2at6native27unrolled_elementwise_kernelINS0_13AUnaryFunctorIlllNS0_15binary_internal10MulFunctorIlEEEESt5arrayIPcLm2EELi4E23TrivialOffsetCalculatorILi1EjESB_NS0_6memory15LoadWithoutCastENSC_16StoreWithoutCastEEEviT_T0_T2_T3_T4_T5_:
.text._ZN2at6native27unrolled_elementwise_kernelINS0_13AUnaryFunctorIlllNS0_15binary_internal10MulFunctorIlEEEESt5arrayIPcLm2EELi4E23TrivialOffsetCalculatorILi1EjESB_NS0_6memory15LoadWithoutCastENSC_16StoreWithoutCastEEEviT_T0_T2_T3_T4_T5_:
[----:B------:R-:W-:Y:S01]  /*0000*/  LDC R1, c[0x0][0x28] ;  /* 0x00000a00ff017b82 */ /* 0x000fe20000000800 */
[----:B------:R-:W0:Y:S07]  /*0010*/  S2R R0, SR_CTAID.X ;  /* 0x0000000000007919 */ /* 0x000e2e0000002500 */
[----:B------:R-:W0:Y:S01]  /*0020*/  LDC R5, c[0x0][0x210] ;  /* 0x00008400ff057b82 */ /* 0x000e220000000800 */
[----:B------:R-:W-:Y:S01]  /*0030*/  CS2R R10, SRZ ;  /* 0x00000000000a7805 */ /* 0x000fe2000001ff00 */
[----:B------:R-:W-:Y:S01]  /*0040*/  ULDC.64 UR4, c[0x0][0x208] ;  /* 0x0000820000047ab9 */ /* 0x000fe20000000a00 */
[----:B------:R-:W1:Y:S01]  /*0050*/  S2R R3, SR_TID.X ;  /* 0x0000000000037919 */ /* 0x000e620000002100 */
[----:B------:R-:W-:Y:S01]  /*0060*/  ULDC.64 UR6, c[0x0][0x220] ;  /* 0x0000880000067ab9 */ /* 0x000fe20000000a00 */
[----:B0-----:R-:W-:Y:S01]  /*0070*/  IMAD R2, R0, -0x200, R5 ;  /* 0xfffffe0000027824 */ /* 0x001fe200078e0205 */
[----:B-1----:R-:W-:-:S04]  /*0080*/  IADD3 R18, R3, 0x80, RZ ;  /* 0x0000008003127810 */ /* 0x002fc80007ffe0ff */
        /* <DEDUP_REMOVED lines=10> */
[----:B0-----:R-:W-:-:S05]  /*0130*/  @!P0 IMAD.WIDE.U32 R12, R5, 0x8, R12 ;  /* 0x00000008050c8825 */ /* 0x001fca00078e000c */
[----:B------:R0:W2:Y:S07]  /*0140*/  @!P0 LDG.E.64 R10, desc[UR4][R12.64] ;  /* 0x000000040c0a8981 */ /* 0x0000ae000c1e1b00 */
[----:B------:R-:W-:Y:S01]  /*0150*/  @!P3 LEA R21, R0, R17, 0x9 ;  /* 0x000000110015b211 */ /* 0x000fe200078e48ff */
[----:B------:R-:W-:Y:S01]  /*0160*/  @!P3 VIADD R17, R17, 0x80 ;  /* 0x000000801111b836 */ /* 0x000fe20000000000 */
[----:B------:R-:W3:Y:S04]  /*0170*/  @!P3 LDC.64 R6, c[0x0][0x230] ;  /* 0x00008c00ff06bb82 */ /* 0x000ee80000000a00 */
[----:B------:R-:W-:-:S02]  /*0180*/  ISETP.GE.AND P2, PT, R17, R2, PT ;  /* 0x000000021100720c */ /* 0x000fc40003f46270 */
[----:B------:R-:W-:Y:S01]  /*0190*/  CS2R R4, SRZ ;  /* 0x0000000000047805 */ /* 0x000fe2000001ff00 */
[----:B-1----:R-:W-:Y:S01]  /*01a0*/  @!P1 IMAD.WIDE.U32 R14, R19, 0x8, R14 ;  /* 0x00000008130e9825 */ /* 0x002fe200078e000e */
[----:B0-----:R-:W0:Y:S04]  /*01b0*/  @!P0 LDC.64 R12, c[0x0][0x228] ;  /* 0x00008a00ff0c8b82 */ /* 0x001e280000000a00 */
[----:B------:R1:W4:Y:S05]  /*01c0*/  @!P1 LDG.E.64 R4, desc[UR4][R14.64] ;  /* 0x000000040e049981 */ /* 0x00032a000c1e1b00 */
[----:B------:R-:W5:Y:S01]  /*01d0*/  @!P2 LDC.64 R8, c[0x0][0x230] ;  /* 0x00008c00ff08ab82 */ /* 0x000f620000000a00 */
[----:B------:R-:W-:Y:S01]  /*01e0*/  @!P2 LEA R17, R0, R17, 0x9 ;  /* 0x000000110011a211 */ /* 0x000fe200078e48ff */
[----:B---3--:R-:W-:Y:S01]  /*01f0*/  @!P3 IMAD.WIDE.U32 R20, R21, 0x8, R6 ;  /* 0x000000081514b825 */ /* 0x008fe200078e0006 */
[----:B------:R-:W-:-:S06]  /*0200*/  CS2R R6, SRZ ;  /* 0x0000000000067805 */ /* 0x000fcc000001ff00 */
[----:B------:R-:W3:Y:S01]  /*0210*/  @!P3 LDG.E.64 R6, desc[UR4][R20.64] ;  /* 0x000000041406b981 */ /* 0x000ee2000c1e1b00 */
[----:B-----5:R-:W-:Y:S01]  /*0220*/  @!P2 IMAD.WIDE.U32 R16, R17, 0x8, R8 ;  /* 0x000000081110a825 */ /* 0x020fe200078e0008 */
[----:B------:R-:W-:-:S06]  /*0230*/  CS2R R8, SRZ ;  /* 0x0000000000087805 */ /* 0x000fcc000001ff00 */
[----:B------:R5:W5:Y:S01]  /*0240*/  @!P2 LDG.E.64 R8, desc[UR4][R16.64] ;  /* 0x000000041008a981 */ /* 0x000b62000c1e1b00 */
[----:B-1----:R-:W-:-:S04]  /*0250*/  @!P0 IMAD R15, R0, 0x200, R3 ;  /* 0x00000200000f8824 */ /* 0x002fc800078e0203 */
[----:B0-----:R-:W-:Y:S01]  /*0260*/  @!P0 IMAD.WIDE.U32 R12, R15, 0x8, R12 ;  /* 0x000000080f0c8825 */ /* 0x001fe200078e000c */
[----:B------:R-:W-:-:S04]  /*0270*/  @!P0 MOV R3, R18 ;  /* 0x0000001200038202 */ /* 0x000fc80000000f00 */
[----:B------:R-:W-:Y:S01]  /*0280*/  ISETP.GE.AND P1, PT, R3, R2, PT ;  /* 0x000000020300720c */ /* 0x000fe20003f26270 */
[----:B------:R-:W-:Y:S01]  /*0290*/  BSSY B0, `(.L_x_11967) ;  /* 0x000001c000007945 */ /* 0x000fe20003800000 */
[----:B--2---:R-:W-:-:S04]  /*02a0*/  IMAD R11, R11, UR6, RZ ;  /* 0x000000060b0b7c24 */ /* 0x004fc8000f8e02ff */
[C---:B------:R-:W-:Y:S02]  /*02b0*/  IMAD R19, R10.reuse, UR7, R11 ;  /* 0x000000070a137c24 */ /* 0x040fe4000f8e020b */
[----:B------:R-:W-:-:S05]  /*02c0*/  IMAD.WIDE.U32 R10, R10, UR6, RZ ;  /* 0x000000060a0a7c25 */ /* 0x000fca000f8e00ff */
[----:B------:R-:W-:-:S05]  /*02d0*/  IADD3 R11, R11, R19, RZ ;  /* 0x000000130b0b7210 */ /* 0x000fca0007ffe0ff */
[----:B------:R0:W-:Y:S01]  /*02e0*/  @!P0 STG.E.64 desc[UR4][R12.64], R10 ;  /* 0x0000000a0c008986 */ /* 0x0001e2000c101b04 */
[----:B----4-:R-:W-:-:S04]  /*02f0*/  IMAD R5, R5, UR6, RZ ;  /* 0x0000000605057c24 */ /* 0x010fc8000f8e02ff */
[C---:B------:R-:W-:Y:S02]  /*0300*/  IMAD R15, R4.reuse, UR7, R5 ;  /* 0x00000007040f7c24 */ /* 0x040fe4000f8e0205 */
[----:B------:R-:W-:-:S04]  /*0310*/  IMAD.WIDE.U32 R4, R4, UR6, RZ ;  /* 0x0000000604047c25 */ /* 0x000fc8000f8e00ff */
[----:B---3--:R-:W-:-:S04]  /*0320*/  IMAD R7, R7, UR6, RZ ;  /* 0x0000000607077c24 */ /* 0x008fc8000f8e02ff */
[C---:B-----5:R-:W-:Y:S02]  /*0330*/  IMAD R17, R6.reuse, UR7, R7 ;  /* 0x0000000706117c24 */ /* 0x060fe4000f8e0207 */
[----:B------:R-:W-:-:S04]  /*0340*/  IMAD.WIDE.U32 R6, R6, UR6, RZ ;  /* 0x0000000606067c25 */ /* 0x000fc8000f8e00ff */
[----:B------:R-:W-:-:S04]  /*0350*/  IMAD R9, R9, UR6, RZ ;  /* 0x0000000609097c24 */ /* 0x000fc8000f8e02ff */
[C---:B------:R-:W-:Y:S02]  /*0360*/  IMAD R19, R8.reuse, UR7, R9 ;  /* 0x0000000708137c24 */ /* 0x040fe4000f8e0209 */
[----:B------:R-:W-:Y:S01]  /*0370*/  IMAD.WIDE.U32 R8, R8, UR6, RZ ;  /* 0x0000000608087c25 */ /* 0x000fe2000f8e00ff */
[----:B0-----:R-:W-:Y:S06]  /*0380*/  @P1 BRA `(.L_x_11968) ;  /* 0x0000000000301947 */ /* 0x001fec0003800000 */
[----:B------:R-:W0:Y:S01]  /*0390*/  LDC.64 R10, c[0x0][0x228] ;  /* 0x00008a00ff0a7b82 */ /* 0x000e220000000a00 */
[----:B------:R-:W-:Y:S01]  /*03a0*/  IMAD R13, R0, 0x200, R3 ;  /* 0x00000200000d7824 */ /* 0x000fe200078e0203 */
[----:B------:R-:W-:Y:S01]  /*03b0*/  IADD3 R3, R3, 0x80, RZ ;  /* 0x0000008003037810 */ /* 0x000fe20007ffe0ff */
[----:B------:R-:W-:Y:S01]  /*03c0*/  IMAD.IADD R7, R7, 0x1, R17 ;  /* 0x0000000107077824 */ /* 0x000fe200078e0211 */
[----:B------:R-:W-:Y:S02]  /*03d0*/  IADD3 R5, R5, R15, RZ ;  /* 0x0000000f05057210 */ /* 0x000fe40007ffe0ff */
[----:B------:R-:W-:-:S13]  /*03e0*/  ISETP.GE.AND P0, PT, R3, R2, PT ;  /* 0x000000020300720c */ /* 0x000fda0003f06270 */
[----:B------:R-:W-:Y:S02]  /*03f0*/  @!P0 LEA R21, R0, R3, 0x9 ;  /* 0x0000000300158211 */ /* 0x000fe400078e48ff */
[----:B------:R-:W-:Y:S01]  /*0400*/  @!P0 IADD3 R3, R3, 0x80, RZ ;  /* 0x0000008003038810 */ /* 0x000fe20007ffe0ff */
[----:B0-----:R-:W-:-:S04]  /*0410*/  IMAD.WIDE.U32 R12, R13, 0x8, R10 ;  /* 0x000000080d0c7825 */ /* 0x001fc800078e000a */
[----:B------:R-:W-:Y:S01]  /*0420*/  @!P0 IMAD.WIDE.U32 R10, R21, 0x8, R10 ;  /* 0x00000008150a8825 */ /* 0x000fe200078e000a */
[----:B------:R0:W-:Y:S04]  /*0430*/  STG.E.64 desc[UR4][R12.64], R4 ;  /* 0x000000040c007986 */ /* 0x0001e8000c101b04 */
[----:B------:R0:W-:Y:S02]  /*0440*/  @!P0 STG.E.64 desc[UR4][R10.64], R6 ;  /* 0x000000060a008986 */ /* 0x0001e4000c101b04 */
.L_x_11968:
[----:B------:R-:W-:Y:S05]  /*0450*/  BSYNC B0 ;  /* 0x0000000000007941 */ /* 0x000fea0003800000 */
.L_x_11967:
[----:B------:R-:W-:-:S13]  /*0460*/  ISETP.GE.AND P0, PT, R3, R2, PT ;  /* 0x000000020300720c */ /* 0x000fda0003f06270 */
[----:B------:R-:W-:Y:S05]  /*0470*/  @P0 EXIT ;  /* 0x000000000000094d */ /* 0x000fea0003800000 */
[----:B0-----:R-:W0:Y:S01]  /*0480*/  LDC.64 R4, c[0x0][0x228] ;  /* 0x00008a00ff047b82 */ /* 0x001e220000000a00 */
[----:B------:R-:W-:Y:S02]  /*0490*/  LEA R3, R0, R3, 0x9 ;  /* 0x0000000300037211 */ /* 0x000fe400078e48ff */
[----:B------:R-:W-:-:S03]  /*04a0*/  IADD3 R9, R9, R19, RZ ;  /* 0x0000001309097210 */ /* 0x000fc60007ffe0ff */
[----:B0-----:R-:W-:-:S05]  /*04b0*/  IMAD.WIDE.U32 R2, R3, 0x8, R4 ;  /* 0x0000000803027825 */ /* 0x001fca00078e0004 */
[----:B------:R-:W-:Y:S01]  /*04c0*/  STG.E.64 desc[UR4][R2.64], R8 ;  /* 0x0000000802007986 */ /* 0x000fe2000c101b04 */
[----:B------:R-:W-:Y:S05]  /*04d0*/  EXIT ;  /* 0x000000000000794d */ /* 0x000fea0003800000 */
.L_x_11969:
        /* <DEDUP_REMOVED lines=10> */
.L_x_17321:


//--------------------- .text._ZN2at6native29vectorized_elementwise_kernelILi2ENS0_13AUnaryFunctorIlllNS0_15binary_internal10MulFunctorIlEEEESt5arrayIPcLm2EEEEviT0_T1_ --------------------------
	.section	.text._ZN2at6native29vectorized_elementwise_kernelILi2ENS0_13AUnaryFunctorIlllNS0_15binary_internal10MulFunctorIlEEEESt5arrayIPcLm2EEEEviT0_T1_,"ax",@progbits
	.align	128
        .global         _ZN2at6native29vectorized_elementwise_kernelILi2ENS0_13AUnaryFunctorIlllNS0_15binary_internal10MulFunctorIlEEEESt5arrayIPcLm2EEEEviT0_T1_
        .type           _ZN2at6native29vectorized_elementwise_kernelILi2ENS0_13AUnaryFunctorIlllNS0_15binary_internal10MulFunctorIlEEEESt5arrayIPcLm2EEEEviT0_T1_,@function
        .size           _ZN2at6native29vectorized_elementwise_kernelILi2ENS0_13AUnaryFunctorIlllNS0_15binary_internal10MulFunctorIlEEEESt5arrayIPcLm2EEEEviT0_T1_,(.L_x_17322 - _ZN2at6native29vectorized_elementwise_kernelILi2ENS0_13AUnaryFunctorIlllNS0_15binary_internal10MulFunctorIlEEEESt5arrayIPcLm2EEEEviT0_T1_)
        .other          _ZN2at6native29vectorized_elementwise_kernelILi2ENS0_13AUnaryFunctorIlllNS0_15binary_internal10MulFunctorIlEEEESt5arrayIPcLm2EEEEviT0_T1_,@"STO_CUDA_ENTRY STV_DEFAULT"
_ZN2at6native29vectorized_elementwise_kernelILi2ENS0_13AUnaryFunctorIlllNS0_15binary_internal10MulFunctorIlEEEESt5arrayIPcLm2EEEEviT0_T1_:
.text._ZN2at6native29vectorized_elementwise_kernelILi2ENS0_13AUnaryFunctorIlllNS0_15binary_internal10MulFunctorIlEEEESt5arrayIPcLm2EEEEviT0_T1_:
        /* <DEDUP_REMOVED lines=18> */
[----:B---3--:R-:W-:-:S02]  /*0120*/  IMAD R3, R23, UR6, RZ ;  /* 0x0000000617037c24 */ /* 0x008fc4000f8e02ff */
[----:B------:R-:W-:Y:S02]  /*0130*/  IMAD R9, R21, UR6, RZ ;  /* 0x0000000615097c24 */ /* 0x000fe4000f8e02ff */
[----:B------:R-:W-:Y:S02]  /*0140*/  IMAD R3, R22, UR7, R3 ;  /* 0x0000000716037c24 */ /* 0x000fe4000f8e0203 */
[----:B------:R-:W-:Y:S02]  /*0150*/  IMAD R27, R20, UR7, R9 ;  /* 0x00000007141b7c24 */ /* 0x000fe4000f8e0209 */
[----:B------:R-:W-:-:S04]  /*0160*/  IMAD.WIDE.U32 R22, R22, UR6, RZ ;  /* 0x0000000616167c25 */ /* 0x000fc8000f8e00ff */
[----:B--2---:R-:W-:Y:S01]  /*0170*/  IMAD.WIDE.U32 R8, R8, 0x8, R24 ;  /* 0x0000000808087825 */ /* 0x004fe200078e0018 */
[----:B------:R-:W-:-:S03]  /*0180*/  IADD3 R23, R23, R3, RZ ;  /* 0x0000000317177210 */ /* 0x000fc60007ffe0ff */
[----:B------:R-:W-:-:S04]  /*0190*/  IMAD.WIDE.U32 R20, R20, UR6, RZ ;  /* 0x0000000614147c25 */ /* 0x000fc8000f8e00ff */
[----:B------:R-:W-:Y:S01]  /*01a0*/  IMAD.WIDE R2, R2, 0x10, R8 ;  /* 0x0000001002027825 */ /* 0x000fe200078e0208 */
[----:B------:R-:W-:-:S03]  /*01b0*/  IADD3 R21, R21, R27, RZ ;  /* 0x0000001b15157210 */ /* 0x000fc60007ffe0ff */
[----:B----4-:R-:W-:Y:S02]  /*01c0*/  IMAD R9, R19, UR6, RZ ;  /* 0x0000000613097c24 */ /* 0x010fe4000f8e02ff */
[----:B0-----:R-:W-:Y:S02]  /*01d0*/  IMAD R11, R17, UR6, RZ ;  /* 0x00000006110b7c24 */ /* 0x001fe4000f8e02ff */
[C---:B------:R-:W-:Y:S02]  /*01e0*/  IMAD R9, R18.reuse, UR7, R9 ;  /* 0x0000000712097c24 */ /* 0x040fe4000f8e0209 */
[----:B------:R-:W-:Y:S01]  /*01f0*/  IMAD.WIDE.U32 R18, R18, UR6, RZ ;  /* 0x0000000612127c25 */ /* 0x000fe2000f8e00ff */
[----:B------:R0:W-:Y:S03]  /*0200*/  STG.E.128 desc[UR4][R2.64], R20 ;  /* 0x0000001402007986 */ /* 0x0001e6000c101d04 */
[----:B------:R-:W-:-:S02]  /*0210*/  IMAD R11, R16, UR7, R11 ;  /* 0x00000007100b7c24 */ /* 0x000fc4000f8e020b */
[----:B-----5:R-:W-:Y:S02]  /*0220*/  IMAD R7, R7, UR6, RZ ;  /* 0x0000000607077c24 */ /* 0x020fe4000f8e02ff */
[----:B------:R-:W-:-:S04]  /*0230*/  IMAD.WIDE.U32 R16, R16, UR6, RZ ;  /* 0x0000000610107c25 */ /* 0x000fc8000f8e00ff */
[----:B------:R-:W-:Y:S02]  /*0240*/  IMAD R15, R15, UR6, RZ ;  /* 0x000000060f0f7c24 */ /* 0x000fe4000f8e02ff */
[----:B------:R-:W-:Y:S02]  /*0250*/  IMAD R13, R13, UR6, RZ ;  /* 0x000000060d0d7c24 */ /* 0x000fe4000f8e02ff */
[----:B0-----:R-:W-:Y:S02]  /*0260*/  IMAD R23, R5, UR6, RZ ;  /* 0x0000000605177c24 */ /* 0x001fe4000f8e02ff */
[C---:B------:R-:W-:Y:S01]  /*0270*/  IMAD R21, R6.reuse, UR7, R7 ;  /* 0x0000000706157c24 */ /* 0x040fe2000f8e0207 */
[----:B------:R-:W-:Y:S01]  /*0280*/  IADD3 R7, R19, R9, RZ ;  /* 0x0000000913077210 */ /* 0x000fe20007ffe0ff */
[----:B------:R-:W-:Y:S01]  /*0290*/  IMAD.WIDE.U32 R8, R6, UR6, RZ ;  /* 0x0000000606087c25 */ /* 0x000fe2000f8e00ff */
[----:B------:R-:W-:-:S03]  /*02a0*/  IADD3 R5, R17, R11, RZ ;  /* 0x0000000b11057210 */ /* 0x000fc60007ffe0ff */
[C---:B------:R-:W-:Y:S02]  /*02b0*/  IMAD R23, R4.reuse, UR7, R23 ;  /* 0x0000000704177c24 */ /* 0x040fe4000f8e0217 */
[----:B------:R-:W-:Y:S01]  /*02c0*/  IMAD.WIDE.U32 R10, R4, UR6, RZ ;  /* 0x00000006040a7c25 */ /* 0x000fe2000f8e00ff */
[----:B------:R-:W-:Y:S02]  /*02d0*/  MOV R4, R16 ;  /* 0x0000001000047202 */ /* 0x000fe40000000f00 */
[----:B------:R-:W-:Y:S01]  /*02e0*/  IADD3 R17, R9, R21, RZ ;  /* 0x0000001509117210 */ /* 0x000fe20007ffe0ff */
[----:B------:R-:W-:Y:S02]  /*02f0*/  IMAD R25, R14, UR7, R15 ;  /* 0x000000070e197c24 */ /* 0x000fe4000f8e020f */
[----:B------:R-:W-:Y:S02]  /*0300*/  IMAD R27, R12, UR7, R13 ;  /* 0x000000070c1b7c24 */ /* 0x000fe4000f8e020d */
[----:B------:R-:W-:Y:S01]  /*0310*/  IMAD.MOV.U32 R6, RZ, RZ, R18 ;  /* 0x000000ffff067224 */ /* 0x000fe200078e0012 */
[----:B------:R-:W-:Y:S01]  /*0320*/  IADD3 R9, R11, R23, RZ ;  /* 0x000000170b097210 */ /* 0x000fe20007ffe0ff */
[----:B------:R-:W-:-:S04]  /*0330*/  IMAD.WIDE.U32 R14, R14, UR6, RZ ;  /* 0x000000060e0e7c25 */ /* 0x000fc8000f8e00ff */
[----:B------:R-:W-:Y:S01]  /*0340*/  IMAD.WIDE.U32 R12, R12, UR6, RZ ;  /* 0x000000060c0c7c25 */ /* 0x000fe2000f8e00ff */
[----:B------:R0:W-:Y:S01]  /*0350*/  STG.E.128 desc[UR4][R2.64+0x800], R4 ;  /* 0x0008000402007986 */ /* 0x0001e2000c101d04 */
[----:B------:R-:W-:-:S03]  /*0360*/  IADD3 R15, R15, R25, RZ ;  /* 0x000000190f0f7210 */ /* 0x000fc60007ffe0ff */
[----:B------:R-:W-:-:S05]  /*0370*/  IADD3 R13, R13, R27, RZ ;  /* 0x0000001b0d0d7210 */ /* 0x000fca0007ffe0ff */
[----:B------:R-:W-:Y:S01]  /*0380*/  STG.E.128 desc[UR4][R2.64+0x1000], R12 ;  /* 0x0010000c02007986 */ /* 0x000fe2000c101d04 */
[----:B0-----:R-:W-:Y:S01]  /*0390*/  IMAD.MOV.U32 R6, RZ, RZ, R8 ;  /* 0x000000ffff067224 */ /* 0x001fe200078e0008 */
[----:B------:R-:W-:Y:S02]  /*03a0*/  MOV R7, R17 ;  /* 0x0000001100077202 */ /* 0x000fe40000000f00 */
[----:B------:R-:W-:Y:S02]  /*03b0*/  MOV R4, R10 ;  /* 0x0000000a00047202 */ /* 0x000fe40000000f00 */
[----:B------:R-:W-:-:S05]  /*03c0*/  MOV R5, R9 ;  /* 0x0000000900057202 */ /* 0x000fca0000000f00 */
[----:B------:R-:W-:Y:S01]  /*03d0*/  STG.E.128 desc[UR4][R2.64+0x1800], R4 ;  /* 0x0018000402007986 */ /* 0x000fe2000c101d04 */
[----:B------:R-:W-:Y:S05]  /*03e0*/  EXIT ;  /* 0x000000000000794d */ /* 0x000fea0003800000 */
.L_x_11970:
[----:B------:R-:W0:Y:S01]  /*03f0*/  S2R R9, SR_TID.X ;  /* 0x0000000000097919 */ /* 0x000e220000002100 */
[----:B------:R-:W-:Y:S01]  /*0400*/  ULDC.64 UR6, c[0x0][0x220] ;  /* 0x0000880000067ab9 */ /* 0x000fe20000000a00 */
[C---:B0-----:R-:W-:Y:S02]  /*0410*/  ISETP.GE.AND P0, PT, R9.reuse, R0, PT ;  /* 0x000000000900720c */ /* 0x041fe40003f06270 */
[----:B------:R-:W-:Y:S02]  /*0420*/  IADD3 R26, R9, 0x80, RZ ;  /* 0x00000080091a7810 */ /* 0x000fe40007ffe0ff */
[----:B------:R-:W-:-:S09]  /*0430*/  MOV R3, R9 ;  /* 0x0000000900037202 */ /* 0x000fd20000000f00 */
[----:B------:R-:W-:Y:S01]  /*0440*/  @!P0 IMAD.MOV.U32 R3, RZ, RZ, R26 ;  /* 0x000000ffff038224 */ /* 0x000fe200078e001a */
[----:B------:R-:W0:Y:S01]  /*0450*/  @!P0 LDC.64 R12, c[0x0][0x230] ;  /* 0x00008c00ff0c8b82 */ /* 0x000e220000000a00 */
[----:B------:R-:W-:-:S03]  /*0460*/  @!P0 IADD3 R29, R8, R9, RZ ;  /* 0x00000009081d8210 */ /* 0x000fc60007ffe0ff */
[----:B------:R-:W-:-:S13]  /*0470*/  ISETP.GE.AND P5, PT, R3, R0, PT ;  /* 0x000000000300720c */ /* 0x000fda0003fa6270 */
[----:B------:R-:W-:Y:S01]  /*0480*/  @!P5 IADD3 R11, R8, R3, RZ ;  /* 0x00000003080bd210 */ /* 0x000fe20007ffe0ff */
[----:B------:R-:W1:Y:S01]  /*0490*/  @!P5 LDC.64 R24, c[0x0][0x230] ;  /* 0x00008c00ff18db82 */ /* 0x000e620000000a00 */
[----:B------:R-:W-:-:S04]  /*04a0*/  @!P5 IADD3 R3, R3, 0x80, RZ ;  /* 0x000000800303d810 */ /* 0x000fc80007ffe0ff */
[----:B------:R-:W-:-:S13]  /*04b0*/  ISETP.GE.AND P6, PT, R3, R0, PT ;  /* 0x000000000300720c */ /* 0x000fda0003fc6270 */
[----:B------:R-:W-:Y:S01]  /*04c0*/  @!P6 IADD3 R31, R8, R3, RZ ;  /* 0x00000003081fe210 */ /* 0x000fe20007ffe0ff */
[----:B------:R-:W2:Y:S01]  /*04d0*/  @!P6 LDC.64 R6, c[0x0][0x230] ;  /* 0x00008c00ff06eb82 */ /* 0x000ea20000000a00 */
[----:B------:R-:W-:-:S04]  /*04e0*/  @!P6 IADD3 R3, R3, 0x80, RZ ;  /* 0x000000800303e810 */ /* 0x000fc80007ffe0ff */
[----:B------:R-:W-:Y:S01]  /*04f0*/  ISETP.GE.AND P1, PT, R3, R0, PT ;  /* 0x000000000300720c */ /* 0x000fe20003f26270 */
[----:B-1----:R-:W-:Y:S01]  /*0500*/  @!P5 IMAD.WIDE.U32 R24, R11, 0x8, R24 ;  /* 0x000000080b18d825 */ /* 0x002fe200078e0018 */
[----:B------:R-:W-:-:S11]  /*0510*/  CS2R R10, SRZ ;  /* 0x00000000000a7805 */ /* 0x000fd6000001ff00 */
[----:B------:R-:W-:Y:S01]  /*0520*/  @!P1 IADD3 R15, R8, R3, RZ ;  /* 0x00000003080f9210 */ /* 0x000fe20007ffe0ff */
[----:B------:R-:W-:Y:S01]  /*0530*/  @!P1 VIADD R3, R3, 0x80 ;  /* 0x0000008003039836 */ /* 0x000fe20000000000 */
[----:B------:R-:W1:Y:S04]  /*0540*/  @!P1 LDC.64 R22, c[0x0][0x230] ;  /* 0x00008c00ff169b82 */ /* 0x000e680000000a00 */
[----:B------:R-:W-:Y:S01]  /*0550*/  ISETP.GE.AND P2, PT, R3, R0, PT ;  /* 0x000000000300720c */ /* 0x000fe20003f46270 */
[----:B--2---:R-:W-:Y:S01]  /*0560*/  @!P6 IMAD.WIDE.U32 R30, R31, 0x8, R6 ;  /* 0x000000081f1ee825 */ /* 0x004fe200078e0006 */
[----:B------:R-:W-:-:S03]  /*0570*/  CS2R R6, SRZ ;  /* 0x0000000000067805 */ /* 0x000fc6000001ff00 */
[----:B0-----:R-:W-:Y:S01]  /*0580*/  @!P0 IMAD.WIDE.U32 R28, R29, 0x8, R12 ;  /* 0x000000081d1c8825 */ /* 0x001fe200078e000c */
[----:B------:R-:W2:Y:S04]  /*0590*/  @!P6 LDG.E.64 R10, desc[UR4][R30.64] ;  /* 0x000000041e0ae981 */ /* 0x000ea8000c1e1b00 */
[----:B------:R0:W3:Y:S03]  /*05a0*/  @!P5 LDG.E.64 R6, desc[UR4][R24.64] ;  /* 0x000000041806d981 */ /* 0x0000e6000c1e1b00 */
[----:B------:R-:W-:Y:S01]  /*05b0*/  @!P2 IADD3 R19, R8, R3, RZ ;  /* 0x000000030813a210 */ /* 0x000fe20007ffe0ff */
[----:B------:R-:W4:Y:S01]  /*05c0*/  @!P2 LDC.64 R4, c[0x0][0x230] ;  /* 0x00008c00ff04ab82 */ /* 0x000f220000000a00 */
[----:B------:R-:W-:-:S04]  /*05d0*/  @!P2 IADD3 R3, R3, 0x80, RZ ;  /* 0x000000800303a810 */ /* 0x000fc80007ffe0ff */
[----:B------:R-:W-:-:S13]  /*05e0*/  ISETP.GE.AND P3, PT, R3, R0, PT ;  /* 0x000000000300720c */ /* 0x000fda0003f66270 */
[----:B------:R-:W-:Y:S01]  /*05f0*/  @!P3 IADD3 R21, R8, R3, RZ ;  /* 0x000000030815b210 */ /* 0x000fe20007ffe0ff */
[----:B------:R-:W5:Y:S01]  /*0600*/  @!P3 LDC.64 R16, c[0x0][0x230] ;  /* 0x00008c00ff10bb82 */ /* 0x000f620000000a00 */
[----:B------:R-:W-:-:S04]  /*0610*/  @!P3 IADD3 R3, R3, 0x80, RZ ;  /* 0x000000800303b810 */ /* 0x000fc80007ffe0ff */
[----:B------:R-:W-:-:S13]  /*0620*/  ISETP.GE.AND P4, PT, R3, R0, PT ;  /* 0x000000000300720c */ /* 0x000fda0003f86270 */
[----:B------:R-:W-:Y:S01]  /*0630*/  @!P4 IADD3 R2, R8, R3, RZ ;  /* 0x000000030802c210 */ /* 0x000fe20007ffe0ff */
[----:B------:R-:W-:-:S05]  /*0640*/  @!P4 VIADD R3, R3, 0x80 ;  /* 0x000000800303c836 */ /* 0x000fca0000000000 */
[----:B------:R-:W-:Y:S01]  /*0650*/  ISETP.GE.AND P5, PT, R3, R0, PT ;  /* 0x000000000300720c */ /* 0x000fe20003fa6270 */
[----:B----4-:R-:W-:Y:S02]  /*0660*/  @!P2 IMAD.WIDE.U32 R32, R19, 0x8, R4 ;  /* 0x000000081320a825 */ /* 0x010fe400078e0004 */
[----:B------:R-:W4:Y:S02]  /*0670*/  @!P4 LDC.64 R4, c[0x0][0x230] ;  /* 0x00008c00ff04cb82 */ /* 0x000f240000000a00 */
[----:B-1----:R-:W-:Y:S01]  /*0680*/  @!P1 IMAD.WIDE.U32 R22, R15, 0x8, R22 ;  /* 0x000000080f169825 */ /* 0x002fe200078e0016 */
[----:B------:R-:W-:-:S06]  /*0690*/  CS2R R14, SRZ ;  /* 0x00000000000e7805 */ /* 0x000fcc000001ff00 */
[----:B------:R-:W3:Y:S01]  /*06a0*/  @!P0 LDG.E.64 R14, desc[UR4][R28.64] ;  /* 0x000000041c0e8981 */ /* 0x000ee2000c1e1b00 */
[----:B0-----:R-:W0:Y:S01]  /*06b0*/  @!P5 LDC.64 R24, c[0x0][0x230] ;  /* 0x00008c00ff18db82 */ /* 0x001e220000000a00 */
[----:B------:R-:W-:Y:S01]  /*06c0*/  @!P5 IADD3 R3, R8, R3, RZ ;  /* 0x000000030803d210 */ /* 0x000fe20007ffe0ff */
[----:B-----5:R-:W-:Y:S01]  /*06d0*/  @!P3 IMAD.WIDE.U32 R30, R21, 0x8, R16 ;  /* 0x00000008151eb825 */ /* 0x020fe200078e0010 */
[----:B------:R-:W-:Y:S02]  /*06e0*/  CS2R R12, SRZ ;  /* 0x00000000000c7805 */ /* 0x000fe4000001ff00 */
[----:B------:R-:W-:Y:S02]  /*06f0*/  CS2R R18, SRZ ;  /* 0x0000000000127805 */ /* 0x000fe4000001ff00 */
[----:B------:R-:W-:Y:S01]  /*0700*/  CS2R R20, SRZ ;  /* 0x0000000000147805 */ /* 0x000fe2000001ff00 */
[----:B------:R-:W1:Y:S01]  /*0710*/  @!P0 LDC.64 R16, c[0x0][0x228] ;  /* 0x00008a00ff108b82 */ /* 0x000e620000000a00 */
[----:B------:R5:W3:Y:S04]  /*0720*/  @!P1 LDG.E.64 R12, desc[UR4][R22.64] ;  /* 0x00000004160c9981 */ /* 0x000ae8000c1e1b00 */
[----:B------:R-:W3:Y:S01]  /*0730*/  @!P2 LDG.E.64 R18, desc[UR4][R32.64] ;  /* 0x000000042012a981 */ /* 0x000ee2000c1e1b00 */
[----:B----4-:R-:W-:Y:S01]  /*0740*/  @!P4 IMAD.WIDE.U32 R34, R2, 0x8, R4 ;  /* 0x000000080222c825 */ /* 0x010fe200078e0004 */
[----:B------:R-:W-:-:S02]  /*0750*/  CS2R R4, SRZ ;  /* 0x0000000000047805 */ /* 0x000fc4000001ff00 */
[----:B------:R-:W4:Y:S04]  /*0760*/  @!P3 LDG.E.64 R20, desc[UR4][R30.64] ;  /* 0x000000041e14b981 */ /* 0x000f28000c1e1b00 */
[----:B------:R-:W4:Y:S01]  /*0770*/  @!P4 LDG.E.64 R4, desc[UR4][R34.64] ;  /* 0x000000042204c981 */ /* 0x000f22000c1e1b00 */
[----:B0-----:R-:W-:Y:S01]  /*0780*/  @!P5 IMAD.WIDE.U32 R24, R3, 0x8, R24 ;  /* 0x000000080318d825 */ /* 0x001fe200078e0018 */
[----:B------:R-:W-:-:S06]  /*0790*/  CS2R R2, SRZ ;  /* 0x0000000000027805 */ /* 0x000fcc000001ff00 */
[----:B------:R0:W4:Y:S01]  /*07a0*/  @!P5 LDG.E.64 R2, desc[UR4][R24.64] ;  /* 0x000000041802d981 */ /* 0x000122000c1e1b00 */
[----:B-----5:R-:W-:-:S05]  /*07b0*/  @!P0 IADD3 R23, R8, R9, RZ ;  /* 0x0000000908178210 */ /* 0x020fca0007ffe0ff */
[----:B-1----:R-:W-:Y:S01]  /*07c0*/  @!P0 IMAD.WIDE.U32 R22, R23, 0x8, R16 ;  /* 0x0000000817168825 */ /* 0x002fe200078e0010 */
[----:B------:R-:W-:Y:S04]  /*07d0*/  BSSY B0, `(.L_x_11971) ;  /* 0x0000055000007945 */ /* 0x000fe80003800000 */
[----:B------:R-:W-:Y:S01]  /*07e0*/  BSSY B1, `(.L_x_11972) ;  /* 0x000004c000017945 */ /* 0x000fe20003800000 */
[----:B--2---:R-:W-:-:S04]  /*07f0*/  IMAD R17, R11, UR6, RZ ;  /* 0x000000060b117c24 */ /* 0x004fc8000f8e02ff */
[C---:B------:R-:W-:Y:S02]  /*0800*/  IMAD R17, R10.reuse, UR7, R17 ;  /* 0x000000070a117c24 */ /* 0x040fe4000f8e0211 */
[----:B------:R-:W-:-:S04]  /*0810*/  IMAD.WIDE.U32 R10, R10, UR6, RZ ;  /* 0x000000060a0a7c25 */ /* 0x000fc8000f8e00ff */
[----:B---3--:R-:W-:-:S04]  /*0820*/  IMAD R15, R15, UR6, RZ ;  /* 0x000000060f0f7c24 */ /* 0x008fc8000f8e02ff */
[C---:B------:R-:W-:Y:S01]  /*0830*/  IMAD R27, R14.reuse, UR7, R15 ;  /* 0x000000070e1b7c24 */ /* 0x040fe2000f8e020f */
[----:B------:R-:W-:Y:S01]  /*0840*/  MOV R15, R9 ;  /* 0x00000009000f7202 */ /* 0x000fe20000000f00 */
[----:B------:R-:W-:Y:S02]  /*0850*/  @!P0 IMAD.MOV.U32 R15, RZ, RZ, R26 ;  /* 0x000000ffff0f8224 */ /* 0x000fe400078e001a */
[----:B------:R-:W-:-:S03]  /*0860*/  IMAD.WIDE.U32 R28, R14, UR6, RZ ;  /* 0x000000060e1c7c25 */ /* 0x000fc6000f8e00ff */
[----:B------:R-:W-:Y:S02]  /*0870*/  ISETP.GE.AND P1, PT, R15, R0, PT ;  /* 0x000000000f00720c */ /* 0x000fe40003f26270 */
[----:B------:R-:W-:Y:S02]  /*0880*/  IADD3 R27, R29, R27, RZ ;  /* 0x0000001b1d1b7210 */ /* 0x000fe40007ffe0ff */
[----:B------:R-:W-:Y:S01]  /*0890*/  @!P0 MOV R26, R28 ;  /* 0x0000001c001a8202 */ /* 0x000fe20000000f00 */
[----:B0-----:R-:W-:Y:S02]  /*08a0*/  IMAD R25, R13, UR6, RZ ;  /* 0x000000060d197c24 */ /* 0x001fe4000f8e02ff */
[----:B------:R-:W-:Y:S02]  /*08b0*/  IMAD R19, R19, UR6, RZ ;  /* 0x0000000613137c24 */ /* 0x000fe4000f8e02ff */
[----:B----4-:R-:W-:Y:S02]  /*08c0*/  IMAD R21, R21, UR6, RZ ;  /* 0x0000000615157c24 */ /* 0x010fe4000f8e02ff */
[----:B------:R-:W-:Y:S01]  /*08d0*/  IMAD R5, R5, UR6, RZ ;  /* 0x0000000605057c24 */ /* 0x000fe2000f8e02ff */
[----:B------:R0:W-:Y:S01]  /*08e0*/  @!P0 STG.E.64 desc[UR4][R22.64], R26 ;  /* 0x0000001a16008986 */ /* 0x0001e2000c101b04 */
[----:B------:R-:W-:-:S02]  /*08f0*/  IMAD R9, R7, UR6, RZ ;  /* 0x0000000607097c24 */ /* 0x000fc4000f8e02ff */
[----:B------:R-:W-:Y:S02]  /*0900*/  IMAD R25, R12, UR7, R25 ;  /* 0x000000070c197c24 */ /* 0x000fe4000f8e0219 */
[----:B------:R-:W-:Y:S02]  /*0910*/  IMAD R29, R20, UR7, R21 ;  /* 0x00000007141d7c24 */ /* 0x000fe4000f8e0215 */
[----:B------:R-:W-:Y:S02]  /*0920*/  IMAD R31, R4, UR7, R5 ;  /* 0x00000007041f7c24 */ /* 0x000fe4000f8e0205 */
[----:B------:R-:W-:Y:S02]  /*0930*/  IMAD R3, R3, UR6, RZ ;  /* 0x0000000603037c24 */ /* 0x000fe4000f8e02ff */
[----:B------:R-:W-:-:S04]  /*0940*/  IMAD.WIDE.U32 R12, R12, UR6, RZ ;  /* 0x000000060c0c7c25 */ /* 0x000fc8000f8e00ff */
[C---:B0-----:R-:W-:Y:S02]  /*0950*/  IMAD R27, R18.reuse, UR7, R19 ;  /* 0x00000007121b7c24 */ /* 0x041fe4000f8e0213 */
[----:B------:R-:W-:-:S04]  /*0960*/  IMAD.WIDE.U32 R18, R18, UR6, RZ ;  /* 0x0000000612127c25 */ /* 0x000fc8000f8e00ff */
[----:B------:R-:W-:-:S04]  /*0970*/  IMAD.WIDE.U32 R20, R20, UR6, RZ ;  /* 0x0000000614147c25 */ /* 0x000fc8000f8e00ff */
[----:B------:R-:W-:-:S04]  /*0980*/  IMAD.WIDE.U32 R4, R4, UR6, RZ ;  /* 0x0000000604047c25 */ /* 0x000fc8000f8e00ff */
[----:B------:R-:W-:Y:S02]  /*0990*/  IMAD R9, R6, UR7, R9 ;  /* 0x0000000706097c24 */ /* 0x000fe4000f8e0209 */
[C---:B------:R-:W-:Y:S02]  /*09a0*/  IMAD R3, R2.reuse, UR7, R3 ;  /* 0x0000000702037c24 */ /* 0x040fe4000f8e0203 */
[----:B------:R-:W-:Y:S01]  /*09b0*/  IMAD.WIDE.U32 R22, R2, UR6, RZ ;  /* 0x0000000602167c25 */ /* 0x000fe2000f8e00ff */
[----:B------:R-:W-:-:S03]  /*09c0*/  IADD3 R25, R13, R25, RZ ;  /* 0x000000190d197210 */ /* 0x000fc60007ffe0ff */
[----:B------:R-:W-:Y:S01]  /*09d0*/  IMAD.WIDE.U32 R6, R6, UR6, RZ ;  /* 0x0000000606067c25 */ /* 0x000fe2000f8e00ff */
[----:B------:R-:W-:Y:S02]  /*09e0*/  IADD3 R27, R19, R27, RZ ;  /* 0x0000001b131b7210 */ /* 0x000fe40007ffe0ff */
[----:B------:R-:W-:Y:S01]  /*09f0*/  IADD3 R29, R21, R29, RZ ;  /* 0x0000001d151d7210 */ /* 0x000fe20007ffe0ff */
[----:B------:R-:W-:Y:S01]  /*0a00*/  IMAD.IADD R3, R23, 0x1, R3 ;  /* 0x0000000117037824 */ /* 0x000fe200078e0203 */
[----:B------:R-:W-:Y:S01]  /*0a10*/  IADD3 R31, R5, R31, RZ ;  /* 0x0000001f051f7210 */ /* 0x000fe20007ffe0ff */
[----:B------:R-:W-:Y:S06]  /*0a20*/  @P1 BRA `(.L_x_11973) ;  /* 0x0000000000381947 */ /* 0x000fec0003800000 */
[----:B------:R-:W0:Y:S01]  /*0a30*/  LDC.64 R32, c[0x0][0x228] ;  /* 0x00008a00ff207b82 */ /* 0x000e220000000a00 */
[----:B------:R-:W-:Y:S02]  /*0a40*/  IADD3 R7, R7, R9, RZ ;  /* 0x0000000907077210 */ /* 0x000fe40007ffe0ff */
        /* <DEDUP_REMOVED lines=8> */
[----:B------:R-:W-:Y:S02]  /*0ad0*/  IADD3 R11, R11, R17, RZ ;  /* 0x000000110b0b7210 */ /* 0x000fe40007ffe0ff */
[----:B------:R-:W-:Y:S01]  /*0ae0*/  IADD3 R15, R15, 0x80, RZ ;  /* 0x000000800f0f7810 */ /* 0x000fe20007ffe0ff */
[----:B0-----:R-:W-:-:S05]  /*0af0*/  IMAD.WIDE.U32 R6, R9, 0x8, R6 ;  /* 0x0000000809067825 */ /* 0x001fca00078e0006 */
[----:B------:R0:W-:Y:S02]  /*0b00*/  STG.E.64 desc[UR4][R6.64], R10 ;  /* 0x0000000a06007986 */ /* 0x0001e4000c101b04 */
.L_x_11973:
[----:B------:R-:W-:-:S13]  /*0b10*/  ISETP.GE.AND P0, PT, R15, R0, PT ;  /* 0x000000000f00720c */ /* 0x000fda0003f06270 */
[----:B------:R-:W-:Y:S05]  /*0b20*/  @P0 BRA `(.L_x_11975) ;  /* 0x0000000000380947 */ /* 0x000fea0003800000 */
[----:B0-----:R-:W0:Y:S01]  /*0b30*/  LDC.64 R6, c[0x0][0x228] ;  /* 0x00008a00ff067b82 */ /* 0x001e220000000a00 */
[----:B------:R-:W-:Y:S01]  /*0b40*/  IMAD.IADD R9, R8, 0x1, R15 ;  /* 0x0000000108097824 */ /* 0x000fe200078e020f */
[----:B------:R-:W-:Y:S02]  /*0b50*/  MOV R24, R12 ;  /* 0x0000000c00187202 */ /* 0x000fe40000000f00 */
[----:B------:R-:W-:Y:S01]  /*0b60*/  IADD3 R15, R15, 0x80, RZ ;  /* 0x000000800f0f7810 */ /* 0x000fe20007ffe0ff */
[----:B0-----:R-:W-:-:S05]  /*0b70*/  IMAD.WIDE.U32 R6, R9, 0x8, R6 ;  /* 0x0000000809067825 */ /* 0x001fca00078e0006 */
[----:B------:R1:W-:Y:S02]  /*0b80*/  STG.E.64 desc[UR4][R6.64], R24 ;  /* 0x0000001806007986 */ /* 0x0003e4000c101b04 */
.L_x_11974:
[----:B------:R-:W-:-:S13]  /*0b90*/  ISETP.GE.AND P0, PT, R15, R0, PT ;  /* 0x000000000f00720c */ /* 0x000fda0003f06270 */
[----:B------:R-:W-:Y:S05]  /*0ba0*/  @P0 BRA `(.L_x_11976) ;  /* 0x00000000003c0947 */ /* 0x000fea0003800000 */
[----:B01----:R-:W0:Y:S01]  /*0bb0*/  LDC.64 R6, c[0x0][0x228] ;  /* 0x00008a00ff067b82 */ /* 0x003e220000000a00 */
[----:B------:R-:W-:Y:S02]  /*0bc0*/  IADD3 R9, R8, R15, RZ ;  /* 0x0000000f08097210 */ /* 0x000fe40007ffe0ff */
[----:B------:R-:W-:Y:S02]  /*0bd0*/  MOV R26, R18 ;  /* 0x00000012001a7202 */ /* 0x000fe40000000f00 */
[----:B------:R-:W-:Y:S01]  /*0be0*/  IADD3 R15, R15, 0x80, RZ ;  /* 0x000000800f0f7810 */ /* 0x000fe20007ffe0ff */
[----:B0-----:R-:W-:-:S05]  /*0bf0*/  IMAD.WIDE.U32 R6, R9, 0x8, R6 ;  /* 0x0000000809067825 */ /* 0x001fca00078e0006 */
[----:B------:R1:W-:Y:S02]  /*0c00*/  STG.E.64 desc[UR4][R6.64], R26 ;  /* 0x0000001a06007986 */ /* 0x0003e4000c101b04 */
.L_x_11975:
[----:B------:R-:W-:-:S13]  /*0c10*/  ISETP.GE.AND P0, PT, R15, R0, PT ;  /* 0x000000000f00720c */ /* 0x000fda0003f06270 */
[----:B------:R-:W-:Y:S05]  /*0c20*/  @P0 BREAK B1 ;  /* 0x0000000000010942 */ /* 0x000fea0003800000 */
[----:B------:R-:W-:Y:S05]  /*0c30*/  @P0 BRA `(.L_x_11977) ;  /* 0x0000000000380947 */ /* 0x000fea0003800000 */
[----:B01----:R-:W0:Y:S01]  /*0c40*/  LDC.64 R6, c[0x0][0x228] ;  /* 0x00008a00ff067b82 */ /* 0x003e220000000a00 */
[----:B------:R-:W-:Y:S01]  /*0c50*/  IADD3 R9, R8, R15, RZ ;  /* 0x0000000f08097210 */ /* 0x000fe20007ffe0ff */
[----:B------:R-:W-:Y:S01]  /*0c60*/  IMAD.MOV.U32 R28, RZ, RZ, R20 ;  /* 0x000000ffff1c7224 */ /* 0x000fe200078e0014 */
[----:B------:R-:W-:-:S03]  /*0c70*/  IADD3 R15, R15, 0x80, RZ ;  /* 0x000000800f0f7810 */ /* 0x000fc60007ffe0ff */
[----:B0-----:R-:W-:-:S05]  /*0c80*/  IMAD.WIDE.U32 R6, R9, 0x8, R6 ;  /* 0x0000000809067825 */ /* 0x001fca00078e0006 */
[----:B------:R2:W-:Y:S02]  /*0c90*/  STG.E.64 desc[UR4][R6.64], R28 ;  /* 0x0000001c06007986 */ /* 0x0005e4000c101b04 */
.L_x_11976:
[----:B------:R-:W-:Y:S05]  /*0ca0*/  BSYNC B1 ;  /* 0x0000000000017941 */ /* 0x000fea0003800000 */
.L_x_11972:
[----:B------:R-:W-:-:S13]  /*0cb0*/  ISETP.GE.AND P0, PT, R15, R0, PT ;  /* 0x000000000f00720c */ /* 0x000fda0003f06270 */
[----:B012---:R-:W0:Y:S01]  /*0cc0*/  @!P0 LDC.64 R6, c[0x0][0x228] ;  /* 0x00008a00ff068b82 */ /* 0x007e220000000a00 */
[----:B------:R-:W-:Y:S02]  /*0cd0*/  @!P0 IADD3 R5, R8, R15, RZ ;  /* 0x0000000f08058210 */ /* 0x000fe40007ffe0ff */
[----:B------:R-:W-:Y:S02]  /*0ce0*/  @!P0 MOV R30, R4 ;  /* 0x00000004001e8202 */ /* 0x000fe40000000f00 */
[----:B------:R-:W-:Y:S01]  /*0cf0*/  @!P0 IADD3 R15, R15, 0x80, RZ ;  /* 0x000000800f0f8810 */ /* 0x000fe20007ffe0ff */
[----:B0-----:R-:W-:-:S05]  /*0d00*/  @!P0 IMAD.WIDE.U32 R6, R5, 0x8, R6 ;  /* 0x0000000805068825 */ /* 0x001fca00078e0006 */
[----:B------:R2:W-:Y:S02]  /*0d10*/  @!P0 STG.E.64 desc[UR4][R6.64], R30 ;  /* 0x0000001e06008986 */ /* 0x0005e4000c101b04 */
.L_x_11977:
[----:B------:R-:W-:Y:S05]  /*0d20*/  BSYNC B0 ;  /* 0x0000000000007941 */ /* 0x000fea0003800000 */
.L_x_11971:
[----:B------:R-:W-:Y:S05]  /*0d30*/  WARPSYNC.ALL ;  /* 0x0000000000007948 */ /* 0x000fea0003800000 */
[----:B------:R-:W-:-:S13]  /*0d40*/  ISETP.GE.AND P0, PT, R15, R0, PT ;  /* 0x000000000f00720c */ /* 0x000fda0003f06270 */
[----:B------:R-:W-:Y:S05]  /*0d50*/  @P0 EXIT ;  /* 0x000000000000094d */ /* 0x000fea0003800000 */
[----:B------:R-:W3:Y:S01]  /*0d60*/  LDC.64 R4, c[0x0][0x228] ;  /* 0x00008a00ff047b82 */ /* 0x000ee20000000a00 */
[----:B------:R-:W-:Y:S02]  /*0d70*/  IADD3 R15, R8, R15, RZ ;  /* 0x0000000f080f7210 */ /* 0x000fe40007ffe0ff */
[----:B------:R-:W-:-:S03]  /*0d80*/  MOV R2, R22 ;  /* 0x0000001600027202 */ /* 0x000fc60000000f00 */
[----:B---3--:R-:W-:-:S05]  /*0d90*/  IMAD.WIDE.U32 R4, R15, 0x8, R4 ;  /* 0x000000080f047825 */ /* 0x008fca00078e0004 */
[----:B------:R-:W-:Y:S01]  /*0da0*/  STG.E.64 desc[UR4][R4.64], R2 ;  /* 0x0000000204007986 */ /* 0x000fe2000c101b04 */
[----:B------:R-:W-:Y:S05]  /*0db0*/  EXIT ;  /* 0x000000000000794d */ /* 0x000fea0003800000 */
.L_x_11978:
        /* <DEDUP_REMOVED lines=12> */
.L_x_17322:


//--------------------- .text._ZN2at6native29vectorized_elementwise_kernelILi4ENS0_13AUnaryFunctorIlllNS0_15binary_internal10MulFunctorIlEEEESt5arrayIPcLm2EEEEviT0_T1_ --------------------------
	.section	.text._ZN2at6native29vectorized_elementwise_kernelILi4ENS0_13AUnaryFunctorIlllNS0_15binary_internal10MulFunctorIlEEEESt5arrayIPcLm2EEEEviT0_T1_,"ax",@progbits
	.align	128
        .global         _ZN2at6native29vectorized_elementwise_kernelILi4ENS0_13AUnaryFunctorIlllNS0_15binary_internal10MulFunctorIlEEEESt5arrayIPcLm2EEEEviT0_T1_
        .type           _ZN2at6native29vectorized_elementwise_kernelILi4ENS0_13AUnaryFunctorIlllNS0_15binary_internal10MulFunctorIlEEEESt5arrayIPcLm2EEEEviT0_T1_,@function
        .size           _ZN2at6native29vectorized_elementwise_kernelILi4ENS0_13AUnaryFunctorIlllNS0_15binary_internal10MulFunctorIlEEEESt5arrayIPcLm2EEEEviT0_T1_,(.L_x_17323 - _ZN2at6native29vectorized_elementwise_kernelILi4ENS0_13AUnaryFunctorIlllNS0_15binary_internal10MulFunctorIlEEEESt5arrayIPcLm2EEEEviT0_T1_)
        .other          _ZN2at6native29vectorized_elementwise_kernelILi4ENS0_13AUnaryFunctorIlllNS0_15binary_internal10MulFunctorIlEEEESt5arrayIPcLm2EEEEviT0_T1_,@"STO_CUDA_ENTRY STV_DEFAULT"
_ZN2at6native29vectorized_elementwise_kernelILi4ENS0_13AUnaryFunctorIlllNS0_15binary_internal10MulFunctorIlEEEESt5arrayIPcLm2EEEEviT0_T1_:
.text._ZN2at6native29vectorized_elementwise_kernelILi4ENS0_13AUnaryFunctorIlllNS0_15binary_internal10MulFunctorIlEEEESt5arrayIPcLm2EEEEviT0_T1_:
        /* <DEDUP_REMOVED lines=63> */
.L_x_11979:
        /* <DEDUP_REMOVED lines=114> */
.L_x_11982:
        /* <DEDUP_REMOVED lines=8> */
.L_x_11983:
        /* <DEDUP_REMOVED lines=8> */
.L_x_11984:
        /* <DEDUP_REMOVED lines=9> */
.L_x_11985:
[----:B------:R-:W-:Y:S05]  /*0ca0*/  BSYNC B1 ;  /* 0x0000000000017941 */ /* 0x000fea0003800000 */
.L_x_11981:
[----:B------:R-:W-:-:S13]  /*0cb0*/  ISETP.GE.AND P0, PT, R15, R0, PT ;  /* 0x000000000f00720c */ /* 0x000fda0003f06270 */
[----:B012---:R-:W0:Y:S01]  /*0cc0*/  @!P0 LDC.64 R6, c[0x0][0x228] ;  /* 0x00008a00ff068b82 */ /* 0x007e220000000a00 */
[----:B------:R-:W-:Y:S02]  /*0cd0*/  @!P0 IADD3 R5, R8, R15, RZ ;  /* 0x0000000f08058210 */ /* 0x000fe40007ffe0ff */
[----:B------:R-:W-:Y:S02]  /*0ce0*/  @!P0 MOV R30, R4 ;  /* 0x00000004001e8202 */ /* 0x000fe40000000f00 */
[----:B------:R-:W-:Y:S01]  /*0cf0*/  @!P0 IADD3 R15, R15, 0x80, RZ ;  /* 0x000000800f0f8810 */ /* 0x000fe20007ffe0ff */
[----:B0-----:R-:W-:-:S05]  /*0d00*/  @!P0 IMAD.WIDE.U32 R6, R5, 0x8, R6 ;  /* 0x0000000805068825 */ /* 0x001fca00078e0006 */
[----:B------:R2:W-:Y:S02]  /*0d10*/  @!P0 STG.E.64 desc[UR4][R6.64], R30 ;  /* 0x0000001e06008986 */ /* 0x0005e4000c101b04 */
.L_x_11986:
[----:B------:R-:W-:Y:S05]  /*0d20*/  BSYNC B0 ;  /* 0x0000000000007941 */ /* 0x000fea0003800000 */
.L_x_11980:
        /* <DEDUP_REMOVED lines=9> */
.L_x_11987:
        /* <DEDUP_REMOVED lines=12> */
.L_x_17323:


//--------------------- .text._ZN2at6native29vectorized_elementwise_kernelILi8ENS0_13AUnaryFunctorIlllNS0_15binary_internal10MulFunctorIlEEEESt5arrayIPcLm2EEEEviT0_T1_ --------------------------
	.section	.text._ZN2at6native29vectorized_elementwise_kernelILi8ENS0_13AUnaryFunctorIlllNS0_15binary_internal10MulFunctorIlEEEESt5arrayIPcLm2EEEEviT0_T1_,"ax",@progbits
	.align	128
        .global         _ZN2at6native29vectorized_elementwise_kernelILi8ENS0_13AUnaryFunctorIlllNS0_15binary_internal10MulFunctorIlEEEESt5arrayIPcLm2EEEEviT0_T1_
        .type           _ZN2at6native29vectorized_elementwise_kernelILi8ENS0_13AUnaryFunctorIlllNS0_15binary_internal10MulFunctorIlEEEESt5arrayIPcLm2EEEEviT0_T1_,@function
        .size           _ZN2at6native29vectorized_elementwise_kernelILi8ENS0_13AUnaryFunctorIlllNS0_15binary_internal10MulFunctorIlEEEESt5arrayIPcLm2EEEEviT0_T1_,(.L_x_17324 - _ZN2at6native29vectorized_elementwise_kernelILi8ENS0_13AUnaryFunctorIlllNS0_15binary_internal10MulFunctorIlEEEESt5arrayIPcLm2EEEEviT0_T1_)
        .other          _ZN2at6native29vectorized_elementwise_kernelILi8ENS0_13AUnaryFunctorIlllNS0_15binary_internal10MulFunctorIlEEEESt5arrayIPcLm2EEEEviT0_T1_,@"STO_CUDA_ENTRY STV_DEFAULT"
_ZN2at6native29vectorized_elementwise_kernelILi8ENS0_13AUnaryFunctorIlllNS0_15binary_internal10MulFunctorIlEEEESt5arrayIPcLm2EEEEviT0_T1_:
.text._ZN2at6native29vectorized_elementwise_kernelILi8ENS0_13AUnaryFunctorIlllNS0_15binary_internal10MulFunctorIlEEEESt5arrayIPcLm2EEEEviT0_T1_:
        /* <DEDUP_REMOVED lines=63> */
.L_x_11988:
        /* <DEDUP_REMOVED lines=114> */
.L_x_11991:
        /* <DEDUP_REMOVED lines=8> */
.L_x_11992:
        /* <DEDUP_REMOVED lines=8> */
.L_x_11993:
        /* <DEDUP_REMOVED lines=9> */
.L_x_11994:
[----:B------:R-:W-:Y:S05]  /*0ca0*/  BSYNC B1 ;  /* 0x0000000000017941 */ /* 0x000fea0003800000 */
.L_x_11990:
[----:B------:R-:W-:-:S13]  /*0cb0*/  ISETP.GE.AND P0, PT, R15, R0, PT ;  /* 0x000000000f00720c */ /* 0x000fda0003f06270 */
[----:B012---:R-:W0:Y:S01]  /*0cc0*/  @!P0 LDC.64 R6, c[0x0][0x228] ;  /* 0x00008a00ff068b82 */ /* 0x007e220000000a00 */
[----:B------:R-:W-:Y:S02]  /*0cd0*/  @!P0 IADD3 R5, R8, R15, RZ ;  /* 0x0000000f08058210 */ /* 0x000fe40007ffe0ff */
[----:B------:R-:W-:Y:S02]  /*0ce0*/  @!P0 MOV R30, R4 ;  /* 0x00000004001e8202 */ /* 0x000fe40000000f00 */
[----:B------:R-:W-:Y:S01]  /*0cf0*/  @!P0 IADD3 R15, R15, 0x80, RZ ;  /* 0x000000800f0f8810 */ /* 0x000fe20007ffe0ff */
[----:B0-----:R-:W-:-:S05]  /*0d00*/  @!P0 IMAD.WIDE.U32 R6, R5, 0x8, R6 ;  /* 0x0000000805068825 */ /* 0x001fca00078e0006 */
[----:B------:R2:W-:Y:S02]  /*0d10*/  @!P0 STG.E.64 desc[UR4][R6.64], R30 ;  /* 0x0000001e06008986 */ /* 0x0005e4000c101b04 */
.L_x_11995:
[----:B------:R-:W-:Y:S05]  /*0d20*/  BSYNC B0 ;  /* 0x0000000000007941 */ /* 0x000fea0003800000 */
.L_x_11989:
        /* <DEDUP_REMOVED lines=9> */
.L_x_11996:
        /* <DEDUP_REMOVED lines=12> */
.L_x_17324:


//--------------------- .text._ZN2at6native18elementwise_kernelILi128ELi4EZNS0_15gpu_kernel_implINS0_13BinaryFunctorIlllNS0_15binary_internal10MulFunctorIlEEEEEEvRNS_18TensorIteratorBaseERKT_EUliE_EEviT1_ --------------------------
	.section	.text._ZN2at6native18elementwise_kernelILi128ELi4EZNS0_15gpu_kernel_implINS0_13BinaryFunctorIlllNS0_15binary_internal10MulFunctorIlEEEEEEvRNS_18TensorIteratorBaseERKT_EUliE_EEviT1_,"ax",@progbits
	.align	128
        .global         _ZN2at6native18elementwise_kernelILi128ELi4EZNS0_15gpu_kernel_implINS0_13BinaryFunctorIlllNS0_15binary_internal10MulFunctorIlEEEEEEvRNS_18TensorIteratorBaseERKT_EUliE_EEviT1_
        .type           _ZN2at6native18elementwise_kernelILi128ELi4EZNS0_15gpu_kernel_implINS0_13BinaryFunctorIlllNS0_15binary_internal10MulFunctorIlEEEEEEvRNS_18TensorIteratorBaseERKT_EUliE_EEviT1_,@function
        .size           _ZN2at6native18elementwise_kernelILi128ELi4EZNS0_15gpu_kernel_implINS0_13BinaryFunctorIlllNS0_15binary_internal10MulFunctorIlEEEEEEvRNS_18TensorIteratorBaseERKT_EUliE_EEviT1_,(.L_x_17325 - _ZN2at6native18elementwise_kernelILi128ELi4EZNS0_15gpu_kernel_implINS0_13BinaryFunctorIlllNS0_15binary_internal10MulFunctorIlEEEEEEvRNS_18TensorIteratorBaseERKT_EUliE_EEviT1_)
        .other          _ZN2at6native18elementwise_kernelILi128ELi4EZNS0_15gpu_kernel_implINS0_13BinaryFunctorIlllNS0_15binary_internal10MulFunctorIlEEEEEEvRNS_18TensorIteratorBaseERKT_EUliE_EEviT1_,@"STO_CUDA_ENTRY STV_DEFAULT"
_ZN2at6native18elementwise_kernelILi128ELi4EZNS0_15gpu_kernel_implINS0_13BinaryFunctorIlllNS0_15binary_internal10MulFunctorIlEEEEEEvRNS_18TensorIteratorBaseERKT_EUliE_EEviT1_:
.text._ZN2at6native18elementwise_kernelILi128ELi4EZNS0_15gpu_kernel_implINS0_13BinaryFunctorIlllNS0_15binary_internal10MulFunctorIlEEEEEEvRNS_18TensorIteratorBaseERKT_EUliE_EEviT1_:
        /* <DEDUP_REMOVED lines=365> */
.L_x_11999:
        /* <DEDUP_REMOVED lines=21> */
.L_x_12003:
[----:B------:R0:W5:Y:S01]  /*1820*/  LDG.E.U8 R18, desc[UR36][R2.64] ;  /* 0x0000002402127981 */ /* 0x000162000c1e1100 */
[----:B------:R-:W-:Y:S01]  /*1830*/  IMAD.MOV.U32 R19, RZ, RZ, RZ ;  /* 0x000000ffff137224 */ /* 0x000fe200078e00ff */
[----:B------:R-:W-:Y:S06]  /*1840*/  BRA `(.L_x_12005) ;  /* 0x0000000c00487947 */ /* 0x000fec0003800000 */
.L_x_12002:
        /* <DEDUP_REMOVED lines=8> */
.L_x_12007:
[----:B------:R-:W2:Y:S02]  /*18d0*/  LDG.E R18, desc[UR36][R2.64] ;  /* 0x0000002402127981 */ /* 0x000ea4000c1e1900 */
[----:B--2---:R-:W-:Y:S01]  /*18e0*/  SHF.R.S32.HI R19, RZ, 0x1f, R18 ;  /* 0x0000001fff137819 */ /* 0x004fe20000011412 */
[----:B------:R-:W-:Y:S06]  /*18f0*/  BRA `(.L_x_12005) ;  /* 0x0000000c001c7947 */ /* 0x000fec0003800000 */
.L_x_12006:
[----:B------:R-:W2:Y:S02]  /*1900*/  LDG.E.S16 R18, desc[UR36][R2.64] ;  /* 0x0000002402127981 */ /* 0x000ea4000c1e1700 */
[----:B--2---:R-:W-:Y:S01]  /*1910*/  SHF.R.S32.HI R19, RZ, 0x1f, R18 ;  /* 0x0000001fff137819 */ /* 0x004fe20000011412 */
[----:B------:R-:W-:Y:S06]  /*1920*/  BRA `(.L_x_12005) ;  /* 0x0000000c00107947 */ /* 0x000fec0003800000 */
.L_x_12001:
        /* <DEDUP_REMOVED lines=9> */
.L_x_12009:
[----:B------:R-:W2:Y:S02]  /*19c0*/  LDG.E.U16 R2, desc[UR36][R2.64] ;  /* 0x0000002402027981 */ /* 0x000ea4000c1e1500 */
[----:B--2---:R-:W-:-:S06]  /*19d0*/  HADD2.F32 R18, -RZ, R2.H0_H0 ;  /* 0x20000002ff127230 */ /* 0x004fcc0000004100 */
[----:B------:R-:W0:Y:S01]  /*19e0*/  F2I.S64.TRUNC R18, R18 ;  /* 0x0000001200127311 */ /* 0x000e22000020d900 */
[----:B------:R-:W-:Y:S05]  /*19f0*/  BRA `(.L_x_12005) ;  /* 0x0000000800dc7947 */ /* 0x000fea0003800000 */
.L_x_12008:
        /* <DEDUP_REMOVED lines=9> */
.L_x_12011:
[----:B------:R-:W2:Y:S02]  /*1a90*/  LDG.E.U16 R2, desc[UR36][R2.64] ;  /* 0x0000002402027981 */ /* 0x000ea4000c1e1500 */
[----:B--2---:R-:W-:-:S06]  /*1aa0*/  HADD2.F32 R18, -RZ, R2.H0_H0 ;  /* 0x20000002ff127230 */ /* 0x004fcc0000004100 */
[----:B------:R-:W0:Y:S01]  /*1ab0*/  F2I.S64.TRUNC R18, R18 ;  /* 0x0000001200127311 */ /* 0x000e22000020d900 */
[----:B------:R-:W-:Y:S05]  /*1ac0*/  BRA `(.L_x_12005) ;  /* 0x0000000800a87947 */ /* 0x000fea0003800000 */
.L_x_12010:
[----:B------:R-:W2:Y:S02]  /*1ad0*/  LDG.E.64 R2, desc[UR36][R2.64] ;  /* 0x0000002402027981 */ /* 0x000ea4000c1e1b00 */
[----:B--2---:R0:W1:Y:S01]  /*1ae0*/  F2I.S64.F64.TRUNC R18, R2 ;  /* 0x0000000200127311 */ /* 0x004062000030d900 */
[----:B------:R-:W-:Y:S05]  /*1af0*/  BRA `(.L_x_12005) ;  /* 0x00000008009c7947 */ /* 0x000fea0003800000 */
.L_x_12000:
        /* <DEDUP_REMOVED lines=13> */
.L_x_12014:
[----:B------:R-:W2:Y:S02]  /*1bd0*/  LDG.E.64 R2, desc[UR36][R2.64] ;  /* 0x0000002402027981 */ /* 0x000ea4000c1e1b00 */
[----:B--2---:R0:W1:Y:S01]  /*1be0*/  F2I.S64.F64.TRUNC R18, R2 ;  /* 0x0000000200127311 */ /* 0x004062000030d900 */
[----:B------:R-:W-:Y:S05]  /*1bf0*/  BRA `(.L_x_12005) ;  /* 0x00000008005c7947 */ /* 0x000fea0003800000 */
.L_x_12013:
        /* <DEDUP_REMOVED lines=27> */
.L_x_12016:
        /* <DEDUP_REMOVED lines=12> */
[----:B------:R0:W1:Y:S01]  /*1e70*/  F2I.S64.TRUNC R18, R4 ;  /* 0x0000000400127311 */ /* 0x000062000020d900 */
[----:B------:R-:W-:Y:S05]  /*1e80*/  BRA `(.L_x_12005) ;  /* 0x0000000400b87947 */ /* 0x000fea0003800000 */
.L_x_12015:
[----:B------:R-:W2:Y:S02]  /*1e90*/  LDG.E.U16 R18, desc[UR36][R2.64] ;  /* 0x0000002402127981 */ /* 0x000ea4000c1e1500 */
[----:B--2---:R-:W-:-:S06]  /*1ea0*/  IMAD.U32 R18, R18, 0x10000, RZ ;  /* 0x0001000012127824 */ /* 0x004fcc00078e00ff */
[----:B------:R-:W0:Y:S01]  /*1eb0*/  F2I.S64.TRUNC R18, R18 ;  /* 0x0000001200127311 */ /* 0x000e22000020d900 */
[----:B------:R-:W-:Y:S05]  /*1ec0*/  BRA `(.L_x_12005) ;  /* 0x0000000400a87947 */ /* 0x000fea0003800000 */
.L_x_12012:
        /* <DEDUP_REMOVED lines=11> */
.L_x_12019:
        /* <DEDUP_REMOVED lines=21> */
.L_x_12023:
[----:B------:R-:W-:Y:S05]  /*20d0*/  BSYNC B1 ;  /* 0x0000000000017941 */ /* 0x000fea0003800000 */
.L_x_12022:
[----:B------:R-:W-:Y:S01]  /*20e0*/  IMAD.SHL.U32 R2, R2, 0x100000, RZ ;  /* 0x0010000002027824 */ /* 0x000fe200078e00ff */
[----:B------:R-:W-:-:S04]  /*20f0*/  LEA R3, R0, 0x3b800000, 0x17 ;  /* 0x3b80000000037811 */ /* 0x000fc800078eb8ff */
[----:B------:R-:W-:-:S07]  /*2100*/  LOP3.LUT R18, R3, R2, R18, 0xfe, !PT ;  /* 0x0000000203127212 */ /* 0x000fce00078efe12 */
.L_x_12021:
[----:B------:R-:W-:Y:S05]  /*2110*/  BSYNC B0 ;  /* 0x0000000000007941 */ /* 0x000fea0003800000 */
.L_x_12020:
[----:B------:R-:W1:Y:S01]  /*2120*/  F2I.S64.TRUNC R18, R18 ;  /* 0x0000001200127311 */ /* 0x000e62000020d900 */
[----:B------:R-:W-:Y:S05]  /*2130*/  BRA `(.L_x_12005) ;  /* 0x00000004000c7947 */ /* 0x000fea0003800000 */
.L_x_12018:
        /* <DEDUP_REMOVED lines=21> */
.L_x_12027:
[----:B------:R-:W-:Y:S05]  /*2290*/  BSYNC B1 ;  /* 0x0000000000017941 */ /* 0x000fea0003800000 */
.L_x_12026:
[----:B------:R-:W-:Y:S01]  /*22a0*/  IMAD.SHL.U32 R2, R2, 0x200000, RZ ;  /* 0x0020000002027824 */ /* 0x000fe200078e00ff */
[----:B------:R-:W-:-:S04]  /*22b0*/  LEA R3, R0, 0x37800000, 0x17 ;  /* 0x3780000000037811 */ /* 0x000fc800078eb8ff */
[----:B------:R-:W-:-:S07]  /*22c0*/  LOP3.LUT R18, R3, R2, R18, 0xfe, !PT ;  /* 0x0000000203127212 */ /* 0x000fce00078efe12 */
.L_x_12025:
[----:B------:R-:W-:Y:S05]  /*22d0*/  BSYNC B0 ;  /* 0x0000000000007941 */ /* 0x000fea0003800000 */
.L_x_12024:
[----:B------:R-:W2:Y:S01]  /*22e0*/  F2I.S64.TRUNC R18, R18 ;  /* 0x0000001200127311 */ /* 0x000ea2000020d900 */
[----:B------:R-:W-:Y:S05]  /*22f0*/  BRA `(.L_x_12005) ;  /* 0x00000000009c7947 */ /* 0x000fea0003800000 */
.L_x_12017:
        /* <DEDUP_REMOVED lines=14> */
.L_x_12031:
[----:B------:R-:W-:Y:S05]  /*23e0*/  BSYNC B0 ;  /* 0x0000000000007941 */ /* 0x000fea0003800000 */
.L_x_12030:
[----:B------:R-:W4:Y:S01]  /*23f0*/  F2I.S64.TRUNC R18, R18 ;  /* 0x0000001200127311 */ /* 0x000f22000020d900 */
[----:B------:R-:W-:Y:S05]  /*2400*/  BRA `(.L_x_12005) ;  /* 0x0000000000587947 */ /* 0x000fea0003800000 */
.L_x_12004:
        /* <DEDUP_REMOVED lines=16> */
.L_x_12032:
[----:B------:R-:W-:Y:S01]  /*2510*/  CS2R R18, SRZ ;  /* 0x0000000000127805 */ /* 0x000fe2000001ff00 */
[----:B------:R-:W-:Y:S06]  /*2520*/  BRA `(.L_x_12005) ;  /* 0x0000000000107947 */ /* 0x000fec0003800000 */
.L_x_12029:
[----:B------:R0:W5:Y:S01]  /*2530*/  LDG.E.64 R18, desc[UR36][R2.64] ;  /* 0x0000002402127981 */ /* 0x000162000c1e1b00 */
[----:B------:R-:W-:Y:S05]  /*2540*/  BRA `(.L_x_12005) ;  /* 0x0000000000087947 */ /* 0x000fea0003800000 */
.L_x_12028:
[----:B------:R3:W5:Y:S01]  /*2550*/  LDG.E R18, desc[UR36][R2.64] ;  /* 0x0000002402127981 */ /* 0x000762000c1e1900 */
[----:B------:R-:W-:-:S07]  /*2560*/  IMAD.MOV.U32 R19, RZ, RZ, RZ ;  /* 0x000000ffff137224 */ /* 0x000fce00078e00ff */
.L_x_12005:
[----:B0--3--:R-:W0:Y:S01]  /*2570*/  LDC.U8 R2, c[0x0][0x493] ;  /* 0x000124c0ff027b82 */ /* 0x009e220000000000 */
        /* <DEDUP_REMOVED lines=15> */
[----:B---3--:R-:W-:Y:S01]  /*2670*/  SHF.R.S32.HI R3, RZ, 0x1f, R2 ;  /* 0x0000001fff037819 */ /* 0x008fe20000011402 */
[----:B------:R-:W-:Y:S06]  /*2680*/  BRA `(.L_x_12038) ;  /* 0x0000000c00547947 */ /* 0x000fec0003800000 */
.L_x_12036:
[----:B------:R3:W5:Y:S01]  /*2690*/  LDG.E.U8 R2, desc[UR36][R4.64] ;  /* 0x0000002404027981 */ /* 0x000762000c1e1100 */
[----:B------:R-:W-:Y:S01]  /*26a0*/  IMAD.MOV.U32 R3, RZ, RZ, RZ ;  /* 0x000000ffff037224 */ /* 0x000fe200078e00ff */
[----:B------:R-:W-:Y:S06]  /*26b0*/  BRA `(.L_x_12038) ;  /* 0x0000000c00487947 */ /* 0x000fec0003800000 */
.L_x_12035:
        /* <DEDUP_REMOVED lines=8> */
.L_x_12040:
[----:B------:R-:W3:Y:S02]  /*2740*/  LDG.E R2, desc[UR36][R4.64] ;  /* 0x0000002404027981 */ /* 0x000ee4000c1e1900 */
[----:B---3--:R-:W-:Y:S01]  /*2750*/  SHF.R.S32.HI R3, RZ, 0x1f, R2 ;  /* 0x0000001fff037819 */ /* 0x008fe20000011402 */
[----:B------:R-:W-:Y:S06]  /*2760*/  BRA `(.L_x_12038) ;  /* 0x0000000c001c7947 */ /* 0x000fec0003800000 */
.L_x_12039:
[----:B------:R-:W3:Y:S02]  /*2770*/  LDG.E.S16 R2, desc[UR36][R4.64] ;  /* 0x0000002404027981 */ /* 0x000ee4000c1e1700 */
[----:B---3--:R-:W-:Y:S01]  /*2780*/  SHF.R.S32.HI R3, RZ, 0x1f, R2 ;  /* 0x0000001fff037819 */ /* 0x008fe20000011402 */
[----:B------:R-:W-:Y:S06]  /*2790*/  BRA `(.L_x_12038) ;  /* 0x0000000c00107947 */ /* 0x000fec0003800000 */
.L_x_12034:
[----:B------:R-:W-:-:S13]  /*27a0*/  ISETP.GT.AND P0, PT, R0, 0x6, PT ;  /* 0x000000060000780c */ /* 0x000fda0003f04270 */
[----:B------:R-:W-:Y:S05]  /*27b0*/  @P0 BRA `(.L_x_12041) ;  /* 0x00000000002c0947 */ /* 0x000fea0003800000 */
[----:B------:R-:W-:-:S13]  /*27c0*/  ISETP.NE.AND P0, PT, R0, 0x5, PT ;  /* 0x000000050000780c */ /* 0x000fda0003f05270 */
[----:B------:R-:W-:Y:S05]  /*27d0*/  @!P0 BRA `(.L_x_12042) ;  /* 0x0000000000148947 */ /* 0x000fea0003800000 */
[----:B------:R-:W-:-:S13]  /*27e0*/  ISETP.NE.AND P0, PT, R0, 0x6, PT ;  /* 0x000000060000780c */ /* 0x000fda0003f05270 */
[----:B------:R-:W-:Y:S05]  /*27f0*/  @P0 BRA `(.L_x_12037) ;  /* 0x0000000800a00947 */ /* 0x000fea0003800000 */
[----:B------:R-:W3:Y:S02]  /*2800*/  LDG.E R2, desc[UR36][R4.64] ;  /* 0x0000002404027981 */ /* 0x000ee4000c1e1900 */
[----:B---3--:R-:W0:Y:S01]  /*2810*/  F2I.S64.TRUNC R2, R2 ;  /* 0x0000000200027311 */ /* 0x008e22000020d900 */
[----:B------:R-:W-:Y:S05]  /*2820*/  BRA `(.L_x_12038) ;  /* 0x0000000800ec7947 */ /* 0x000fea0003800000 */
.L_x_12042:
[----:B------:R-:W3:Y:S02]  /*2830*/  LDG.E.U16 R4, desc[UR36][R4.64] ;  /* 0x0000002404047981 */ /* 0x000ee4000c1e1500 */
[----:B---3--:R-:W-:-:S06]  /*2840*/  HADD2.F32 R2, -RZ, R4.H0_H0 ;  /* 0x20000004ff027230 */ /* 0x008fcc0000004100 */
[----:B------:R-:W0:Y:S01]  /*2850*/  F2I.S64.TRUNC R2, R2 ;  /* 0x0000000200027311 */ /* 0x000e22000020d900 */
[----:B------:R-:W-:Y:S05]  /*2860*/  BRA `(.L_x_12038) ;  /* 0x0000000800dc7947 */ /* 0x000fea0003800000 */
.L_x_12041:
[----:B------:R-:W-:-:S13]  /*2870*/  ISETP.NE.AND P0, PT, R0, 0x7, PT ;  /* 0x000000070000780c */ /* 0x000fda0003f05270 */
[----:B------:R-:W-:Y:S05]  /*2880*/  @!P0 BRA `(.L_x_12043) ;  /* 0x00000000002c8947 */ /* 0x000fea0003800000 */
[----:B------:R-:W-:-:S13]  /*2890*/  ISETP.NE.AND P0, PT, R0, 0x8, PT ;  /* 0x000000080000780c */ /* 0x000fda0003f05270 */
[----:B------:R-:W-:Y:S05]  /*28a0*/  @!P0 BRA `(.L_x_12044) ;  /* 0x0000000000148947 */ /* 0x000fea0003800000 */
[----:B------:R-:W-:-:S13]  /*28b0*/  ISETP.NE.AND P0, PT, R0, 0x9, PT ;  /* 0x000000090000780c */ /* 0x000fda0003f05270 */
[----:B------:R-:W-:Y:S05]  /*28c0*/  @P0 BRA `(.L_x_12037) ;  /* 0x00000008006c0947 */ /* 0x000fea0003800000 */
[----:B------:R-:W3:Y:S02]  /*28d0*/  LDG.E R2, desc[UR36][R4.64] ;  /* 0x0000002404027981 */ /* 0x000ee4000c1e1900 */
[----:B---3--:R-:W0:Y:S01]  /*28e0*/  F2I.S64.TRUNC R2, R2 ;  /* 0x0000000200027311 */ /* 0x008e22000020d900 */
[----:B------:R-:W-:Y:S05]  /*28f0*/  BRA `(.L_x_12038) ;  /* 0x0000000800b87947 */ /* 0x000fea0003800000 */
.L_x_12044:
[----:B------:R-:W3:Y:S02]  /*2900*/  LDG.E.U16 R4, desc[UR36][R4.64] ;  /* 0x0000002404047981 */ /* 0x000ee4000c1e1500 */
[----:B---3--:R-:W-:-:S06]  /*2910*/  HADD2.F32 R2, -RZ, R4.H0_H0 ;  /* 0x20000004ff027230 */ /* 0x008fcc0000004100 */
[----:B------:R-:W0:Y:S01]  /*2920*/  F2I.S64.TRUNC R2, R2 ;  /* 0x0000000200027311 */ /* 0x000e22000020d900 */
[----:B------:R-:W-:Y:S05]  /*2930*/  BRA `(.L_x_12038) ;  /* 0x0000000800a87947 */ /* 0x000fea0003800000 */
.L_x_12043:
[----:B------:R-:W3:Y:S02]  /*2940*/  LDG.E.64 R2, desc[UR36][R4.64] ;  /* 0x0000002404027981 */ /* 0x000ee4000c1e1b00 */
[----:B---3--:R-:W0:Y:S01]  /*2950*/  F2I.S64.F64.TRUNC R2, R2 ;  /* 0x0000000200027311 */ /* 0x008e22000030d900 */
[----:B------:R-:W-:Y:S05]  /*2960*/  BRA `(.L_x_12038) ;  /* 0x00000008009c7947 */ /* 0x000fea0003800000 */
.L_x_12033:
        /* <DEDUP_REMOVED lines=11> */
[----:B------:R-:W-:Y:S01]  /*2a20*/  SEL R2, RZ, 0x1, !P0 ;  /* 0x00000001ff027807 */ /* 0x000fe20004000000 */
[----:B------:R-:W-:Y:S08]  /*2a30*/  BRA `(.L_x_12038) ;  /* 0x0000000800687947 */ /* 0x000ff00003800000 */
.L_x_12047:
[----:B------:R-:W3:Y:S02]  /*2a40*/  LDG.E.64 R2, desc[UR36][R4.64] ;  /* 0x0000002404027981 */ /* 0x000ee4000c1e1b00 */
[----:B---3--:R-:W0:Y:S01]  /*2a50*/  F2I.S64.F64.TRUNC R2, R2 ;  /* 0x0000000200027311 */ /* 0x008e22000030d900 */
[----:B------:R-:W-:Y:S05]  /*2a60*/  BRA `(.L_x_12038) ;  /* 0x00000008005c7947 */ /* 0x000fea0003800000 */
.L_x_12046:
        /* <DEDUP_REMOVED lines=27> */
.L_x_12049:
        /* <DEDUP_REMOVED lines=14> */
.L_x_12048:
[----:B------:R-:W3:Y:S02]  /*2d00*/  LDG.E.U16 R2, desc[UR36][R4.64] ;  /* 0x0000002404027981 */ /* 0x000ee4000c1e1500 */
[----:B---3--:R-:W-:-:S06]  /*2d10*/  IMAD.U32 R2, R2, 0x10000, RZ ;  /* 0x0001000002027824 */ /* 0x008fcc00078e00ff */
[----:B------:R-:W0:Y:S01]  /*2d20*/  F2I.S64.TRUNC R2, R2 ;  /* 0x0000000200027311 */ /* 0x000e22000020d900 */
[----:B------:R-:W-:Y:S05]  /*2d30*/  BRA `(.L_x_12038) ;  /* 0x0000000400a87947 */ /* 0x000fea0003800000 */
.L_x_12045:
        /* <DEDUP_REMOVED lines=11> */
.L_x_12052:
        /* <DEDUP_REMOVED lines=21> */
.L_x_12056:
[----:B------:R-:W-:Y:S05]  /*2f40*/  BSYNC B1 ;  /* 0x0000000000017941 */ /* 0x000fea0003800000 */
.L_x_12055:
[----:B------:R-:W-:Y:S01]  /*2f50*/  IMAD.SHL.U32 R2, R2, 0x100000, RZ ;  /* 0x0010000002027824 */ /* 0x000fe200078e00ff */
[----:B------:R-:W-:-:S04]  /*2f60*/  LEA R3, R0, 0x3b800000, 0x17 ;  /* 0x3b80000000037811 */ /* 0x000fc800078eb8ff */
[----:B------:R-:W-:-:S07]  /*2f70*/  LOP3.LUT R2, R3, R2, R4, 0xfe, !PT ;  /* 0x0000000203027212 */ /* 0x000fce00078efe04 */
.L_x_12054:
[----:B------:R-:W-:Y:S05]  /*2f80*/  BSYNC B0 ;  /* 0x0000000000007941 */ /* 0x000fea0003800000 */
.L_x_12053:
[----:B------:R-:W0:Y:S01]  /*2f90*/  F2I.S64.TRUNC R2, R2 ;  /* 0x0000000200027311 */ /* 0x000e22000020d900 */
[----:B------:R-:W-:Y:S05]  /*2fa0*/  BRA `(.L_x_12038) ;  /* 0x00000004000c7947 */ /* 0x000fea0003800000 */
.L_x_12051:
        /* <DEDUP_REMOVED lines=21> */
.L_x_12060:
[----:B------:R-:W-:Y:S05]  /*3100*/  BSYNC B1 ;  /* 0x0000000000017941 */ /* 0x000fea0003800000 */
.L_x_12059:
[----:B------:R-:W-:Y:S01]  /*3110*/  IMAD.SHL.U32 R2, R2, 0x200000, RZ ;  /* 0x0020000002027824 */ /* 0x000fe200078e00ff */
[----:B------:R-:W-:-:S04]  /*3120*/  LEA R3, R0, 0x37800000, 0x17 ;  /* 0x3780000000037811 */ /* 0x000fc800078eb8ff */
[----:B------:R-:W-:-:S07]  /*3130*/  LOP3.LUT R2, R3, R2, R4, 0xfe, !PT ;  /* 0x0000000203027212 */ /* 0x000fce00078efe04 */
.L_x_12058:
[----:B------:R-:W-:Y:S05]  /*3140*/  BSYNC B0 ;  /* 0x0000000000007941 */ /* 0x000fea0003800000 */
.L_x_12057:
[----:B------:R-:W0:Y:S01]  /*3150*/  F2I.S64.TRUNC R2, R2 ;  /* 0x0000000200027311 */ /* 0x000e22000020d900 */
[----:B------:R-:W-:Y:S05]  /*3160*/  BRA `(.L_x_12038) ;  /* 0x00000000009c7947 */ /* 0x000fea0003800000 */
.L_x_12050:
        /* <DEDUP_REMOVED lines=14> */
.L_x_12064:
[----:B------:R-:W-:Y:S05]  /*3250*/  BSYNC B0 ;  /* 0x0000000000007941 */ /* 0x000fea0003800000 */
.L_x_12063:
[----:B------:R-:W0:Y:S01]  /*3260*/  F2I.S64.TRUNC R2, R2 ;  /* 0x0000000200027311 */ /* 0x000e22000020d900 */
[----:B------:R-:W-:Y:S05]  /*3270*/  BRA `(.L_x_12038) ;  /* 0x0000000000587947 */ /* 0x000fea0003800000 */
.L_x_12037:
        /* <DEDUP_REMOVED lines=16> */
.L_x_12065:
[----:B------:R-:W-:Y:S01]  /*3380*/  CS2R R2, SRZ ;  /* 0x0000000000027805 */ /* 0x000fe2000001ff00 */
[----:B------:R-:W-:Y:S06]  /*3390*/  BRA `(.L_x_12038) ;  /* 0x0000000000107947 */ /* 0x000fec0003800000 */
.L_x_12062:
[----:B------:R0:W5:Y:S01]  /*33a0*/  LDG.E.64 R2, desc[UR36][R4.64] ;  /* 0x0000002404027981 */ /* 0x000162000c1e1b00 */
[----:B------:R-:W-:Y:S05]  /*33b0*/  BRA `(.L_x_12038) ;  /* 0x0000000000087947 */ /* 0x000fea0003800000 */
.L_x_12061:
[----:B------:R0:W5:Y:S01]  /*33c0*/  LDG.E R2, desc[UR36][R4.64] ;  /* 0x0000002404027981 */ /* 0x000162000c1e1900 */
[----:B------:R-:W-:-:S07]  /*33d0*/  IMAD.MOV.U32 R3, RZ, RZ, RZ ;  /* 0x000000ffff037224 */ /* 0x000fce00078e00ff */
.L_x_12038:
[----:B------:R-:W3:Y:S01]  /*33e0*/  LDC.U8 R6, c[0x0][0x491] ;  /* 0x00012440ff067b82 */ /* 0x000ee20000000000 */
[-C--:B012-45:R-:W-:Y:S02]  /*33f0*/  IMAD R3, R3, R18.reuse, RZ ;  /* 0x0000001203037224 */ /* 0x0b7fe400078e02ff */
[----:B---3--:R-:W-:-:S04]  /*3400*/  IMAD.WIDE.U32 R4, R2, R18, RZ ;  /* 0x0000001202047225 */ /* 0x008fc800078e00ff */
[----:B------:R-:W-:Y:S02]  /*3410*/  IMAD R3, R19, R2, R3 ;  /* 0x0000000213037224 */ /* 0x000fe400078e0203 */
        /* <DEDUP_REMOVED lines=15> */
.L_x_12069:
[----:B------:R1:W-:Y:S01]  /*3510*/  STG.E.U8 desc[UR36][R16.64], R4 ;  /* 0x0000000410007986 */ /* 0x0003e2000c101124 */
[----:B------:R-:W-:Y:S05]  /*3520*/  BRA `(.L_x_12071) ;  /* 0x0000000c00507947 */ /* 0x000fea0003800000 */
.L_x_12068:
        /* <DEDUP_REMOVED lines=8> */
.L_x_12073:
[----:B------:R3:W-:Y:S01]  /*35b0*/  STG.E desc[UR36][R16.64], R4 ;  /* 0x0000000410007986 */ /* 0x0007e2000c101924 */
[----:B------:R-:W-:Y:S05]  /*35c0*/  BRA `(.L_x_12071) ;  /* 0x0000000c00287947 */ /* 0x000fea0003800000 */
.L_x_12072:
[----:B------:R2:W-:Y:S01]  /*35d0*/  STG.E.U16 desc[UR36][R16.64], R4 ;  /* 0x0000000410007986 */ /* 0x0005e2000c101524 */
[----:B------:R-:W-:Y:S05]  /*35e0*/  BRA `(.L_x_12071) ;  /* 0x0000000c00207947 */ /* 0x000fea0003800000 */
.L_x_12067:
        /* <DEDUP_REMOVED lines=9> */
.L_x_12075:
[----:B------:R-:W0:Y:S02]  /*3680*/  I2F.S64 R0, R2 ;  /* 0x0000000200007312 */ /* 0x000e240000301400 */
[----:B0-----:R-:W-:-:S05]  /*3690*/  F2FP.F16.F32.PACK_AB R0, RZ, R0 ;  /* 0x00000000ff00723e */ /* 0x001fca00000000ff */
[----:B------:R0:W-:Y:S01]  /*36a0*/  STG.E.U16 desc[UR36][R16.64], R0 ;  /* 0x0000000010007986 */ /* 0x0001e2000c101524 */
[----:B------:R-:W-:Y:S05]  /*36b0*/  BRA `(.L_x_12071) ;  /* 0x0000000800ec7947 */ /* 0x000fea0003800000 */
.L_x_12074:
        /* <DEDUP_REMOVED lines=10> */
.L_x_12077:
[----:B------:R-:W0:Y:S02]  /*3760*/  I2F.S64 R2, R2 ;  /* 0x0000000200027312 */ /* 0x000e240000301400 */
[----:B0-----:R-:W-:-:S04]  /*3770*/  F2FP.F16.F32.PACK_AB R3, RZ, R2 ;  /* 0x00000002ff03723e */ /* 0x001fc800000000ff */
[----:B------:R-:W-:-:S05]  /*3780*/  PRMT R3, R3, 0x5410, RZ ;  /* 0x0000541003037816 */ /* 0x000fca00000000ff */
[----:B------:R0:W-:Y:S01]  /*3790*/  STG.E desc[UR36][R16.64], R3 ;  /* 0x0000000310007986 */ /* 0x0001e2000c101924 */
[----:B------:R-:W-:Y:S05]  /*37a0*/  BRA `(.L_x_12071) ;  /* 0x0000000800b07947 */ /* 0x000fea0003800000 */
.L_x_12076:
[----:B------:R-:W0:Y:S02]  /*37b0*/  I2F.F64.S64 R2, R2 ;  /* 0x0000000200027312 */ /* 0x000e240000301c00 */
[----:B0-----:R0:W-:Y:S01]  /*37c0*/  STG.E.64 desc[UR36][R16.64], R2 ;  /* 0x0000000210007986 */ /* 0x0011e2000c101b24 */
[----:B------:R-:W-:Y:S05]  /*37d0*/  BRA `(.L_x_12071) ;  /* 0x0000000800a47947 */ /* 0x000fea0003800000 */
.L_x_12066:
        /* <DEDUP_REMOVED lines=13> */
.L_x_12080:
[----:B------:R-:W0:Y:S01]  /*38b0*/  I2F.F64.S64 R4, R2 ;  /* 0x0000000200047312 */ /* 0x000e220000301c00 */
[----:B------:R-:W-:-:S05]  /*38c0*/  CS2R R6, SRZ ;  /* 0x0000000000067805 */ /* 0x000fca000001ff00 */
[----:B0-----:R0:W-:Y:S01]  /*38d0*/  STG.E.128 desc[UR36][R16.64], R4 ;  /* 0x0000000410007986 */ /* 0x0011e2000c101d24 */
[----:B------:R-:W-:Y:S05]  /*38e0*/  BRA `(.L_x_12071) ;  /* 0x0000000800607947 */ /* 0x000fea0003800000 */
.L_x_12079:
        /* <DEDUP_REMOVED lines=21> */
.L_x_12084:
[----:B------:R-:W-:Y:S05]  /*3a40*/  BSYNC B0 ;  /* 0x0000000000007941 */ /* 0x000fea0003800000 */
.L_x_12083:
[----:B------:R-:W-:-:S05]  /*3a50*/  LOP3.LUT R5, R0, R5, RZ, 0xfc, !PT ;  /* 0x0000000500057212 */ /* 0x000fca00078efcff */
[----:B------:R0:W-:Y:S01]  /*3a60*/  STG.E.U8 desc[UR36][R16.64], R5 ;  /* 0x0000000510007986 */ /* 0x0001e2000c101124 */
[----:B------:R-:W-:Y:S05]  /*3a70*/  BRA `(.L_x_12071) ;  /* 0x0000000400fc7947 */ /* 0x000fea0003800000 */
.L_x_12082:
        /* <DEDUP_REMOVED lines=13> */
.L_x_12086:
[----:B------:R-:W-:Y:S01]  /*3b50*/  IMAD.MOV.U32 R0, RZ, RZ, 0x7f ;  /* 0x0000007fff007424 */ /* 0x000fe200078e00ff */
[----:B------:R-:W-:-:S04]  /*3b60*/  ISETP.GT.U32.AND P0, PT, R4, 0x7f800000, PT ;  /* 0x7f8000000400780c */ /* 0x000fc80003f04070 */
[----:B------:R-:W-:-:S09]  /*3b70*/  SEL R0, R0, 0x7c, P0 ;  /* 0x0000007c00007807 */ /* 0x000fd20000000000 */
.L_x_12087:
[----:B------:R-:W-:Y:S05]  /*3b80*/  BSYNC B0 ;  /* 0x0000000000007941 */ /* 0x000fea0003800000 */
.L_x_12085:
[----:B------:R-:W-:-:S04]  /*3b90*/  LOP3.LUT R2, R3, 0x80000000, RZ, 0xc0, !PT ;  /* 0x8000000003027812 */ /* 0x000fc800078ec0ff */
[----:B------:R-:W-:-:S04]  /*3ba0*/  SHF.R.U32.HI R3, RZ, 0x18, R2 ;  /* 0x00000018ff037819 */ /* 0x000fc80000011602 */
[----:B------:R-:W-:-:S05]  /*3bb0*/  LOP3.LUT R3, R0, R3, RZ, 0xfc, !PT ;  /* 0x0000000300037212 */ /* 0x000fca00078efcff */
[----:B------:R0:W-:Y:S01]  /*3bc0*/  STG.E.U8 desc[UR36][R16.64], R3 ;  /* 0x0000000310007986 */ /* 0x0001e2000c101124 */
[----:B------:R-:W-:Y:S05]  /*3bd0*/  BRA `(.L_x_12071) ;  /* 0x0000000400a47947 */ /* 0x000fea0003800000 */
.L_x_12081:
[----:B------:R-:W0:Y:S02]  /*3be0*/  I2F.S64 R0, R2 ;  /* 0x0000000200007312 */ /* 0x000e240000301400 */
[----:B0-----:R-:W-:-:S05]  /*3bf0*/  F2FP.BF16.F32.PACK_AB R0, RZ, R0 ;  /* 0x00000000ff00723e */ /* 0x001fca00000010ff */
[----:B------:R0:W-:Y:S01]  /*3c00*/  STG.E.U16 desc[UR36][R16.64], R0 ;  /* 0x0000000010007986 */ /* 0x0001e2000c101524 */
[----:B------:R-:W-:Y:S05]  /*3c10*/  BRA `(.L_x_12071) ;  /* 0x0000000400947947 */ /* 0x000fea0003800000 */
.L_x_12078:
        /* <DEDUP_REMOVED lines=10> */
.L_x_12090:
        /* <DEDUP_REMOVED lines=17> */
.L_x_12093:
[----:B------:R-:W-:-:S04]  /*3dd0*/  LOP3.LUT R2, R3, 0x80000000, RZ, 0xc0, !PT ;  /* 0x8000000003027812 */ /* 0x000fc800078ec0ff */
[----:B------:R-:W-:-:S04]  /*3de0*/  SHF.R.U32.HI R3, RZ, 0x18, R2 ;  /* 0x00000018ff037819 */ /* 0x000fc80000011602 */
[----:B------:R-:W-:-:S04]  /*3df0*/  LOP3.LUT R0, R0, R3, RZ, 0xfc, !PT ;  /* 0x0000000300007212 */ /* 0x000fc800078efcff */
[----:B------:R-:W-:-:S07]  /*3e00*/  PRMT R8, R0, 0x7610, R8 ;  /* 0x0000761000087816 */ /* 0x000fce0000000008 */
.L_x_12092:
[----:B------:R-:W-:Y:S05]  /*3e10*/  BSYNC B0 ;  /* 0x0000000000007941 */ /* 0x000fea0003800000 */
.L_x_12091:
[----:B------:R0:W-:Y:S01]  /*3e20*/  STG.E.U8 desc[UR36][R16.64], R8 ;  /* 0x0000000810007986 */ /* 0x0001e2000c101124 */
[----:B------:R-:W-:Y:S05]  /*3e30*/  BRA `(.L_x_12071) ;  /* 0x00000004000c7947 */ /* 0x000fea0003800000 */
.L_x_12089:
        /* <DEDUP_REMOVED lines=17> */
.L_x_12096:
[----:B------:R-:W-:-:S04]  /*3f50*/  LOP3.LUT R2, R3, 0x80000000, RZ, 0xc0, !PT ;  /* 0x8000000003027812 */ /* 0x000fc800078ec0ff */
[----:B------:R-:W-:-:S04]  /*3f60*/  SHF.R.U32.HI R3, RZ, 0x18, R2 ;  /* 0x00000018ff037819 */ /* 0x000fc80000011602 */
[----:B------:R-:W-:-:S04]  /*3f70*/  LOP3.LUT R0, R0, R3, RZ, 0xfc, !PT ;  /* 0x0000000300007212 */ /* 0x000fc800078efcff */
[----:B------:R-:W-:-:S07]  /*3f80*/  PRMT R8, R0, 0x7610, R8 ;  /* 0x0000761000087816 */ /* 0x000fce0000000008 */
.L_x_12095:
[----:B------:R-:W-:Y:S05]  /*3f90*/  BSYNC B0 ;  /* 0x0000000000007941 */ /* 0x000fea0003800000 */
.L_x_12094:
[----:B------:R0:W-:Y:S01]  /*3fa0*/  STG.E.U8 desc[UR36][R16.64], R8 ;  /* 0x0000000810007986 */ /* 0x0001e2000c101124 */
[----:B------:R-:W-:Y:S05]  /*3fb0*/  BRA `(.L_x_12071) ;  /* 0x0000000000ac7947 */ /* 0x000fea0003800000 */
.L_x_12088:
        /* <DEDUP_REMOVED lines=23> */
.L_x_12070:
        /* <DEDUP_REMOVED lines=16> */
.L_x_12099:
[----:B------:R-:W-:Y:S05]  /*4230*/  BRA `(.L_x_12071) ;  /* 0x00000000000c7947 */ /* 0x000fea0003800000 */
.L_x_12098:
[----:B------:R0:W-:Y:S01]  /*4240*/  STG.E.64 desc[UR36][R16.64], R2 ;  /* 0x0000000210007986 */ /* 0x0001e2000c101b24 */
[----:B------:R-:W-:Y:S05]  /*4250*/  BRA `(.L_x_12071) ;  /* 0x0000000000047947 */ /* 0x000fea0003800000 */
.L_x_12097:
[----:B------:R0:W-:Y:S02]  /*4260*/  STG.E desc[UR36][R16.64], R4 ;  /* 0x0000000410007986 */ /* 0x0001e4000c101924 */
.L_x_12071:
[----:B------:R-:W-:-:S04]  /*4270*/  IMAD R22, R25, 0x200, R22 ;  /* 0x0000020019167824 */ /* 0x000fc800078e0216 */
[----:B------:R-:W-:-:S07]  /*4280*/  VIADD R23, R22, 0x80 ;  /* 0x0000008016177836 */ /* 0x000fce0000000000 */
.L_x_11998:
[----:B------:R-:W-:Y:S05]  /*4290*/  BSYNC B6 ;  /* 0x0000000000067941 */ /* 0x000fea0003800000 */
.L_x_11997:
        /* <DEDUP_REMOVED lines=358> */
.L_x_12102:
        /* <DEDUP_REMOVED lines=21> */
.L_x_12106:
[----:B------:R0:W5:Y:S01]  /*5a50*/  LDG.E.U8 R18, desc[UR36][R2.64] ;  /* 0x0000002402127981 */ /* 0x000162000c1e1100 */
[----:B------:R-:W-:Y:S01]  /*5a60*/  IMAD.MOV.U32 R19, RZ, RZ, RZ ;  /* 0x000000ffff137224 */ /* 0x000fe200078e00ff */
[----:B------:R-:W-:Y:S06]  /*5a70*/  BRA `(.L_x_12108) ;  /* 0x0000000c00487947 */ /* 0x000fec0003800000 */
.L_x_12105:
        /* <DEDUP_REMOVED lines=8> */
.L_x_12110:
[----:B------:R-:W2:Y:S02]  /*5b00*/  LDG.E R18, desc[UR36][R2.64] ;  /* 0x0000002402127981 */ /* 0x000ea4000c1e1900 */
[----:B--2---:R-:W-:Y:S01]  /*5b10*/  SHF.R.S32.HI R19, RZ, 0x1f, R18 ;  /* 0x0000001fff137819 */ /* 0x004fe20000011412 */
[----:B------:R-:W-:Y:S06]  /*5b20*/  BRA `(.L_x_12108) ;  /* 0x0000000c001c7947 */ /* 0x000fec0003800000 */
.L_x_12109:
[----:B------:R-:W2:Y:S02]  /*5b30*/  LDG.E.S16 R18, desc[UR36][R2.64] ;  /* 0x0000002402127981 */ /* 0x000ea4000c1e1700 */
[----:B--2---:R-:W-:Y:S01]  /*5b40*/  SHF.R.S32.HI R19, RZ, 0x1f, R18 ;  /* 0x0000001fff137819 */ /* 0x004fe20000011412 */
[----:B------:R-:W-:Y:S06]  /*5b50*/  BRA `(.L_x_12108) ;  /* 0x0000000c00107947 */ /* 0x000fec0003800000 */
.L_x_12104:
        /* <DEDUP_REMOVED lines=9> */
.L_x_12112:
[----:B------:R-:W2:Y:S02]  /*5bf0*/  LDG.E.U16 R2, desc[UR36][R2.64] ;  /* 0x0000002402027981 */ /* 0x000ea4000c1e1500 */
[----:B--2---:R-:W-:-:S06]  /*5c00*/  HADD2.F32 R18, -RZ, R2.H0_H0 ;  /* 0x20000002ff127230 */ /* 0x004fcc0000004100 */
[----:B------:R-:W0:Y:S01]  /*5c10*/  F2I.S64.TRUNC R18, R18 ;  /* 0x0000001200127311 */ /* 0x000e22000020d900 */
[----:B------:R-:W-:Y:S05]  /*5c20*/  BRA `(.L_x_12108) ;  /* 0x0000000800dc7947 */ /* 0x000fea0003800000 */
.L_x_12111:
        /* <DEDUP_REMOVED lines=9> */
.L_x_12114:
[----:B------:R-:W2:Y:S02]  /*5cc0*/  LDG.E.U16 R2, desc[UR36][R2.64] ;  /* 0x0000002402027981 */ /* 0x000ea4000c1e1500 */
[----:B--2---:R-:W-:-:S06]  /*5cd0*/  HADD2.F32 R18, -RZ, R2.H0_H0 ;  /* 0x20000002ff127230 */ /* 0x004fcc0000004100 */
[----:B------:R-:W0:Y:S01]  /*5ce0*/  F2I.S64.TRUNC R18, R18 ;  /* 0x0000001200127311 */ /* 0x000e22000020d900 */
[----:B------:R-:W-:Y:S05]  /*5cf0*/  BRA `(.L_x_12108) ;  /* 0x0000000800a87947 */ /* 0x000fea0003800000 */
.L_x_12113:
[----:B------:R-:W2:Y:S02]  /*5d00*/  LDG.E.64 R2, desc[UR36][R2.64] ;  /* 0x0000002402027981 */ /* 0x000ea4000c1e1b00 */
[----:B--2---:R0:W1:Y:S01]  /*5d10*/  F2I.S64.F64.TRUNC R18, R2 ;  /* 0x0000000200127311 */ /* 0x004062000030d900 */
[----:B------:R-:W-:Y:S05]  /*5d20*/  BRA `(.L_x_12108) ;  /* 0x00000008009c7947 */ /* 0x000fea0003800000 */
.L_x_12103:
        /* <DEDUP_REMOVED lines=13> */
.L_x_12117:
[----:B------:R-:W2:Y:S02]  /*5e00*/  LDG.E.64 R2, desc[UR36][R2.64] ;  /* 0x0000002402027981 */ /* 0x000ea4000c1e1b00 */
[----:B--2---:R0:W1:Y:S01]  /*5e10*/  F2I.S64.F64.TRUNC R18, R2 ;  /* 0x0000000200127311 */ /* 0x004062000030d900 */
[----:B------:R-:W-:Y:S05]  /*5e20*/  BRA `(.L_x_12108) ;  /* 0x00000008005c7947 */ /* 0x000fea0003800000 */
.L_x_12116:
        /* <DEDUP_REMOVED lines=25> */
[----:B------:R4:W0:Y:S01]  /*5fc0*/  F2I.S64.TRUNC R18, R5 ;  /* 0x0000000500127311 */ /* 0x000822000020d900 */
[----:B------:R-:W-:Y:S05]  /*5fd0*/  BRA `(.L_x_12108) ;  /* 0x0000000400f07947 */ /* 0x000fea0003800000 */
.L_x_12119:
        /* <DEDUP_REMOVED lines=12> */
[----:B------:R2:W3:Y:S01]  /*60a0*/  F2I.S64.TRUNC R18, R4 ;  /* 0x0000000400127311 */ /* 0x0004e2000020d900 */
[----:B------:R-:W-:Y:S05]  /*60b0*/  BRA `(.L_x_12108) ;  /* 0x0000000400b87947 */ /* 0x000fea0003800000 */
.L_x_12118:
[----:B------:R-:W2:Y:S02]  /*60c0*/  LDG.E.U16 R18, desc[UR36][R2.64] ;  /* 0x0000002402127981 */ /* 0x000ea4000c1e1500 */
[----:B--2---:R-:W-:-:S06]  /*60d0*/  IMAD.U32 R18, R18, 0x10000, RZ ;  /* 0x0001000012127824 */ /* 0x004fcc00078e00ff */
[----:B------:R-:W0:Y:S01]  /*60e0*/  F2I.S64.TRUNC R18, R18 ;  /* 0x0000001200127311 */ /* 0x000e22000020d900 */
[----:B------:R-:W-:Y:S05]  /*60f0*/  BRA `(.L_x_12108) ;  /* 0x0000000400a87947 */ /* 0x000fea0003800000 */
.L_x_12115:
        /* <DEDUP_REMOVED lines=11> */
.L_x_12122:
        /* <DEDUP_REMOVED lines=21> */
.L_x_12126:
[----:B------:R-:W-:Y:S05]  /*6300*/  BSYNC B1 ;  /* 0x0000000000017941 */ /* 0x000fea0003800000 */
.L_x_12125:
[----:B------:R-:W-:Y:S01]  /*6310*/  IMAD.SHL.U32 R2, R2, 0x100000, RZ ;  /* 0x0010000002027824 */ /* 0x000fe200078e00ff */
[----:B------:R-:W-:-:S04]  /*6320*/  LEA R3, R0, 0x3b800000, 0x17 ;  /* 0x3b80000000037811 */ /* 0x000fc800078eb8ff */
[----:B------:R-:W-:-:S07]  /*6330*/  LOP3.LUT R18, R3, R2, R18, 0xfe, !PT ;  /* 0x0000000203127212 */ /* 0x000fce00078efe12 */
.L_x_12124:
[----:B------:R-:W-:Y:S05]  /*6340*/  BSYNC B0 ;  /* 0x0000000000007941 */ /* 0x000fea0003800000 */
.L_x_12123:
[----:B------:R-:W0:Y:S01]  /*6350*/  F2I.S64.TRUNC R18, R18 ;  /* 0x0000001200127311 */ /* 0x000e22000020d900 */
[----:B------:R-:W-:Y:S05]  /*6360*/  BRA `(.L_x_12108) ;  /* 0x00000004000c7947 */ /* 0x000fea0003800000 */
.L_x_12121:
        /* <DEDUP_REMOVED lines=21> */
.L_x_12130:
[----:B------:R-:W-:Y:S05]  /*64c0*/  BSYNC B1 ;  /* 0x0000000000017941 */ /* 0x000fea0003800000 */
.L_x_12129:
[----:B------:R-:W-:Y:S01]  /*64d0*/  IMAD.SHL.U32 R2, R2, 0x200000, RZ ;  /* 0x0020000002027824 */ /* 0x000fe200078e00ff */
[----:B------:R-:W-:-:S04]  /*64e0*/  LEA R3, R0, 0x37800000, 0x17 ;  /* 0x3780000000037811 */ /* 0x000fc800078eb8ff */
[----:B------:R-:W-:-:S07]  /*64f0*/  LOP3.LUT R18, R3, R2, R18, 0xfe, !PT ;  /* 0x0000000203127212 */ /* 0x000fce00078efe12 */
.L_x_12128:
[----:B------:R-:W-:Y:S05]  /*6500*/  BSYNC B0 ;  /* 0x0000000000007941 */ /* 0x000fea0003800000 */
.L_x_12127:
[----:B------:R-:W0:Y:S01]  /*6510*/  F2I.S64.TRUNC R18, R18 ;  /* 0x0000001200127311 */ /* 0x000e22000020d900 */
[----:B------:R-:W-:Y:S05]  /*6520*/  BRA `(.L_x_12108) ;  /* 0x00000000009c7947 */ /* 0x000fea0003800000 */
.L_x_12120:
        /* <DEDUP_REMOVED lines=14> */
.L_x_12134:
[----:B------:R-:W-:Y:S05]  /*6610*/  BSYNC B0 ;  /* 0x0000000000007941 */ /* 0x000fea0003800000 */
.L_x_12133:
[----:B------:R-:W0:Y:S01]  /*6620*/  F2I.S64.TRUNC R18, R18 ;  /* 0x0000001200127311 */ /* 0x000e22000020d900 */
[----:B------:R-:W-:Y:S05]  /*6630*/  BRA `(.L_x_12108) ;  /* 0x0000000000587947 */ /* 0x000fea0003800000 */
.L_x_12107:
        /* <DEDUP_REMOVED lines=16> */
.L_x_12135:
[----:B------:R-:W-:Y:S01]  /*6740*/  CS2R R18, SRZ ;  /* 0x0000000000127805 */ /* 0x000fe2000001ff00 */
[----:B------:R-:W-:Y:S06]  /*6750*/  BRA `(.L_x_12108) ;  /* 0x0000000000107947 */ /* 0x000fec0003800000 */
.L_x_12132:
[----:B------:R0:W5:Y:S01]  /*6760*/  LDG.E.64 R18, desc[UR36][R2.64] ;  /* 0x0000002402127981 */ /* 0x000162000c1e1b00 */
[----:B------:R-:W-:Y:S05]  /*6770*/  BRA `(.L_x_12108) ;  /* 0x0000000000087947 */ /* 0x000fea0003800000 */
.L_x_12131:
[----:B------:R0:W5:Y:S01]  /*6780*/  LDG.E R18, desc[UR36][R2.64] ;  /* 0x0000002402127981 */ /* 0x000162000c1e1900 */
[----:B------:R-:W-:-:S07]  /*6790*/  IMAD.MOV.U32 R19, RZ, RZ, RZ ;  /* 0x000000ffff137224 */ /* 0x000fce00078e00ff */
.L_x_12108:
[----:B0-----:R-:W0:Y:S01]  /*67a0*/  LDC.U8 R2, c[0x0][0x493] ;  /* 0x000124c0ff027b82 */ /* 0x001e220000000000 */
[----:B------:R-:W-:Y:S02]  /*67b0*/  ULDC.64 UR4, c[0x0][0x488] ;  /* 0x0001220000047ab9 */ /* 0x000fe40000000a00 */
[----:B--2---:R-:W-:-:S05]  /*67c0*/  IADD3 R4, P0, R22, UR4, RZ ;  /* 0x0000000416047c10 */ /* 0x004fca000ff1e0ff */
[----:B----4-:R-:W-:Y:S01]  /*67d0*/  IMAD.X R5, RZ, RZ, UR5, P0 ;  /* 0x00000005ff057e24 */ /* 0x010fe200080e06ff */
        /* <DEDUP_REMOVED lines=14> */
.L_x_12139:
[----:B------:R2:W5:Y:S01]  /*68c0*/  LDG.E.U8 R2, desc[UR36][R4.64] ;  /* 0x0000002404027981 */ /* 0x000562000c1e1100 */
[----:B------:R-:W-:Y:S01]  /*68d0*/  IMAD.MOV.U32 R3, RZ, RZ, RZ ;  /* 0x000000ffff037224 */ /* 0x000fe200078e00ff */
[----:B------:R-:W-:Y:S06]  /*68e0*/  BRA `(.L_x_12141) ;  /* 0x0000000c00487947 */ /* 0x000fec0003800000 */
.L_x_12138:
        /* <DEDUP_REMOVED lines=8> */
.L_x_12143:
[----:B------:R-:W2:Y:S02]  /*6970*/  LDG.E R2, desc[UR36][R4.64] ;  /* 0x0000002404027981 */ /* 0x000ea4000c1e1900 */
[----:B--2---:R-:W-:Y:S01]  /*6980*/  SHF.R.S32.HI R3, RZ, 0x1f, R2 ;  /* 0x0000001fff037819 */ /* 0x004fe20000011402 */
[----:B------:R-:W-:Y:S06]  /*6990*/  BRA `(.L_x_12141) ;  /* 0x0000000c001c7947 */ /* 0x000fec0003800000 */
.L_x_12142:
[----:B------:R-:W2:Y:S02]  /*69a0*/  LDG.E.S16 R2, desc[UR36][R4.64] ;  /* 0x0000002404027981 */ /* 0x000ea4000c1e1700 */
[----:B--2---:R-:W-:Y:S01]  /*69b0*/  SHF.R.S32.HI R3, RZ, 0x1f, R2 ;  /* 0x0000001fff037819 */ /* 0x004fe20000011402 */
[----:B------:R-:W-:Y:S06]  /*69c0*/  BRA `(.L_x_12141) ;  /* 0x0000000c00107947 */ /* 0x000fec0003800000 */
.L_x_12137:
        /* <DEDUP_REMOVED lines=9> */
.L_x_12145:
[----:B------:R-:W2:Y:S02]  /*6a60*/  LDG.E.U16 R4, desc[UR36][R4.64] ;  /* 0x0000002404047981 */ /* 0x000ea4000c1e1500 */
[----:B--2---:R-:W-:-:S06]  /*6a70*/  HADD2.F32 R2, -RZ, R4.H0_H0 ;  /* 0x20000004ff027230 */ /* 0x004fcc0000004100 */
[----:B------:R-:W0:Y:S01]  /*6a80*/  F2I.S64.TRUNC R2, R2 ;  /* 0x0000000200027311 */ /* 0x000e22000020d900 */
[----:B------:R-:W-:Y:S05]  /*6a90*/  BRA `(.L_x_12141) ;  /* 0x0000000800dc7947 */ /* 0x000fea0003800000 */
.L_x_12144:
        /* <DEDUP_REMOVED lines=9> */
.L_x_12147:
[----:B------:R-:W2:Y:S02]  /*6b30*/  LDG.E.U16 R4, desc[UR36][R4.64] ;  /* 0x0000002404047981 */ /* 0x000ea4000c1e1500 */
[----:B--2---:R-:W-:-:S06]  /*6b40*/  HADD2.F32 R2, -RZ, R4.H0_H0 ;  /* 0x20000004ff027230 */ /* 0x004fcc0000004100 */
[----:B------:R-:W0:Y:S01]  /*6b50*/  F2I.S64.TRUNC R2, R2 ;  /* 0x0000000200027311 */ /* 0x000e22000020d900 */
[----:B------:R-:W-:Y:S05]  /*6b60*/  BRA `(.L_x_12141) ;  /* 0x0000000800a87947 */ /* 0x000fea0003800000 */
.L_x_12146:
[----:B------:R-:W2:Y:S02]  /*6b70*/  LDG.E.64 R2, desc[UR36][R4.64] ;  /* 0x0000002404027981 */ /* 0x000ea4000c1e1b00 */
[----:B--2---:R-:W4:Y:S01]  /*6b80*/  F2I.S64.F64.TRUNC R2, R2 ;  /* 0x0000000200027311 */ /* 0x004f22000030d900 */
[----:B------:R-:W-:Y:S05]  /*6b90*/  BRA `(.L_x_12141) ;  /* 0x00000008009c7947 */ /* 0x000fea0003800000 */
.L_x_12136:
        /* <DEDUP_REMOVED lines=13> */
.L_x_12150:
[----:B------:R-:W2:Y:S02]  /*6c70*/  LDG.E.64 R2, desc[UR36][R4.64] ;  /* 0x0000002404027981 */ /* 0x000ea4000c1e1b00 */
[----:B--2---:R-:W0:Y:S01]  /*6c80*/  F2I.S64.F64.TRUNC R2, R2 ;  /* 0x0000000200027311 */ /* 0x004e22000030d900 */
[----:B------:R-:W-:Y:S05]  /*6c90*/  BRA `(.L_x_12141) ;  /* 0x00000008005c7947 */ /* 0x000fea0003800000 */
.L_x_12149:
        /* <DEDUP_REMOVED lines=27> */
.L_x_12152:
        /* <DEDUP_REMOVED lines=14> */
.L_x_12151:
[----:B------:R-:W2:Y:S02]  /*6f30*/  LDG.E.U16 R2, desc[UR36][R4.64] ;  /* 0x0000002404027981 */ /* 0x000ea4000c1e1500 */
[----:B--2---:R-:W-:-:S06]  /*6f40*/  IMAD.U32 R2, R2, 0x10000, RZ ;  /* 0x0001000002027824 */ /* 0x004fcc00078e00ff */
[----:B------:R-:W0:Y:S01]  /*6f50*/  F2I.S64.TRUNC R2, R2 ;  /* 0x0000000200027311 */ /* 0x000e22000020d900 */
[----:B------:R-:W-:Y:S05]  /*6f60*/  BRA `(.L_x_12141) ;  /* 0x0000000400a87947 */ /* 0x000fea0003800000 */
.L_x_12148:
        /* <DEDUP_REMOVED lines=11> */
.L_x_12155:
        /* <DEDUP_REMOVED lines=21> */
.L_x_12159:
[----:B------:R-:W-:Y:S05]  /*7170*/  BSYNC B1 ;  /* 0x0000000000017941 */ /* 0x000fea0003800000 */
.L_x_12158:
[----:B------:R-:W-:Y:S01]  /*7180*/  IMAD.SHL.U32 R2, R2, 0x100000, RZ ;  /* 0x0010000002027824 */ /* 0x000fe200078e00ff */
[----:B------:R-:W-:-:S04]  /*7190*/  LEA R3, R0, 0x3b800000, 0x17 ;  /* 0x3b80000000037811 */ /* 0x000fc800078eb8ff */
[----:B------:R-:W-:-:S07]  /*71a0*/  LOP3.LUT R2, R3, R2, R4, 0xfe, !PT ;  /* 0x0000000203027212 */ /* 0x000fce00078efe04 */
.L_x_12157:
[----:B------:R-:W-:Y:S05]  /*71b0*/  BSYNC B0 ;  /* 0x0000000000007941 */ /* 0x000fea0003800000 */
.L_x_12156:
[----:B------:R-:W0:Y:S01]  /*71c0*/  F2I.S64.TRUNC R2, R2 ;  /* 0x0000000200027311 */ /* 0x000e22000020d900 */
[----:B------:R-:W-:Y:S05]  /*71d0*/  BRA `(.L_x_12141) ;  /* 0x00000004000c7947 */ /* 0x000fea0003800000 */
.L_x_12154:
        /* <DEDUP_REMOVED lines=21> */
.L_x_12163:
[----:B------:R-:W-:Y:S05]  /*7330*/  BSYNC B1 ;  /* 0x0000000000017941 */ /* 0x000fea0003800000 */
.L_x_12162:
[----:B------:R-:W-:Y:S01]  /*7340*/  IMAD.SHL.U32 R2, R2, 0x200000, RZ ;  /* 0x0020000002027824 */ /* 0x000fe200078e00ff */
[----:B------:R-:W-:-:S04]  /*7350*/  LEA R3, R0, 0x37800000, 0x17 ;  /* 0x3780000000037811 */ /* 0x000fc800078eb8ff */
[----:B------:R-:W-:-:S07]  /*7360*/  LOP3.LUT R2, R3, R2, R4, 0xfe, !PT ;  /* 0x0000000203027212 */ /* 0x000fce00078efe04 */
.L_x_12161:
[----:B------:R-:W-:Y:S05]  /*7370*/  BSYNC B0 ;  /* 0x0000000000007941 */ /* 0x000fea0003800000 */
.L_x_12160:
[----:B------:R-:W0:Y:S01]  /*7380*/  F2I.S64.TRUNC R2, R2 ;  /* 0x0000000200027311 */ /* 0x000e22000020d900 */
[----:B------:R-:W-:Y:S05]  /*7390*/  BRA `(.L_x_12141) ;  /* 0x00000000009c7947 */ /* 0x000fea0003800000 */
.L_x_12153:
        /* <DEDUP_REMOVED lines=14> */
.L_x_12167:
[----:B------:R-:W-:Y:S05]  /*7480*/  BSYNC B0 ;  /* 0x0000000000007941 */ /* 0x000fea0003800000 */
.L_x_12166:
[----:B------:R-:W0:Y:S01]  /*7490*/  F2I.S64.TRUNC R2, R2 ;  /* 0x0000000200027311 */ /* 0x000e22000020d900 */
[----:B------:R-:W-:Y:S05]  /*74a0*/  BRA `(.L_x_12141) ;  /* 0x0000000000587947 */ /* 0x000fea0003800000 */
.L_x_12140:
        /* <DEDUP_REMOVED lines=16> */
.L_x_12168:
[----:B------:R-:W-:Y:S01]  /*75b0*/  CS2R R2, SRZ ;  /* 0x0000000000027805 */ /* 0x000fe2000001ff00 */
[----:B------:R-:W-:Y:S06]  /*75c0*/  BRA `(.L_x_12141) ;  /* 0x0000000000107947 */ /* 0x000fec0003800000 */
.L_x_12165:
[----:B------:R0:W5:Y:S01]  /*75d0*/  LDG.E.64 R2, desc[UR36][R4.64] ;  /* 0x0000002404027981 */ /* 0x000162000c1e1b00 */
[----:B------:R-:W-:Y:S05]  /*75e0*/  BRA `(.L_x_12141) ;  /* 0x0000000000087947 */ /* 0x000fea0003800000 */
.L_x_12164:
[----:B------:R0:W5:Y:S01]  /*75f0*/  LDG.E R2, desc[UR36][R4.64] ;  /* 0x0000002404027981 */ /* 0x000162000c1e1900 */
[----:B------:R-:W-:-:S07]  /*7600*/  IMAD.MOV.U32 R3, RZ, RZ, RZ ;  /* 0x000000ffff037224 */ /* 0x000fce00078e00ff */
.L_x_12141:
[----:B------:R-:W2:Y:S01]  /*7610*/  LDC.U8 R6, c[0x0][0x491] ;  /* 0x00012440ff067b82 */ /* 0x000ea20000000000 */
[-C--:B01-345:R-:W-:Y:S02]  /*7620*/  IMAD R3, R3, R18.reuse, RZ ;  /* 0x0000001203037224 */ /* 0x0bbfe400078e02ff */
[----:B--2---:R-:W-:-:S04]  /*7630*/  IMAD.WIDE.U32 R4, R2, R18, RZ ;  /* 0x0000001202047225 */ /* 0x004fc800078e00ff */
        /* <DEDUP_REMOVED lines=16> */
.L_x_12172:
[----:B------:R0:W-:Y:S01]  /*7740*/  STG.E.U8 desc[UR36][R16.64], R4 ;  /* 0x0000000410007986 */ /* 0x0001e2000c101124 */
[----:B------:R-:W-:Y:S05]  /*7750*/  BRA `(.L_x_12174) ;  /* 0x0000000c00507947 */ /* 0x000fea0003800000 */
.L_x_12171:
        /* <DEDUP_REMOVED lines=8> */
.L_x_12176:
[----:B------:R3:W-:Y:S01]  /*77e0*/  STG.E desc[UR36][R16.64], R4 ;  /* 0x0000000410007986 */ /* 0x0007e2000c101924 */
[----:B------:R-:W-:Y:S05]  /*77f0*/  BRA `(.L_x_12174) ;  /* 0x0000000c00287947 */ /* 0x000fea0003800000 */
.L_x_12175:
[----:B------:R2:W-:Y:S01]  /*7800*/  STG.E.U16 desc[UR36][R16.64], R4 ;  /* 0x0000000410007986 */ /* 0x0005e2000c101524 */
[----:B------:R-:W-:Y:S05]  /*7810*/  BRA `(.L_x_12174) ;  /* 0x0000000c00207947 */ /* 0x000fea0003800000 */
.L_x_12170:
        /* <DEDUP_REMOVED lines=9> */
.L_x_12178:
[----:B------:R-:W0:Y:S02]  /*78b0*/  I2F.S64 R0, R2 ;  /* 0x0000000200007312 */ /* 0x000e240000301400 */
[----:B0-----:R-:W-:-:S05]  /*78c0*/  F2FP.F16.F32.PACK_AB R0, RZ, R0 ;  /* 0x00000000ff00723e */ /* 0x001fca00000000ff */
[----:B------:R0:W-:Y:S01]  /*78d0*/  STG.E.U16 desc[UR36][R16.64], R0 ;  /* 0x0000000010007986 */ /* 0x0001e2000c101524 */
[----:B------:R-:W-:Y:S05]  /*78e0*/  BRA `(.L_x_12174) ;  /* 0x0000000800ec7947 */ /* 0x000fea0003800000 */
.L_x_12177:
        /* <DEDUP_REMOVED lines=10> */
.L_x_12180:
[----:B------:R-:W0:Y:S02]  /*7990*/  I2F.S64 R2, R2 ;  /* 0x0000000200027312 */ /* 0x000e240000301400 */
[----:B0-----:R-:W-:-:S04]  /*79a0*/  F2FP.F16.F32.PACK_AB R3, RZ, R2 ;  /* 0x00000002ff03723e */ /* 0x001fc800000000ff */
[----:B------:R-:W-:-:S05]  /*79b0*/  PRMT R3, R3, 0x5410, RZ ;  /* 0x0000541003037816 */ /* 0x000fca00000000ff */
[----:B------:R0:W-:Y:S01]  /*79c0*/  STG.E desc[UR36][R16.64], R3 ;  /* 0x0000000310007986 */ /* 0x0001e2000c101924 */
[----:B------:R-:W-:Y:S05]  /*79d0*/  BRA `(.L_x_12174) ;  /* 0x0000000800b07947 */ /* 0x000fea0003800000 */
.L_x_12179:
[----:B------:R-:W0:Y:S02]  /*79e0*/  I2F.F64.S64 R2, R2 ;  /* 0x0000000200027312 */ /* 0x000e240000301c00 */
[----:B0-----:R0:W-:Y:S01]  /*79f0*/  STG.E.64 desc[UR36][R16.64], R2 ;  /* 0x0000000210007986 */ /* 0x0011e2000c101b24 */
[----:B------:R-:W-:Y:S05]  /*7a00*/  BRA `(.L_x_12174) ;  /* 0x0000000800a47947 */ /* 0x000fea0003800000 */
.L_x_12169:
        /* <DEDUP_REMOVED lines=13> */
.L_x_12183:
[----:B------:R-:W0:Y:S01]  /*7ae0*/  I2F.F64.S64 R4, R2 ;  /* 0x0000000200047312 */ /* 0x000e220000301c00 */
[----:B------:R-:W-:-:S05]  /*7af0*/  CS2R R6, SRZ ;  /* 0x0000000000067805 */ /* 0x000fca000001ff00 */
[----:B0-----:R0:W-:Y:S01]  /*7b00*/  STG.E.128 desc[UR36][R16.64], R4 ;  /* 0x0000000410007986 */ /* 0x0011e2000c101d24 */
[----:B------:R-:W-:Y:S05]  /*7b10*/  BRA `(.L_x_12174) ;  /* 0x0000000800607947 */ /* 0x000fea0003800000 */
.L_x_12182:
        /* <DEDUP_REMOVED lines=21> */
.L_x_12187:
[----:B------:R-:W-:Y:S05]  /*7c70*/  BSYNC B0 ;  /* 0x0000000000007941 */ /* 0x000fea0003800000 */
.L_x_12186:
[----:B------:R-:W-:-:S05]  /*7c80*/  LOP3.LUT R5, R0, R5, RZ, 0xfc, !PT ;  /* 0x0000000500057212 */ /* 0x000fca00078efcff */
[----:B------:R0:W-:Y:S01]  /*7c90*/  STG.E.U8 desc[UR36][R16.64], R5 ;  /* 0x0000000510007986 */ /* 0x0001e2000c101124 */
[----:B------:R-:W-:Y:S05]  /*7ca0*/  BRA `(.L_x_12174) ;  /* 0x0000000400fc7947 */ /* 0x000fea0003800000 */
.L_x_12185:
        /* <DEDUP_REMOVED lines=13> */
.L_x_12189:
[----:B------:R-:W-:Y:S01]  /*7d80*/  IMAD.MOV.U32 R0, RZ, RZ, 0x7f ;  /* 0x0000007fff007424 */ /* 0x000fe200078e00ff */
[----:B------:R-:W-:-:S04]  /*7d90*/  ISETP.GT.U32.AND P0, PT, R4, 0x7f800000, PT ;  /* 0x7f8000000400780c */ /* 0x000fc80003f04070 */
[----:B------:R-:W-:-:S09]  /*7da0*/  SEL R0, R0, 0x7c, P0 ;  /* 0x0000007c00007807 */ /* 0x000fd20000000000 */
.L_x_12190:
[----:B------:R-:W-:Y:S05]  /*7db0*/  BSYNC B0 ;  /* 0x0000000000007941 */ /* 0x000fea0003800000 */
.L_x_12188:
[----:B------:R-:W-:-:S04]  /*7dc0*/  LOP3.LUT R2, R3, 0x80000000, RZ, 0xc0, !PT ;  /* 0x8000000003027812 */ /* 0x000fc800078ec0ff */
[----:B------:R-:W-:-:S04]  /*7dd0*/  SHF.R.U32.HI R3, RZ, 0x18, R2 ;  /* 0x00000018ff037819 */ /* 0x000fc80000011602 */
[----:B------:R-:W-:-:S05]  /*7de0*/  LOP3.LUT R3, R0, R3, RZ, 0xfc, !PT ;  /* 0x0000000300037212 */ /* 0x000fca00078efcff */
[----:B------:R0:W-:Y:S01]  /*7df0*/  STG.E.U8 desc[UR36][R16.64], R3 ;  /* 0x0000000310007986 */ /* 0x0001e2000c101124 */
[----:B------:R-:W-:Y:S05]  /*7e00*/  BRA `(.L_x_12174) ;  /* 0x0000000400a47947 */ /* 0x000fea0003800000 */
.L_x_12184:
[----:B------:R-:W0:Y:S02]  /*7e10*/  I2F.S64 R0, R2 ;  /* 0x0000000200007312 */ /* 0x000e240000301400 */
[----:B0-----:R-:W-:-:S05]  /*7e20*/  F2FP.BF16.F32.PACK_AB R0, RZ, R0 ;  /* 0x00000000ff00723e */ /* 0x001fca00000010ff */
[----:B------:R0:W-:Y:S01]  /*7e30*/  STG.E.U16 desc[UR36][R16.64], R0 ;  /* 0x0000000010007986 */ /* 0x0001e2000c101524 */
[----:B------:R-:W-:Y:S05]  /*7e40*/  BRA `(.L_x_12174) ;  /* 0x0000000400947947 */ /* 0x000fea0003800000 */
.L_x_12181:
        /* <DEDUP_REMOVED lines=10> */
.L_x_12193:
        /* <DEDUP_REMOVED lines=17> */
.L_x_12196:
[----:B------:R-:W-:-:S04]  /*8000*/  LOP3.LUT R2, R3, 0x80000000, RZ, 0xc0, !PT ;  /* 0x8000000003027812 */ /* 0x000fc800078ec0ff */
[----:B------:R-:W-:-:S04]  /*8010*/  SHF.R.U32.HI R3, RZ, 0x18, R2 ;  /* 0x00000018ff037819 */ /* 0x000fc80000011602 */
[----:B------:R-:W-:-:S04]  /*8020*/  LOP3.LUT R0, R0, R3, RZ, 0xfc, !PT ;  /* 0x0000000300007212 */ /* 0x000fc800078efcff */
[----:B------:R-:W-:-:S07]  /*8030*/  PRMT R8, R0, 0x7610, R8 ;  /* 0x0000761000087816 */ /* 0x000fce0000000008 */
.L_x_12195:
[----:B------:R-:W-:Y:S05]  /*8040*/  BSYNC B0 ;  /* 0x0000000000007941 */ /* 0x000fea0003800000 */
.L_x_12194:
[----:B------:R0:W-:Y:S01]  /*8050*/  STG.E.U8 desc[UR36][R16.64], R8 ;  /* 0x0000000810007986 */ /* 0x0001e2000c101124 */
[----:B------:R-:W-:Y:S05]  /*8060*/  BRA `(.L_x_12174) ;  /* 0x00000004000c7947 */ /* 0x000fea0003800000 */
.L_x_12192:
        /* <DEDUP_REMOVED lines=17> */
.L_x_12199:
[----:B------:R-:W-:-:S04]  /*8180*/  LOP3.LUT R2, R3, 0x80000000, RZ, 0xc0, !PT ;  /* 0x8000000003027812 */ /* 0x000fc800078ec0ff */
[----:B------:R-:W-:-:S04]  /*8190*/  SHF.R.U32.HI R3, RZ, 0x18, R2 ;  /* 0x00000018ff037819 */ /* 0x000fc80000011602 */
[----:B------:R-:W-:-:S04]  /*81a0*/  LOP3.LUT R0, R0, R3, RZ, 0xfc, !PT ;  /* 0x0000000300007212 */ /* 0x000fc800078efcff */
[----:B------:R-:W-:-:S07]  /*81b0*/  PRMT R8, R0, 0x7610, R8 ;  /* 0x0000761000087816 */ /* 0x000fce0000000008 */
.L_x_12198:
[----:B------:R-:W-:Y:S05]  /*81c0*/  BSYNC B0 ;  /* 0x0000000000007941 */ /* 0x000fea0003800000 */
.L_x_12197:
[----:B------:R0:W-:Y:S01]  /*81d0*/  STG.E.U8 desc[UR36][R16.64], R8 ;  /* 0x0000000810007986 */ /* 0x0001e2000c101124 */
[----:B------:R-:W-:Y:S05]  /*81e0*/  BRA `(.L_x_12174) ;  /* 0x0000000000ac7947 */ /* 0x000fea0003800000 */
.L_x_12191:
        /* <DEDUP_REMOVED lines=23> */
.L_x_12173:
        /* <DEDUP_REMOVED lines=16> */
.L_x_12202:
[----:B------:R-:W-:Y:S05]  /*8460*/  BRA `(.L_x_12174) ;  /* 0x00000000000c7947 */ /* 0x000fea0003800000 */
.L_x_12201:
[----:B------:R0:W-:Y:S01]  /*8470*/  STG.E.64 desc[UR36][R16.64], R2 ;  /* 0x0000000210007986 */ /* 0x0001e2000c101b24 */
[----:B------:R-:W-:Y:S05]  /*8480*/  BRA `(.L_x_12174) ;  /* 0x0000000000047947 */ /* 0x000fea0003800000 */
.L_x_12200:
[----:B------:R0:W-:Y:S02]  /*8490*/  STG.E desc[UR36][R16.64], R4 ;  /* 0x0000000410007986 */ /* 0x0001e4000c101924 */
.L_x_12174:
[----:B------:R-:W-:-:S07]  /*84a0*/  VIADD R23, R23, 0x80 ;  /* 0x0000008017177836 */ /* 0x000fce0000000000 */
.L_x_12101:
[----:B------:R-:W-:Y:S05]  /*84b0*/  BSYNC B6 ;  /* 0x0000000000067941 */ /* 0x000fea0003800000 */
.L_x_12100:
        /* <DEDUP_REMOVED lines=358> */
.L_x_12205:
        /* <DEDUP_REMOVED lines=21> */
.L_x_12209:
[----:B------:R0:W5:Y:S01]  /*9c70*/  LDG.E.U8 R18, desc[UR36][R2.64] ;  /* 0x0000002402127981 */ /* 0x000162000c1e1100 */
[----:B------:R-:W-:Y:S01]  /*9c80*/  IMAD.MOV.U32 R19, RZ, RZ, RZ ;  /* 0x000000ffff137224 */ /* 0x000fe200078e00ff */
[----:B------:R-:W-:Y:S06]  /*9c90*/  BRA `(.L_x_12211) ;  /* 0x0000000c00487947 */ /* 0x000fec0003800000 */
.L_x_12208:
        /* <DEDUP_REMOVED lines=8> */
.L_x_12213:
[----:B------:R-:W2:Y:S02]  /*9d20*/  LDG.E R18, desc[UR36][R2.64] ;  /* 0x0000002402127981 */ /* 0x000ea4000c1e1900 */
[----:B--2---:R-:W-:Y:S01]  /*9d30*/  SHF.R.S32.HI R19, RZ, 0x1f, R18 ;  /* 0x0000001fff137819 */ /* 0x004fe20000011412 */
[----:B------:R-:W-:Y:S06]  /*9d40*/  BRA `(.L_x_12211) ;  /* 0x0000000c001c7947 */ /* 0x000fec0003800000 */
.L_x_12212:
[----:B------:R-:W2:Y:S02]  /*9d50*/  LDG.E.S16 R18, desc[UR36][R2.64] ;  /* 0x0000002402127981 */ /* 0x000ea4000c1e1700 */
[----:B--2---:R-:W-:Y:S01]  /*9d60*/  SHF.R.S32.HI R19, RZ, 0x1f, R18 ;  /* 0x0000001fff137819 */ /* 0x004fe20000011412 */
[----:B------:R-:W-:Y:S06]  /*9d70*/  BRA `(.L_x_12211) ;  /* 0x0000000c00107947 */ /* 0x000fec0003800000 */
.L_x_12207:
        /* <DEDUP_REMOVED lines=9> */
.L_x_12215:
[----:B------:R-:W2:Y:S02]  /*9e10*/  LDG.E.U16 R2, desc[UR36][R2.64] ;  /* 0x0000002402027981 */ /* 0x000ea4000c1e1500 */
[----:B--2---:R-:W-:-:S06]  /*9e20*/  HADD2.F32 R18, -RZ, R2.H0_H0 ;  /* 0x20000002ff127230 */ /* 0x004fcc0000004100 */
[----:B------:R-:W2:Y:S01]  /*9e30*/  F2I.S64.TRUNC R18, R18 ;  /* 0x0000001200127311 */ /* 0x000ea2000020d900 */
[----:B------:R-:W-:Y:S05]  /*9e40*/  BRA `(.L_x_12211) ;  /* 0x0000000800dc7947 */ /* 0x000fea0003800000 */
.L_x_12214:
        /* <DEDUP_REMOVED lines=9> */
.L_x_12217:
[----:B------:R-:W2:Y:S02]  /*9ee0*/  LDG.E.U16 R2, desc[UR36][R2.64] ;  /* 0x0000002402027981 */ /* 0x000ea4000c1e1500 */
[----:B--2---:R-:W-:-:S06]  /*9ef0*/  HADD2.F32 R18, -RZ, R2.H0_H0 ;  /* 0x20000002ff127230 */ /* 0x004fcc0000004100 */
[----:B------:R-:W0:Y:S01]  /*9f00*/  F2I.S64.TRUNC R18, R18 ;  /* 0x0000001200127311 */ /* 0x000e22000020d900 */
[----:B------:R-:W-:Y:S05]  /*9f10*/  BRA `(.L_x_12211) ;  /* 0x0000000800a87947 */ /* 0x000fea0003800000 */
.L_x_12216:
[----:B------:R-:W2:Y:S02]  /*9f20*/  LDG.E.64 R2, desc[UR36][R2.64] ;  /* 0x0000002402027981 */ /* 0x000ea4000c1e1b00 */
[----:B--2---:R3:W4:Y:S01]  /*9f30*/  F2I.S64.F64.TRUNC R18, R2 ;  /* 0x0000000200127311 */ /* 0x004722000030d900 */
[----:B------:R-:W-:Y:S05]  /*9f40*/  BRA `(.L_x_12211) ;  /* 0x00000008009c7947 */ /* 0x000fea0003800000 */
.L_x_12206:
        /* <DEDUP_REMOVED lines=13> */
.L_x_12220:
[----:B------:R-:W2:Y:S02]  /*a020*/  LDG.E.64 R2, desc[UR36][R2.64] ;  /* 0x0000002402027981 */ /* 0x000ea4000c1e1b00 */
[----:B--2---:R0:W1:Y:S01]  /*a030*/  F2I.S64.F64.TRUNC R18, R2 ;  /* 0x0000000200127311 */ /* 0x004062000030d900 */
[----:B------:R-:W-:Y:S05]  /*a040*/  BRA `(.L_x_12211) ;  /* 0x00000008005c7947 */ /* 0x000fea0003800000 */
.L_x_12219:
        /* <DEDUP_REMOVED lines=27> */
.L_x_12222:
        /* <DEDUP_REMOVED lines=14> */
.L_x_12221:
[----:B------:R-:W2:Y:S02]  /*a2e0*/  LDG.E.U16 R18, desc[UR36][R2.64] ;  /* 0x0000002402127981 */ /* 0x000ea4000c1e1500 */
[----:B--2---:R-:W-:-:S06]  /*a2f0*/  IMAD.U32 R18, R18, 0x10000, RZ ;  /* 0x0001000012127824 */ /* 0x004fcc00078e00ff */
[----:B------:R-:W0:Y:S01]  /*a300*/  F2I.S64.TRUNC R18, R18 ;  /* 0x0000001200127311 */ /* 0x000e22000020d900 */
[----:B------:R-:W-:Y:S05]  /*a310*/  BRA `(.L_x_12211) ;  /* 0x0000000400a87947 */ /* 0x000fea0003800000 */
.L_x_12218:
        /* <DEDUP_REMOVED lines=11> */
.L_x_12225:
        /* <DEDUP_REMOVED lines=21> */
.L_x_12229:
[----:B------:R-:W-:Y:S05]  /*a520*/  BSYNC B1 ;  /* 0x0000000000017941 */ /* 0x000fea0003800000 */
.L_x_12228:
[----:B------:R-:W-:Y:S01]  /*a530*/  IMAD.SHL.U32 R2, R2, 0x100000, RZ ;  /* 0x0010000002027824 */ /* 0x000fe200078e00ff */
[----:B------:R-:W-:-:S04]  /*a540*/  LEA R3, R0, 0x3b800000, 0x17 ;  /* 0x3b80000000037811 */ /* 0x000fc800078eb8ff */
[----:B------:R-:W-:-:S07]  /*a550*/  LOP3.LUT R18, R3, R2, R18, 0xfe, !PT ;  /* 0x0000000203127212 */ /* 0x000fce00078efe12 */
.L_x_12227:
[----:B------:R-:W-:Y:S05]  /*a560*/  BSYNC B0 ;  /* 0x0000000000007941 */ /* 0x000fea0003800000 */
.L_x_12226:
[----:B------:R-:W0:Y:S01]  /*a570*/  F2I.S64.TRUNC R18, R18 ;  /* 0x0000001200127311 */ /* 0x000e22000020d900 */
[----:B------:R-:W-:Y:S05]  /*a580*/  BRA `(.L_x_12211) ;  /* 0x00000004000c7947 */ /* 0x000fea0003800000 */
.L_x_12224:
        /* <DEDUP_REMOVED lines=21> */
.L_x_12233:
[----:B------:R-:W-:Y:S05]  /*a6e0*/  BSYNC B1 ;  /* 0x0000000000017941 */ /* 0x000fea0003800000 */
.L_x_12232:
[----:B------:R-:W-:Y:S01]  /*a6f0*/  IMAD.SHL.U32 R2, R2, 0x200000, RZ ;  /* 0x0020000002027824 */ /* 0x000fe200078e00ff */
[----:B------:R-:W-:-:S04]  /*a700*/  LEA R3, R0, 0x37800000, 0x17 ;  /* 0x3780000000037811 */ /* 0x000fc800078eb8ff */
[----:B------:R-:W-:-:S07]  /*a710*/  LOP3.LUT R18, R3, R2, R18, 0xfe, !PT ;  /* 0x0000000203127212 */ /* 0x000fce00078efe12 */
.L_x_12231:
[----:B------:R-:W-:Y:S05]  /*a720*/  BSYNC B0 ;  /* 0x0000000000007941 */ /* 0x000fea0003800000 */
.L_x_12230:
[----:B------:R-:W0:Y:S01]  /*a730*/  F2I.S64.TRUNC R18, R18 ;  /* 0x0000001200127311 */ /* 0x000e22000020d900 */
[----:B------:R-:W-:Y:S05]  /*a740*/  BRA `(.L_x_12211) ;  /* 0x00000000009c7947 */ /* 0x000fea0003800000 */
.L_x_12223:
        /* <DEDUP_REMOVED lines=14> */
.L_x_12237:
[----:B------:R-:W-:Y:S05]  /*a830*/  BSYNC B0 ;  /* 0x0000000000007941 */ /* 0x000fea0003800000 */
.L_x_12236:
[----:B------:R-:W0:Y:S01]  /*a840*/  F2I.S64.TRUNC R18, R18 ;  /* 0x0000001200127311 */ /* 0x000e22000020d900 */
[----:B------:R-:W-:Y:S05]  /*a850*/  BRA `(.L_x_12211) ;  /* 0x0000000000587947 */ /* 0x000fea0003800000 */
.L_x_12210:
        /* <DEDUP_REMOVED lines=16> */
.L_x_12238:
[----:B------:R-:W-:Y:S01]  /*a960*/  CS2R R18, SRZ ;  /* 0x0000000000127805 */ /* 0x000fe2000001ff00 */
[----:B------:R-:W-:Y:S06]  /*a970*/  BRA `(.L_x_12211) ;  /* 0x0000000000107947 */ /* 0x000fec0003800000 */
.L_x_12235:
[----:B------:R0:W5:Y:S01]  /*a980*/  LDG.E.64 R18, desc[UR36][R2.64] ;  /* 0x0000002402127981 */ /* 0x000162000c1e1b00 */
[----:B------:R-:W-:Y:S05]  /*a990*/  BRA `(.L_x_12211) ;  /* 0x0000000000087947 */ /* 0x000fea0003800000 */
.L_x_12234:
[----:B------:R0:W5:Y:S01]  /*a9a0*/  LDG.E R18, desc[UR36][R2.64] ;  /* 0x0000002402127981 */ /* 0x000162000c1e1900 */
[----:B------:R-:W-:-:S07]  /*a9b0*/  IMAD.MOV.U32 R19, RZ, RZ, RZ ;  /* 0x000000ffff137224 */ /* 0x000fce00078e00ff */
.L_x_12211:
        /* <DEDUP_REMOVED lines=18> */
.L_x_12242:
[----:B------:R0:W5:Y:S01]  /*aae0*/  LDG.E.U8 R2, desc[UR36][R4.64] ;  /* 0x0000002404027981 */ /* 0x000162000c1e1100 */
[----:B------:R-:W-:Y:S01]  /*aaf0*/  IMAD.MOV.U32 R3, RZ, RZ, RZ ;  /* 0x000000ffff037224 */ /* 0x000fe200078e00ff */
[----:B------:R-:W-:Y:S06]  /*ab00*/  BRA `(.L_x_12244) ;  /* 0x0000000c00487947 */ /* 0x000fec0003800000 */
.L_x_12241:
        /* <DEDUP_REMOVED lines=8> */
.L_x_12246:
[----:B------:R-:W3:Y:S02]  /*ab90*/  LDG.E R2, desc[UR36][R4.64] ;  /* 0x0000002404027981 */ /* 0x000ee4000c1e1900 */
[----:B---3--:R-:W-:Y:S01]  /*aba0*/  SHF.R.S32.HI R3, RZ, 0x1f, R2 ;  /* 0x0000001fff037819 */ /* 0x008fe20000011402 */
[----:B------:R-:W-:Y:S06]  /*abb0*/  BRA `(.L_x_12244) ;  /* 0x0000000c001c7947 */ /* 0x000fec0003800000 */
.L_x_12245:
[----:B------:R-:W3:Y:S02]  /*abc0*/  LDG.E.S16 R2, desc[UR36][R4.64] ;  /* 0x0000002404027981 */ /* 0x000ee4000c1e1700 */
[----:B---3--:R-:W-:Y:S01]  /*abd0*/  SHF.R.S32.HI R3, RZ, 0x1f, R2 ;  /* 0x0000001fff037819 */ /* 0x008fe20000011402 */
[----:B------:R-:W-:Y:S06]  /*abe0*/  BRA `(.L_x_12244) ;  /* 0x0000000c00107947 */ /* 0x000fec0003800000 */
.L_x_12240:
[----:B------:R-:W-:-:S13]  /*abf0*/  ISETP.GT.AND P0, PT, R0, 0x6, PT ;  /* 0x000000060000780c */ /* 0x000fda0003f04270 */
[----:B------:R-:W-:Y:S05]  /*ac00*/  @P0 BRA `(.L_x_12247) ;  /* 0x00000000002c0947 */ /* 0x000fea0003800000 */
[----:B------:R-:W-:-:S13]  /*ac10*/  ISETP.NE.AND P0, PT, R0, 0x5, PT ;  /* 0x000000050000780c */ /* 0x000fda0003f05270 */
[----:B------:R-:W-:Y:S05]  /*ac20*/  @!P0 BRA `(.L_x_12248) ;  /* 0x0000000000148947 */ /* 0x000fea0003800000 */
[----:B------:R-:W-:-:S13]  /*ac30*/  ISETP.NE.AND P0, PT, R0, 0x6, PT ;  /* 0x000000060000780c */ /* 0x000fda0003f05270 */
[----:B------:R-:W-:Y:S05]  /*ac40*/  @P0 BRA `(.L_x_12243) ;  /* 0x0000000800a00947 */ /* 0x000fea0003800000 */
[----:B------:R-:W3:Y:S02]  /*ac50*/  LDG.E R2, desc[UR36][R4.64] ;  /* 0x0000002404027981 */ /* 0x000ee4000c1e1900 */
[----:B---3--:R-:W3:Y:S01]  /*ac60*/  F2I.S64.TRUNC R2, R2 ;  /* 0x0000000200027311 */ /* 0x008ee2000020d900 */
[----:B------:R-:W-:Y:S05]  /*ac70*/  BRA `(.L_x_12244) ;  /* 0x0000000800ec7947 */ /* 0x000fea0003800000 */
.L_x_12248:
[----:B------:R-:W3:Y:S02]  /*ac80*/  LDG.E.U16 R4, desc[UR36][R4.64] ;  /* 0x0000002404047981 */ /* 0x000ee4000c1e1500 */
[----:B---3--:R-:W-:-:S06]  /*ac90*/  HADD2.F32 R2, -RZ, R4.H0_H0 ;  /* 0x20000004ff027230 */ /* 0x008fcc0000004100 */
[----:B------:R-:W0:Y:S01]  /*aca0*/  F2I.S64.TRUNC R2, R2 ;  /* 0x0000000200027311 */ /* 0x000e22000020d900 */
[----:B------:R-:W-:Y:S05]  /*acb0*/  BRA `(.L_x_12244) ;  /* 0x0000000800dc7947 */ /* 0x000fea0003800000 */
.L_x_12247:
        /* <DEDUP_REMOVED lines=9> */
.L_x_12250:
[----:B------:R-:W3:Y:S02]  /*ad50*/  LDG.E.U16 R4, desc[UR36][R4.64] ;  /* 0x0000002404047981 */ /* 0x000ee4000c1e1500 */
[----:B---3--:R-:W-:-:S06]  /*ad60*/  HADD2.F32 R2, -RZ, R4.H0_H0 ;  /* 0x20000004ff027230 */ /* 0x008fcc0000004100 */
[----:B------:R-:W0:Y:S01]  /*ad70*/  F2I.S64.TRUNC R2, R2 ;  /* 0x0000000200027311 */ /* 0x000e22000020d900 */
[----:B------:R-:W-:Y:S05]  /*ad80*/  BRA `(.L_x_12244) ;  /* 0x0000000800a87947 */ /* 0x000fea0003800000 */
.L_x_12249:
[----:B------:R-:W3:Y:S02]  /*ad90*/  LDG.E.64 R2, desc[UR36][R4.64] ;  /* 0x0000002404027981 */ /* 0x000ee4000c1e1b00 */
[----:B---3--:R-:W0:Y:S01]  /*ada0*/  F2I.S64.F64.TRUNC R2, R2 ;  /* 0x0000000200027311 */ /* 0x008e22000030d900 */
[----:B------:R-:W-:Y:S05]  /*adb0*/  BRA `(.L_x_12244) ;  /* 0x00000008009c7947 */ /* 0x000fea0003800000 */
.L_x_12239:
        /* <DEDUP_REMOVED lines=13> */
.L_x_12253:
[----:B------:R-:W3:Y:S02]  /*ae90*/  LDG.E.64 R2, desc[UR36][R4.64] ;  /* 0x0000002404027981 */ /* 0x000ee4000c1e1b00 */
[----:B---3--:R-:W0:Y:S01]  /*aea0*/  F2I.S64.F64.TRUNC R2, R2 ;  /* 0x0000000200027311 */ /* 0x008e22000030d900 */
[----:B------:R-:W-:Y:S05]  /*aeb0*/  BRA `(.L_x_12244) ;  /* 0x00000008005c7947 */ /* 0x000fea0003800000 */
.L_x_12252:
        /* <DEDUP_REMOVED lines=27> */
.L_x_12255:
        /* <DEDUP_REMOVED lines=14> */
.L_x_12254:
[----:B------:R-:W3:Y:S02]  /*b150*/  LDG.E.U16 R2, desc[UR36][R4.64] ;  /* 0x0000002404027981 */ /* 0x000ee4000c1e1500 */
[----:B---3--:R-:W-:-:S06]  /*b160*/  IMAD.U32 R2, R2, 0x10000, RZ ;  /* 0x0001000002027824 */ /* 0x008fcc00078e00ff */
[----:B------:R-:W0:Y:S01]  /*b170*/  F2I.S64.TRUNC R2, R2 ;  /* 0x0000000200027311 */ /* 0x000e22000020d900 */
[----:B------:R-:W-:Y:S05]  /*b180*/  BRA `(.L_x_12244) ;  /* 0x0000000400a87947 */ /* 0x000fea0003800000 */
.L_x_12251:
        /* <DEDUP_REMOVED lines=11> */
.L_x_12258:
        /* <DEDUP_REMOVED lines=21> */
.L_x_12262:
[----:B------:R-:W-:Y:S05]  /*b390*/  BSYNC B1 ;  /* 0x0000000000017941 */ /* 0x000fea0003800000 */
.L_x_12261:
[----:B------:R-:W-:Y:S01]  /*b3a0*/  IMAD.SHL.U32 R2, R2, 0x100000, RZ ;  /* 0x0010000002027824 */ /* 0x000fe200078e00ff */
[----:B------:R-:W-:-:S04]  /*b3b0*/  LEA R3, R0, 0x3b800000, 0x17 ;  /* 0x3b80000000037811 */ /* 0x000fc800078eb8ff */
[----:B------:R-:W-:-:S07]  /*b3c0*/  LOP3.LUT R2, R3, R2, R4, 0xfe, !PT ;  /* 0x0000000203027212 */ /* 0x000fce00078efe04 */
.L_x_12260:
[----:B------:R-:W-:Y:S05]  /*b3d0*/  BSYNC B0 ;  /* 0x0000000000007941 */ /* 0x000fea0003800000 */
.L_x_12259:
[----:B------:R-:W0:Y:S01]  /*b3e0*/  F2I.S64.TRUNC R2, R2 ;  /* 0x0000000200027311 */ /* 0x000e22000020d900 */
[----:B------:R-:W-:Y:S05]  /*b3f0*/  BRA `(.L_x_12244) ;  /* 0x00000004000c7947 */ /* 0x000fea0003800000 */
.L_x_12257:
        /* <DEDUP_REMOVED lines=21> */
.L_x_12266:
[----:B------:R-:W-:Y:S05]  /*b550*/  BSYNC B1 ;  /* 0x0000000000017941 */ /* 0x000fea0003800000 */
.L_x_12265:
[----:B------:R-:W-:Y:S01]  /*b560*/  IMAD.SHL.U32 R2, R2, 0x200000, RZ ;  /* 0x0020000002027824 */ /* 0x000fe200078e00ff */
[----:B------:R-:W-:-:S04]  /*b570*/  LEA R3, R0, 0x37800000, 0x17 ;  /* 0x3780000000037811 */ /* 0x000fc800078eb8ff */
[----:B------:R-:W-:-:S07]  /*b580*/  LOP3.LUT R2, R3, R2, R4, 0xfe, !PT ;  /* 0x0000000203027212 */ /* 0x000fce00078efe04 */
.L_x_12264:
[----:B------:R-:W-:Y:S05]  /*b590*/  BSYNC B0 ;  /* 0x0000000000007941 */ /* 0x000fea0003800000 */
.L_x_12263:
[----:B------:R-:W0:Y:S01]  /*b5a0*/  F2I.S64.TRUNC R2, R2 ;  /* 0x0000000200027311 */ /* 0x000e22000020d900 */
[----:B------:R-:W-:Y:S05]  /*b5b0*/  BRA `(.L_x_12244) ;  /* 0x00000000009c7947 */ /* 0x000fea0003800000 */
.L_x_12256:
        /* <DEDUP_REMOVED lines=14> */
.L_x_12270:
[----:B------:R-:W-:Y:S05]  /*b6a0*/  BSYNC B0 ;  /* 0x0000000000007941 */ /* 0x000fea0003800000 */
.L_x_12269:
[----:B------:R-:W0:Y:S01]  /*b6b0*/  F2I.S64.TRUNC R2, R2 ;  /* 0x0000000200027311 */ /* 0x000e22000020d900 */
[----:B------:R-:W-:Y:S05]  /*b6c0*/  BRA `(.L_x_12244) ;  /* 0x0000000000587947 */ /* 0x000fea0003800000 */
.L_x_12243:
        /* <DEDUP_REMOVED lines=16> */
.L_x_12271:
[----:B------:R-:W-:Y:S01]  /*b7d0*/  CS2R R2, SRZ ;  /* 0x0000000000027805 */ /* 0x000fe2000001ff00 */
[----:B------:R-:W-:Y:S06]  /*b7e0*/  BRA `(.L_x_12244) ;  /* 0x0000000000107947 */ /* 0x000fec0003800000 */
.L_x_12268:
[----:B------:R0:W5:Y:S01]  /*b7f0*/  LDG.E.64 R2, desc[UR36][R4.64] ;  /* 0x0000002404027981 */ /* 0x000162000c1e1b00 */
[----:B------:R-:W-:Y:S05]  /*b800*/  BRA `(.L_x_12244) ;  /* 0x0000000000087947 */ /* 0x000fea0003800000 */
.L_x_12267:
[----:B------:R0:W5:Y:S01]  /*b810*/  LDG.E R2, desc[UR36][R4.64] ;  /* 0x0000002404027981 */ /* 0x000162000c1e1900 */
[----:B------:R-:W-:-:S07]  /*b820*/  IMAD.MOV.U32 R3, RZ, RZ, RZ ;  /* 0x000000ffff037224 */ /* 0x000fce00078e00ff */
.L_x_12244:
[----:B------:R-:W0:Y:S02]  /*b830*/  LDC.U8 R6, c[0x0][0x491] ;  /* 0x00012440ff067b82 */ /* 0x000e240000000000 */
[-C--:B012345:R-:W-:Y:S02]  /*b840*/  IMAD R3, R3, R18.reuse, RZ ;  /* 0x0000001203037224 */ /* 0x0bffe400078e02ff */
[----:B------:R-:W-:-:S04]  /*b850*/  IMAD.WIDE.U32 R4, R2, R18, RZ ;  /* 0x0000001202047225 */ /* 0x000fc800078e00ff */
        /* <DEDUP_REMOVED lines=16> */
.L_x_12275:
[----:B------:R0:W-:Y:S01]  /*b960*/  STG.E.U8 desc[UR36][R16.64], R4 ;  /* 0x0000000410007986 */ /* 0x0001e2000c101124 */
[----:B------:R-:W-:Y:S05]  /*b970*/  BRA `(.L_x_12277) ;  /* 0x0000000c00507947 */ /* 0x000fea0003800000 */
.L_x_12274:
        /* <DEDUP_REMOVED lines=8> */
.L_x_12279:
[----:B------:R0:W-:Y:S01]  /*ba00*/  STG.E desc[UR36][R16.64], R4 ;  /* 0x0000000410007986 */ /* 0x0001e2000c101924 */
[----:B------:R-:W-:Y:S05]  /*ba10*/  BRA `(.L_x_12277) ;  /* 0x0000000c00287947 */ /* 0x000fea0003800000 */
.L_x_12278:
[----:B------:R0:W-:Y:S01]  /*ba20*/  STG.E.U16 desc[UR36][R16.64], R4 ;  /* 0x0000000410007986 */ /* 0x0001e2000c101524 */
[----:B------:R-:W-:Y:S05]  /*ba30*/  BRA `(.L_x_12277) ;  /* 0x0000000c00207947 */ /* 0x000fea0003800000 */
.L_x_12273:
        /* <DEDUP_REMOVED lines=9> */
.L_x_12281:
[----:B------:R-:W0:Y:S02]  /*bad0*/  I2F.S64 R0, R2 ;  /* 0x0000000200007312 */ /* 0x000e240000301400 */
[----:B0-----:R-:W-:-:S05]  /*bae0*/  F2FP.F16.F32.PACK_AB R0, RZ, R0 ;  /* 0x00000000ff00723e */ /* 0x001fca00000000ff */
[----:B------:R0:W-:Y:S01]  /*baf0*/  STG.E.U16 desc[UR36][R16.64], R0 ;  /* 0x0000000010007986 */ /* 0x0001e2000c101524 */
[----:B------:R-:W-:Y:S05]  /*bb00*/  BRA `(.L_x_12277) ;  /* 0x0000000800ec7947 */ /* 0x000fea0003800000 */
.L_x_12280:
        /* <DEDUP_REMOVED lines=10> */
.L_x_12283:
[----:B------:R-:W0:Y:S02]  /*bbb0*/  I2F.S64 R2, R2 ;  /* 0x0000000200027312 */ /* 0x000e240000301400 */
[----:B0-----:R-:W-:-:S04]  /*bbc0*/  F2FP.F16.F32.PACK_AB R3, RZ, R2 ;  /* 0x00000002ff03723e */ /* 0x001fc800000000ff */
[----:B------:R-:W-:-:S05]  /*bbd0*/  PRMT R3, R3, 0x5410, RZ ;  /* 0x0000541003037816 */ /* 0x000fca00000000ff */
[----:B------:R0:W-:Y:S01]  /*bbe0*/  STG.E desc[UR36][R16.64], R3 ;  /* 0x0000000310007986 */ /* 0x0001e2000c101924 */
[----:B------:R-:W-:Y:S05]  /*bbf0*/  BRA `(.L_x_12277) ;  /* 0x0000000800b07947 */ /* 0x000fea0003800000 */
.L_x_12282:
[----:B------:R-:W0:Y:S02]  /*bc00*/  I2F.F64.S64 R2, R2 ;  /* 0x0000000200027312 */ /* 0x000e240000301c00 */
[----:B0-----:R0:W-:Y:S01]  /*bc10*/  STG.E.64 desc[UR36][R16.64], R2 ;  /* 0x0000000210007986 */ /* 0x0011e2000c101b24 */
[----:B------:R-:W-:Y:S05]  /*bc20*/  BRA `(.L_x_12277) ;  /* 0x0000000800a47947 */ /* 0x000fea0003800000 */
.L_x_12272:
        /* <DEDUP_REMOVED lines=13> */
.L_x_12286:
[----:B------:R-:W0:Y:S01]  /*bd00*/  I2F.F64.S64 R4, R2 ;  /* 0x0000000200047312 */ /* 0x000e220000301c00 */
[----:B------:R-:W-:-:S05]  /*bd10*/  CS2R R6, SRZ ;  /* 0x0000000000067805 */ /* 0x000fca000001ff00 */
[----:B0-----:R0:W-:Y:S01]  /*bd20*/  STG.E.128 desc[UR36][R16.64], R4 ;  /* 0x0000000410007986 */ /* 0x0011e2000c101d24 */
[----:B------:R-:W-:Y:S05]  /*bd30*/  BRA `(.L_x_12277) ;  /* 0x0000000800607947 */ /* 0x000fea0003800000 */
.L_x_12285:
        /* <DEDUP_REMOVED lines=21> */
.L_x_12290:
[----:B------:R-:W-:Y:S05]  /*be90*/  BSYNC B0 ;  /* 0x0000000000007941 */ /* 0x000fea0003800000 */
.L_x_12289:
[----:B------:R-:W-:-:S05]  /*bea0*/  LOP3.LUT R5, R0, R5, RZ, 0xfc, !PT ;  /* 0x0000000500057212 */ /* 0x000fca00078efcff */
[----:B------:R0:W-:Y:S01]  /*beb0*/  STG.E.U8 desc[UR36][R16.64], R5 ;  /* 0x0000000510007986 */ /* 0x0001e2000c101124 */
[----:B------:R-:W-:Y:S05]  /*bec0*/  BRA `(.L_x_12277) ;  /* 0x0000000400fc7947 */ /* 0x000fea0003800000 */
.L_x_12288:
        /* <DEDUP_REMOVED lines=13> */
.L_x_12292:
[----:B------:R-:W-:Y:S01]  /*bfa0*/  IMAD.MOV.U32 R0, RZ, RZ, 0x7f ;  /* 0x0000007fff007424 */ /* 0x000fe200078e00ff */
[----:B------:R-:W-:-:S04]  /*bfb0*/  ISETP.GT.U32.AND P0, PT, R4, 0x7f800000, PT ;  /* 0x7f8000000400780c */ /* 0x000fc80003f04070 */
[----:B------:R-:W-:-:S09]  /*bfc0*/  SEL R0, R0, 0x7c, P0 ;  /* 0x0000007c00007807 */ /* 0x000fd20000000000 */
.L_x_12293:
[----:B------:R-:W-:Y:S05]  /*bfd0*/  BSYNC B0 ;  /* 0x0000000000007941 */ /* 0x000fea0003800000 */
.L_x_12291:
[----:B------:R-:W-:-:S04]  /*bfe0*/  LOP3.LUT R2, R3, 0x80000000, RZ, 0xc0, !PT ;  /* 0x8000000003027812 */ /* 0x000fc800078ec0ff */
[----:B------:R-:W-:-:S04]  /*bff0*/  SHF.R.U32.HI R3, RZ, 0x18, R2 ;  /* 0x00000018ff037819 */ /* 0x000fc80000011602 */
[----:B------:R-:W-:-:S05]  /*c000*/  LOP3.LUT R3, R0, R3, RZ, 0xfc, !PT ;  /* 0x0000000300037212 */ /* 0x000fca00078efcff */
[----:B------:R0:W-:Y:S01]  /*c010*/  STG.E.U8 desc[UR36][R16.64], R3 ;  /* 0x0000000310007986 */ /* 0x0001e2000c101124 */
[----:B------:R-:W-:Y:S05]  /*c020*/  BRA `(.L_x_12277) ;  /* 0x0000000400a47947 */ /* 0x000fea0003800000 */
.L_x_12287:
[----:B------:R-:W0:Y:S02]  /*c030*/  I2F.S64 R0, R2 ;  /* 0x0000000200007312 */ /* 0x000e240000301400 */
[----:B0-----:R-:W-:-:S05]  /*c040*/  F2FP.BF16.F32.PACK_AB R0, RZ, R0 ;  /* 0x00000000ff00723e */ /* 0x001fca00000010ff */
[----:B------:R0:W-:Y:S01]  /*c050*/  STG.E.U16 desc[UR36][R16.64], R0 ;  /* 0x0000000010007986 */ /* 0x0001e2000c101524 */
[----:B------:R-:W-:Y:S05]  /*c060*/  BRA `(.L_x_12277) ;  /* 0x0000000400947947 */ /* 0x000fea0003800000 */
.L_x_12284:
        /* <DEDUP_REMOVED lines=10> */
.L_x_12296:
        /* <DEDUP_REMOVED lines=17> */
.L_x_12299:
[----:B------:R-:W-:-:S04]  /*c220*/  LOP3.LUT R2, R3, 0x80000000, RZ, 0xc0, !PT ;  /* 0x8000000003027812 */ /* 0x000fc800078ec0ff */
[----:B------:R-:W-:-:S04]  /*c230*/  SHF.R.U32.HI R3, RZ, 0x18, R2 ;  /* 0x00000018ff037819 */ /* 0x000fc80000011602 */
[----:B------:R-:W-:-:S04]  /*c240*/  LOP3.LUT R0, R0, R3, RZ, 0xfc, !PT ;  /* 0x0000000300007212 */ /* 0x000fc800078efcff */
[----:B------:R-:W-:-:S07]  /*c250*/  PRMT R8, R0, 0x7610, R8 ;  /* 0x0000761000087816 */ /* 0x000fce0000000008 */
.L_x_12298:
[----:B------:R-:W-:Y:S05]  /*c260*/  BSYNC B0 ;  /* 0x0000000000007941 */ /* 0x000fea0003800000 */
.L_x_12297:
[----:B------:R3:W-:Y:S01]  /*c270*/  STG.E.U8 desc[UR36][R16.64], R8 ;  /* 0x0000000810007986 */ /* 0x0007e2000c101124 */
[----:B------:R-:W-:Y:S05]  /*c280*/  BRA `(.L_x_12277) ;  /* 0x00000004000c7947 */ /* 0x000fea0003800000 */
.L_x_12295:
        /* <DEDUP_REMOVED lines=17> */
.L_x_12302:
[----:B------:R-:W-:-:S04]  /*c3a0*/  LOP3.LUT R2, R3, 0x80000000, RZ, 0xc0, !PT ;  /* 0x8000000003027812 */ /* 0x000fc800078ec0ff */
[----:B------:R-:W-:-:S04]  /*c3b0*/  SHF.R.U32.HI R3, RZ, 0x18, R2 ;  /* 0x00000018ff037819 */ /* 0x000fc80000011602 */
[----:B------:R-:W-:-:S04]  /*c3c0*/  LOP3.LUT R0, R0, R3, RZ, 0xfc, !PT ;  /* 0x0000000300007212 */ /* 0x000fc800078efcff */
[----:B------:R-:W-:-:S07]  /*c3d0*/  PRMT R8, R0, 0x7610, R8 ;  /* 0x0000761000087816 */ /* 0x000fce0000000008 */
.L_x_12301:
[----:B------:R-:W-:Y:S05]  /*c3e0*/  BSYNC B0 ;  /* 0x0000000000007941 */ /* 0x000fea0003800000 */
.L_x_12300:
[----:B------:R0:W-:Y:S01]  /*c3f0*/  STG.E.U8 desc[UR36][R16.64], R8 ;  /* 0x0000000810007986 */ /* 0x0001e2000c101124 */
[----:B------:R-:W-:Y:S05]  /*c400*/  BRA `(.L_x_12277) ;  /* 0x0000000000ac7947 */ /* 0x000fea0003800000 */
.L_x_12294:
        /* <DEDUP_REMOVED lines=23> */
.L_x_12276:
        /* <DEDUP_REMOVED lines=16> */
.L_x_12305:
[----:B------:R-:W-:Y:S05]  /*c680*/  BRA `(.L_x_12277) ;  /* 0x00000000000c7947 */ /* 0x000fea0003800000 */
.L_x_12304:
[----:B------:R1:W-:Y:S01]  /*c690*/  STG.E.64 desc[UR36][R16.64], R2 ;  /* 0x0000000210007986 */ /* 0x0003e2000c101b24 */
[----:B------:R-:W-:Y:S05]  /*c6a0*/  BRA `(.L_x_12277) ;  /* 0x0000000000047947 */ /* 0x000fea0003800000 */
.L_x_12303:
[----:B------:R0:W-:Y:S02]  /*c6b0*/  STG.E desc[UR36][R16.64], R4 ;  /* 0x0000000410007986 */ /* 0x0001e4000c101924 */
.L_x_12277:
[----:B------:R-:W-:-:S07]  /*c6c0*/  VIADD R23, R23, 0x80 ;  /* 0x0000008017177836 */ /* 0x000fce0000000000 */
.L_x_12204:
[----:B------:R-:W-:Y:S05]  /*c6d0*/  BSYNC B6 ;  /* 0x0000000000067941 */ /* 0x000fea0003800000 */
.L_x_12203:
        /* <DEDUP_REMOVED lines=357> */
.L_x_12306:
        /* <DEDUP_REMOVED lines=21> */
.L_x_12310:
[----:B------:R0:W5:Y:S01]  /*de80*/  LDG.E.U8 R18, desc[UR36][R2.64] ;  /* 0x0000002402127981 */ /* 0x000162000c1e1100 */
[----:B------:R-:W-:Y:S01]  /*de90*/  IMAD.MOV.U32 R19, RZ, RZ, RZ ;  /* 0x000000ffff137224 */ /* 0x000fe200078e00ff */
[----:B------:R-:W-:Y:S06]  /*dea0*/  BRA `(.L_x_12312) ;  /* 0x0000000c00487947 */ /* 0x000fec0003800000 */
.L_x_12309:
        /* <DEDUP_REMOVED lines=8> */
.L_x_12314:
[----:B------:R-:W2:Y:S02]  /*df30*/  LDG.E R18, desc[UR36][R2.64] ;  /* 0x0000002402127981 */ /* 0x000ea4000c1e1900 */
[----:B--2---:R-:W-:Y:S01]  /*df40*/  SHF.R.S32.HI R19, RZ, 0x1f, R18 ;  /* 0x0000001fff137819 */ /* 0x004fe20000011412 */
[----:B------:R-:W-:Y:S06]  /*df50*/  BRA `(.L_x_12312) ;  /* 0x0000000c001c7947 */ /* 0x000fec0003800000 */
.L_x_12313:
[----:B------:R-:W2:Y:S02]  /*df60*/  LDG.E.S16 R18, desc[UR36][R2.64] ;  /* 0x0000002402127981 */ /* 0x000ea4000c1e1700 */
[----:B--2---:R-:W-:Y:S01]  /*df70*/  SHF.R.S32.HI R19, RZ, 0x1f, R18 ;  /* 0x0000001fff137819 */ /* 0x004fe20000011412 */
[----:B------:R-:W-:Y:S06]  /*df80*/  BRA `(.L_x_12312) ;  /* 0x0000000c00107947 */ /* 0x000fec0003800000 */
.L_x_12308:
        /* <DEDUP_REMOVED lines=9> */
.L_x_12316:
[----:B------:R-:W2:Y:S02]  /*e020*/  LDG.E.U16 R2, desc[UR36][R2.64] ;  /* 0x0000002402027981 */ /* 0x000ea4000c1e1500 */
[----:B--2---:R-:W-:-:S06]  /*e030*/  HADD2.F32 R18, -RZ, R2.H0_H0 ;  /* 0x20000002ff127230 */ /* 0x004fcc0000004100 */
[----:B------:R-:W0:Y:S01]  /*e040*/  F2I.S64.TRUNC R18, R18 ;  /* 0x0000001200127311 */ /* 0x000e22000020d900 */
[----:B------:R-:W-:Y:S05]  /*e050*/  BRA `(.L_x_12312) ;  /* 0x0000000800dc7947 */ /* 0x000fea0003800000 */
.L_x_12315:
        /* <DEDUP_REMOVED lines=9> */
.L_x_12318:
[----:B------:R-:W2:Y:S02]  /*e0f0*/  LDG.E.U16 R2, desc[UR36][R2.64] ;  /* 0x0000002402027981 */ /* 0x000ea4000c1e1500 */
[----:B--2---:R-:W-:-:S06]  /*e100*/  HADD2.F32 R18, -RZ, R2.H0_H0 ;  /* 0x20000002ff127230 */ /* 0x004fcc0000004100 */
[----:B------:R-:W0:Y:S01]  /*e110*/  F2I.S64.TRUNC R18, R18 ;  /* 0x0000001200127311 */ /* 0x000e22000020d900 */
[----:B------:R-:W-:Y:S05]  /*e120*/  BRA `(.L_x_12312) ;  /* 0x0000000800a87947 */ /* 0x000fea0003800000 */
.L_x_12317:
[----:B------:R-:W2:Y:S02]  /*e130*/  LDG.E.64 R2, desc[UR36][R2.64] ;  /* 0x0000002402027981 */ /* 0x000ea4000c1e1b00 */
[----:B--2---:R0:W1:Y:S01]  /*e140*/  F2I.S64.F64.TRUNC R18, R2 ;  /* 0x0000000200127311 */ /* 0x004062000030d900 */
[----:B------:R-:W-:Y:S05]  /*e150*/  BRA `(.L_x_12312) ;  /* 0x00000008009c7947 */ /* 0x000fea0003800000 */
.L_x_12307:
        /* <DEDUP_REMOVED lines=13> */
.L_x_12321:
[----:B------:R-:W2:Y:S02]  /*e230*/  LDG.E.64 R2, desc[UR36][R2.64] ;  /* 0x0000002402027981 */ /* 0x000ea4000c1e1b00 */
[----:B--2---:R0:W1:Y:S01]  /*e240*/  F2I.S64.F64.TRUNC R18, R2 ;  /* 0x0000000200127311 */ /* 0x004062000030d900 */
[----:B------:R-:W-:Y:S05]  /*e250*/  BRA `(.L_x_12312) ;  /* 0x00000008005c7947 */ /* 0x000fea0003800000 */
.L_x_12320:
        /* <DEDUP_REMOVED lines=27> */
.L_x_12323:
        /* <DEDUP_REMOVED lines=14> */
.L_x_12322:
[----:B------:R-:W2:Y:S02]  /*e4f0*/  LDG.E.U16 R18, desc[UR36][R2.64] ;  /* 0x0000002402127981 */ /* 0x000ea4000c1e1500 */
[----:B--2---:R-:W-:-:S06]  /*e500*/  IMAD.U32 R18, R18, 0x10000, RZ ;  /* 0x0001000012127824 */ /* 0x004fcc00078e00ff */
[----:B------:R-:W4:Y:S01]  /*e510*/  F2I.S64.TRUNC R18, R18 ;  /* 0x0000001200127311 */ /* 0x000f22000020d900 */
[----:B------:R-:W-:Y:S05]  /*e520*/  BRA `(.L_x_12312) ;  /* 0x0000000400a87947 */ /* 0x000fea0003800000 */
.L_x_12319:
        /* <DEDUP_REMOVED lines=11> */
.L_x_12326:
        /* <DEDUP_REMOVED lines=21> */
.L_x_12330:
[----:B------:R-:W-:Y:S05]  /*e730*/  BSYNC B1 ;  /* 0x0000000000017941 */ /* 0x000fea0003800000 */
.L_x_12329:
[----:B------:R-:W-:Y:S01]  /*e740*/  IMAD.SHL.U32 R2, R2, 0x100000, RZ ;  /* 0x0010000002027824 */ /* 0x000fe200078e00ff */
[----:B------:R-:W-:-:S04]  /*e750*/  LEA R3, R0, 0x3b800000, 0x17 ;  /* 0x3b80000000037811 */ /* 0x000fc800078eb8ff */
[----:B------:R-:W-:-:S07]  /*e760*/  LOP3.LUT R18, R3, R2, R18, 0xfe, !PT ;  /* 0x0000000203127212 */ /* 0x000fce00078efe12 */
.L_x_12328:
[----:B------:R-:W-:Y:S05]  /*e770*/  BSYNC B0 ;  /* 0x0000000000007941 */ /* 0x000fea0003800000 */
.L_x_12327:
[----:B------:R-:W0:Y:S01]  /*e780*/  F2I.S64.TRUNC R18, R18 ;  /* 0x0000001200127311 */ /* 0x000e22000020d900 */
[----:B------:R-:W-:Y:S05]  /*e790*/  BRA `(.L_x_12312) ;  /* 0x00000004000c7947 */ /* 0x000fea0003800000 */
.L_x_12325:
        /* <DEDUP_REMOVED lines=21> */
.L_x_12334:
[----:B------:R-:W-:Y:S05]  /*e8f0*/  BSYNC B1 ;  /* 0x0000000000017941 */ /* 0x000fea0003800000 */
.L_x_12333:
[----:B------:R-:W-:Y:S01]  /*e900*/  IMAD.SHL.U32 R2, R2, 0x200000, RZ ;  /* 0x0020000002027824 */ /* 0x000fe200078e00ff */
[----:B------:R-:W-:-:S04]  /*e910*/  LEA R3, R0, 0x37800000, 0x17 ;  /* 0x3780000000037811 */ /* 0x000fc800078eb8ff */
[----:B------:R-:W-:-:S07]  /*e920*/  LOP3.LUT R18, R3, R2, R18, 0xfe, !PT ;  /* 0x0000000203127212 */ /* 0x000fce00078efe12 */
.L_x_12332:
[----:B------:R-:W-:Y:S05]  /*e930*/  BSYNC B0 ;  /* 0x0000000000007941 */ /* 0x000fea0003800000 */
.L_x_12331:
[----:B------:R-:W0:Y:S01]  /*e940*/  F2I.S64.TRUNC R18, R18 ;  /* 0x0000001200127311 */ /* 0x000e22000020d900 */
[----:B------:R-:W-:Y:S05]  /*e950*/  BRA `(.L_x_12312) ;  /* 0x00000000009c7947 */ /* 0x000fea0003800000 */
.L_x_12324:
        /* <DEDUP_REMOVED lines=14> */
.L_x_12338:
[----:B------:R-:W-:Y:S05]  /*ea40*/  BSYNC B0 ;  /* 0x0000000000007941 */ /* 0x000fea0003800000 */
.L_x_12337:
[----:B------:R-:W0:Y:S01]  /*ea50*/  F2I.S64.TRUNC R18, R18 ;  /* 0x0000001200127311 */ /* 0x000e22000020d900 */
[----:B------:R-:W-:Y:S05]  /*ea60*/  BRA `(.L_x_12312) ;  /* 0x0000000000587947 */ /* 0x000fea0003800000 */
.L_x_12311:
        /* <DEDUP_REMOVED lines=16> */
.L_x_12339:
[----:B------:R-:W-:Y:S01]  /*eb70*/  CS2R R18, SRZ ;  /* 0x0000000000127805 */ /* 0x000fe2000001ff00 */
[----:B------:R-:W-:Y:S06]  /*eb80*/  BRA `(.L_x_12312) ;  /* 0x0000000000107947 */ /* 0x000fec0003800000 */
.L_x_12336:
[----:B------:R0:W5:Y:S01]  /*eb90*/  LDG.E.64 R18, desc[UR36][R2.64] ;  /* 0x0000002402127981 */ /* 0x000162000c1e1b00 */
[----:B------:R-:W-:Y:S05]  /*eba0*/  BRA `(.L_x_12312) ;  /* 0x0000000000087947 */ /* 0x000fea0003800000 */
.L_x_12335:
[----:B------:R0:W5:Y:S01]  /*ebb0*/  LDG.E R18, desc[UR36][R2.64] ;  /* 0x0000002402127981 */ /* 0x000162000c1e1900 */
[----:B------:R-:W-:-:S07]  /*ebc0*/  IMAD.MOV.U32 R19, RZ, RZ, RZ ;  /* 0x000000ffff137224 */ /* 0x000fce00078e00ff */
.L_x_12312:
[----:B0-----:R-:W0:Y:S01]  /*ebd0*/  LDC.U8 R2, c[0x0][0x493] ;  /* 0x000124c0ff027b82 */ /* 0x001e220000000000 */
        /* <DEDUP_REMOVED lines=17> */
.L_x_12343:
[----:B------:R0:W5:Y:S01]  /*ecf0*/  LDG.E.U8 R2, desc[UR36][R22.64] ;  /* 0x0000002416027981 */ /* 0x000162000c1e1100 */
[----:B------:R-:W-:Y:S01]  /*ed00*/  IMAD.MOV.U32 R3, RZ, RZ, RZ ;  /* 0x000000ffff037224 */ /* 0x000fe200078e00ff */
[----:B------:R-:W-:Y:S06]  /*ed10*/  BRA `(.L_x_12345) ;  /* 0x0000000c00487947 */ /* 0x000fec0003800000 */
.L_x_12342:
        /* <DEDUP_REMOVED lines=8> */
.L_x_12347:
[----:B------:R-:W2:Y:S02]  /*eda0*/  LDG.E R2, desc[UR36][R22.64] ;  /* 0x0000002416027981 */ /* 0x000ea4000c1e1900 */
[----:B--2---:R-:W-:Y:S01]  /*edb0*/  SHF.R.S32.HI R3, RZ, 0x1f, R2 ;  /* 0x0000001fff037819 */ /* 0x004fe20000011402 */
[----:B------:R-:W-:Y:S06]  /*edc0*/  BRA `(.L_x_12345) ;  /* 0x0000000c001c7947 */ /* 0x000fec0003800000 */
.L_x_12346:
[----:B------:R-:W2:Y:S02]  /*edd0*/  LDG.E.S16 R2, desc[UR36][R22.64] ;  /* 0x0000002416027981 */ /* 0x000ea4000c1e1700 */
[----:B--2---:R-:W-:Y:S01]  /*ede0*/  SHF.R.S32.HI R3, RZ, 0x1f, R2 ;  /* 0x0000001fff037819 */ /* 0x004fe20000011402 */
[----:B------:R-:W-:Y:S06]  /*edf0*/  BRA `(.L_x_12345) ;  /* 0x0000000c00107947 */ /* 0x000fec0003800000 */
.L_x_12341:
        /* <DEDUP_REMOVED lines=9> */
.L_x_12349:
[----:B------:R-:W2:Y:S02]  /*ee90*/  LDG.E.U16 R22, desc[UR36][R22.64] ;  /* 0x0000002416167981 */ /* 0x000ea4000c1e1500 */
[----:B--2---:R-:W-:-:S06]  /*eea0*/  HADD2.F32 R2, -RZ, R22.H0_H0 ;  /* 0x20000016ff027230 */ /* 0x004fcc0000004100 */
[----:B------:R-:W0:Y:S01]  /*eeb0*/  F2I.S64.TRUNC R2, R2 ;  /* 0x0000000200027311 */ /* 0x000e22000020d900 */
[----:B------:R-:W-:Y:S05]  /*eec0*/  BRA `(.L_x_12345) ;  /* 0x0000000800dc7947 */ /* 0x000fea0003800000 */
.L_x_12348:
        /* <DEDUP_REMOVED lines=9> */
.L_x_12351:
[----:B------:R-:W2:Y:S02]  /*ef60*/  LDG.E.U16 R22, desc[UR36][R22.64] ;  /* 0x0000002416167981 */ /* 0x000ea4000c1e1500 */
[----:B--2---:R-:W-:-:S06]  /*ef70*/  HADD2.F32 R2, -RZ, R22.H0_H0 ;  /* 0x20000016ff027230 */ /* 0x004fcc0000004100 */
[----:B------:R-:W0:Y:S01]  /*ef80*/  F2I.S64.TRUNC R2, R2 ;  /* 0x0000000200027311 */ /* 0x000e22000020d900 */
[----:B------:R-:W-:Y:S05]  /*ef90*/  BRA `(.L_x_12345) ;  /* 0x0000000800a87947 */ /* 0x000fea0003800000 */
.L_x_12350:
[----:B------:R-:W2:Y:S02]  /*efa0*/  LDG.E.64 R2, desc[UR36][R22.64] ;  /* 0x0000002416027981 */ /* 0x000ea4000c1e1b00 */
[----:B--2---:R-:W0:Y:S01]  /*efb0*/  F2I.S64.F64.TRUNC R2, R2 ;  /* 0x0000000200027311 */ /* 0x004e22000030d900 */
[----:B------:R-:W-:Y:S05]  /*efc0*/  BRA `(.L_x_12345) ;  /* 0x00000008009c7947 */ /* 0x000fea0003800000 */
.L_x_12340:
        /* <DEDUP_REMOVED lines=13> */
.L_x_12354:
[----:B------:R-:W2:Y:S02]  /*f0a0*/  LDG.E.64 R2, desc[UR36][R22.64] ;  /* 0x0000002416027981 */ /* 0x000ea4000c1e1b00 */
[----:B--2---:R-:W0:Y:S01]  /*f0b0*/  F2I.S64.F64.TRUNC R2, R2 ;  /* 0x0000000200027311 */ /* 0x004e22000030d900 */
[----:B------:R-:W-:Y:S05]  /*f0c0*/  BRA `(.L_x_12345) ;  /* 0x00000008005c7947 */ /* 0x000fea0003800000 */
.L_x_12353:
        /* <DEDUP_REMOVED lines=27> */
.L_x_12356:
        /* <DEDUP_REMOVED lines=14> */
.L_x_12355:
[----:B------:R-:W2:Y:S02]  /*f360*/  LDG.E.U16 R2, desc[UR36][R22.64] ;  /* 0x0000002416027981 */ /* 0x000ea4000c1e1500 */
[----:B--2---:R-:W-:-:S06]  /*f370*/  IMAD.U32 R2, R2, 0x10000, RZ ;  /* 0x0001000002027824 */ /* 0x004fcc00078e00ff */
[----:B------:R-:W0:Y:S01]  /*f380*/  F2I.S64.TRUNC R2, R2 ;  /* 0x0000000200027311 */ /* 0x000e22000020d900 */
[----:B------:R-:W-:Y:S05]  /*f390*/  BRA `(.L_x_12345) ;  /* 0x0000000400a87947 */ /* 0x000fea0003800000 */
.L_x_12352:
        /* <DEDUP_REMOVED lines=11> */
.L_x_12359:
        /* <DEDUP_REMOVED lines=21> */
.L_x_12363:
[----:B------:R-:W-:Y:S05]  /*f5a0*/  BSYNC B1 ;  /* 0x0000000000017941 */ /* 0x000fea0003800000 */
.L_x_12362:
[----:B------:R-:W-:Y:S01]  /*f5b0*/  IMAD.SHL.U32 R2, R2, 0x100000, RZ ;  /* 0x0010000002027824 */ /* 0x000fe200078e00ff */
[----:B------:R-:W-:-:S04]  /*f5c0*/  LEA R3, R0, 0x3b800000, 0x17 ;  /* 0x3b80000000037811 */ /* 0x000fc800078eb8ff */
[----:B------:R-:W-:-:S07]  /*f5d0*/  LOP3.LUT R2, R3, R2, R4, 0xfe, !PT ;  /* 0x0000000203027212 */ /* 0x000fce00078efe04 */
.L_x_12361:
[----:B------:R-:W-:Y:S05]  /*f5e0*/  BSYNC B0 ;  /* 0x0000000000007941 */ /* 0x000fea0003800000 */
.L_x_12360:
[----:B------:R-:W0:Y:S01]  /*f5f0*/  F2I.S64.TRUNC R2, R2 ;  /* 0x0000000200027311 */ /* 0x000e22000020d900 */
[----:B------:R-:W-:Y:S05]  /*f600*/  BRA `(.L_x_12345) ;  /* 0x00000004000c7947 */ /* 0x000fea0003800000 */
.L_x_12358:
        /* <DEDUP_REMOVED lines=21> */
.L_x_12367:
[----:B------:R-:W-:Y:S05]  /*f760*/  BSYNC B1 ;  /* 0x0000000000017941 */ /* 0x000fea0003800000 */
.L_x_12366:
[----:B------:R-:W-:Y:S01]  /*f770*/  IMAD.SHL.U32 R2, R2, 0x200000, RZ ;  /* 0x0020000002027824 */ /* 0x000fe200078e00ff */
[----:B------:R-:W-:-:S04]  /*f780*/  LEA R3, R0, 0x37800000, 0x17 ;  /* 0x3780000000037811 */ /* 0x000fc800078eb8ff */
[----:B------:R-:W-:-:S07]  /*f790*/  LOP3.LUT R2, R3, R2, R4, 0xfe, !PT ;  /* 0x0000000203027212 */ /* 0x000fce00078efe04 */
.L_x_12365:
[----:B------:R-:W-:Y:S05]  /*f7a0*/  BSYNC B0 ;  /* 0x0000000000007941 */ /* 0x000fea0003800000 */
.L_x_12364:
[----:B------:R-:W0:Y:S01]  /*f7b0*/  F2I.S64.TRUNC R2, R2 ;  /* 0x0000000200027311 */ /* 0x000e22000020d900 */
[----:B------:R-:W-:Y:S05]  /*f7c0*/  BRA `(.L_x_12345) ;  /* 0x00000000009c7947 */ /* 0x000fea0003800000 */
.L_x_12357:
        /* <DEDUP_REMOVED lines=14> */
.L_x_12371:
[----:B------:R-:W-:Y:S05]  /*f8b0*/  BSYNC B0 ;  /* 0x0000000000007941 */ /* 0x000fea0003800000 */
.L_x_12370:
[----:B------:R-:W0:Y:S01]  /*f8c0*/  F2I.S64.TRUNC R2, R2 ;  /* 0x0000000200027311 */ /* 0x000e22000020d900 */
[----:B------:R-:W-:Y:S05]  /*f8d0*/  BRA `(.L_x_12345) ;  /* 0x0000000000587947 */ /* 0x000fea0003800000 */
.L_x_12344:
        /* <DEDUP_REMOVED lines=16> */
.L_x_12372:
[----:B------:R-:W-:Y:S01]  /*f9e0*/  CS2R R2, SRZ ;  /* 0x0000000000027805 */ /* 0x000fe2000001ff00 */
[----:B------:R-:W-:Y:S06]  /*f9f0*/  BRA `(.L_x_12345) ;  /* 0x0000000000107947 */ /* 0x000fec0003800000 */
.L_x_12369:
[----:B------:R0:W5:Y:S01]  /*fa00*/  LDG.E.64 R2, desc[UR36][R22.64] ;  /* 0x0000002416027981 */ /* 0x000162000c1e1b00 */
[----:B------:R-:W-:Y:S05]  /*fa10*/  BRA `(.L_x_12345) ;  /* 0x0000000000087947 */ /* 0x000fea0003800000 */
.L_x_12368:
[----:B------:R0:W5:Y:S01]  /*fa20*/  LDG.E R2, desc[UR36][R22.64] ;  /* 0x0000002416027981 */ /* 0x000162000c1e1900 */
[----:B------:R-:W-:-:S07]  /*fa30*/  IMAD.MOV.U32 R3, RZ, RZ, RZ ;  /* 0x000000ffff037224 */ /* 0x000fce00078e00ff */
.L_x_12345:
        /* <DEDUP_REMOVED lines=19> */
.L_x_12376:
[----:B------:R-:W-:Y:S01]  /*fb70*/  STG.E.U8 desc[UR36][R16.64], R4 ;  /* 0x0000000410007986 */ /* 0x000fe2000c101124 */
[----:B------:R-:W-:Y:S05]  /*fb80*/  EXIT ;  /* 0x000000000000794d */ /* 0x000fea0003800000 */
.L_x_12375:
        /* <DEDUP_REMOVED lines=8> */
.L_x_12379:
[----:B------:R-:W-:Y:S01]  /*fc10*/  STG.E desc[UR36][R16.64], R4 ;  /* 0x0000000410007986 */ /* 0x000fe2000c101924 */
[----:B------:R-:W-:Y:S05]  /*fc20*/  EXIT ;  /* 0x000000000000794d */ /* 0x000fea0003800000 */
.L_x_12378:
[----:B------:R-:W-:Y:S01]  /*fc30*/  STG.E.U16 desc[UR36][R16.64], R4 ;  /* 0x0000000410007986 */ /* 0x000fe2000c101524 */
[----:B------:R-:W-:Y:S05]  /*fc40*/  EXIT ;  /* 0x000000000000794d */ /* 0x000fea0003800000 */
.L_x_12374:
        /* <DEDUP_REMOVED lines=9> */
.L_x_12381:
[----:B------:R-:W0:Y:S02]  /*fce0*/  I2F.S64 R0, R2 ;  /* 0x0000000200007312 */ /* 0x000e240000301400 */
[----:B0-----:R-:W-:-:S05]  /*fcf0*/  F2FP.F16.F32.PACK_AB R0, RZ, R0 ;  /* 0x00000000ff00723e */ /* 0x001fca00000000ff */
[----:B------:R-:W-:Y:S01]  /*fd00*/  STG.E.U16 desc[UR36][R16.64], R0 ;  /* 0x0000000010007986 */ /* 0x000fe2000c101524 */
[----:B------:R-:W-:Y:S05]  /*fd10*/  EXIT ;  /* 0x000000000000794d */ /* 0x000fea0003800000 */
.L_x_12380:
        /* <DEDUP_REMOVED lines=10> */
.L_x_12383:
[----:B------:R-:W0:Y:S02]  /*fdc0*/  I2F.S64 R2, R2 ;  /* 0x0000000200027312 */ /* 0x000e240000301400 */
[----:B0-----:R-:W-:-:S04]  /*fdd0*/  F2FP.F16.F32.PACK_AB R3, RZ, R2 ;  /* 0x00000002ff03723e */ /* 0x001fc800000000ff */
[----:B------:R-:W-:-:S05]  /*fde0*/  PRMT R3, R3, 0x5410, RZ ;  /* 0x0000541003037816 */ /* 0x000fca00000000ff */
[----:B------:R-:W-:Y:S01]  /*fdf0*/  STG.E desc[UR36][R16.64], R3 ;  /* 0x0000000310007986 */ /* 0x000fe2000c101924 */
[----:B------:R-:W-:Y:S05]  /*fe00*/  EXIT ;  /* 0x000000000000794d */ /* 0x000fea0003800000 */
.L_x_12382:
[----:B------:R-:W0:Y:S02]  /*fe10*/  I2F.F64.S64 R2, R2 ;  /* 0x0000000200027312 */ /* 0x000e240000301c00 */
[----:B0-----:R-:W-:Y:S01]  /*fe20*/  STG.E.64 desc[UR36][R16.64], R2 ;  /* 0x0000000210007986 */ /* 0x001fe2000c101b24 */
[----:B------:R-:W-:Y:S05]  /*fe30*/  EXIT ;  /* 0x000000000000794d */ /* 0x000fea0003800000 */
.L_x_12373:
        /* <DEDUP_REMOVED lines=13> */
.L_x_12386:
[----:B------:R-:W0:Y:S01]  /*ff10*/  I2F.F64.S64 R4, R2 ;  /* 0x0000000200047312 */ /* 0x000e220000301c00 */
[----:B------:R-:W-:-:S05]  /*ff20*/  CS2R R6, SRZ ;  /* 0x0000000000067805 */ /* 0x000fca000001ff00 */
[----:B0-----:R-:W-:Y:S01]  /*ff30*/  STG.E.128 desc[UR36][R16.64], R4 ;  /* 0x0000000410007986 */ /* 0x001fe2000c101d24 */
[----:B------:R-:W-:Y:S05]  /*ff40*/  EXIT ;  /* 0x000000000000794d */ /* 0x000fea0003800000 */
.L_x_12385:
        /* <DEDUP_REMOVED lines=21> */
.L_x_12390:
[----:B------:R-:W-:Y:S05]  /*100a0*/  BSYNC B0 ;  /* 0x0000000000007941 */ /* 0x000fea0003800000 */
.L_x_12389:
[----:B------:R-:W-:-:S05]  /*100b0*/  LOP3.LUT R5, R0, R5, RZ, 0xfc, !PT ;  /* 0x0000000500057212 */ /* 0x000fca00078efcff */
[----:B------:R-:W-:Y:S01]  /*100c0*/  STG.E.U8 desc[UR36][R16.64], R5 ;  /* 0x0000000510007986 */ /* 0x000fe2000c101124 */
[----:B------:R-:W-:Y:S05]  /*100d0*/  EXIT ;  /* 0x000000000000794d */ /* 0x000fea0003800000 */
.L_x_12388:
        /* <DEDUP_REMOVED lines=13> */
.L_x_12392:
[----:B------:R-:W-:Y:S01]  /*101b0*/  IMAD.MOV.U32 R0, RZ, RZ, 0x7f ;  /* 0x0000007fff007424 */ /* 0x000fe200078e00ff */
[----:B------:R-:W-:-:S04]  /*101c0*/  ISETP.GT.U32.AND P0, PT, R4, 0x7f800000, PT ;  /* 0x7f8000000400780c */ /* 0x000fc80003f04070 */
[----:B------:R-:W-:-:S09]  /*101d0*/  SEL R0, R0, 0x7c, P0 ;  /* 0x0000007c00007807 */ /* 0x000fd20000000000 */
.L_x_12393:
[----:B------:R-:W-:Y:S05]  /*101e0*/  BSYNC B0 ;  /* 0x0000000000007941 */ /* 0x000fea0003800000 */
.L_x_12391:
[----:B------:R-:W-:-:S04]  /*101f0*/  LOP3.LUT R2, R3, 0x80000000, RZ, 0xc0, !PT ;  /* 0x8000000003027812 */ /* 0x000fc800078ec0ff */
[----:B------:R-:W-:-:S04]  /*10200*/  SHF.R.U32.HI R3, RZ, 0x18, R2 ;  /* 0x00000018ff037819 */ /* 0x000fc80000011602 */
[----:B------:R-:W-:-:S05]  /*10210*/  LOP3.LUT R3, R0, R3, RZ, 0xfc, !PT ;  /* 0x0000000300037212 */ /* 0x000fca00078efcff */
[----:B------:R-:W-:Y:S01]  /*10220*/  STG.E.U8 desc[UR36][R16.64], R3 ;  /* 0x0000000310007986 */ /* 0x000fe2000c101124 */
[----:B------:R-:W-:Y:S05]  /*10230*/  EXIT ;  /* 0x000000000000794d */ /* 0x000fea0003800000 */
.L_x_12387:
[----:B------:R-:W0:Y:S02]  /*10240*/  I2F.S64 R0, R2 ;  /* 0x0000000200007312 */ /* 0x000e240000301400 */
[----:B0-----:R-:W-:-:S05]  /*10250*/  F2FP.BF16.F32.PACK_AB R0, RZ, R0 ;  /* 0x00000000ff00723e */ /* 0x001fca00000010ff */
[----:B------:R-:W-:Y:S01]  /*10260*/  STG.E.U16 desc[UR36][R16.64], R0 ;  /* 0x0000000010007986 */ /* 0x000fe2000c101524 */
[----:B------:R-:W-:Y:S05]  /*10270*/  EXIT ;  /* 0x000000000000794d */ /* 0x000fea0003800000 */
.L_x_12384:
        /* <DEDUP_REMOVED lines=10> */
.L_x_12396:
        /* <DEDUP_REMOVED lines=17> */
.L_x_12399:
[----:B------:R-:W-:-:S04]  /*10430*/  LOP3.LUT R2, R3, 0x80000000, RZ, 0xc0, !PT ;  /* 0x8000000003027812 */ /* 0x000fc800078ec0ff */
[----:B------:R-:W-:-:S04]  /*10440*/  SHF.R.U32.HI R3, RZ, 0x18, R2 ;  /* 0x00000018ff037819 */ /* 0x000fc80000011602 */
[----:B------:R-:W-:-:S04]  /*10450*/  LOP3.LUT R0, R0, R3, RZ, 0xfc, !PT ;  /* 0x0000000300007212 */ /* 0x000fc800078efcff */
[----:B------:R-:W-:-:S07]  /*10460*/  PRMT R8, R0, 0x7610, R8 ;  /* 0x0000761000087816 */ /* 0x000fce0000000008 */
.L_x_12398:
[----:B------:R-:W-:Y:S05]  /*10470*/  BSYNC B0 ;  /* 0x0000000000007941 */ /* 0x000fea0003800000 */
.L_x_12397:
[----:B------:R-:W-:Y:S01]  /*10480*/  STG.E.U8 desc[UR36][R16.64], R8 ;  /* 0x0000000810007986 */ /* 0x000fe2000c101124 */
[----:B------:R-:W-:Y:S05]  /*10490*/  EXIT ;  /* 0x000000000000794d */ /* 0x000fea0003800000 */
.L_x_12395:
        /* <DEDUP_REMOVED lines=17> */
.L_x_12402:
[----:B------:R-:W-:-:S04]  /*105b0*/  LOP3.LUT R2, R3, 0x80000000, RZ, 0xc0, !PT ;  /* 0x8000000003027812 */ /* 0x000fc800078ec0ff */
[----:B------:R-:W-:-:S04]  /*105c0*/  SHF.R.U32.HI R3, RZ, 0x18, R2 ;  /* 0x00000018ff037819 */ /* 0x000fc80000011602 */
[----:B------:R-:W-:-:S04]  /*105d0*/  LOP3.LUT R0, R0, R3, RZ, 0xfc, !PT ;  /* 0x0000000300007212 */ /* 0x000fc800078efcff */
[----:B------:R-:W-:-:S07]  /*105e0*/  PRMT R8, R0, 0x7610, R8 ;  /* 0x0000761000087816 */ /* 0x000fce0000000008 */
.L_x_12401:
[----:B------:R-:W-:Y:S05]  /*105f0*/  BSYNC B0 ;  /* 0x0000000000007941 */ /* 0x000fea0003800000 */
.L_x_12400:
[----:B------:R-:W-:Y:S01]  /*10600*/  STG.E.U8 desc[UR36][R16.64], R8 ;  /* 0x0000000810007986 */ /* 0x000fe2000c101124 */
[----:B------:R-:W-:Y:S05]  /*10610*/  EXIT ;  /* 0x000000000000794d */ /* 0x000fea0003800000 */
.L_x_12394:
        /* <DEDUP_REMOVED lines=23> */
.L_x_12377:
        /* <DEDUP_REMOVED lines=16> */
.L_x_12405:
[----:B------:R-:W-:Y:S05]  /*10890*/  EXIT ;  /* 0x000000000000794d */ /* 0x000fea0003800000 */
.L_x_12404:
[----:B------:R-:W-:Y:S01]  /*108a0*/  STG.E.64 desc[UR36][R16.64], R2 ;  /* 0x0000000210007986 */ /* 0x000fe2000c101b24 */
[----:B------:R-:W-:Y:S05]  /*108b0*/  EXIT ;  /* 0x000000000000794d */ /* 0x000fea0003800000 */
.L_x_12403:
[----:B------:R-:W-:Y:S01]  /*108c0*/  STG.E desc[UR36][R16.64], R4 ;  /* 0x0000000410007986 */ /* 0x000fe2000c101924 */
[----:B------:R-:W-:Y:S05]  /*108d0*/  EXIT ;  /* 0x000000000000794d */ /* 0x000fea0003800000 */
.L_x_12406:
        /* <DEDUP_REMOVED lines=10> */
.L_x_17325:


//--------------------- .text._ZN2at6native27unrolled_elementwise_kernelINS0_13BinaryFunctorIlllNS0_15binary_internal10MulFunctorIlEEEESt5arrayIPcLm3EELi4E23TrivialOffsetCalculatorILi2EjESA_ILi1EjENS0_6memory12LoadWithCastILi2EEENSD_13StoreWithCastILi1EEEEEviT_T0_T2_T3_T4_T5_ --------------------------
	.section	.text._ZN2at6native27unrolled_elementwise_kernelINS0_13BinaryFunctorIlllNS0_15binary_internal10MulFunctorIlEEEESt5arrayIPcLm3EELi4E23TrivialOffsetCalculatorILi2EjESA_ILi1EjENS0_6memory12LoadWithCastILi2EEENSD_13StoreWithCastILi1EEEEEviT_T0_T2_T3_T4_T5_,"ax",@progbits
	.align	128
        .global         _ZN2at6native27unrolled_elementwise_kernelINS0_13BinaryFunctorIlllNS0_15binary_internal10MulFunctorIlEEEESt5arrayIPcLm3EELi4E23TrivialOffsetCalculatorILi2EjESA_ILi1EjENS0_6memory12LoadWithCastILi2EEENSD_13StoreWithCastILi1EEEEEviT_T0_T2_T3_T4_T5_
        .type           _ZN2at6native27unrolled_elementwise_kernelINS0_13BinaryFunctorIlllNS0_15binary_internal10MulFunctorIlEEEESt5arrayIPcLm3EELi4E23TrivialOffsetCalculatorILi2EjESA_ILi1EjENS0_6memory12LoadWithCastILi2EEENSD_13StoreWithCastILi1EEEEEviT_T0_T2_T3_T4_T5_,@function
        .size           _ZN2at6native27unrolled_elementwise_kernelINS0_13BinaryFunctorIlllNS0_15binary_internal10MulFunctorIlEEEESt5arrayIPcLm3EELi4E23TrivialOffsetCalculatorILi2EjESA_ILi1EjENS0_6memory12LoadWithCastILi2EEENSD_13StoreWithCastILi1EEEEEviT_T0_T2_T3_T4_T5_,(.L_x_17326 - _ZN2at6native27unrolled_elementwise_kernelINS0_13BinaryFunctorIlllNS0_15binary_internal10MulFunctorIlEEEESt5arrayIPcLm3EELi4E23TrivialOffsetCalculatorILi2EjESA_ILi1EjENS0_6memory12LoadWithCastILi2EEENSD_13StoreWithCastILi1EEEEEviT_T0_T2_T3_T4_T5_)
        .other          _ZN2at6native27unrolled_elementwise_kernelINS0_13BinaryFunctorIlllNS0_15binary_internal10MulFunctorIlEEEESt5arrayIPcLm3EELi4E23TrivialOffsetCalculatorILi2EjESA_ILi1EjENS0_6memory12LoadWithCastILi2EEENSD_13StoreWithCastILi1EEEEEviT_T0_T2_T3_T4_T5_,@"STO_CUDA_ENTRY STV_DEFAULT"
_ZN2at6native27unrolled_elementwise_kernelINS0_13BinaryFunctorIlllNS0_15binary_internal10MulFunctorIlEEEESt5arrayIPcLm3EELi4E23TrivialOffsetCalculatorILi2EjESA_ILi1EjENS0_6memory12LoadWithCastILi2EEENSD_13StoreWithCastILi1EEEEEviT_T0_T2_T3_T4_T5_:
.text._ZN2at6native27unrolled_elementwise_kernelINS0_13BinaryFunctorIlllNS0_15binary_internal10MulFunctorIlEEEESt5arrayIPcLm3EELi4E23TrivialOffsetCalculatorILi2EjESA_ILi1EjENS0_6memory12LoadWithCastILi2EEENSD_13StoreWithCastILi1EEEEEviT_T0_T2_T3_T4_T5_:
        /* <DEDUP_REMOVED lines=34> */
.L_x_12412:
[----:B------:R1:W5:Y:S01]  /*0220*/  LDG.E.U8 R28, desc[UR36][R2.64] ;  /* 0x00000024021c7981 */ /* 0x000362000c1e1100 */
[----:B------:R-:W-:Y:S01]  /*0230*/  IMAD.MOV.U32 R29, RZ, RZ, RZ ;  /* 0x000000ffff1d7224 */ /* 0x000fe200078e00ff */
[----:B------:R-:W-:Y:S06]  /*0240*/  BRA `(.L_x_12414) ;  /* 0x0000000c004c7947 */ /* 0x000fec0003800000 */
.L_x_12411:
        /* <DEDUP_REMOVED lines=8> */
.L_x_12416:
[----:B------:R-:W2:Y:S02]  /*02d0*/  LDG.E R28, desc[UR36][R2.64] ;  /* 0x00000024021c7981 */ /* 0x000ea4000c1e1900 */
[----:B--2---:R-:W-:Y:S01]  /*02e0*/  SHF.R.S32.HI R29, RZ, 0x1f, R28 ;  /* 0x0000001fff1d7819 */ /* 0x004fe2000001141c */
[----:B------:R-:W-:Y:S06]  /*02f0*/  BRA `(.L_x_12414) ;  /* 0x0000000c00207947 */ /* 0x000fec0003800000 */
.L_x_12415:
[----:B------:R-:W2:Y:S02]  /*0300*/  LDG.E.S16 R28, desc[UR36][R2.64] ;  /* 0x00000024021c7981 */ /* 0x000ea4000c1e1700 */
[----:B--2---:R-:W-:Y:S01]  /*0310*/  SHF.R.S32.HI R29, RZ, 0x1f, R28 ;  /* 0x0000001fff1d7819 */ /* 0x004fe2000001141c */
[----:B------:R-:W-:Y:S06]  /*0320*/  BRA `(.L_x_12414) ;  /* 0x0000000c00147947 */ /* 0x000fec0003800000 */
.L_x_12410:
        /* <DEDUP_REMOVED lines=9> */
.L_x_12418:
[----:B------:R-:W2:Y:S02]  /*03c0*/  LDG.E.U16 R2, desc[UR36][R2.64] ;  /* 0x0000002402027981 */ /* 0x000ea4000c1e1500 */
[----:B--2---:R-:W-:-:S06]  /*03d0*/  HADD2.F32 R28, -RZ, R2.H0_H0 ;  /* 0x20000002ff1c7230 */ /* 0x004fcc0000004100 */
[----:B------:R-:W0:Y:S01]  /*03e0*/  F2I.S64.TRUNC R28, R28 ;  /* 0x0000001c001c7311 */ /* 0x000e22000020d900 */
[----:B------:R-:W-:Y:S05]  /*03f0*/  BRA `(.L_x_12414) ;  /* 0x0000000800e07947 */ /* 0x000fea0003800000 */
.L_x_12417:
        /* <DEDUP_REMOVED lines=9> */
.L_x_12420:
[----:B------:R-:W2:Y:S02]  /*0490*/  LDG.E.U16 R2, desc[UR36][R2.64] ;  /* 0x0000002402027981 */ /* 0x000ea4000c1e1500 */
[----:B--2---:R-:W-:-:S06]  /*04a0*/  HADD2.F32 R28, -RZ, R2.H0_H0 ;  /* 0x20000002ff1c7230 */ /* 0x004fcc0000004100 */
[----:B------:R-:W4:Y:S01]  /*04b0*/  F2I.S64.TRUNC R28, R28 ;  /* 0x0000001c001c7311 */ /* 0x000f22000020d900 */
[----:B------:R-:W-:Y:S05]  /*04c0*/  BRA `(.L_x_12414) ;  /* 0x0000000800ac7947 */ /* 0x000fea0003800000 */
.L_x_12419:
[----:B------:R-:W2:Y:S02]  /*04d0*/  LDG.E.64 R2, desc[UR36][R2.64] ;  /* 0x0000002402027981 */ /* 0x000ea4000c1e1b00 */
[----:B--2---:R2:W3:Y:S01]  /*04e0*/  F2I.S64.F64.TRUNC R28, R2 ;  /* 0x00000002001c7311 */ /* 0x0044e2000030d900 */
[----:B------:R-:W-:Y:S05]  /*04f0*/  BRA `(.L_x_12414) ;  /* 0x0000000800a07947 */ /* 0x000fea0003800000 */
.L_x_12409:
        /* <DEDUP_REMOVED lines=13> */
.L_x_12423:
[----:B------:R-:W2:Y:S02]  /*05d0*/  LDG.E.64 R2, desc[UR36][R2.64] ;  /* 0x0000002402027981 */ /* 0x000ea4000c1e1b00 */
[----:B--2---:R0:W1:Y:S01]  /*05e0*/  F2I.S64.F64.TRUNC R28, R2 ;  /* 0x00000002001c7311 */ /* 0x004062000030d900 */
[----:B------:R-:W-:Y:S05]  /*05f0*/  BRA `(.L_x_12414) ;  /* 0x0000000800607947 */ /* 0x000fea0003800000 */
.L_x_12422:
        /* <DEDUP_REMOVED lines=27> */
.L_x_12425:
        /* <DEDUP_REMOVED lines=15> */
.L_x_12424:
[----:B------:R-:W2:Y:S02]  /*08a0*/  LDG.E.U16 R28, desc[UR36][R2.64] ;  /* 0x00000024021c7981 */ /* 0x000ea4000c1e1500 */
[----:B--2---:R-:W-:-:S06]  /*08b0*/  IMAD.U32 R28, R28, 0x10000, RZ ;  /* 0x000100001c1c7824 */ /* 0x004fcc00078e00ff */
[----:B------:R-:W0:Y:S01]  /*08c0*/  F2I.S64.TRUNC R28, R28 ;  /* 0x0000001c001c7311 */ /* 0x000e22000020d900 */
[----:B------:R-:W-:Y:S05]  /*08d0*/  BRA `(.L_x_12414) ;  /* 0x0000000400a87947 */ /* 0x000fea0003800000 */
.L_x_12421:
        /* <DEDUP_REMOVED lines=11> */
.L_x_12428:
        /* <DEDUP_REMOVED lines=21> */
.L_x_12432:
[----:B------:R-:W-:Y:S05]  /*0ae0*/  BSYNC B1 ;  /* 0x0000000000017941 */ /* 0x000fea0003800000 */
.L_x_12431:
[----:B------:R-:W-:Y:S01]  /*0af0*/  IMAD.SHL.U32 R2, R2, 0x100000, RZ ;  /* 0x0010000002027824 */ /* 0x000fe200078e00ff */
[----:B------:R-:W-:-:S04]  /*0b00*/  LEA R3, R0, 0x3b800000, 0x17 ;  /* 0x3b80000000037811 */ /* 0x000fc800078eb8ff */
[----:B------:R-:W-:-:S07]  /*0b10*/  LOP3.LUT R28, R3, R2, R28, 0xfe, !PT ;  /* 0x00000002031c7212 */ /* 0x000fce00078efe1c */
.L_x_12430:
[----:B------:R-:W-:Y:S05]  /*0b20*/  BSYNC B0 ;  /* 0x0000000000007941 */ /* 0x000fea0003800000 */
.L_x_12429:
[----:B------:R-:W0:Y:S01]  /*0b30*/  F2I.S64.TRUNC R28, R28 ;  /* 0x0000001c001c7311 */ /* 0x000e22000020d900 */
[----:B------:R-:W-:Y:S05]  /*0b40*/  BRA `(.L_x_12414) ;  /* 0x00000004000c7947 */ /* 0x000fea0003800000 */
.L_x_12427:
        /* <DEDUP_REMOVED lines=21> */
.L_x_12436:
[----:B------:R-:W-:Y:S05]  /*0ca0*/  BSYNC B1 ;  /* 0x0000000000017941 */ /* 0x000fea0003800000 */
.L_x_12435:
[----:B------:R-:W-:Y:S01]  /*0cb0*/  IMAD.SHL.U32 R2, R2, 0x200000, RZ ;  /* 0x0020000002027824 */ /* 0x000fe200078e00ff */
[----:B------:R-:W-:-:S04]  /*0cc0*/  LEA R3, R0, 0x37800000, 0x17 ;  /* 0x3780000000037811 */ /* 0x000fc800078eb8ff */
[----:B------:R-:W-:-:S07]  /*0cd0*/  LOP3.LUT R28, R3, R2, R28, 0xfe, !PT ;  /* 0x00000002031c7212 */ /* 0x000fce00078efe1c */
.L_x_12434:
[----:B------:R-:W-:Y:S05]  /*0ce0*/  BSYNC B0 ;  /* 0x0000000000007941 */ /* 0x000fea0003800000 */
.L_x_12433:
[----:B------:R-:W0:Y:S01]  /*0cf0*/  F2I.S64.TRUNC R28, R28 ;  /* 0x0000001c001c7311 */ /* 0x000e22000020d900 */
[----:B------:R-:W-:Y:S05]  /*0d00*/  BRA `(.L_x_12414) ;  /* 0x00000000009c7947 */ /* 0x000fea0003800000 */
.L_x_12426:
        /* <DEDUP_REMOVED lines=14> */
.L_x_12440:
[----:B------:R-:W-:Y:S05]  /*0df0*/  BSYNC B0 ;  /* 0x0000000000007941 */ /* 0x000fea0003800000 */
.L_x_12439:
[----:B------:R-:W0:Y:S01]  /*0e00*/  F2I.S64.TRUNC R28, R28 ;  /* 0x0000001c001c7311 */ /* 0x000e22000020d900 */
[----:B------:R-:W-:Y:S05]  /*0e10*/  BRA `(.L_x_12414) ;  /* 0x0000000000587947 */ /* 0x000fea0003800000 */
.L_x_12413:
        /* <DEDUP_REMOVED lines=16> */
.L_x_12441:
[----:B------:R-:W-:Y:S01]  /*0f20*/  CS2R R28, SRZ ;  /* 0x00000000001c7805 */ /* 0x000fe2000001ff00 */
[----:B------:R-:W-:Y:S06]  /*0f30*/  BRA `(.L_x_12414) ;  /* 0x0000000000107947 */ /* 0x000fec0003800000 */
.L_x_12438:
[----:B------:R0:W5:Y:S01]  /*0f40*/  LDG.E.64 R28, desc[UR36][R2.64] ;  /* 0x00000024021c7981 */ /* 0x000162000c1e1b00 */
[----:B------:R-:W-:Y:S05]  /*0f50*/  BRA `(.L_x_12414) ;  /* 0x0000000000087947 */ /* 0x000fea0003800000 */
.L_x_12437:
[----:B------:R0:W5:Y:S01]  /*0f60*/  LDG.E R28, desc[UR36][R2.64] ;  /* 0x00000024021c7981 */ /* 0x000162000c1e1900 */
[----:B------:R-:W-:-:S07]  /*0f70*/  IMAD.MOV.U32 R29, RZ, RZ, RZ ;  /* 0x000000ffff1d7224 */ /* 0x000fce00078e00ff */
.L_x_12414:
[----:B012---:R-:W0:Y:S01]  /*0f80*/  LDC.64 R2, c[0x0][0x228] ;  /* 0x00008a00ff027b82 */ /* 0x007e220000000a00 */
        /* <DEDUP_REMOVED lines=18> */
.L_x_12445:
[----:B------:R0:W5:Y:S01]  /*10b0*/  LDG.E.U8 R26, desc[UR36][R2.64] ;  /* 0x00000024021a7981 */ /* 0x000162000c1e1100 */
[----:B------:R-:W-:Y:S01]  /*10c0*/  IMAD.MOV.U32 R27, RZ, RZ, RZ ;  /* 0x000000ffff1b7224 */ /* 0x000fe200078e00ff */
[----:B------:R-:W-:Y:S06]  /*10d0*/  BRA `(.L_x_12447) ;  /* 0x0000000c00487947 */ /* 0x000fec0003800000 */
.L_x_12444:
        /* <DEDUP_REMOVED lines=8> */
.L_x_12449:
[----:B------:R-:W2:Y:S02]  /*1160*/  LDG.E R26, desc[UR36][R2.64] ;  /* 0x00000024021a7981 */ /* 0x000ea4000c1e1900 */
[----:B--2---:R-:W-:Y:S01]  /*1170*/  SHF.R.S32.HI R27, RZ, 0x1f, R26 ;  /* 0x0000001fff1b7819 */ /* 0x004fe2000001141a */
[----:B------:R-:W-:Y:S06]  /*1180*/  BRA `(.L_x_12447) ;  /* 0x0000000c001c7947 */ /* 0x000fec0003800000 */
.L_x_12448:
[----:B------:R-:W2:Y:S02]  /*1190*/  LDG.E.S16 R26, desc[UR36][R2.64] ;  /* 0x00000024021a7981 */ /* 0x000ea4000c1e1700 */
[----:B--2---:R-:W-:Y:S01]  /*11a0*/  SHF.R.S32.HI R27, RZ, 0x1f, R26 ;  /* 0x0000001fff1b7819 */ /* 0x004fe2000001141a */
[----:B------:R-:W-:Y:S06]  /*11b0*/  BRA `(.L_x_12447) ;  /* 0x0000000c00107947 */ /* 0x000fec0003800000 */
.L_x_12443:
        /* <DEDUP_REMOVED lines=9> */
.L_x_12451:
[----:B------:R-:W2:Y:S02]  /*1250*/  LDG.E.U16 R2, desc[UR36][R2.64] ;  /* 0x0000002402027981 */ /* 0x000ea4000c1e1500 */
[----:B--2---:R-:W-:-:S06]  /*1260*/  HADD2.F32 R26, -RZ, R2.H0_H0 ;  /* 0x20000002ff1a7230 */ /* 0x004fcc0000004100 */
[----:B------:R-:W0:Y:S01]  /*1270*/  F2I.S64.TRUNC R26, R26 ;  /* 0x0000001a001a7311 */ /* 0x000e22000020d900 */
[----:B------:R-:W-:Y:S05]  /*1280*/  BRA `(.L_x_12447) ;  /* 0x0000000800dc7947 */ /* 0x000fea0003800000 */
.L_x_12450:
[----:B------:R-:W-:-:S13]  /*1290*/  ISETP.NE.AND P0, PT, R0, 0x7, PT ;  /* 0x000000070000780c */ /* 0x000fda0003f05270 */
[----:B------:R-:W-:Y:S05]  /*12a0*/  @!P0 BRA `(.L_x_12452) ;  /* 0x00000000002c8947 */ /* 0x000fea0003800000 */
[----:B------:R-:W-:-:S13]  /*12b0*/  ISETP.NE.AND P0, PT, R0, 0x8, PT ;  /* 0x000000080000780c */ /* 0x000fda0003f05270 */
[----:B------:R-:W-:Y:S05]  /*12c0*/  @!P0 BRA `(.L_x_12453) ;  /* 0x0000000000148947 */ /* 0x000fea0003800000 */
[----:B------:R-:W-:-:S13]  /*12d0*/  ISETP.NE.AND P0, PT, R0, 0x9, PT ;  /* 0x000000090000780c */ /* 0x000fda0003f05270 */
[----:B------:R-:W-:Y:S05]  /*12e0*/  @P0 BRA `(.L_x_12446) ;  /* 0x00000008006c0947 */ /* 0x000fea0003800000 */
[----:B------:R-:W2:Y:S02]  /*12f0*/  LDG.E R2, desc[UR36][R2.64] ;  /* 0x0000002402027981 */ /* 0x000ea4000c1e1900 */
[----:B--2---:R2:W0:Y:S01]  /*1300*/  F2I.S64.TRUNC R26, R2 ;  /* 0x00000002001a7311 */ /* 0x004422000020d900 */
[----:B------:R-:W-:Y:S05]  /*1310*/  BRA `(.L_x_12447) ;  /* 0x0000000800b87947 */ /* 0x000fea0003800000 */
.L_x_12453:
[----:B------:R-:W2:Y:S02]  /*1320*/  LDG.E.U16 R2, desc[UR36][R2.64] ;  /* 0x0000002402027981 */ /* 0x000ea4000c1e1500 */
[----:B--2---:R-:W-:-:S06]  /*1330*/  HADD2.F32 R26, -RZ, R2.H0_H0 ;  /* 0x20000002ff1a7230 */ /* 0x004fcc0000004100 */
[----:B------:R-:W0:Y:S01]  /*1340*/  F2I.S64.TRUNC R26, R26 ;  /* 0x0000001a001a7311 */ /* 0x000e22000020d900 */
[----:B------:R-:W-:Y:S05]  /*1350*/  BRA `(.L_x_12447) ;  /* 0x0000000800a87947 */ /* 0x000fea0003800000 */
.L_x_12452:
[----:B------:R-:W2:Y:S02]  /*1360*/  LDG.E.64 R2, desc[UR36][R2.64] ;  /* 0x0000002402027981 */ /* 0x000ea4000c1e1b00 */
[----:B--2---:R0:W1:Y:S01]  /*1370*/  F2I.S64.F64.TRUNC R26, R2 ;  /* 0x00000002001a7311 */ /* 0x004062000030d900 */
[----:B------:R-:W-:Y:S05]  /*1380*/  BRA `(.L_x_12447) ;  /* 0x00000008009c7947 */ /* 0x000fea0003800000 */
.L_x_12442:
        /* <DEDUP_REMOVED lines=13> */
.L_x_12456:
[----:B------:R-:W2:Y:S02]  /*1460*/  LDG.E.64 R2, desc[UR36][R2.64] ;  /* 0x0000002402027981 */ /* 0x000ea4000c1e1b00 */
[----:B--2---:R0:W1:Y:S01]  /*1470*/  F2I.S64.F64.TRUNC R26, R2 ;  /* 0x00000002001a7311 */ /* 0x004062000030d900 */
[----:B------:R-:W-:Y:S05]  /*1480*/  BRA `(.L_x_12447) ;  /* 0x00000008005c7947 */ /* 0x000fea0003800000 */
.L_x_12455:
        /* <DEDUP_REMOVED lines=27> */
.L_x_12458:
        /* <DEDUP_REMOVED lines=14> */
.L_x_12457:
[----:B------:R-:W2:Y:S02]  /*1720*/  LDG.E.U16 R26, desc[UR36][R2.64] ;  /* 0x00000024021a7981 */ /* 0x000ea4000c1e1500 */
[----:B--2---:R-:W-:-:S06]  /*1730*/  IMAD.U32 R26, R26, 0x10000, RZ ;  /* 0x000100001a1a7824 */ /* 0x004fcc00078e00ff */
[----:B------:R-:W0:Y:S01]  /*1740*/  F2I.S64.TRUNC R26, R26 ;  /* 0x0000001a001a7311 */ /* 0x000e22000020d900 */
[----:B------:R-:W-:Y:S05]  /*1750*/  BRA `(.L_x_12447) ;  /* 0x0000000400a87947 */ /* 0x000fea0003800000 */
.L_x_12454:
        /* <DEDUP_REMOVED lines=11> */
.L_x_12461:
        /* <DEDUP_REMOVED lines=21> */
.L_x_12465:
[----:B------:R-:W-:Y:S05]  /*1960*/  BSYNC B1 ;  /* 0x0000000000017941 */ /* 0x000fea0003800000 */
.L_x_12464:
[----:B------:R-:W-:Y:S01]  /*1970*/  IMAD.SHL.U32 R2, R2, 0x100000, RZ ;  /* 0x0010000002027824 */ /* 0x000fe200078e00ff */
[----:B------:R-:W-:-:S04]  /*1980*/  LEA R3, R0, 0x3b800000, 0x17 ;  /* 0x3b80000000037811 */ /* 0x000fc800078eb8ff */
[----:B------:R-:W-:-:S07]  /*1990*/  LOP3.LUT R26, R3, R2, R26, 0xfe, !PT ;  /* 0x00000002031a7212 */ /* 0x000fce00078efe1a */
.L_x_12463:
[----:B------:R-:W-:Y:S05]  /*19a0*/  BSYNC B0 ;  /* 0x0000000000007941 */ /* 0x000fea0003800000 */
.L_x_12462:
[----:B------:R-:W0:Y:S01]  /*19b0*/  F2I.S64.TRUNC R26, R26 ;  /* 0x0000001a001a7311 */ /* 0x000e22000020d900 */
[----:B------:R-:W-:Y:S05]  /*19c0*/  BRA `(.L_x_12447) ;  /* 0x00000004000c7947 */ /* 0x000fea0003800000 */
.L_x_12460:
        /* <DEDUP_REMOVED lines=21> */
.L_x_12469:
[----:B------:R-:W-:Y:S05]  /*1b20*/  BSYNC B1 ;  /* 0x0000000000017941 */ /* 0x000fea0003800000 */
.L_x_12468:
[----:B------:R-:W-:Y:S01]  /*1b30*/  IMAD.SHL.U32 R2, R2, 0x200000, RZ ;  /* 0x0020000002027824 */ /* 0x000fe200078e00ff */
[----:B------:R-:W-:-:S04]  /*1b40*/  LEA R3, R0, 0x37800000, 0x17 ;  /* 0x3780000000037811 */ /* 0x000fc800078eb8ff */
[----:B------:R-:W-:-:S07]  /*1b50*/  LOP3.LUT R26, R3, R2, R26, 0xfe, !PT ;  /* 0x00000002031a7212 */ /* 0x000fce00078efe1a */
.L_x_12467:
[----:B------:R-:W-:Y:S05]  /*1b60*/  BSYNC B0 ;  /* 0x0000000000007941 */ /* 0x000fea0003800000 */
.L_x_12466:
[----:B------:R-:W0:Y:S01]  /*1b70*/  F2I.S64.TRUNC R26, R26 ;  /* 0x0000001a001a7311 */ /* 0x000e22000020d900 */
[----:B------:R-:W-:Y:S05]  /*1b80*/  BRA `(.L_x_12447) ;  /* 0x00000000009c7947 */ /* 0x000fea0003800000 */
.L_x_12459:
        /* <DEDUP_REMOVED lines=14> */
.L_x_12473:
[----:B------:R-:W-:Y:S05]  /*1c70*/  BSYNC B0 ;  /* 0x0000000000007941 */ /* 0x000fea0003800000 */
.L_x_12472:
[----:B------:R-:W0:Y:S01]  /*1c80*/  F2I.S64.TRUNC R26, R26 ;  /* 0x0000001a001a7311 */ /* 0x000e22000020d900 */
[----:B------:R-:W-:Y:S05]  /*1c90*/  BRA `(.L_x_12447) ;  /* 0x0000000000587947 */ /* 0x000fea0003800000 */
.L_x_12446:
        /* <DEDUP_REMOVED lines=16> */
.L_x_12474:
[----:B------:R-:W-:Y:S01]  /*1da0*/  CS2R R26, SRZ ;  /* 0x00000000001a7805 */ /* 0x000fe2000001ff00 */
[----:B------:R-:W-:Y:S06]  /*1db0*/  BRA `(.L_x_12447) ;  /* 0x0000000000107947 */ /* 0x000fec0003800000 */
.L_x_12471:
[----:B------:R0:W5:Y:S01]  /*1dc0*/  LDG.E.64 R26, desc[UR36][R2.64] ;  /* 0x00000024021a7981 */ /* 0x000162000c1e1b00 */
[----:B------:R-:W-:Y:S05]  /*1dd0*/  BRA `(.L_x_12447) ;  /* 0x0000000000087947 */ /* 0x000fea0003800000 */
.L_x_12470:
[----:B------:R0:W5:Y:S01]  /*1de0*/  LDG.E R26, desc[UR36][R2.64] ;  /* 0x00000024021a7981 */ /* 0x000162000c1e1900 */
[----:B------:R-:W-:-:S07]  /*1df0*/  IMAD.MOV.U32 R27, RZ, RZ, RZ ;  /* 0x000000ffff1b7224 */ /* 0x000fce00078e00ff */
.L_x_12447:
[----:B------:R-:W3:Y:S02]  /*1e00*/  S2R R34, SR_TID.X ;  /* 0x0000000000227919 */ /* 0x000ee40000002100 */
[----:B---3--:R-:W-:-:S07]  /*1e10*/  VIADD R34, R34, 0x80 ;  /* 0x0000008022227836 */ /* 0x008fce0000000000 */
.L_x_12408:
[----:B------:R-:W-:Y:S05]  /*1e20*/  BSYNC B6 ;  /* 0x0000000000067941 */ /* 0x000fea0003800000 */
.L_x_12407:
[----:B------:R-:W-:Y:S01]  /*1e30*/  ISETP.GE.AND P0, PT, R34, R36, PT ;  /* 0x000000242200720c */ /* 0x000fe20003f06270 */
[----:B------:R-:W-:Y:S01]  /*1e40*/  BSSY B6, `(.L_x_12475) ;  /* 0x00001d5000067945 */ /* 0x000fe20003800000 */
[----:B------:R-:W-:-:S11]  /*1e50*/  CS2R R24, SRZ ;  /* 0x0000000000187805 */ /* 0x000fd6000001ff00 */
[----:B------:R-:W-:Y:S05]  /*1e60*/  @P0 BRA `(.L_x_12476) ;  /* 0x0000001c00480947 */ /* 0x000fea0003800000 */
[----:B012---:R-:W0:Y:S01]  /*1e70*/  LDC.64 R2, c[0x0][0x220] ;  /* 0x00008800ff027b82 */ /* 0x007e220000000a00 */
        /* <DEDUP_REMOVED lines=19> */
.L_x_12480:
[----:B------:R0:W5:Y:S01]  /*1fb0*/  LDG.E.U8 R30, desc[UR36][R2.64] ;  /* 0x00000024021e7981 */ /* 0x000162000c1e1100 */
[----:B------:R-:W-:Y:S01]  /*1fc0*/  IMAD.MOV.U32 R31, RZ, RZ, RZ ;  /* 0x000000ffff1f7224 */ /* 0x000fe200078e00ff */
[----:B------:R-:W-:Y:S06]  /*1fd0*/  BRA `(.L_x_12482) ;  /* 0x0000000c00487947 */ /* 0x000fec0003800000 */
.L_x_12479:
        /* <DEDUP_REMOVED lines=8> */
.L_x_12484:
[----:B------:R-:W2:Y:S02]  /*2060*/  LDG.E R30, desc[UR36][R2.64] ;  /* 0x00000024021e7981 */ /* 0x000ea4000c1e1900 */
[----:B--2---:R-:W-:Y:S01]  /*2070*/  SHF.R.S32.HI R31, RZ, 0x1f, R30 ;  /* 0x0000001fff1f7819 */ /* 0x004fe2000001141e */
[----:B------:R-:W-:Y:S06]  /*2080*/  BRA `(.L_x_12482) ;  /* 0x0000000c001c7947 */ /* 0x000fec0003800000 */
.L_x_12483:
[----:B------:R-:W2:Y:S02]  /*2090*/  LDG.E.S16 R30, desc[UR36][R2.64] ;  /* 0x00000024021e7981 */ /* 0x000ea4000c1e1700 */
[----:B--2---:R-:W-:Y:S01]  /*20a0*/  SHF.R.S32.HI R31, RZ, 0x1f, R30 ;  /* 0x0000001fff1f7819 */ /* 0x004fe2000001141e */
[----:B------:R-:W-:Y:S06]  /*20b0*/  BRA `(.L_x_12482) ;  /* 0x0000000c00107947 */ /* 0x000fec0003800000 */
.L_x_12478:
        /* <DEDUP_REMOVED lines=9> */
.L_x_12486:
[----:B------:R-:W2:Y:S02]  /*2150*/  LDG.E.U16 R2, desc[UR36][R2.64] ;  /* 0x0000002402027981 */ /* 0x000ea4000c1e1500 */
[----:B--2---:R-:W-:-:S06]  /*2160*/  HADD2.F32 R30, -RZ, R2.H0_H0 ;  /* 0x20000002ff1e7230 */ /* 0x004fcc0000004100 */
[----:B------:R-:W0:Y:S01]  /*2170*/  F2I.S64.TRUNC R30, R30 ;  /* 0x0000001e001e7311 */ /* 0x000e22000020d900 */
[----:B------:R-:W-:Y:S05]  /*2180*/  BRA `(.L_x_12482) ;  /* 0x0000000800dc7947 */ /* 0x000fea0003800000 */
.L_x_12485:
        /* <DEDUP_REMOVED lines=9> */
.L_x_12488:
[----:B------:R-:W2:Y:S02]  /*2220*/  LDG.E.U16 R2, desc[UR36][R2.64] ;  /* 0x0000002402027981 */ /* 0x000ea4000c1e1500 */
[----:B--2---:R-:W-:-:S06]  /*2230*/  HADD2.F32 R30, -RZ, R2.H0_H0 ;  /* 0x20000002ff1e7230 */ /* 0x004fcc0000004100 */
[----:B------:R-:W0:Y:S01]  /*2240*/  F2I.S64.TRUNC R30, R30 ;  /* 0x0000001e001e7311 */ /* 0x000e22000020d900 */
[----:B------:R-:W-:Y:S05]  /*2250*/  BRA `(.L_x_12482) ;  /* 0x0000000800a87947 */ /* 0x000fea0003800000 */
.L_x_12487:
[----:B------:R-:W2:Y:S02]  /*2260*/  LDG.E.64 R2, desc[UR36][R2.64] ;  /* 0x0000002402027981 */ /* 0x000ea4000c1e1b00 */
[----:B--2---:R0:W1:Y:S01]  /*2270*/  F2I.S64.F64.TRUNC R30, R2 ;  /* 0x00000002001e7311 */ /* 0x004062000030d900 */
[----:B------:R-:W-:Y:S05]  /*2280*/  BRA `(.L_x_12482) ;  /* 0x00000008009c7947 */ /* 0x000fea0003800000 */
.L_x_12477:
        /* <DEDUP_REMOVED lines=13> */
.L_x_12491:
[----:B------:R-:W2:Y:S02]  /*2360*/  LDG.E.64 R2, desc[UR36][R2.64] ;  /* 0x0000002402027981 */ /* 0x000ea4000c1e1b00 */
[----:B--2---:R0:W1:Y:S01]  /*2370*/  F2I.S64.F64.TRUNC R30, R2 ;  /* 0x00000002001e7311 */ /* 0x004062000030d900 */
[----:B------:R-:W-:Y:S05]  /*2380*/  BRA `(.L_x_12482) ;  /* 0x00000008005c7947 */ /* 0x000fea0003800000 */
.L_x_12490:
        /* <DEDUP_REMOVED lines=27> */
.L_x_12493:
        /* <DEDUP_REMOVED lines=12> */
[----:B------:R3:W0:Y:S01]  /*2600*/  F2I.S64.TRUNC R30, R4 ;  /* 0x00000004001e7311 */ /* 0x000622000020d900 */
[----:B------:R-:W-:Y:S05]  /*2610*/  BRA `(.L_x_12482) ;  /* 0x0000000400b87947 */ /* 0x000fea0003800000 */
.L_x_12492:
[----:B------:R-:W2:Y:S02]  /*2620*/  LDG.E.U16 R30, desc[UR36][R2.64] ;  /* 0x00000024021e7981 */ /* 0x000ea4000c1e1500 */
[----:B--2---:R-:W-:-:S06]  /*2630*/  IMAD.U32 R30, R30, 0x10000, RZ ;  /* 0x000100001e1e7824 */ /* 0x004fcc00078e00ff */
[----:B------:R-:W2:Y:S01]  /*2640*/  F2I.S64.TRUNC R30, R30 ;  /* 0x0000001e001e7311 */ /* 0x000ea2000020d900 */
[----:B------:R-:W-:Y:S05]  /*2650*/  BRA `(.L_x_12482) ;  /* 0x0000000400a87947 */ /* 0x000fea0003800000 */
.L_x_12489:
        /* <DEDUP_REMOVED lines=11> */
.L_x_12496:
        /* <DEDUP_REMOVED lines=21> */
.L_x_12500:
[----:B------:R-:W-:Y:S05]  /*2860*/  BSYNC B1 ;  /* 0x0000000000017941 */ /* 0x000fea0003800000 */
.L_x_12499:
[----:B------:R-:W-:Y:S01]  /*2870*/  IMAD.SHL.U32 R2, R2, 0x100000, RZ ;  /* 0x0010000002027824 */ /* 0x000fe200078e00ff */
[----:B------:R-:W-:-:S04]  /*2880*/  LEA R3, R0, 0x3b800000, 0x17 ;  /* 0x3b80000000037811 */ /* 0x000fc800078eb8ff */
[----:B------:R-:W-:-:S07]  /*2890*/  LOP3.LUT R30, R3, R2, R30, 0xfe, !PT ;  /* 0x00000002031e7212 */ /* 0x000fce00078efe1e */
.L_x_12498:
[----:B------:R-:W-:Y:S05]  /*28a0*/  BSYNC B0 ;  /* 0x0000000000007941 */ /* 0x000fea0003800000 */
.L_x_12497:
[----:B------:R-:W0:Y:S01]  /*28b0*/  F2I.S64.TRUNC R30, R30 ;  /* 0x0000001e001e7311 */ /* 0x000e22000020d900 */
[----:B------:R-:W-:Y:S05]  /*28c0*/  BRA `(.L_x_12482) ;  /* 0x00000004000c7947 */ /* 0x000fea0003800000 */
.L_x_12495:
        /* <DEDUP_REMOVED lines=21> */
.L_x_12504:
[----:B------:R-:W-:Y:S05]  /*2a20*/  BSYNC B1 ;  /* 0x0000000000017941 */ /* 0x000fea0003800000 */
.L_x_12503:
[----:B------:R-:W-:Y:S01]  /*2a30*/  IMAD.SHL.U32 R2, R2, 0x200000, RZ ;  /* 0x0020000002027824 */ /* 0x000fe200078e00ff */
[----:B------:R-:W-:-:S04]  /*2a40*/  LEA R3, R0, 0x37800000, 0x17 ;  /* 0x3780000000037811 */ /* 0x000fc800078eb8ff */
[----:B------:R-:W-:-:S07]  /*2a50*/  LOP3.LUT R30, R3, R2, R30, 0xfe, !PT ;  /* 0x00000002031e7212 */ /* 0x000fce00078efe1e */
.L_x_12502:
[----:B------:R-:W-:Y:S05]  /*2a60*/  BSYNC B0 ;  /* 0x0000000000007941 */ /* 0x000fea0003800000 */
.L_x_12501:
[----:B------:R-:W0:Y:S01]  /*2a70*/  F2I.S64.TRUNC R30, R30 ;  /* 0x0000001e001e7311 */ /* 0x000e22000020d900 */
[----:B------:R-:W-:Y:S05]  /*2a80*/  BRA `(.L_x_12482) ;  /* 0x00000000009c7947 */ /* 0x000fea0003800000 */
.L_x_12494:
        /* <DEDUP_REMOVED lines=14> */
.L_x_12508:
[----:B------:R-:W-:Y:S05]  /*2b70*/  BSYNC B0 ;  /* 0x0000000000007941 */ /* 0x000fea0003800000 */
.L_x_12507:
[----:B------:R-:W0:Y:S01]  /*2b80*/  F2I.S64.TRUNC R30, R30 ;  /* 0x0000001e001e7311 */ /* 0x000e22000020d900 */
[----:B------:R-:W-:Y:S05]  /*2b90*/  BRA `(.L_x_12482) ;  /* 0x0000000000587947 */ /* 0x000fea0003800000 */
.L_x_12481:
        /* <DEDUP_REMOVED lines=16> */
.L_x_12509:
[----:B------:R-:W-:Y:S01]  /*2ca0*/  CS2R R30, SRZ ;  /* 0x00000000001e7805 */ /* 0x000fe2000001ff00 */
[----:B------:R-:W-:Y:S06]  /*2cb0*/  BRA `(.L_x_12482) ;  /* 0x0000000000107947 */ /* 0x000fec0003800000 */
.L_x_12506:
[----:B------:R0:W5:Y:S01]  /*2cc0*/  LDG.E.64 R30, desc[UR36][R2.64] ;  /* 0x00000024021e7981 */ /* 0x000162000c1e1b00 */
[----:B------:R-:W-:Y:S05]  /*2cd0*/  BRA `(.L_x_12482) ;  /* 0x0000000000087947 */ /* 0x000fea0003800000 */
.L_x_12505:
[----:B------:R0:W5:Y:S01]  /*2ce0*/  LDG.E R30, desc[UR36][R2.64] ;  /* 0x00000024021e7981 */ /* 0x000162000c1e1900 */
[----:B------:R-:W-:-:S07]  /*2cf0*/  IMAD.MOV.U32 R31, RZ, RZ, RZ ;  /* 0x000000ffff1f7224 */ /* 0x000fce00078e00ff */
.L_x_12482:
        /* <DEDUP_REMOVED lines=19> */
.L_x_12513:
[----:B------:R0:W5:Y:S01]  /*2e30*/  LDG.E.U8 R24, desc[UR36][R2.64] ;  /* 0x0000002402187981 */ /* 0x000162000c1e1100 */
[----:B------:R-:W-:Y:S01]  /*2e40*/  IMAD.MOV.U32 R25, RZ, RZ, RZ ;  /* 0x000000ffff197224 */ /* 0x000fe200078e00ff */
[----:B------:R-:W-:Y:S06]  /*2e50*/  BRA `(.L_x_12515) ;  /* 0x0000000c00487947 */ /* 0x000fec0003800000 */
.L_x_12512:
        /* <DEDUP_REMOVED lines=8> */
.L_x_12517:
[----:B------:R-:W2:Y:S02]  /*2ee0*/  LDG.E R24, desc[UR36][R2.64] ;  /* 0x0000002402187981 */ /* 0x000ea4000c1e1900 */
[----:B--2---:R-:W-:Y:S01]  /*2ef0*/  SHF.R.S32.HI R25, RZ, 0x1f, R24 ;  /* 0x0000001fff197819 */ /* 0x004fe20000011418 */
[----:B------:R-:W-:Y:S06]  /*2f00*/  BRA `(.L_x_12515) ;  /* 0x0000000c001c7947 */ /* 0x000fec0003800000 */
.L_x_12516:
[----:B------:R-:W2:Y:S02]  /*2f10*/  LDG.E.S16 R24, desc[UR36][R2.64] ;  /* 0x0000002402187981 */ /* 0x000ea4000c1e1700 */
[----:B--2---:R-:W-:Y:S01]  /*2f20*/  SHF.R.S32.HI R25, RZ, 0x1f, R24 ;  /* 0x0000001fff197819 */ /* 0x004fe20000011418 */
[----:B------:R-:W-:Y:S06]  /*2f30*/  BRA `(.L_x_12515) ;  /* 0x0000000c00107947 */ /* 0x000fec0003800000 */
.L_x_12511:
[----:B------:R-:W-:-:S13]  /*2f40*/  ISETP.GT.AND P0, PT, R0, 0x6, PT ;  /* 0x000000060000780c */ /* 0x000fda0003f04270 */
[----:B------:R-:W-:Y:S05]  /*2f50*/  @P0 BRA `(.L_x_12518) ;  /* 0x00000000002c0947 */ /* 0x000fea0003800000 */
[----:B------:R-:W-:-:S13]  /*2f60*/  ISETP.NE.AND P0, PT, R0, 0x5, PT ;  /* 0x000000050000780c */ /* 0x000fda0003f05270 */
[----:B------:R-:W-:Y:S05]  /*2f70*/  @!P0 BRA `(.L_x_12519) ;  /* 0x0000000000148947 */ /* 0x000fea0003800000 */
[----:B------:R-:W-:-:S13]  /*2f80*/  ISETP.NE.AND P0, PT, R0, 0x6, PT ;  /* 0x000000060000780c */ /* 0x000fda0003f05270 */
[----:B------:R-:W-:Y:S05]  /*2f90*/  @P0 BRA `(.L_x_12514) ;  /* 0x0000000800a00947 */ /* 0x000fea0003800000 */
[----:B------:R-:W2:Y:S02]  /*2fa0*/  LDG.E R2, desc[UR36][R2.64] ;  /* 0x0000002402027981 */ /* 0x000ea4000c1e1900 */
[----:B--2---:R0:W2:Y:S01]  /*2fb0*/  F2I.S64.TRUNC R24, R2 ;  /* 0x0000000200187311 */ /* 0x0040a2000020d900 */
[----:B------:R-:W-:Y:S05]  /*2fc0*/  BRA `(.L_x_12515) ;  /* 0x0000000800ec7947 */ /* 0x000fea0003800000 */
.L_x_12519:
[----:B------:R-:W2:Y:S02]  /*2fd0*/  LDG.E.U16 R2, desc[UR36][R2.64] ;  /* 0x0000002402027981 */ /* 0x000ea4000c1e1500 */
[----:B--2---:R-:W-:-:S06]  /*2fe0*/  HADD2.F32 R24, -RZ, R2.H0_H0 ;  /* 0x20000002ff187230 */ /* 0x004fcc0000004100 */
[----:B------:R-:W0:Y:S01]  /*2ff0*/  F2I.S64.TRUNC R24, R24 ;  /* 0x0000001800187311 */ /* 0x000e22000020d900 */
[----:B------:R-:W-:Y:S05]  /*3000*/  BRA `(.L_x_12515) ;  /* 0x0000000800dc7947 */ /* 0x000fea0003800000 */
.L_x_12518:
[----:B------:R-:W-:-:S13]  /*3010*/  ISETP.NE.AND P0, PT, R0, 0x7, PT ;  /* 0x000000070000780c */ /* 0x000fda0003f05270 */
[----:B------:R-:W-:Y:S05]  /*3020*/  @!P0 BRA `(.L_x_12520) ;  /* 0x00000000002c8947 */ /* 0x000fea0003800000 */
[----:B------:R-:W-:-:S13]  /*3030*/  ISETP.NE.AND P0, PT, R0, 0x8, PT ;  /* 0x000000080000780c */ /* 0x000fda0003f05270 */
[----:B------:R-:W-:Y:S05]  /*3040*/  @!P0 BRA `(.L_x_12521) ;  /* 0x0000000000148947 */ /* 0x000fea0003800000 */
[----:B------:R-:W-:-:S13]  /*3050*/  ISETP.NE.AND P0, PT, R0, 0x9, PT ;  /* 0x000000090000780c */ /* 0x000fda0003f05270 */
[----:B------:R-:W-:Y:S05]  /*3060*/  @P0 BRA `(.L_x_12514) ;  /* 0x00000008006c0947 */ /* 0x000fea0003800000 */
[----:B------:R-:W2:Y:S02]  /*3070*/  LDG.E R2, desc[UR36][R2.64] ;  /* 0x0000002402027981 */ /* 0x000ea4000c1e1900 */
[----:B--2---:R0:W2:Y:S01]  /*3080*/  F2I.S64.TRUNC R24, R2 ;  /* 0x0000000200187311 */ /* 0x0040a2000020d900 */
[----:B------:R-:W-:Y:S05]  /*3090*/  BRA `(.L_x_12515) ;  /* 0x0000000800b87947 */ /* 0x000fea0003800000 */
.L_x_12521:
[----:B------:R-:W2:Y:S02]  /*30a0*/  LDG.E.U16 R2, desc[UR36][R2.64] ;  /* 0x0000002402027981 */ /* 0x000ea4000c1e1500 */
[----:B--2---:R-:W-:-:S06]  /*30b0*/  HADD2.F32 R24, -RZ, R2.H0_H0 ;  /* 0x20000002ff187230 */ /* 0x004fcc0000004100 */
[----:B------:R-:W0:Y:S01]  /*30c0*/  F2I.S64.TRUNC R24, R24 ;  /* 0x0000001800187311 */ /* 0x000e22000020d900 */
[----:B------:R-:W-:Y:S05]  /*30d0*/  BRA `(.L_x_12515) ;  /* 0x0000000800a87947 */ /* 0x000fea0003800000 */
.L_x_12520:
[----:B------:R-:W2:Y:S02]  /*30e0*/  LDG.E.64 R2, desc[UR36][R2.64] ;  /* 0x0000002402027981 */ /* 0x000ea4000c1e1b00 */
[----:B--2---:R0:W2:Y:S01]  /*30f0*/  F2I.S64.F64.TRUNC R24, R2 ;  /* 0x0000000200187311 */ /* 0x0040a2000030d900 */
[----:B------:R-:W-:Y:S05]  /*3100*/  BRA `(.L_x_12515) ;  /* 0x00000008009c7947 */ /* 0x000fea0003800000 */
.L_x_12510:
        /* <DEDUP_REMOVED lines=13> */
.L_x_12524:
[----:B------:R-:W2:Y:S02]  /*31e0*/  LDG.E.64 R2, desc[UR36][R2.64] ;  /* 0x0000002402027981 */ /* 0x000ea4000c1e1b00 */
[----:B--2---:R0:W2:Y:S01]  /*31f0*/  F2I.S64.F64.TRUNC R24, R2 ;  /* 0x0000000200187311 */ /* 0x0040a2000030d900 */
[----:B------:R-:W-:Y:S05]  /*3200*/  BRA `(.L_x_12515) ;  /* 0x00000008005c7947 */ /* 0x000fea0003800000 */
.L_x_12523:
        /* <DEDUP_REMOVED lines=9> */
[----:B---3--:R-:W-:-:S04]  /*32a0*/  LOP3.LUT R4, R0, 0x7f000000, RZ, 0xc0, !PT ;  /* 0x7f00000000047812 */ /* 0x008fc800078ec0ff */
        /* <DEDUP_REMOVED lines=15> */
[----:B------:R0:W2:Y:S01]  /*33a0*/  F2I.S64.TRUNC R24, R5 ;  /* 0x0000000500187311 */ /* 0x0000a2000020d900 */
[----:B------:R-:W-:Y:S05]  /*33b0*/  BRA `(.L_x_12515) ;  /* 0x0000000400f07947 */ /* 0x000fea0003800000 */
.L_x_12526:
[----:B------:R-:W2:Y:S02]  /*33c0*/  LDG.E.U8 R2, desc[UR36][R2.64] ;  /* 0x0000002402027981 */ /* 0x000ea4000c1e1100 */
[C---:B--2---:R-:W-:Y:S02]  /*33d0*/  IMAD.SHL.U32 R0, R2.reuse, 0x2000000, RZ ;  /* 0x0200000002007824 */ /* 0x044fe400078e00ff */
[----:B------:R-:W-:-:S03]  /*33e0*/  IMAD.SHL.U32 R5, R2, 0x1000000, RZ ;  /* 0x0100000002057824 */ /* 0x000fc600078e00ff */
[----:B------:R-:W-:-:S13]  /*33f0*/  ISETP.GE.U32.AND P0, PT, R0, 0x8000000, PT ;  /* 0x080000000000780c */ /* 0x000fda0003f06070 */
[C---:B------:R-:W-:Y:S02]  /*3400*/  @!P0 IMAD.SHL.U32 R0, R2.reuse, 0x100, RZ ;  /* 0x0000010002008824 */ /* 0x040fe400078e00ff */
[----:B---3--:R-:W-:-:S03]  /*3410*/  @P0 IMAD.SHL.U32 R4, R2, 0x200000, RZ ;  /* 0x0020000002040824 */ /* 0x008fc600078e00ff */
[----:B------:R-:W-:Y:S02]  /*3420*/  @!P0 LOP3.LUT R0, R0, 0x7f00, RZ, 0xc0, !PT ;  /* 0x00007f0000008812 */ /* 0x000fe400078ec0ff */
[----:B------:R-:W-:Y:S02]  /*3430*/  @P0 LOP3.LUT R4, R4, 0x70000000, RZ, 0xfc, !PT ;  /* 0x7000000004040812 */ /* 0x000fe400078efcff */
[----:B------:R-:W-:-:S03]  /*3440*/  @!P0 LOP3.LUT R0, R0, 0x3f000000, RZ, 0xfc, !PT ;  /* 0x3f00000000008812 */ /* 0x000fc600078efcff */
[----:B------:R-:W-:Y:S02]  /*3450*/  @P0 FMUL.FTZ R4, R4, 1.9259299443872358531e-34 ;  /* 0x0780000004040820 */ /* 0x000fe40000410000 */
[----:B------:R-:W-:-:S05]  /*3460*/  @!P0 FADD.FTZ R4, R0, -0.5 ;  /* 0xbf00000000048421 */ /* 0x000fca0000010000 */
[----:B------:R-:W-:-:S04]  /*3470*/  LOP3.LUT R4, R4, 0x80000000, R5, 0xf8, !PT ;  /* 0x8000000004047812 */ /* 0x000fc800078ef805 */
[----:B------:R0:W2:Y:S01]  /*3480*/  F2I.S64.TRUNC R24, R4 ;  /* 0x0000000400187311 */ /* 0x0000a2000020d900 */
[----:B------:R-:W-:Y:S05]  /*3490*/  BRA `(.L_x_12515) ;  /* 0x0000000400b87947 */ /* 0x000fea0003800000 */
.L_x_12525:
[----:B------:R-:W2:Y:S02]  /*34a0*/  LDG.E.U16 R24, desc[UR36][R2.64] ;  /* 0x0000002402187981 */ /* 0x000ea4000c1e1500 */
[----:B--2---:R-:W-:-:S06]  /*34b0*/  IMAD.U32 R24, R24, 0x10000, RZ ;  /* 0x0001000018187824 */ /* 0x004fcc00078e00ff */
[----:B------:R-:W0:Y:S01]  /*34c0*/  F2I.S64.TRUNC R24, R24 ;  /* 0x0000001800187311 */ /* 0x000e22000020d900 */
[----:B------:R-:W-:Y:S05]  /*34d0*/  BRA `(.L_x_12515) ;  /* 0x0000000400a87947 */ /* 0x000fea0003800000 */
.L_x_12522:
        /* <DEDUP_REMOVED lines=11> */
.L_x_12529:
        /* <DEDUP_REMOVED lines=21> */
.L_x_12533:
[----:B------:R-:W-:Y:S05]  /*36e0*/  BSYNC B1 ;  /* 0x0000000000017941 */ /* 0x000fea0003800000 */
.L_x_12532:
[----:B------:R-:W-:Y:S01]  /*36f0*/  IMAD.SHL.U32 R2, R2, 0x100000, RZ ;  /* 0x0010000002027824 */ /* 0x000fe200078e00ff */
[----:B------:R-:W-:-:S04]  /*3700*/  LEA R3, R0, 0x3b800000, 0x17 ;  /* 0x3b80000000037811 */ /* 0x000fc800078eb8ff */
[----:B------:R-:W-:-:S07]  /*3710*/  LOP3.LUT R24, R3, R2, R24, 0xfe, !PT ;  /* 0x0000000203187212 */ /* 0x000fce00078efe18 */
.L_x_12531:
[----:B------:R-:W-:Y:S05]  /*3720*/  BSYNC B0 ;  /* 0x0000000000007941 */ /* 0x000fea0003800000 */
.L_x_12530:
[----:B------:R-:W2:Y:S01]  /*3730*/  F2I.S64.TRUNC R24, R24 ;  /* 0x0000001800187311 */ /* 0x000ea2000020d900 */
[----:B------:R-:W-:Y:S05]  /*3740*/  BRA `(.L_x_12515) ;  /* 0x00000004000c7947 */ /* 0x000fea0003800000 */
.L_x_12528:
        /* <DEDUP_REMOVED lines=21> */
.L_x_12537:
[----:B------:R-:W-:Y:S05]  /*38a0*/  BSYNC B1 ;  /* 0x0000000000017941 */ /* 0x000fea0003800000 */
.L_x_12536:
[----:B------:R-:W-:Y:S01]  /*38b0*/  IMAD.SHL.U32 R2, R2, 0x200000, RZ ;  /* 0x0020000002027824 */ /* 0x000fe200078e00ff */
[----:B------:R-:W-:-:S04]  /*38c0*/  LEA R3, R0, 0x37800000, 0x17 ;  /* 0x3780000000037811 */ /* 0x000fc800078eb8ff */
[----:B------:R-:W-:-:S07]  /*38d0*/  LOP3.LUT R24, R3, R2, R24, 0xfe, !PT ;  /* 0x0000000203187212 */ /* 0x000fce00078efe18 */
.L_x_12535:
[----:B------:R-:W-:Y:S05]  /*38e0*/  BSYNC B0 ;  /* 0x0000000000007941 */ /* 0x000fea0003800000 */
.L_x_12534:
[----:B------:R-:W0:Y:S01]  /*38f0*/  F2I.S64.TRUNC R24, R24 ;  /* 0x0000001800187311 */ /* 0x000e22000020d900 */
[----:B------:R-:W-:Y:S05]  /*3900*/  BRA `(.L_x_12515) ;  /* 0x00000000009c7947 */ /* 0x000fea0003800000 */
.L_x_12527:
        /* <DEDUP_REMOVED lines=14> */
.L_x_12541:
[----:B------:R-:W-:Y:S05]  /*39f0*/  BSYNC B0 ;  /* 0x0000000000007941 */ /* 0x000fea0003800000 */
.L_x_12540:
[----:B------:R-:W0:Y:S01]  /*3a00*/  F2I.S64.TRUNC R24, R24 ;  /* 0x0000001800187311 */ /* 0x000e22000020d900 */
[----:B------:R-:W-:Y:S05]  /*3a10*/  BRA `(.L_x_12515) ;  /* 0x0000000000587947 */ /* 0x000fea0003800000 */
.L_x_12514:
[----:B------:R-:W-:Y:S01]  /*3a20*/  MOV R2, 0x0 ;  /* 0x0000000000027802 */ /* 0x000fe20000000f00 */
[----:B------:R-:W-:Y:S01]  /*3a30*/  ULDC.64 UR4, c[0x4][0x1a8] ;  /* 0x01006a0000047ab9 */ /* 0x000fe20000000a00 */
[----:B------:R-:W-:Y:S01]  /*3a40*/  ULDC.64 UR6, c[0x4][0x40] ;  /* 0x0100100000067ab9 */ /* 0x000fe20000000a00 */
[----:B---3--:R-:W-:Y:S02]  /*3a50*/  IMAD.U32 R4, RZ, RZ, UR4 ;  /* 0x00000004ff047e24 */ /* 0x008fe4000f8e00ff */
        /* <DEDUP_REMOVED lines=12> */
.L_x_12542:
[----:B------:R-:W-:Y:S01]  /*3b20*/  CS2R R24, SRZ ;  /* 0x0000000000187805 */ /* 0x000fe2000001ff00 */
[----:B------:R-:W-:Y:S06]  /*3b30*/  BRA `(.L_x_12515) ;  /* 0x0000000000107947 */ /* 0x000fec0003800000 */
.L_x_12539:
[----:B------:R0:W5:Y:S01]  /*3b40*/  LDG.E.64 R24, desc[UR36][R2.64] ;  /* 0x0000002402187981 */ /* 0x000162000c1e1b00 */
[----:B------:R-:W-:Y:S05]  /*3b50*/  BRA `(.L_x_12515) ;  /* 0x0000000000087947 */ /* 0x000fea0003800000 */
.L_x_12538:
[----:B------:R0:W5:Y:S01]  /*3b60*/  LDG.E R24, desc[UR36][R2.64] ;  /* 0x0000002402187981 */ /* 0x000162000c1e1900 */
[----:B------:R-:W-:-:S07]  /*3b70*/  IMAD.MOV.U32 R25, RZ, RZ, RZ ;  /* 0x000000ffff197224 */ /* 0x000fce00078e00ff */
.L_x_12515:
[----:B------:R-:W-:-:S07]  /*3b80*/  VIADD R34, R34, 0x80 ;  /* 0x0000008022227836 */ /* 0x000fce0000000000 */
.L_x_12476:
[----:B------:R-:W-:Y:S05]  /*3b90*/  BSYNC B6 ;  /* 0x0000000000067941 */ /* 0x000fea0003800000 */
.L_x_12475:
[----:B------:R-:W-:Y:S01]  /*3ba0*/  ISETP.GE.AND P0, PT, R34, R36, PT ;  /* 0x000000242200720c */ /* 0x000fe20003f06270 */
[----:B------:R-:W-:Y:S01]  /*3bb0*/  BSSY B6, `(.L_x_12543) ;  /* 0x00001d7000067945 */ /* 0x000fe20003800000 */
[----:B------:R-:W-:Y:S02]  /*3bc0*/  CS2R R32, SRZ ;  /* 0x0000000000207805 */ /* 0x000fe4000001ff00 */
[----:B------:R-:W-:Y:S02]  /*3bd0*/  CS2R R22, SRZ ;  /* 0x0000000000167805 */ /* 0x000fe4000001ff00 */
[----:B------:R-:W-:-:S07]  /*3be0*/  CS2R R18, SRZ ;  /* 0x0000000000127805 */ /* 0x000fce000001ff00 */
        /* <DEDUP_REMOVED lines=21> */
.L_x_12548:
[----:B------:R0:W5:Y:S01]  /*3d40*/  LDG.E.U8 R22, desc[UR36][R2.64] ;  /* 0x0000002402167981 */ /* 0x000162000c1e1100 */
[----:B------:R-:W-:Y:S01]  /*3d50*/  IMAD.MOV.U32 R23, RZ, RZ, RZ ;  /* 0x000000ffff177224 */ /* 0x000fe200078e00ff */
[----:B------:R-:W-:Y:S06]  /*3d60*/  BRA `(.L_x_12550) ;  /* 0x0000000c00487947 */ /* 0x000fec0003800000 */
.L_x_12547:
        /* <DEDUP_REMOVED lines=8> */
.L_x_12552:
[----:B------:R-:W2:Y:S02]  /*3df0*/  LDG.E R22, desc[UR36][R2.64] ;  /* 0x0000002402167981 */ /* 0x000ea4000c1e1900 */
[----:B--2---:R-:W-:Y:S01]  /*3e00*/  SHF.R.S32.HI R23, RZ, 0x1f, R22 ;  /* 0x0000001fff177819 */ /* 0x004fe20000011416 */
[----:B------:R-:W-:Y:S06]  /*3e10*/  BRA `(.L_x_12550) ;  /* 0x0000000c001c7947 */ /* 0x000fec0003800000 */
.L_x_12551:
[----:B------:R-:W2:Y:S02]  /*3e20*/  LDG.E.S16 R22, desc[UR36][R2.64] ;  /* 0x0000002402167981 */ /* 0x000ea4000c1e1700 */
[----:B--2---:R-:W-:Y:S01]  /*3e30*/  SHF.R.S32.HI R23, RZ, 0x1f, R22 ;  /* 0x0000001fff177819 */ /* 0x004fe20000011416 */
[----:B------:R-:W-:Y:S06]  /*3e40*/  BRA `(.L_x_12550) ;  /* 0x0000000c00107947 */ /* 0x000fec0003800000 */
.L_x_12546:
        /* <DEDUP_REMOVED lines=9> */
.L_x_12554:
[----:B------:R-:W2:Y:S02]  /*3ee0*/  LDG.E.U16 R2, desc[UR36][R2.64] ;  /* 0x0000002402027981 */ /* 0x000ea4000c1e1500 */
[----:B--2---:R-:W-:-:S06]  /*3ef0*/  HADD2.F32 R22, -RZ, R2.H0_H0 ;  /* 0x20000002ff167230 */ /* 0x004fcc0000004100 */
[----:B------:R-:W0:Y:S01]  /*3f00*/  F2I.S64.TRUNC R22, R22 ;  /* 0x0000001600167311 */ /* 0x000e22000020d900 */
[----:B------:R-:W-:Y:S05]  /*3f10*/  BRA `(.L_x_12550) ;  /* 0x0000000800dc7947 */ /* 0x000fea0003800000 */
.L_x_12553:
        /* <DEDUP_REMOVED lines=9> */
.L_x_12556:
[----:B------:R-:W2:Y:S02]  /*3fb0*/  LDG.E.U16 R2, desc[UR36][R2.64] ;  /* 0x0000002402027981 */ /* 0x000ea4000c1e1500 */
[----:B--2---:R-:W-:-:S06]  /*3fc0*/  HADD2.F32 R22, -RZ, R2.H0_H0 ;  /* 0x20000002ff167230 */ /* 0x004fcc0000004100 */
[----:B------:R-:W0:Y:S01]  /*3fd0*/  F2I.S64.TRUNC R22, R22 ;  /* 0x0000001600167311 */ /* 0x000e22000020d900 */
[----:B------:R-:W-:Y:S05]  /*3fe0*/  BRA `(.L_x_12550) ;  /* 0x0000000800a87947 */ /* 0x000fea0003800000 */
.L_x_12555:
[----:B------:R-:W2:Y:S02]  /*3ff0*/  LDG.E.64 R2, desc[UR36][R2.64] ;  /* 0x0000002402027981 */ /* 0x000ea4000c1e1b00 */
[----:B--2---:R0:W1:Y:S01]  /*4000*/  F2I.S64.F64.TRUNC R22, R2 ;  /* 0x0000000200167311 */ /* 0x004062000030d900 */
[----:B------:R-:W-:Y:S05]  /*4010*/  BRA `(.L_x_12550) ;  /* 0x00000008009c7947 */ /* 0x000fea0003800000 */
.L_x_12545:
        /* <DEDUP_REMOVED lines=13> */
.L_x_12559:
[----:B------:R-:W2:Y:S02]  /*40f0*/  LDG.E.64 R2, desc[UR36][R2.64] ;  /* 0x0000002402027981 */ /* 0x000ea4000c1e1b00 */
[----:B--2---:R0:W1:Y:S01]  /*4100*/  F2I.S64.F64.TRUNC R22, R2 ;  /* 0x0000000200167311 */ /* 0x004062000030d900 */
[----:B------:R-:W-:Y:S05]  /*4110*/  BRA `(.L_x_12550) ;  /* 0x00000008005c7947 */ /* 0x000fea0003800000 */
.L_x_12558:
        /* <DEDUP_REMOVED lines=27> */
.L_x_12561:
        /* <DEDUP_REMOVED lines=14> */
.L_x_12560:
[----:B------:R-:W2:Y:S02]  /*43b0*/  LDG.E.U16 R22, desc[UR36][R2.64] ;  /* 0x0000002402167981 */ /* 0x000ea4000c1e1500 */
[----:B--2---:R-:W-:-:S06]  /*43c0*/  IMAD.U32 R22, R22, 0x10000, RZ ;  /* 0x0001000016167824 */ /* 0x004fcc00078e00ff */
[----:B------:R-:W2:Y:S01]  /*43d0*/  F2I.S64.TRUNC R22, R22 ;  /* 0x0000001600167311 */ /* 0x000ea2000020d900 */
[----:B------:R-:W-:Y:S05]  /*43e0*/  BRA `(.L_x_12550) ;  /* 0x0000000400a87947 */ /* 0x000fea0003800000 */
.L_x_12557:
        /* <DEDUP_REMOVED lines=11> */
.L_x_12564:
        /* <DEDUP_REMOVED lines=21> */
.L_x_12568:
[----:B------:R-:W-:Y:S05]  /*45f0*/  BSYNC B1 ;  /* 0x0000000000017941 */ /* 0x000fea0003800000 */
.L_x_12567:
[----:B------:R-:W-:Y:S01]  /*4600*/  IMAD.SHL.U32 R2, R2, 0x100000, RZ ;  /* 0x0010000002027824 */ /* 0x000fe200078e00ff */
[----:B------:R-:W-:-:S04]  /*4610*/  LEA R3, R0, 0x3b800000, 0x17 ;  /* 0x3b80000000037811 */ /* 0x000fc800078eb8ff */
[----:B------:R-:W-:-:S07]  /*4620*/  LOP3.LUT R22, R3, R2, R22, 0xfe, !PT ;  /* 0x0000000203167212 */ /* 0x000fce00078efe16 */
.L_x_12566:
[----:B------:R-:W-:Y:S05]  /*4630*/  BSYNC B0 ;  /* 0x0000000000007941 */ /* 0x000fea0003800000 */
.L_x_12565:
[----:B------:R-:W0:Y:S01]  /*4640*/  F2I.S64.TRUNC R22, R22 ;  /* 0x0000001600167311 */ /* 0x000e22000020d900 */
[----:B------:R-:W-:Y:S05]  /*4650*/  BRA `(.L_x_12550) ;  /* 0x00000004000c7947 */ /* 0x000fea0003800000 */
.L_x_12563:
        /* <DEDUP_REMOVED lines=21> */
.L_x_12572:
[----:B------:R-:W-:Y:S05]  /*47b0*/  BSYNC B1 ;  /* 0x0000000000017941 */ /* 0x000fea0003800000 */
.L_x_12571:
[----:B------:R-:W-:Y:S01]  /*47c0*/  IMAD.SHL.U32 R2, R2, 0x200000, RZ ;  /* 0x0020000002027824 */ /* 0x000fe200078e00ff */
[----:B------:R-:W-:-:S04]  /*47d0*/  LEA R3, R0, 0x37800000, 0x17 ;  /* 0x3780000000037811 */ /* 0x000fc800078eb8ff */
[----:B------:R-:W-:-:S07]  /*47e0*/  LOP3.LUT R22, R3, R2, R22, 0xfe, !PT ;  /* 0x0000000203167212 */ /* 0x000fce00078efe16 */
.L_x_12570:
[----:B------:R-:W-:Y:S05]  /*47f0*/  BSYNC B0 ;  /* 0x0000000000007941 */ /* 0x000fea0003800000 */
.L_x_12569:
[----:B------:R-:W0:Y:S01]  /*4800*/  F2I.S64.TRUNC R22, R22 ;  /* 0x0000001600167311 */ /* 0x000e22000020d900 */
[----:B------:R-:W-:Y:S05]  /*4810*/  BRA `(.L_x_12550) ;  /* 0x00000000009c7947 */ /* 0x000fea0003800000 */
.L_x_12562:
        /* <DEDUP_REMOVED lines=14> */
.L_x_12576:
[----:B------:R-:W-:Y:S05]  /*4900*/  BSYNC B0 ;  /* 0x0000000000007941 */ /* 0x000fea0003800000 */
.L_x_12575:
[----:B------:R-:W0:Y:S01]  /*4910*/  F2I.S64.TRUNC R22, R22 ;  /* 0x0000001600167311 */ /* 0x000e22000020d900 */
[----:B------:R-:W-:Y:S05]  /*4920*/  BRA `(.L_x_12550) ;  /* 0x0000000000587947 */ /* 0x000fea0003800000 */
.L_x_12549:
        /* <DEDUP_REMOVED lines=16> */
.L_x_12577:
[----:B------:R-:W-:Y:S01]  /*4a30*/  CS2R R22, SRZ ;  /* 0x0000000000167805 */ /* 0x000fe2000001ff00 */
[----:B------:R-:W-:Y:S06]  /*4a40*/  BRA `(.L_x_12550) ;  /* 0x0000000000107947 */ /* 0x000fec0003800000 */
.L_x_12574:
[----:B------:R0:W5:Y:S01]  /*4a50*/  LDG.E.64 R22, desc[UR36][R2.64] ;  /* 0x0000002402167981 */ /* 0x000162000c1e1b00 */
[----:B------:R-:W-:Y:S05]  /*4a60*/  BRA `(.L_x_12550) ;  /* 0x0000000000087947 */ /* 0x000fea0003800000 */
.L_x_12573:
[----:B------:R0:W5:Y:S01]  /*4a70*/  LDG.E R22, desc[UR36][R2.64] ;  /* 0x0000002402167981 */ /* 0x000162000c1e1900 */
[----:B------:R-:W-:-:S07]  /*4a80*/  IMAD.MOV.U32 R23, RZ, RZ, RZ ;  /* 0x000000ffff177224 */ /* 0x000fce00078e00ff */
.L_x_12550:
        /* <DEDUP_REMOVED lines=19> */
.L_x_12581:
[----:B------:R0:W5:Y:S01]  /*4bc0*/  LDG.E.U8 R18, desc[UR36][R2.64] ;  /* 0x0000002402127981 */ /* 0x000162000c1e1100 */
[----:B------:R-:W-:Y:S01]  /*4bd0*/  IMAD.MOV.U32 R19, RZ, RZ, RZ ;  /* 0x000000ffff137224 */ /* 0x000fe200078e00ff */
[----:B------:R-:W-:Y:S06]  /*4be0*/  BRA `(.L_x_12583) ;  /* 0x0000000c00487947 */ /* 0x000fec0003800000 */
.L_x_12580:
        /* <DEDUP_REMOVED lines=8> */
.L_x_12585:
[----:B------:R-:W2:Y:S02]  /*4c70*/  LDG.E R18, desc[UR36][R2.64] ;  /* 0x0000002402127981 */ /* 0x000ea4000c1e1900 */
[----:B--2---:R-:W-:Y:S01]  /*4c80*/  SHF.R.S32.HI R19, RZ, 0x1f, R18 ;  /* 0x0000001fff137819 */ /* 0x004fe20000011412 */
[----:B------:R-:W-:Y:S06]  /*4c90*/  BRA `(.L_x_12583) ;  /* 0x0000000c001c7947 */ /* 0x000fec0003800000 */
.L_x_12584:
[----:B------:R-:W2:Y:S02]  /*4ca0*/  LDG.E.S16 R18, desc[UR36][R2.64] ;  /* 0x0000002402127981 */ /* 0x000ea4000c1e1700 */
[----:B--2---:R-:W-:Y:S01]  /*4cb0*/  SHF.R.S32.HI R19, RZ, 0x1f, R18 ;  /* 0x0000001fff137819 */ /* 0x004fe20000011412 */
[----:B------:R-:W-:Y:S06]  /*4cc0*/  BRA `(.L_x_12583) ;  /* 0x0000000c00107947 */ /* 0x000fec0003800000 */
.L_x_12579:
        /* <DEDUP_REMOVED lines=9> */
.L_x_12587:
[----:B------:R-:W2:Y:S02]  /*4d60*/  LDG.E.U16 R2, desc[UR36][R2.64] ;  /* 0x0000002402027981 */ /* 0x000ea4000c1e1500 */
[----:B--2---:R-:W-:-:S06]  /*4d70*/  HADD2.F32 R18, -RZ, R2.H0_H0 ;  /* 0x20000002ff127230 */ /* 0x004fcc0000004100 */
[----:B------:R-:W0:Y:S01]  /*4d80*/  F2I.S64.TRUNC R18, R18 ;  /* 0x0000001200127311 */ /* 0x000e22000020d900 */
[----:B------:R-:W-:Y:S05]  /*4d90*/  BRA `(.L_x_12583) ;  /* 0x0000000800dc7947 */ /* 0x000fea0003800000 */
.L_x_12586:
        /* <DEDUP_REMOVED lines=9> */
.L_x_12589:
[----:B------:R-:W2:Y:S02]  /*4e30*/  LDG.E.U16 R2, desc[UR36][R2.64] ;  /* 0x0000002402027981 */ /* 0x000ea4000c1e1500 */
[----:B--2---:R-:W-:-:S06]  /*4e40*/  HADD2.F32 R18, -RZ, R2.H0_H0 ;  /* 0x20000002ff127230 */ /* 0x004fcc0000004100 */
[----:B------:R-:W0:Y:S01]  /*4e50*/  F2I.S64.TRUNC R18, R18 ;  /* 0x0000001200127311 */ /* 0x000e22000020d900 */
[----:B------:R-:W-:Y:S05]  /*4e60*/  BRA `(.L_x_12583) ;  /* 0x0000000800a87947 */ /* 0x000fea0003800000 */
.L_x_12588:
[----:B------:R-:W2:Y:S02]  /*4e70*/  LDG.E.64 R2, desc[UR36][R2.64] ;  /* 0x0000002402027981 */ /* 0x000ea4000c1e1b00 */
[----:B--2---:R0:W2:Y:S01]  /*4e80*/  F2I.S64.F64.TRUNC R18, R2 ;  /* 0x0000000200127311 */ /* 0x0040a2000030d900 */
[----:B------:R-:W-:Y:S05]  /*4e90*/  BRA `(.L_x_12583) ;  /* 0x00000008009c7947 */ /* 0x000fea0003800000 */
.L_x_12578:
        /* <DEDUP_REMOVED lines=13> */
.L_x_12592:
[----:B------:R-:W2:Y:S02]  /*4f70*/  LDG.E.64 R2, desc[UR36][R2.64] ;  /* 0x0000002402027981 */ /* 0x000ea4000c1e1b00 */
[----:B--2---:R0:W2:Y:S01]  /*4f80*/  F2I.S64.F64.TRUNC R18, R2 ;  /* 0x0000000200127311 */ /* 0x0040a2000030d900 */
[----:B------:R-:W-:Y:S05]  /*4f90*/  BRA `(.L_x_12583) ;  /* 0x00000008005c7947 */ /* 0x000fea0003800000 */
.L_x_12591:
        /* <DEDUP_REMOVED lines=27> */
.L_x_12594:
        /* <DEDUP_REMOVED lines=14> */
.L_x_12593:
[----:B------:R-:W2:Y:S02]  /*5230*/  LDG.E.U16 R18, desc[UR36][R2.64] ;  /* 0x0000002402127981 */ /* 0x000ea4000c1e1500 */
[----:B--2---:R-:W-:-:S06]  /*5240*/  IMAD.U32 R18, R18, 0x10000, RZ ;  /* 0x0001000012127824 */ /* 0x004fcc00078e00ff */
[----:B------:R-:W0:Y:S01]  /*5250*/  F2I.S64.TRUNC R18, R18 ;  /* 0x0000001200127311 */ /* 0x000e22000020d900 */
[----:B------:R-:W-:Y:S05]  /*5260*/  BRA `(.L_x_12583) ;  /* 0x0000000400a87947 */ /* 0x000fea0003800000 */
.L_x_12590:
        /* <DEDUP_REMOVED lines=11> */
.L_x_12597:
        /* <DEDUP_REMOVED lines=21> */
.L_x_12601:
[----:B------:R-:W-:Y:S05]  /*5470*/  BSYNC B1 ;  /* 0x0000000000017941 */ /* 0x000fea0003800000 */
.L_x_12600:
[----:B------:R-:W-:Y:S01]  /*5480*/  IMAD.SHL.U32 R2, R2, 0x100000, RZ ;  /* 0x0010000002027824 */ /* 0x000fe200078e00ff */
[----:B------:R-:W-:-:S04]  /*5490*/  LEA R3, R0, 0x3b800000, 0x17 ;  /* 0x3b80000000037811 */ /* 0x000fc800078eb8ff */
[----:B------:R-:W-:-:S07]  /*54a0*/  LOP3.LUT R18, R3, R2, R18, 0xfe, !PT ;  /* 0x0000000203127212 */ /* 0x000fce00078efe12 */
.L_x_12599:
[----:B------:R-:W-:Y:S05]  /*54b0*/  BSYNC B0 ;  /* 0x0000000000007941 */ /* 0x000fea0003800000 */
.L_x_12598:
[----:B------:R-:W0:Y:S01]  /*54c0*/  F2I.S64.TRUNC R18, R18 ;  /* 0x0000001200127311 */ /* 0x000e22000020d900 */
[----:B------:R-:W-:Y:S05]  /*54d0*/  BRA `(.L_x_12583) ;  /* 0x00000004000c7947 */ /* 0x000fea0003800000 */
.L_x_12596:
        /* <DEDUP_REMOVED lines=21> */
.L_x_12605:
[----:B------:R-:W-:Y:S05]  /*5630*/  BSYNC B1 ;  /* 0x0000000000017941 */ /* 0x000fea0003800000 */
.L_x_12604:
[----:B------:R-:W-:Y:S01]  /*5640*/  IMAD.SHL.U32 R2, R2, 0x200000, RZ ;  /* 0x0020000002027824 */ /* 0x000fe200078e00ff */
[----:B------:R-:W-:-:S04]  /*5650*/  LEA R3, R0, 0x37800000, 0x17 ;  /* 0x3780000000037811 */ /* 0x000fc800078eb8ff */
[----:B------:R-:W-:-:S07]  /*5660*/  LOP3.LUT R18, R3, R2, R18, 0xfe, !PT ;  /* 0x0000000203127212 */ /* 0x000fce00078efe12 */
.L_x_12603:
[----:B------:R-:W-:Y:S05]  /*5670*/  BSYNC B0 ;  /* 0x0000000000007941 */ /* 0x000fea0003800000 */
.L_x_12602:
[----:B------:R-:W0:Y:S01]  /*5680*/  F2I.S64.TRUNC R18, R18 ;  /* 0x0000001200127311 */ /* 0x000e22000020d900 */
[----:B------:R-:W-:Y:S05]  /*5690*/  BRA `(.L_x_12583) ;  /* 0x00000000009c7947 */ /* 0x000fea0003800000 */
.L_x_12595:
        /* <DEDUP_REMOVED lines=14> */
.L_x_12609:
[----:B------:R-:W-:Y:S05]  /*5780*/  BSYNC B0 ;  /* 0x0000000000007941 */ /* 0x000fea0003800000 */
.L_x_12608:
[----:B------:R-:W0:Y:S01]  /*5790*/  F2I.S64.TRUNC R18, R18 ;  /* 0x0000001200127311 */ /* 0x000e22000020d900 */
[----:B------:R-:W-:Y:S05]  /*57a0*/  BRA `(.L_x_12583) ;  /* 0x0000000000587947 */ /* 0x000fea0003800000 */
.L_x_12582:
        /* <DEDUP_REMOVED lines=16> */
.L_x_12610:
[----:B------:R-:W-:Y:S01]  /*58b0*/  CS2R R18, SRZ ;  /* 0x0000000000127805 */ /* 0x000fe2000001ff00 */
[----:B------:R-:W-:Y:S06]  /*58c0*/  BRA `(.L_x_12583) ;  /* 0x0000000000107947 */ /* 0x000fec0003800000 */
.L_x_12607:
[----:B------:R0:W5:Y:S01]  /*58d0*/  LDG.E.64 R18, desc[UR36][R2.64] ;  /* 0x0000002402127981 */ /* 0x000162000c1e1b00 */
[----:B------:R-:W-:Y:S05]  /*58e0*/  BRA `(.L_x_12583) ;  /* 0x0000000000087947 */ /* 0x000fea0003800000 */
.L_x_12606:
[----:B------:R0:W5:Y:S01]  /*58f0*/  LDG.E R18, desc[UR36][R2.64] ;  /* 0x0000002402127981 */ /* 0x000162000c1e1900 */
[----:B------:R-:W-:-:S07]  /*5900*/  IMAD.MOV.U32 R19, RZ, RZ, RZ ;  /* 0x000000ffff137224 */ /* 0x000fce00078e00ff */
.L_x_12583:
[----:B------:R-:W-:-:S07]  /*5910*/  VIADD R34, R34, 0x80 ;  /* 0x0000008022227836 */ /* 0x000fce0000000000 */
.L_x_12544:
[----:B------:R-:W-:Y:S05]  /*5920*/  BSYNC B6 ;  /* 0x0000000000067941 */ /* 0x000fea0003800000 */
.L_x_12543:
        /* <DEDUP_REMOVED lines=24> */
.L_x_12616:
[----:B------:R0:W5:Y:S01]  /*5ab0*/  LDG.E.U8 R16, desc[UR36][R2.64] ;  /* 0x0000002402107981 */ /* 0x000162000c1e1100 */
[----:B------:R-:W-:Y:S01]  /*5ac0*/  IMAD.MOV.U32 R17, RZ, RZ, RZ ;  /* 0x000000ffff117224 */ /* 0x000fe200078e00ff */
[----:B------:R-:W-:Y:S06]  /*5ad0*/  BRA `(.L_x_12618) ;  /* 0x0000000c00487947 */ /* 0x000fec0003800000 */
.L_x_12615:
        /* <DEDUP_REMOVED lines=8> */
.L_x_12620:
[----:B------:R-:W2:Y:S02]  /*5b60*/  LDG.E R16, desc[UR36][R2.64] ;  /* 0x0000002402107981 */ /* 0x000ea4000c1e1900 */
[----:B--2---:R-:W-:Y:S01]  /*5b70*/  SHF.R.S32.HI R17, RZ, 0x1f, R16 ;  /* 0x0000001fff117819 */ /* 0x004fe20000011410 */
[----:B------:R-:W-:Y:S06]  /*5b80*/  BRA `(.L_x_12618) ;  /* 0x0000000c001c7947 */ /* 0x000fec0003800000 */
.L_x_12619:
[----:B------:R-:W2:Y:S02]  /*5b90*/  LDG.E.S16 R16, desc[UR36][R2.64] ;  /* 0x0000002402107981 */ /* 0x000ea4000c1e1700 */
[----:B--2---:R-:W-:Y:S01]  /*5ba0*/  SHF.R.S32.HI R17, RZ, 0x1f, R16 ;  /* 0x0000001fff117819 */ /* 0x004fe20000011410 */
[----:B------:R-:W-:Y:S06]  /*5bb0*/  BRA `(.L_x_12618) ;  /* 0x0000000c00107947 */ /* 0x000fec0003800000 */
.L_x_12614:
        /* <DEDUP_REMOVED lines=9> */
.L_x_12622:
[----:B------:R-:W2:Y:S02]  /*5c50*/  LDG.E.U16 R2, desc[UR36][R2.64] ;  /* 0x0000002402027981 */ /* 0x000ea4000c1e1500 */
[----:B--2---:R-:W-:-:S06]  /*5c60*/  HADD2.F32 R16, -RZ, R2.H0_H0 ;  /* 0x20000002ff107230 */ /* 0x004fcc0000004100 */
[----:B------:R-:W2:Y:S01]  /*5c70*/  F2I.S64.TRUNC R16, R16 ;  /* 0x0000001000107311 */ /* 0x000ea2000020d900 */
[----:B------:R-:W-:Y:S05]  /*5c80*/  BRA `(.L_x_12618) ;  /* 0x0000000800dc7947 */ /* 0x000fea0003800000 */
.L_x_12621:
        /* <DEDUP_REMOVED lines=9> */
.L_x_12624:
[----:B------:R-:W2:Y:S02]  /*5d20*/  LDG.E.U16 R2, desc[UR36][R2.64] ;  /* 0x0000002402027981 */ /* 0x000ea4000c1e1500 */
[----:B--2---:R-:W-:-:S06]  /*5d30*/  HADD2.F32 R16, -RZ, R2.H0_H0 ;  /* 0x20000002ff107230 */ /* 0x004fcc0000004100 */
[----:B------:R-:W0:Y:S01]  /*5d40*/  F2I.S64.TRUNC R16, R16 ;  /* 0x0000001000107311 */ /* 0x000e22000020d900 */
[----:B------:R-:W-:Y:S05]  /*5d50*/  BRA `(.L_x_12618) ;  /* 0x0000000800a87947 */ /* 0x000fea0003800000 */
.L_x_12623:
[----:B------:R-:W2:Y:S02]  /*5d60*/  LDG.E.64 R2, desc[UR36][R2.64] ;  /* 0x0000002402027981 */ /* 0x000ea4000c1e1b00 */
[----:B--2---:R0:W1:Y:S01]  /*5d70*/  F2I.S64.F64.TRUNC R16, R2 ;  /* 0x0000000200107311 */ /* 0x004062000030d900 */
[----:B------:R-:W-:Y:S05]  /*5d80*/  BRA `(.L_x_12618) ;  /* 0x00000008009c7947 */ /* 0x000fea0003800000 */
.L_x_12613:
        /* <DEDUP_REMOVED lines=13> */
.L_x_12627:
[----:B------:R-:W2:Y:S02]  /*5e60*/  LDG.E.64 R2, desc[UR36][R2.64] ;  /* 0x0000002402027981 */ /* 0x000ea4000c1e1b00 */
[----:B--2---:R0:W1:Y:S01]  /*5e70*/  F2I.S64.F64.TRUNC R16, R2 ;  /* 0x0000000200107311 */ /* 0x004062000030d900 */
[----:B------:R-:W-:Y:S05]  /*5e80*/  BRA `(.L_x_12618) ;  /* 0x00000008005c7947 */ /* 0x000fea0003800000 */
.L_x_12626:
        /* <DEDUP_REMOVED lines=27> */
.L_x_12629:
        /* <DEDUP_REMOVED lines=14> */
.L_x_12628:
[----:B------:R-:W2:Y:S02]  /*6120*/  LDG.E.U16 R16, desc[UR36][R2.64] ;  /* 0x0000002402107981 */ /* 0x000ea4000c1e1500 */
[----:B--2---:R-:W-:-:S06]  /*6130*/  IMAD.U32 R16, R16, 0x10000, RZ ;  /* 0x0001000010107824 */ /* 0x004fcc00078e00ff */
[----:B------:R-:W0:Y:S01]  /*6140*/  F2I.S64.TRUNC R16, R16 ;  /* 0x0000001000107311 */ /* 0x000e22000020d900 */
[----:B------:R-:W-:Y:S05]  /*6150*/  BRA `(.L_x_12618) ;  /* 0x0000000400a87947 */ /* 0x000fea0003800000 */
.L_x_12625:
        /* <DEDUP_REMOVED lines=11> */
.L_x_12632:
        /* <DEDUP_REMOVED lines=21> */
.L_x_12636:
[----:B------:R-:W-:Y:S05]  /*6360*/  BSYNC B1 ;  /* 0x0000000000017941 */ /* 0x000fea0003800000 */
.L_x_12635:
[----:B------:R-:W-:Y:S01]  /*6370*/  IMAD.SHL.U32 R2, R2, 0x100000, RZ ;  /* 0x0010000002027824 */ /* 0x000fe200078e00ff */
[----:B------:R-:W-:-:S04]  /*6380*/  LEA R3, R0, 0x3b800000, 0x17 ;  /* 0x3b80000000037811 */ /* 0x000fc800078eb8ff */
[----:B------:R-:W-:-:S07]  /*6390*/  LOP3.LUT R16, R3, R2, R16, 0xfe, !PT ;  /* 0x0000000203107212 */ /* 0x000fce00078efe10 */
.L_x_12634:
[----:B------:R-:W-:Y:S05]  /*63a0*/  BSYNC B0 ;  /* 0x0000000000007941 */ /* 0x000fea0003800000 */
.L_x_12633:
[----:B------:R-:W0:Y:S01]  /*63b0*/  F2I.S64.TRUNC R16, R16 ;  /* 0x0000001000107311 */ /* 0x000e22000020d900 */
[----:B------:R-:W-:Y:S05]  /*63c0*/  BRA `(.L_x_12618) ;  /* 0x00000004000c7947 */ /* 0x000fea0003800000 */
.L_x_12631:
        /* <DEDUP_REMOVED lines=21> */
.L_x_12640:
[----:B------:R-:W-:Y:S05]  /*6520*/  BSYNC B1 ;  /* 0x0000000000017941 */ /* 0x000fea0003800000 */
.L_x_12639:
[----:B------:R-:W-:Y:S01]  /*6530*/  IMAD.SHL.U32 R2, R2, 0x200000, RZ ;  /* 0x0020000002027824 */ /* 0x000fe200078e00ff */
[----:B------:R-:W-:-:S04]  /*6540*/  LEA R3, R0, 0x37800000, 0x17 ;  /* 0x3780000000037811 */ /* 0x000fc800078eb8ff */
[----:B------:R-:W-:-:S07]  /*6550*/  LOP3.LUT R16, R3, R2, R16, 0xfe, !PT ;  /* 0x0000000203107212 */ /* 0x000fce00078efe10 */
.L_x_12638:
[----:B------:R-:W-:Y:S05]  /*6560*/  BSYNC B0 ;  /* 0x0000000000007941 */ /* 0x000fea0003800000 */
.L_x_12637:
[----:B------:R-:W0:Y:S01]  /*6570*/  F2I.S64.TRUNC R16, R16 ;  /* 0x0000001000107311 */ /* 0x000e22000020d900 */
[----:B------:R-:W-:Y:S05]  /*6580*/  BRA `(.L_x_12618) ;  /* 0x00000000009c7947 */ /* 0x000fea0003800000 */
.L_x_12630:
        /* <DEDUP_REMOVED lines=14> */
.L_x_12644:
[----:B------:R-:W-:Y:S05]  /*6670*/  BSYNC B0 ;  /* 0x0000000000007941 */ /* 0x000fea0003800000 */
.L_x_12643:
[----:B------:R-:W0:Y:S01]  /*6680*/  F2I.S64.TRUNC R16, R16 ;  /* 0x0000001000107311 */ /* 0x000e22000020d900 */
[----:B------:R-:W-:Y:S05]  /*6690*/  BRA `(.L_x_12618) ;  /* 0x0000000000587947 */ /* 0x000fea0003800000 */
.L_x_12617:
        /* <DEDUP_REMOVED lines=16> */
.L_x_12645:
[----:B------:R-:W-:Y:S01]  /*67a0*/  CS2R R16, SRZ ;  /* 0x0000000000107805 */ /* 0x000fe2000001ff00 */
[----:B------:R-:W-:Y:S06]  /*67b0*/  BRA `(.L_x_12618) ;  /* 0x0000000000107947 */ /* 0x000fec0003800000 */
.L_x_12642:
[----:B------:R0:W5:Y:S01]  /*67c0*/  LDG.E.64 R16, desc[UR36][R2.64] ;  /* 0x0000002402107981 */ /* 0x000162000c1e1b00 */
[----:B------:R-:W-:Y:S05]  /*67d0*/  BRA `(.L_x_12618) ;  /* 0x0000000000087947 */ /* 0x000fea0003800000 */
.L_x_12641:
[----:B------:R0:W5:Y:S01]  /*67e0*/  LDG.E R16, desc[UR36][R2.64] ;  /* 0x0000002402107981 */ /* 0x000162000c1e1900 */
[----:B------:R-:W-:-:S07]  /*67f0*/  IMAD.MOV.U32 R17, RZ, RZ, RZ ;  /* 0x000000ffff117224 */ /* 0x000fce00078e00ff */
.L_x_12618:
[----:B0--3--:R-:W0:Y:S01]  /*6800*/  LDC.U8 R4, c[0x0][0x235] ;  /* 0x00008d40ff047b82 */ /* 0x009e220000000000 */
[----:B------:R-:W-:Y:S02]  /*6810*/  ULDC UR4, c[0x0][0x23c] ;  /* 0x00008f0000047ab9 */ /* 0x000fe40000000800 */
[----:B------:R-:W-:-:S05]  /*6820*/  IMAD R5, R34, UR4, RZ ;  /* 0x0000000422057c24 */ /* 0x000fca000f8e02ff */
[----:B-1----:R-:W1:Y:S01]  /*6830*/  LDC.64 R2, c[0x0][0x228] ;  /* 0x00008a00ff027b82 */ /* 0x002e620000000a00 */
        /* <DEDUP_REMOVED lines=16> */
.L_x_12649:
[----:B------:R0:W5:Y:S01]  /*6940*/  LDG.E.U8 R32, desc[UR36][R2.64] ;  /* 0x0000002402207981 */ /* 0x000162000c1e1100 */
[----:B------:R-:W-:Y:S01]  /*6950*/  IMAD.MOV.U32 R33, RZ, RZ, RZ ;  /* 0x000000ffff217224 */ /* 0x000fe200078e00ff */
[----:B------:R-:W-:Y:S06]  /*6960*/  BRA `(.L_x_12612) ;  /* 0x0000000c00447947 */ /* 0x000fec0003800000 */
.L_x_12648:
        /* <DEDUP_REMOVED lines=8> */
.L_x_12652:
[----:B------:R-:W3:Y:S02]  /*69f0*/  LDG.E R32, desc[UR36][R2.64] ;  /* 0x0000002402207981 */ /* 0x000ee4000c1e1900 */
[----:B---3--:R-:W-:Y:S01]  /*6a00*/  SHF.R.S32.HI R33, RZ, 0x1f, R32 ;  /* 0x0000001fff217819 */ /* 0x008fe20000011420 */
[----:B------:R-:W-:Y:S06]  /*6a10*/  BRA `(.L_x_12612) ;  /* 0x0000000c00187947 */ /* 0x000fec0003800000 */
.L_x_12651:
[----:B------:R-:W3:Y:S02]  /*6a20*/  LDG.E.S16 R32, desc[UR36][R2.64] ;  /* 0x0000002402207981 */ /* 0x000ee4000c1e1700 */
[----:B---3--:R-:W-:Y:S01]  /*6a30*/  SHF.R.S32.HI R33, RZ, 0x1f, R32 ;  /* 0x0000001fff217819 */ /* 0x008fe20000011420 */
[----:B------:R-:W-:Y:S06]  /*6a40*/  BRA `(.L_x_12612) ;  /* 0x0000000c000c7947 */ /* 0x000fec0003800000 */
.L_x_12647:
[----:B------:R-:W-:-:S13]  /*6a50*/  ISETP.GT.AND P0, PT, R0, 0x6, PT ;  /* 0x000000060000780c */ /* 0x000fda0003f04270 */
[----:B------:R-:W-:Y:S05]  /*6a60*/  @P0 BRA `(.L_x_12653) ;  /* 0x00000000002c0947 */ /* 0x000fea0003800000 */
[----:B------:R-:W-:-:S13]  /*6a70*/  ISETP.NE.AND P0, PT, R0, 0x5, PT ;  /* 0x000000050000780c */ /* 0x000fda0003f05270 */
[----:B------:R-:W-:Y:S05]  /*6a80*/  @!P0 BRA `(.L_x_12654) ;  /* 0x0000000000148947 */ /* 0x000fea0003800000 */
[----:B------:R-:W-:-:S13]  /*6a90*/  ISETP.NE.AND P0, PT, R0, 0x6, PT ;  /* 0x000000060000780c */ /* 0x000fda0003f05270 */
[----:B------:R-:W-:Y:S05]  /*6aa0*/  @P0 BRA `(.L_x_12650) ;  /* 0x0000000800a00947 */ /* 0x000fea0003800000 */
[----:B------:R-:W3:Y:S02]  /*6ab0*/  LDG.E R2, desc[UR36][R2.64] ;  /* 0x0000002402027981 */ /* 0x000ee4000c1e1900 */
[----:B---3--:R0:W1:Y:S01]  /*6ac0*/  F2I.S64.TRUNC R32, R2 ;  /* 0x0000000200207311 */ /* 0x008062000020d900 */
[----:B------:R-:W-:Y:S05]  /*6ad0*/  BRA `(.L_x_12612) ;  /* 0x0000000800e87947 */ /* 0x000fea0003800000 */
.L_x_12654:
[----:B------:R-:W3:Y:S02]  /*6ae0*/  LDG.E.U16 R2, desc[UR36][R2.64] ;  /* 0x0000002402027981 */ /* 0x000ee4000c1e1500 */
[----:B---3--:R-:W-:-:S06]  /*6af0*/  HADD2.F32 R32, -RZ, R2.H0_H0 ;  /* 0x20000002ff207230 */ /* 0x008fcc0000004100 */
[----:B------:R-:W0:Y:S01]  /*6b00*/  F2I.S64.TRUNC R32, R32 ;  /* 0x0000002000207311 */ /* 0x000e22000020d900 */
[----:B------:R-:W-:Y:S05]  /*6b10*/  BRA `(.L_x_12612) ;  /* 0x0000000800d87947 */ /* 0x000fea0003800000 */
.L_x_12653:
[----:B------:R-:W-:-:S13]  /*6b20*/  ISETP.NE.AND P0, PT, R0, 0x7, PT ;  /* 0x000000070000780c */ /* 0x000fda0003f05270 */
[----:B------:R-:W-:Y:S05]  /*6b30*/  @!P0 BRA `(.L_x_12655) ;  /* 0x00000000002c8947 */ /* 0x000fea0003800000 */
[----:B------:R-:W-:-:S13]  /*6b40*/  ISETP.NE.AND P0, PT, R0, 0x8, PT ;  /* 0x000000080000780c */ /* 0x000fda0003f05270 */
[----:B------:R-:W-:Y:S05]  /*6b50*/  @!P0 BRA `(.L_x_12656) ;  /* 0x0000000000148947 */ /* 0x000fea0003800000 */
[----:B------:R-:W-:-:S13]  /*6b60*/  ISETP.NE.AND P0, PT, R0, 0x9, PT ;  /* 0x000000090000780c */ /* 0x000fda0003f05270 */
[----:B------:R-:W-:Y:S05]  /*6b70*/  @P0 BRA `(.L_x_12650) ;  /* 0x00000008006c0947 */ /* 0x000fea0003800000 */
[----:B------:R-:W3:Y:S02]  /*6b80*/  LDG.E R2, desc[UR36][R2.64] ;  /* 0x0000002402027981 */ /* 0x000ee4000c1e1900 */
[----:B---3--:R0:W1:Y:S01]  /*6b90*/  F2I.S64.TRUNC R32, R2 ;  /* 0x0000000200207311 */ /* 0x008062000020d900 */
[----:B------:R-:W-:Y:S05]  /*6ba0*/  BRA `(.L_x_12612) ;  /* 0x0000000800b47947 */ /* 0x000fea0003800000 */
.L_x_12656:
[----:B------:R-:W3:Y:S02]  /*6bb0*/  LDG.E.U16 R2, desc[UR36][R2.64] ;  /* 0x0000002402027981 */ /* 0x000ee4000c1e1500 */
[----:B---3--:R-:W-:-:S06]  /*6bc0*/  HADD2.F32 R32, -RZ, R2.H0_H0 ;  /* 0x20000002ff207230 */ /* 0x008fcc0000004100 */
[----:B------:R-:W0:Y:S01]  /*6bd0*/  F2I.S64.TRUNC R32, R32 ;  /* 0x0000002000207311 */ /* 0x000e22000020d900 */
[----:B------:R-:W-:Y:S05]  /*6be0*/  BRA `(.L_x_12612) ;  /* 0x0000000800a47947 */ /* 0x000fea0003800000 */
.L_x_12655:
[----:B------:R-:W3:Y:S02]  /*6bf0*/  LDG.E.64 R2, desc[UR36][R2.64] ;  /* 0x0000002402027981 */ /* 0x000ee4000c1e1b00 */
[----:B---3--:R0:W1:Y:S01]  /*6c00*/  F2I.S64.F64.TRUNC R32, R2 ;  /* 0x0000000200207311 */ /* 0x008062000030d900 */
[----:B------:R-:W-:Y:S05]  /*6c10*/  BRA `(.L_x_12612) ;  /* 0x0000000800987947 */ /* 0x000fea0003800000 */
.L_x_12646:
        /* <DEDUP_REMOVED lines=13> */
.L_x_12659:
[----:B------:R-:W3:Y:S02]  /*6cf0*/  LDG.E.64 R2, desc[UR36][R2.64] ;  /* 0x0000002402027981 */ /* 0x000ee4000c1e1b00 */
[----:B---3--:R0:W1:Y:S01]  /*6d00*/  F2I.S64.F64.TRUNC R32, R2 ;  /* 0x0000000200207311 */ /* 0x008062000030d900 */
[----:B------:R-:W-:Y:S05]  /*6d10*/  BRA `(.L_x_12612) ;  /* 0x0000000800587947 */ /* 0x000fea0003800000 */
.L_x_12658:
        /* <DEDUP_REMOVED lines=27> */
.L_x_12661:
        /* <DEDUP_REMOVED lines=14> */
.L_x_12660:
[----:B------:R-:W3:Y:S02]  /*6fb0*/  LDG.E.U16 R32, desc[UR36][R2.64] ;  /* 0x0000002402207981 */ /* 0x000ee4000c1e1500 */
[----:B---3--:R-:W-:-:S06]  /*6fc0*/  IMAD.U32 R32, R32, 0x10000, RZ ;  /* 0x0001000020207824 */ /* 0x008fcc00078e00ff */
[----:B------:R-:W0:Y:S01]  /*6fd0*/  F2I.S64.TRUNC R32, R32 ;  /* 0x0000002000207311 */ /* 0x000e22000020d900 */
[----:B------:R-:W-:Y:S05]  /*6fe0*/  BRA `(.L_x_12612) ;  /* 0x0000000400a47947 */ /* 0x000fea0003800000 */
.L_x_12657:
        /* <DEDUP_REMOVED lines=11> */
.L_x_12664:
        /* <DEDUP_REMOVED lines=21> */
.L_x_12668:
[----:B------:R-:W-:Y:S05]  /*71f0*/  BSYNC B1 ;  /* 0x0000000000017941 */ /* 0x000fea0003800000 */
.L_x_12667:
[----:B------:R-:W-:Y:S01]  /*7200*/  IMAD.SHL.U32 R2, R2, 0x100000, RZ ;  /* 0x0010000002027824 */ /* 0x000fe200078e00ff */
[----:B------:R-:W-:-:S04]  /*7210*/  LEA R3, R0, 0x3b800000, 0x17 ;  /* 0x3b80000000037811 */ /* 0x000fc800078eb8ff */
[----:B------:R-:W-:-:S07]  /*7220*/  LOP3.LUT R32, R3, R2, R32, 0xfe, !PT ;  /* 0x0000000203207212 */ /* 0x000fce00078efe20 */
.L_x_12666:
[----:B------:R-:W-:Y:S05]  /*7230*/  BSYNC B0 ;  /* 0x0000000000007941 */ /* 0x000fea0003800000 */
.L_x_12665:
[----:B------:R-:W0:Y:S01]  /*7240*/  F2I.S64.TRUNC R32, R32 ;  /* 0x0000002000207311 */ /* 0x000e22000020d900 */
[----:B------:R-:W-:Y:S05]  /*7250*/  BRA `(.L_x_12612) ;  /* 0x0000000400087947 */ /* 0x000fea0003800000 */
.L_x_12663:
        /* <DEDUP_REMOVED lines=21> */
.L_x_12672:
[----:B------:R-:W-:Y:S05]  /*73b0*/  BSYNC B1 ;  /* 0x0000000000017941 */ /* 0x000fea0003800000 */
.L_x_12671:
[----:B------:R-:W-:Y:S01]  /*73c0*/  IMAD.SHL.U32 R2, R2, 0x200000, RZ ;  /* 0x0020000002027824 */ /* 0x000fe200078e00ff */
[----:B------:R-:W-:-:S04]  /*73d0*/  LEA R3, R0, 0x37800000, 0x17 ;  /* 0x3780000000037811 */ /* 0x000fc800078eb8ff */
[----:B------:R-:W-:-:S07]  /*73e0*/  LOP3.LUT R32, R3, R2, R32, 0xfe, !PT ;  /* 0x0000000203207212 */ /* 0x000fce00078efe20 */
.L_x_12670:
[----:B------:R-:W-:Y:S05]  /*73f0*/  BSYNC B0 ;  /* 0x0000000000007941 */ /* 0x000fea0003800000 */
.L_x_12669:
[----:B------:R-:W0:Y:S01]  /*7400*/  F2I.S64.TRUNC R32, R32 ;  /* 0x0000002000207311 */ /* 0x000e22000020d900 */
[----:B------:R-:W-:Y:S05]  /*7410*/  BRA `(.L_x_12612) ;  /* 0x0000000000987947 */ /* 0x000fea0003800000 */
.L_x_12662:
        /* <DEDUP_REMOVED lines=14> */
.L_x_12676:
[----:B------:R-:W-:Y:S05]  /*7500*/  BSYNC B0 ;  /* 0x0000000000007941 */ /* 0x000fea0003800000 */
.L_x_12675:
[----:B------:R-:W0:Y:S01]  /*7510*/  F2I.S64.TRUNC R32, R32 ;  /* 0x0000002000207311 */ /* 0x000e22000020d900 */
[----:B------:R-:W-:Y:S05]  /*7520*/  BRA `(.L_x_12612) ;  /* 0x0000000000547947 */ /* 0x000fea0003800000 */
.L_x_12650:
        /* <DEDUP_REMOVED lines=16> */
.L_x_12677:
[----:B------:R-:W-:Y:S05]  /*7630*/  BRA `(.L_x_12612) ;  /* 0x0000000000107947 */ /* 0x000fea0003800000 */
.L_x_12674:
[----:B------:R0:W5:Y:S01]  /*7640*/  LDG.E.64 R32, desc[UR36][R2.64] ;  /* 0x0000002402207981 */ /* 0x000162000c1e1b00 */
[----:B------:R-:W-:Y:S05]  /*7650*/  BRA `(.L_x_12612) ;  /* 0x0000000000087947 */ /* 0x000fea0003800000 */
.L_x_12673:
[----:B------:R0:W5:Y:S01]  /*7660*/  LDG.E R32, desc[UR36][R2.64] ;  /* 0x0000002402207981 */ /* 0x000162000c1e1900 */
[----:B------:R-:W-:-:S07]  /*7670*/  IMAD.MOV.U32 R33, RZ, RZ, RZ ;  /* 0x000000ffff217224 */ /* 0x000fce00078e00ff */
.L_x_12612:
[----:B------:R-:W-:Y:S05]  /*7680*/  BSYNC B6 ;  /* 0x0000000000067941 */ /* 0x000fea0003800000 */
.L_x_12611:
[----:B012---:R-:W0:Y:S01]  /*7690*/  S2R R2, SR_TID.X ;  /* 0x0000000000027919 */ /* 0x007e220000002100 */
[----:B------:R-:W1:Y:S01]  /*76a0*/  LDC.U8 R12, c[0x0][0x240] ;  /* 0x00009000ff0c7b82 */ /* 0x000e620000000000 */
[----:B-----5:R-:W-:Y:S01]  /*76b0*/  IMAD R3, R25, R30, RZ ;  /* 0x0000001e19037224 */ /* 0x020fe200078e02ff */
[----:B------:R-:W-:Y:S01]  /*76c0*/  BSSY B6, `(.L_x_12678) ;  /* 0x0000116000067945 */ /* 0x000fe20003800000 */
[----:B------:R-:W-:Y:S02]  /*76d0*/  IMAD R7, R19, R22, RZ ;  /* 0x0000001613077224 */ /* 0x000fe400078e02ff */
[----:B------:R-:W-:Y:S02]  /*76e0*/  IMAD R5, R31, R24, R3 ;  /* 0x000000181f057224 */ /* 0x000fe400078e0203 */
[----:B------:R-:W-:Y:S02]  /*76f0*/  IMAD R3, R33, R16, RZ ;  /* 0x0000001021037224 */ /* 0x000fe400078e02ff */
[----:B------:R-:W-:-:S04]  /*7700*/  IMAD.WIDE.U32 R34, R24, R30, RZ ;  /* 0x0000001e18227225 */ /* 0x000fc800078e00ff */
[----:B------:R-:W-:Y:S02]  /*7710*/  IMAD R17, R32, R17, R3 ;  /* 0x0000001120117224 */ /* 0x000fe400078e0203 */
[----:B------:R-:W-:-:S04]  /*7720*/  IMAD.WIDE.U32 R30, R18, R22, RZ ;  /* 0x00000016121e7225 */ /* 0x000fc800078e00ff */
[----:B------:R-:W-:Y:S02]  /*7730*/  IMAD R7, R23, R18, R7 ;  /* 0x0000001217077224 */ /* 0x000fe400078e0207 */
[----:B------:R-:W-:-:S04]  /*7740*/  IMAD.WIDE.U32 R24, R32, R16, RZ ;  /* 0x0000001020187225 */ /* 0x000fc800078e00ff */
[----:B----4-:R-:W-:Y:S02]  /*7750*/  IMAD R3, R27, R28, RZ ;  /* 0x0000001c1b037224 */ /* 0x010fe400078e02ff */
[----:B------:R-:W-:Y:S02]  /*7760*/  IMAD.IADD R23, R35, 0x1, R5 ;  /* 0x0000000123177824 */ /* 0x000fe400078e0205 */
[----:B------:R-:W-:Y:S01]  /*7770*/  IMAD.IADD R19, R31, 0x1, R7 ;  /* 0x000000011f137824 */ /* 0x000fe200078e0207 */
[----:B0-----:R-:W-:Y:S01]  /*7780*/  ISETP.GE.AND P0, PT, R2, R36, PT ;  /* 0x000000240200720c */ /* 0x001fe20003f06270 */
[----:B------:R-:W-:Y:S02]  /*7790*/  IMAD.IADD R17, R25, 0x1, R17 ;  /* 0x0000000119117824 */ /* 0x000fe400078e0211 */
[----:B---3--:R-:W-:-:S04]  /*77a0*/  IMAD.WIDE.U32 R4, R26, R28, RZ ;  /* 0x0000001c1a047225 */ /* 0x008fc800078e00ff */
[----:B------:R-:W-:Y:S02]  /*77b0*/  IMAD R3, R29, R26, R3 ;  /* 0x0000001a1d037224 */ /* 0x000fe400078e0203 */
[----:B------:R-:W-:Y:S02]  /*77c0*/  IMAD.MOV.U32 R22, RZ, RZ, R34 ;  /* 0x000000ffff167224 */ /* 0x000fe400078e0022 */
[----:B------:R-:W-:Y:S02]  /*77d0*/  IMAD.MOV.U32 R18, RZ, RZ, R30 ;  /* 0x000000ffff127224 */ /* 0x000fe400078e001e */
[----:B------:R-:W-:Y:S01]  /*77e0*/  IMAD.MOV.U32 R16, RZ, RZ, R24 ;  /* 0x000000ffff107224 */ /* 0x000fe200078e0018 */
[----:B------:R-:W-:Y:S06]  /*77f0*/  @P0 BRA `(.L_x_12679) ;  /* 0x0000001000080947 */ /* 0x000fec0003800000 */
[----:B------:R-:W0:Y:S01]  /*7800*/  LDC.64 R8, c[0x0][0x218] ;  /* 0x00008600ff087b82 */ /* 0x000e220000000a00 */
[----:B------:R-:W-:Y:S01]  /*7810*/  IMAD R0, R37, 0x200, R2 ;  /* 0x0000020025007824 */ /* 0x000fe200078e0202 */
[----:B-1----:R-:W-:Y:S01]  /*7820*/  PRMT R6, R12, 0x9910, RZ ;  /* 0x000099100c067816 */ /* 0x002fe200000000ff */
        /* <DEDUP_REMOVED lines=19> */
[----:B------:R-:W-:Y:S01]  /*7960*/  IMAD.MOV.U32 R2, RZ, RZ, R26 ;  /* 0x000000ffff027224 */ /* 0x000fe200078e001a */
[----:B------:R-:W-:Y:S06]  /*7970*/  BRA `(.L_x_12679) ;  /* 0x0000000c00a87947 */ /* 0x000fec0003800000 */
.L_x_12683:
[----:B------:R0:W-:Y:S01]  /*7980*/  STG.E.U8 desc[UR36][R8.64], R4 ;  /* 0x0000000408007986 */ /* 0x0001e2000c101124 */
[----:B------:R-:W-:Y:S01]  /*7990*/  IMAD.MOV.U32 R2, RZ, RZ, R26 ;  /* 0x000000ffff027224 */ /* 0x000fe200078e001a */
[----:B------:R-:W-:Y:S06]  /*79a0*/  BRA `(.L_x_12679) ;  /* 0x0000000c009c7947 */ /* 0x000fec0003800000 */
.L_x_12682:
        /* <DEDUP_REMOVED lines=9> */
.L_x_12686:
[----:B------:R0:W-:Y:S01]  /*7a40*/  STG.E desc[UR36][R8.64], R4 ;  /* 0x0000000408007986 */ /* 0x0001e2000c101924 */
[----:B------:R-:W-:Y:S01]  /*7a50*/  IMAD.MOV.U32 R2, RZ, RZ, R26 ;  /* 0x000000ffff027224 */ /* 0x000fe200078e001a */
[----:B------:R-:W-:Y:S06]  /*7a60*/  BRA `(.L_x_12679) ;  /* 0x0000000c006c7947 */ /* 0x000fec0003800000 */
.L_x_12685:
[----:B------:R0:W-:Y:S01]  /*7a70*/  STG.E.U16 desc[UR36][R8.64], R4 ;  /* 0x0000000408007986 */ /* 0x0001e2000c101524 */
[----:B------:R-:W-:Y:S01]  /*7a80*/  IMAD.MOV.U32 R2, RZ, RZ, R26 ;  /* 0x000000ffff027224 */ /* 0x000fe200078e001a */
[----:B------:R-:W-:Y:S06]  /*7a90*/  BRA `(.L_x_12679) ;  /* 0x0000000c00607947 */ /* 0x000fec0003800000 */
.L_x_12681:
[----:B------:R-:W-:-:S13]  /*7aa0*/  ISETP.GT.AND P0, PT, R0, 0x6, PT ;  /* 0x000000060000780c */ /* 0x000fda0003f04270 */
[----:B------:R-:W-:Y:S05]  /*7ab0*/  @P0 BRA `(.L_x_12687) ;  /* 0x0000000000340947 */ /* 0x000fea0003800000 */
[----:B------:R-:W-:-:S13]  /*7ac0*/  ISETP.NE.AND P0, PT, R0, 0x5, PT ;  /* 0x000000050000780c */ /* 0x000fda0003f05270 */
[----:B------:R-:W-:Y:S05]  /*7ad0*/  @!P0 BRA `(.L_x_12688) ;  /* 0x0000000000188947 */ /* 0x000fea0003800000 */
[----:B------:R-:W-:-:S13]  /*7ae0*/  ISETP.NE.AND P0, PT, R0, 0x6, PT ;  /* 0x000000060000780c */ /* 0x000fda0003f05270 */
[----:B------:R-:W-:Y:S05]  /*7af0*/  @P0 BRA `(.L_x_12684) ;  /* 0x0000000800ec0947 */ /* 0x000fea0003800000 */
[----:B------:R-:W0:Y:S01]  /*7b00*/  I2F.S64 R11, R10 ;  /* 0x0000000a000b7312 */ /* 0x000e220000301400 */
[----:B------:R-:W-:Y:S01]  /*7b10*/  IMAD.MOV.U32 R2, RZ, RZ, R26 ;  /* 0x000000ffff027224 */ /* 0x000fe200078e001a */
[----:B0-----:R2:W-:Y:S01]  /*7b20*/  STG.E desc[UR36][R8.64], R11 ;  /* 0x0000000b08007986 */ /* 0x0015e2000c101924 */
[----:B------:R-:W-:Y:S05]  /*7b30*/  BRA `(.L_x_12679) ;  /* 0x0000000c00387947 */ /* 0x000fea0003800000 */
.L_x_12688:
[----:B------:R-:W0:Y:S01]  /*7b40*/  I2F.S64 R0, R10 ;  /* 0x0000000a00007312 */ /* 0x000e220000301400 */
[----:B------:R-:W-:Y:S01]  /*7b50*/  IMAD.MOV.U32 R2, RZ, RZ, R26 ;  /* 0x000000ffff027224 */ /* 0x000fe200078e001a */
[----:B0-----:R-:W-:-:S05]  /*7b60*/  F2FP.F16.F32.PACK_AB R0, RZ, R0 ;  /* 0x00000000ff00723e */ /* 0x001fca00000000ff */
[----:B------:R0:W-:Y:S01]  /*7b70*/  STG.E.U16 desc[UR36][R8.64], R0 ;  /* 0x0000000008007986 */ /* 0x0001e2000c101524 */
[----:B------:R-:W-:Y:S05]  /*7b80*/  BRA `(.L_x_12679) ;  /* 0x0000000c00247947 */ /* 0x000fea0003800000 */
.L_x_12687:
[----:B------:R-:W-:-:S13]  /*7b90*/  ISETP.NE.AND P0, PT, R0, 0x7, PT ;  /* 0x000000070000780c */ /* 0x000fda0003f05270 */
[----:B------:R-:W-:Y:S05]  /*7ba0*/  @!P0 BRA `(.L_x_12689) ;  /* 0x00000000003c8947 */ /* 0x000fea0003800000 */
[----:B------:R-:W-:-:S13]  /*7bb0*/  ISETP.NE.AND P0, PT, R0, 0x8, PT ;  /* 0x000000080000780c */ /* 0x000fda0003f05270 */
[----:B------:R-:W-:Y:S05]  /*7bc0*/  @!P0 BRA `(.L_x_12690) ;  /* 0x00000000001c8947 */ /* 0x000fea0003800000 */
[----:B------:R-:W-:-:S13]  /*7bd0*/  ISETP.NE.AND P0, PT, R0, 0x9, PT ;  /* 0x000000090000780c */ /* 0x000fda0003f05270 */
[----:B------:R-:W-:Y:S05]  /*7be0*/  @P0 BRA `(.L_x_12684) ;  /* 0x0000000800b00947 */ /* 0x000fea0003800000 */
[----:B------:R-:W0:Y:S01]  /*7bf0*/  I2F.S64 R4, R10 ;  /* 0x0000000a00047312 */ /* 0x000e220000301400 */
[----:B------:R-:W-:Y:S02]  /*7c00*/  IMAD.MOV.U32 R5, RZ, RZ, RZ ;  /* 0x000000ffff057224 */ /* 0x000fe400078e00ff */
[----:B------:R-:W-:-:S03]  /*7c10*/  IMAD.MOV.U32 R2, RZ, RZ, R26 ;  /* 0x000000ffff027224 */ /* 0x000fc600078e001a */
[----:B0-----:R3:W-:Y:S01]  /*7c20*/  STG.E.64 desc[UR36][R8.64], R4 ;  /* 0x0000000408007986 */ /* 0x0017e2000c101b24 */
[----:B------:R-:W-:Y:S05]  /*7c30*/  BRA `(.L_x_12679) ;  /* 0x0000000800f87947 */ /* 0x000fea0003800000 */
.L_x_12690:
[----:B------:R-:W0:Y:S01]  /*7c40*/  I2F.S64 R10, R10 ;  /* 0x0000000a000a7312 */ /* 0x000e220000301400 */
[----:B------:R-:W-:Y:S01]  /*7c50*/  IMAD.MOV.U32 R2, RZ, RZ, R26 ;  /* 0x000000ffff027224 */ /* 0x000fe200078e001a */
[----:B0-----:R-:W-:-:S04]  /*7c60*/  F2FP.F16.F32.PACK_AB R3, RZ, R10 ;  /* 0x0000000aff03723e */ /* 0x001fc800000000ff */
[----:B------:R-:W-:-:S05]  /*7c70*/  PRMT R3, R3, 0x5410, RZ ;  /* 0x0000541003037816 */ /* 0x000fca00000000ff */
[----:B------:R4:W-:Y:S01]  /*7c80*/  STG.E desc[UR36][R8.64], R3 ;  /* 0x0000000308007986 */ /* 0x0009e2000c101924 */
[----:B------:R-:W-:Y:S05]  /*7c90*/  BRA `(.L_x_12679) ;  /* 0x0000000800e07947 */ /* 0x000fea0003800000 */
.L_x_12689:
[----:B------:R-:W0:Y:S01]  /*7ca0*/  I2F.F64.S64 R4, R10 ;  /* 0x0000000a00047312 */ /* 0x000e220000301c00 */
[----:B------:R-:W-:Y:S01]  /*7cb0*/  IMAD.MOV.U32 R2, RZ, RZ, R26 ;  /* 0x000000ffff027224 */ /* 0x000fe200078e001a */
[----:B0-----:R0:W-:Y:S01]  /*7cc0*/  STG.E.64 desc[UR36][R8.64], R4 ;  /* 0x0000000408007986 */ /* 0x0011e2000c101b24 */
[----:B------:R-:W-:Y:S05]  /*7cd0*/  BRA `(.L_x_12679) ;  /* 0x0000000800d07947 */ /* 0x000fea0003800000 */
.L_x_12680:
        /* <DEDUP_REMOVED lines=8> */
[----:B------:R-:W-:Y:S01]  /*7d60*/  ISETP.NE.U32.AND P0, PT, R4, RZ, PT ;  /* 0x000000ff0400720c */ /* 0x000fe20003f05070 */
[----:B------:R-:W-:-:S03]  /*7d70*/  IMAD.MOV.U32 R2, RZ, RZ, R26 ;  /* 0x000000ffff027224 */ /* 0x000fc600078e001a */
[----:B------:R-:W-:-:S04]  /*7d80*/  ISETP.NE.AND.EX P0, PT, R11, RZ, PT, P0 ;  /* 0x000000ff0b00720c */ /* 0x000fc80003f05300 */
[----:B------:R-:W-:-:S05]  /*7d90*/  SEL R3, RZ, 0x1, !P0 ;  /* 0x00000001ff037807 */ /* 0x000fca0004000000 */
[----:B------:R0:W-:Y:S01]  /*7da0*/  STG.E.U8 desc[UR36][R8.64], R3 ;  /* 0x0000000308007986 */ /* 0x0001e2000c101124 */
[----:B------:R-:W-:Y:S05]  /*7db0*/  BRA `(.L_x_12679) ;  /* 0x0000000800987947 */ /* 0x000fea0003800000 */
.L_x_12693:
[----:B------:R-:W0:Y:S01]  /*7dc0*/  I2F.F64.S64 R4, R10 ;  /* 0x0000000a00047312 */ /* 0x000e220000301c00 */
[----:B------:R-:W-:Y:S01]  /*7dd0*/  CS2R R6, SRZ ;  /* 0x0000000000067805 */ /* 0x000fe2000001ff00 */
[----:B------:R-:W-:-:S04]  /*7de0*/  IMAD.MOV.U32 R2, RZ, RZ, R26 ;  /* 0x000000ffff027224 */ /* 0x000fc800078e001a */
[----:B0-----:R0:W-:Y:S01]  /*7df0*/  STG.E.128 desc[UR36][R8.64], R4 ;  /* 0x0000000408007986 */ /* 0x0011e2000c101d24 */
[----:B------:R-:W-:Y:S05]  /*7e00*/  BRA `(.L_x_12679) ;  /* 0x0000000800847947 */ /* 0x000fea0003800000 */
.L_x_12692:
        /* <DEDUP_REMOVED lines=21> */
.L_x_12697:
[----:B------:R-:W-:Y:S05]  /*7f60*/  BSYNC B0 ;  /* 0x0000000000007941 */ /* 0x000fea0003800000 */
.L_x_12696:
[----:B------:R-:W-:Y:S01]  /*7f70*/  LOP3.LUT R3, R0, R3, RZ, 0xfc, !PT ;  /* 0x0000000300037212 */ /* 0x000fe200078efcff */
[----:B------:R-:W-:-:S04]  /*7f80*/  IMAD.MOV.U32 R2, RZ, RZ, R26 ;  /* 0x000000ffff027224 */ /* 0x000fc800078e001a */
[----:B------:R0:W-:Y:S01]  /*7f90*/  STG.E.U8 desc[UR36][R8.64], R3 ;  /* 0x0000000308007986 */ /* 0x0001e2000c101124 */
[----:B------:R-:W-:Y:S05]  /*7fa0*/  BRA `(.L_x_12679) ;  /* 0x00000008001c7947 */ /* 0x000fea0003800000 */
.L_x_12695:
        /* <DEDUP_REMOVED lines=13> */
.L_x_12699:
[----:B------:R-:W-:Y:S01]  /*8080*/  IMAD.MOV.U32 R0, RZ, RZ, 0x7f ;  /* 0x0000007fff007424 */ /* 0x000fe200078e00ff */
[----:B------:R-:W-:-:S04]  /*8090*/  ISETP.GT.U32.AND P0, PT, R2, 0x7f800000, PT ;  /* 0x7f8000000200780c */ /* 0x000fc80003f04070 */
[----:B------:R-:W-:-:S09]  /*80a0*/  SEL R0, R0, 0x7c, P0 ;  /* 0x0000007c00007807 */ /* 0x000fd20000000000 */
.L_x_12700:
[----:B------:R-:W-:Y:S05]  /*80b0*/  BSYNC B0 ;  /* 0x0000000000007941 */ /* 0x000fea0003800000 */
.L_x_12698:
[----:B------:R-:W-:-:S04]  /*80c0*/  LOP3.LUT R2, R11, 0x80000000, RZ, 0xc0, !PT ;  /* 0x800000000b027812 */ /* 0x000fc800078ec0ff */
[----:B------:R-:W-:Y:S01]  /*80d0*/  SHF.R.U32.HI R3, RZ, 0x18, R2 ;  /* 0x00000018ff037819 */ /* 0x000fe20000011602 */
[----:B------:R-:W-:-:S03]  /*80e0*/  IMAD.MOV.U32 R2, RZ, RZ, R26 ;  /* 0x000000ffff027224 */ /* 0x000fc600078e001a */
[----:B------:R-:W-:-:S05]  /*80f0*/  LOP3.LUT R3, R0, R3, RZ, 0xfc, !PT ;  /* 0x0000000300037212 */ /* 0x000fca00078efcff */
[----:B------:R0:W-:Y:S01]  /*8100*/  STG.E.U8 desc[UR36][R8.64], R3 ;  /* 0x0000000308007986 */ /* 0x0001e2000c101124 */
[----:B------:R-:W-:Y:S05]  /*8110*/  BRA `(.L_x_12679) ;  /* 0x0000000400c07947 */ /* 0x000fea0003800000 */
.L_x_12694:
[----:B------:R-:W0:Y:S01]  /*8120*/  I2F.S64 R0, R10 ;  /* 0x0000000a00007312 */ /* 0x000e220000301400 */
[----:B------:R-:W-:Y:S01]  /*8130*/  IMAD.MOV.U32 R2, RZ, RZ, R26 ;  /* 0x000000ffff027224 */ /* 0x000fe200078e001a */
[----:B0-----:R-:W-:-:S05]  /*8140*/  F2FP.BF16.F32.PACK_AB R0, RZ, R0 ;  /* 0x00000000ff00723e */ /* 0x001fca00000010ff */
[----:B------:R0:W-:Y:S01]  /*8150*/  STG.E.U16 desc[UR36][R8.64], R0 ;  /* 0x0000000008007986 */ /* 0x0001e2000c101524 */
[----:B------:R-:W-:Y:S05]  /*8160*/  BRA `(.L_x_12679) ;  /* 0x0000000400ac7947 */ /* 0x000fea0003800000 */
.L_x_12691:
        /* <DEDUP_REMOVED lines=9> */
[----:B------:R-:W-:Y:S01]  /*8200*/  IMAD.MOV.U32 R2, RZ, RZ, R26 ;  /* 0x000000ffff027224 */ /* 0x000fe200078e001a */
[----:B------:R-:W-:Y:S06]  /*8210*/  BRA `(.L_x_12679) ;  /* 0x0000000400807947 */ /* 0x000fec0003800000 */
.L_x_12703:
        /* <DEDUP_REMOVED lines=17> */
.L_x_12706:
[----:B------:R-:W-:-:S04]  /*8330*/  LOP3.LUT R2, R11, 0x80000000, RZ, 0xc0, !PT ;  /* 0x800000000b027812 */ /* 0x000fc800078ec0ff */
[----:B------:R-:W-:-:S04]  /*8340*/  SHF.R.U32.HI R3, RZ, 0x18, R2 ;  /* 0x00000018ff037819 */ /* 0x000fc80000011602 */
[----:B------:R-:W-:-:S04]  /*8350*/  LOP3.LUT R0, R0, R3, RZ, 0xfc, !PT ;  /* 0x0000000300007212 */ /* 0x000fc800078efcff */
[----:B------:R-:W-:-:S07]  /*8360*/  PRMT R4, R0, 0x7610, R4 ;  /* 0x0000761000047816 */ /* 0x000fce0000000004 */
.L_x_12705:
[----:B------:R-:W-:Y:S05]  /*8370*/  BSYNC B0 ;  /* 0x0000000000007941 */ /* 0x000fea0003800000 */
.L_x_12704:
[----:B------:R0:W-:Y:S01]  /*8380*/  STG.E.U8 desc[UR36][R8.64], R4 ;  /* 0x0000000408007986 */ /* 0x0001e2000c101124 */
[----:B------:R-:W-:Y:S01]  /*8390*/  IMAD.MOV.U32 R2, RZ, RZ, R26 ;  /* 0x000000ffff027224 */ /* 0x000fe200078e001a */
[----:B------:R-:W-:Y:S06]  /*83a0*/  BRA `(.L_x_12679) ;  /* 0x00000004001c7947 */ /* 0x000fec0003800000 */
.L_x_12702:
        /* <DEDUP_REMOVED lines=17> */
.L_x_12709:
[----:B------:R-:W-:-:S04]  /*84c0*/  LOP3.LUT R2, R11, 0x80000000, RZ, 0xc0, !PT ;  /* 0x800000000b027812 */ /* 0x000fc800078ec0ff */
[----:B------:R-:W-:-:S04]  /*84d0*/  SHF.R.U32.HI R3, RZ, 0x18, R2 ;  /* 0x00000018ff037819 */ /* 0x000fc80000011602 */
[----:B------:R-:W-:-:S04]  /*84e0*/  LOP3.LUT R0, R0, R3, RZ, 0xfc, !PT ;  /* 0x0000000300007212 */ /* 0x000fc800078efcff */
[----:B------:R-:W-:-:S07]  /*84f0*/  PRMT R4, R0, 0x7610, R4 ;  /* 0x0000761000047816 */ /* 0x000fce0000000004 */
.L_x_12708:
[----:B------:R-:W-:Y:S05]  /*8500*/  BSYNC B0 ;  /* 0x0000000000007941 */ /* 0x000fea0003800000 */
.L_x_12707:
[----:B------:R0:W-:Y:S01]  /*8510*/  STG.E.U8 desc[UR36][R8.64], R4 ;  /* 0x0000000408007986 */ /* 0x0001e2000c101124 */
[----:B------:R-:W-:Y:S01]  /*8520*/  IMAD.MOV.U32 R2, RZ, RZ, R26 ;  /* 0x000000ffff027224 */ /* 0x000fe200078e001a */
[----:B------:R-:W-:Y:S06]  /*8530*/  BRA `(.L_x_12679) ;  /* 0x0000000000b87947 */ /* 0x000fec0003800000 */
.L_x_12701:
        /* <DEDUP_REMOVED lines=18> */
[----:B------:R-:W-:Y:S02]  /*8660*/  @!P0 IMAD.MOV R0, RZ, RZ, R2 ;  /* 0x000000ffff008224 */ /* 0x000fe400078e0202 */
[----:B------:R-:W-:Y:S02]  /*8670*/  IMAD.MOV.U32 R2, RZ, RZ, R26 ;  /* 0x000000ffff027224 */ /* 0x000fe400078e001a */
[----:B------:R-:W-:-:S05]  /*8680*/  @P1 IMAD.MOV.U32 R3, RZ, RZ, R0 ;  /* 0x000000ffff031224 */ /* 0x000fca00078e0000 */
[----:B------:R0:W-:Y:S01]  /*8690*/  STG.E.U8 desc[UR36][R8.64], R3 ;  /* 0x0000000308007986 */ /* 0x0001e2000c101124 */
[----:B------:R-:W-:Y:S05]  /*86a0*/  BRA `(.L_x_12679) ;  /* 0x00000000005c7947 */ /* 0x000fea0003800000 */
.L_x_12684:
        /* <DEDUP_REMOVED lines=16> */
.L_x_12712:
[----:B------:R-:W-:Y:S01]  /*87b0*/  IMAD.MOV.U32 R2, RZ, RZ, R26 ;  /* 0x000000ffff027224 */ /* 0x000fe200078e001a */
[----:B------:R-:W-:Y:S06]  /*87c0*/  BRA `(.L_x_12679) ;  /* 0x0000000000147947 */ /* 0x000fec0003800000 */
.L_x_12711:
[----:B------:R0:W-:Y:S01]  /*87d0*/  STG.E.64 desc[UR36][R8.64], R10 ;  /* 0x0000000a08007986 */ /* 0x0001e2000c101b24 */
[----:B------:R-:W-:Y:S01]  /*87e0*/  IMAD.MOV.U32 R2, RZ, RZ, R26 ;  /* 0x000000ffff027224 */ /* 0x000fe200078e001a */
[----:B------:R-:W-:Y:S06]  /*87f0*/  BRA `(.L_x_12679) ;  /* 0x0000000000087947 */ /* 0x000fec0003800000 */
.L_x_12710:
[----:B------:R0:W-:Y:S01]  /*8800*/  STG.E desc[UR36][R8.64], R4 ;  /* 0x0000000408007986 */ /* 0x0001e2000c101924 */
[----:B------:R-:W-:-:S07]  /*8810*/  IMAD.MOV.U32 R2, RZ, RZ, R26 ;  /* 0x000000ffff027224 */ /* 0x000fce00078e001a */
.L_x_12679:
[----:B------:R-:W-:Y:S05]  /*8820*/  BSYNC B6 ;  /* 0x0000000000067941 */ /* 0x000fea0003800000 */
.L_x_12678:
[----:B------:R-:W-:Y:S01]  /*8830*/  ISETP.GE.AND P0, PT, R2, R36, PT ;  /* 0x000000240200720c */ /* 0x000fe20003f06270 */
[----:B------:R-:W-:-:S12]  /*8840*/  BSSY B6, `(.L_x_12713) ;  /* 0x00001d7000067945 */ /* 0x000fd80003800000 */
[----:B------:R-:W-:Y:S05]  /*8850*/  @P0 BRA `(.L_x_12714) ;  /* 0x0000001c00540947 */ /* 0x000fea0003800000 */
[----:B------:R-:W5:Y:S01]  /*8860*/  LDC.U8 R26, c[0x0][0x240] ;  /* 0x00009000ff1a7b82 */ /* 0x000f620000000000 */
[----:B0-----:R-:W-:Y:S01]  /*8870*/  IMAD R0, R37, 0x200, R2 ;  /* 0x0000020025007824 */ /* 0x001fe200078e0202 */
[----:B------:R-:W-:-:S03]  /*8880*/  ULDC UR4, c[0x0][0x244] ;  /* 0x0000910000047ab9 */ /* 0x000fc60000000800 */
[----:B----4-:R-:W-:-:S03]  /*8890*/  IMAD R3, R0, UR4, RZ ;  /* 0x0000000400037c24 */ /* 0x010fc6000f8e02ff */
[----:B--23--:R-:W0:Y:S01]  /*88a0*/  LDC.64 R8, c[0x0][0x218] ;  /* 0x00008600ff087b82 */ /* 0x00ce220000000a00 */
[----:B-----5:R-:W-:-:S05]  /*88b0*/  PRMT R4, R26, 0x9910, RZ ;  /* 0x000099101a047816 */ /* 0x020fca00000000ff */
        /* <DEDUP_REMOVED lines=15> */
.L_x_12718:
[----:B------:R0:W-:Y:S01]  /*89b0*/  STG.E.U8 desc[UR36][R8.64], R34 ;  /* 0x0000002208007986 */ /* 0x0001e2000c101124 */
[----:B------:R-:W-:Y:S05]  /*89c0*/  BRA `(.L_x_12720) ;  /* 0x0000000c004c7947 */ /* 0x000fea0003800000 */
.L_x_12717:
        /* <DEDUP_REMOVED lines=8> */
.L_x_12722:
[----:B------:R0:W-:Y:S01]  /*8a50*/  STG.E desc[UR36][R8.64], R34 ;  /* 0x0000002208007986 */ /* 0x0001e2000c101924 */
[----:B------:R-:W-:Y:S05]  /*8a60*/  BRA `(.L_x_12720) ;  /* 0x0000000c00247947 */ /* 0x000fea0003800000 */
.L_x_12721:
[----:B------:R0:W-:Y:S01]  /*8a70*/  STG.E.U16 desc[UR36][R8.64], R34 ;  /* 0x0000002208007986 */ /* 0x0001e2000c101524 */
[----:B------:R-:W-:Y:S05]  /*8a80*/  BRA `(.L_x_12720) ;  /* 0x0000000c001c7947 */ /* 0x000fea0003800000 */
.L_x_12716:
        /* <DEDUP_REMOVED lines=9> */
.L_x_12724:
[----:B------:R-:W0:Y:S02]  /*8b20*/  I2F.S64 R0, R22 ;  /* 0x0000001600007312 */ /* 0x000e240000301400 */
[----:B0-----:R-:W-:-:S05]  /*8b30*/  F2FP.F16.F32.PACK_AB R0, RZ, R0 ;  /* 0x00000000ff00723e */ /* 0x001fca00000000ff */
[----:B------:R0:W-:Y:S01]  /*8b40*/  STG.E.U16 desc[UR36][R8.64], R0 ;  /* 0x0000000008007986 */ /* 0x0001e2000c101524 */
[----:B------:R-:W-:Y:S05]  /*8b50*/  BRA `(.L_x_12720) ;  /* 0x0000000800e87947 */ /* 0x000fea0003800000 */
.L_x_12723:
        /* <DEDUP_REMOVED lines=10> */
.L_x_12726:
[----:B------:R-:W0:Y:S02]  /*8c00*/  I2F.S64 R22, R22 ;  /* 0x0000001600167312 */ /* 0x000e240000301400 */
[----:B0-----:R-:W-:-:S04]  /*8c10*/  F2FP.F16.F32.PACK_AB R3, RZ, R22 ;  /* 0x00000016ff03723e */ /* 0x001fc800000000ff */
[----:B------:R-:W-:-:S05]  /*8c20*/  PRMT R3, R3, 0x5410, RZ ;  /* 0x0000541003037816 */ /* 0x000fca00000000ff */
[----:B------:R4:W-:Y:S01]  /*8c30*/  STG.E desc[UR36][R8.64], R3 ;  /* 0x0000000308007986 */ /* 0x0009e2000c101924 */
[----:B------:R-:W-:Y:S05]  /*8c40*/  BRA `(.L_x_12720) ;  /* 0x0000000800ac7947 */ /* 0x000fea0003800000 */
.L_x_12725:
[----:B------:R-:W0:Y:S02]  /*8c50*/  I2F.F64.S64 R22, R22 ;  /* 0x0000001600167312 */ /* 0x000e240000301c00 */
[----:B0-----:R0:W-:Y:S01]  /*8c60*/  STG.E.64 desc[UR36][R8.64], R22 ;  /* 0x0000001608007986 */ /* 0x0011e2000c101b24 */
[----:B------:R-:W-:Y:S05]  /*8c70*/  BRA `(.L_x_12720) ;  /* 0x0000000800a07947 */ /* 0x000fea0003800000 */
.L_x_12715:
        /* <DEDUP_REMOVED lines=13> */
.L_x_12729:
[----:B------:R-:W0:Y:S01]  /*8d50*/  I2F.F64.S64 R4, R22 ;  /* 0x0000001600047312 */ /* 0x000e220000301c00 */
[----:B------:R-:W-:-:S05]  /*8d60*/  CS2R R6, SRZ ;  /* 0x0000000000067805 */ /* 0x000fca000001ff00 */
[----:B0-----:R0:W-:Y:S01]  /*8d70*/  STG.E.128 desc[UR36][R8.64], R4 ;  /* 0x0000000408007986 */ /* 0x0011e2000c101d24 */
[----:B------:R-:W-:Y:S05]  /*8d80*/  BRA `(.L_x_12720) ;  /* 0x00000008005c7947 */ /* 0x000fea0003800000 */
.L_x_12728:
        /* <DEDUP_REMOVED lines=21> */
.L_x_12733:
[----:B------:R-:W-:Y:S05]  /*8ee0*/  BSYNC B0 ;  /* 0x0000000000007941 */ /* 0x000fea0003800000 */
.L_x_12732:
[----:B------:R-:W-:-:S05]  /*8ef0*/  LOP3.LUT R5, R0, R5, RZ, 0xfc, !PT ;  /* 0x0000000500057212 */ /* 0x000fca00078efcff */
[----:B------:R0:W-:Y:S01]  /*8f00*/  STG.E.U8 desc[UR36][R8.64], R5 ;  /* 0x0000000508007986 */ /* 0x0001e2000c101124 */
[----:B------:R-:W-:Y:S05]  /*8f10*/  BRA `(.L_x_12720) ;  /* 0x0000000400f87947 */ /* 0x000fea0003800000 */
.L_x_12731:
        /* <DEDUP_REMOVED lines=13> */
.L_x_12735:
[----:B------:R-:W-:Y:S01]  /*8ff0*/  IMAD.MOV.U32 R0, RZ, RZ, 0x7f ;  /* 0x0000007fff007424 */ /* 0x000fe200078e00ff */
[----:B------:R-:W-:-:S04]  /*9000*/  ISETP.GT.U32.AND P0, PT, R3, 0x7f800000, PT ;  /* 0x7f8000000300780c */ /* 0x000fc80003f04070 */
[----:B------:R-:W-:-:S09]  /*9010*/  SEL R0, R0, 0x7c, P0 ;  /* 0x0000007c00007807 */ /* 0x000fd20000000000 */
.L_x_12736:
[----:B------:R-:W-:Y:S05]  /*9020*/  BSYNC B0 ;  /* 0x0000000000007941 */ /* 0x000fea0003800000 */
.L_x_12734:
[----:B------:R-:W-:-:S04]  /*9030*/  LOP3.LUT R3, R23, 0x80000000, RZ, 0xc0, !PT ;  /* 0x8000000017037812 */ /* 0x000fc800078ec0ff */
[----:B------:R-:W-:-:S04]  /*9040*/  SHF.R.U32.HI R3, RZ, 0x18, R3 ;  /* 0x00000018ff037819 */ /* 0x000fc80000011603 */
[----:B------:R-:W-:-:S05]  /*9050*/  LOP3.LUT R3, R0, R3, RZ, 0xfc, !PT ;  /* 0x0000000300037212 */ /* 0x000fca00078efcff */
[----:B------:R0:W-:Y:S01]  /*9060*/  STG.E.U8 desc[UR36][R8.64], R3 ;  /* 0x0000000308007986 */ /* 0x0001e2000c101124 */
[----:B------:R-:W-:Y:S05]  /*9070*/  BRA `(.L_x_12720) ;  /* 0x0000000400a07947 */ /* 0x000fea0003800000 */
.L_x_12730:
[----:B------:R-:W0:Y:S02]  /*9080*/  I2F.S64 R0, R22 ;  /* 0x0000001600007312 */ /* 0x000e240000301400 */
[----:B0-----:R-:W-:-:S05]  /*9090*/  F2FP.BF16.F32.PACK_AB R0, RZ, R0 ;  /* 0x00000000ff00723e */ /* 0x001fca00000010ff */
[----:B------:R0:W-:Y:S01]  /*90a0*/  STG.E.U16 desc[UR36][R8.64], R0 ;  /* 0x0000000008007986 */ /* 0x0001e2000c101524 */
[----:B------:R-:W-:Y:S05]  /*90b0*/  BRA `(.L_x_12720) ;  /* 0x0000000400907947 */ /* 0x000fea0003800000 */
.L_x_12727:
        /* <DEDUP_REMOVED lines=10> */
.L_x_12739:
        /* <DEDUP_REMOVED lines=17> */
.L_x_12742:
[----:B------:R-:W-:-:S04]  /*9270*/  LOP3.LUT R3, R23, 0x80000000, RZ, 0xc0, !PT ;  /* 0x8000000017037812 */ /* 0x000fc800078ec0ff */
[----:B------:R-:W-:-:S04]  /*9280*/  SHF.R.U32.HI R3, RZ, 0x18, R3 ;  /* 0x00000018ff037819 */ /* 0x000fc80000011603 */
[----:B------:R-:W-:-:S04]  /*9290*/  LOP3.LUT R0, R0, R3, RZ, 0xfc, !PT ;  /* 0x0000000300007212 */ /* 0x000fc800078efcff */
[----:B------:R-:W-:-:S07]  /*92a0*/  PRMT R4, R0, 0x7610, R4 ;  /* 0x0000761000047816 */ /* 0x000fce0000000004 */
.L_x_12741:
[----:B------:R-:W-:Y:S05]  /*92b0*/  BSYNC B0 ;  /* 0x0000000000007941 */ /* 0x000fea0003800000 */
.L_x_12740:
[----:B------:R0:W-:Y:S01]  /*92c0*/  STG.E.U8 desc[UR36][R8.64], R4 ;  /* 0x0000000408007986 */ /* 0x0001e2000c101124 */
[----:B------:R-:W-:Y:S05]  /*92d0*/  BRA `(.L_x_12720) ;  /* 0x0000000400087947 */ /* 0x000fea0003800000 */
.L_x_12738:
        /* <DEDUP_REMOVED lines=17> */
.L_x_12745:
[----:B------:R-:W-:-:S04]  /*93f0*/  LOP3.LUT R3, R23, 0x80000000, RZ, 0xc0, !PT ;  /* 0x8000000017037812 */ /* 0x000fc800078ec0ff */
[----:B------:R-:W-:-:S04]  /*9400*/  SHF.R.U32.HI R3, RZ, 0x18, R3 ;  /* 0x00000018ff037819 */ /* 0x000fc80000011603 */
[----:B------:R-:W-:-:S04]  /*9410*/  LOP3.LUT R0, R0, R3, RZ, 0xfc, !PT ;  /* 0x0000000300007212 */ /* 0x000fc800078efcff */
[----:B------:R-:W-:-:S07]  /*9420*/  PRMT R4, R0, 0x7610, R4 ;  /* 0x0000761000047816 */ /* 0x000fce0000000004 */
.L_x_12744:
[----:B------:R-:W-:Y:S05]  /*9430*/  BSYNC B0 ;  /* 0x0000000000007941 */ /* 0x000fea0003800000 */
.L_x_12743:
[----:B------:R0:W-:Y:S01]  /*9440*/  STG.E.U8 desc[UR36][R8.64], R4 ;  /* 0x0000000408007986 */ /* 0x0001e2000c101124 */
[----:B------:R-:W-:Y:S05]  /*9450*/  BRA `(.L_x_12720) ;  /* 0x0000000000a87947 */ /* 0x000fea0003800000 */
.L_x_12737:
        /* <DEDUP_REMOVED lines=22> */
.L_x_12719:
        /* <DEDUP_REMOVED lines=12> */
[----:B-1----:R-:W-:Y:S02]  /*9680*/  IMAD.MOV.U32 R12, RZ, RZ, 0x1 ;  /* 0x00000001ff0c7424 */ /* 0x002fe400078e00ff */
[----:B------:R-:W-:-:S07]  /*9690*/  IMAD.MOV.U32 R13, RZ, RZ, RZ ;  /* 0x000000ffff0d7224 */ /* 0x000fce00078e00ff */
[----:B------:R-:W-:-:S07]  /*96a0*/  LEPC R20, `(.L_x_12748) ;  /* 0x000000001014794e */ /* 0x000fce0000000000 */
[----:B0-----:R-:W-:Y:S05]  /*96b0*/  CALL.ABS.NOINC R14 ;  /* 0x000000000e007343 */ /* 0x001fea0003c00000 */
.L_x_12748:
[----:B------:R-:W-:Y:S05]  /*96c0*/  BRA `(.L_x_12720) ;  /* 0x00000000000c7947 */ /* 0x000fea0003800000 */
.L_x_12747:
[----:B------:R0:W-:Y:S01]  /*96d0*/  STG.E.64 desc[UR36][R8.64], R22 ;  /* 0x0000001608007986 */ /* 0x0001e2000c101b24 */
[----:B------:R-:W-:Y:S05]  /*96e0*/  BRA `(.L_x_12720) ;  /* 0x0000000000047947 */ /* 0x000fea0003800000 */
.L_x_12746:
[----:B------:R0:W-:Y:S02]  /*96f0*/  STG.E desc[UR36][R8.64], R34 ;  /* 0x0000002208007986 */ /* 0x0001e4000c101924 */
.L_x_12720:
[----:B------:R-:W-:-:S05]  /*9700*/  VIADD R2, R2, 0x80 ;  /* 0x0000008002027836 */ /* 0x000fca0000000000 */
[----:B------:R-:W-:-:S13]  /*9710*/  ISETP.GE.AND P0, PT, R2, R36, PT ;  /* 0x000000240200720c */ /* 0x000fda0003f06270 */
[----:B------:R-:W-:Y:S05]  /*9720*/  @P0 BRA `(.L_x_12714) ;  /* 0x0000000c00a00947 */ /* 0x000fea0003800000 */
[----:B0--3--:R-:W0:Y:S01]  /*9730*/  LDC.64 R4, c[0x0][0x218] ;  /* 0x00008600ff047b82 */ /* 0x009e220000000a00 */
[----:B------:R-:W-:Y:S01]  /*9740*/  IMAD R0, R37, 0x200, R2 ;  /* 0x0000020025007824 */ /* 0x000fe200078e0202 */
[----:B------:R-:W-:Y:S01]  /*9750*/  PRMT R6, R26, 0x9910, RZ ;  /* 0x000099101a067816 */ /* 0x000fe200000000ff */
[----:B------:R-:W-:Y:S02]  /*9760*/  ULDC UR4, c[0x0][0x244] ;  /* 0x0000910000047ab9 */ /* 0x000fe40000000800 */
[----:B----4-:R-:W-:Y:S02]  /*9770*/  IMAD R3, R0, UR4, RZ ;  /* 0x0000000400037c24 */ /* 0x010fe4000f8e02ff */
        /* <DEDUP_REMOVED lines=15> */
.L_x_12752:
[----:B------:R0:W-:Y:S01]  /*9870*/  STG.E.U8 desc[UR36][R4.64], R30 ;  /* 0x0000001e04007986 */ /* 0x0001e2000c101124 */
[----:B------:R-:W-:Y:S05]  /*9880*/  BRA `(.L_x_12754) ;  /* 0x0000000c00447947 */ /* 0x000fea0003800000 */
.L_x_12751:
        /* <DEDUP_REMOVED lines=8> */
.L_x_12756:
[----:B------:R0:W-:Y:S01]  /*9910*/  STG.E desc[UR36][R4.64], R30 ;  /* 0x0000001e04007986 */ /* 0x0001e2000c101924 */
[----:B------:R-:W-:Y:S05]  /*9920*/  BRA `(.L_x_12754) ;  /* 0x0000000c001c7947 */ /* 0x000fea0003800000 */
.L_x_12755:
[----:B------:R0:W-:Y:S01]  /*9930*/  STG.E.U16 desc[UR36][R4.64], R30 ;  /* 0x0000001e04007986 */ /* 0x0001e2000c101524 */
[----:B------:R-:W-:Y:S05]  /*9940*/  BRA `(.L_x_12754) ;  /* 0x0000000c00147947 */ /* 0x000fea0003800000 */
.L_x_12750:
        /* <DEDUP_REMOVED lines=9> */
.L_x_12758:
[----:B------:R-:W0:Y:S02]  /*99e0*/  I2F.S64 R0, R18 ;  /* 0x0000001200007312 */ /* 0x000e240000301400 */
[----:B0-----:R-:W-:-:S05]  /*99f0*/  F2FP.F16.F32.PACK_AB R0, RZ, R0 ;  /* 0x00000000ff00723e */ /* 0x001fca00000000ff */
[----:B------:R0:W-:Y:S01]  /*9a00*/  STG.E.U16 desc[UR36][R4.64], R0 ;  /* 0x0000000004007986 */ /* 0x0001e2000c101524 */
[----:B------:R-:W-:Y:S05]  /*9a10*/  BRA `(.L_x_12754) ;  /* 0x0000000800e07947 */ /* 0x000fea0003800000 */
.L_x_12757:
        /* <DEDUP_REMOVED lines=10> */
.L_x_12760:
[----:B------:R-:W0:Y:S02]  /*9ac0*/  I2F.S64 R18, R18 ;  /* 0x0000001200127312 */ /* 0x000e240000301400 */
[----:B0-----:R-:W-:-:S04]  /*9ad0*/  F2FP.F16.F32.PACK_AB R3, RZ, R18 ;  /* 0x00000012ff03723e */ /* 0x001fc800000000ff */
[----:B------:R-:W-:-:S05]  /*9ae0*/  PRMT R3, R3, 0x5410, RZ ;  /* 0x0000541003037816 */ /* 0x000fca00000000ff */
[----:B------:R4:W-:Y:S01]  /*9af0*/  STG.E desc[UR36][R4.64], R3 ;  /* 0x0000000304007986 */ /* 0x0009e2000c101924 */
[----:B------:R-:W-:Y:S05]  /*9b00*/  BRA `(.L_x_12754) ;  /* 0x0000000800a47947 */ /* 0x000fea0003800000 */
.L_x_12759:
[----:B------:R-:W0:Y:S02]  /*9b10*/  I2F.F64.S64 R18, R18 ;  /* 0x0000001200127312 */ /* 0x000e240000301c00 */
[----:B0-----:R0:W-:Y:S01]  /*9b20*/  STG.E.64 desc[UR36][R4.64], R18 ;  /* 0x0000001204007986 */ /* 0x0011e2000c101b24 */
[----:B------:R-:W-:Y:S05]  /*9b30*/  BRA `(.L_x_12754) ;  /* 0x0000000800987947 */ /* 0x000fea0003800000 */
.L_x_12749:
        /* <DEDUP_REMOVED lines=13> */
.L_x_12763:
[----:B--2---:R-:W0:Y:S01]  /*9c10*/  I2F.F64.S64 R8, R18 ;  /* 0x0000001200087312 */ /* 0x004e220000301c00 */
[----:B------:R-:W-:-:S05]  /*9c20*/  CS2R R10, SRZ ;  /* 0x00000000000a7805 */ /* 0x000fca000001ff00 */
[----:B0-----:R0:W-:Y:S01]  /*9c30*/  STG.E.128 desc[UR36][R4.64], R8 ;  /* 0x0000000804007986 */ /* 0x0011e2000c101d24 */
[----:B------:R-:W-:Y:S05]  /*9c40*/  BRA `(.L_x_12754) ;  /* 0x0000000800547947 */ /* 0x000fea0003800000 */
.L_x_12762:
        /* <DEDUP_REMOVED lines=21> */
.L_x_12767:
[----:B------:R-:W-:Y:S05]  /*9da0*/  BSYNC B0 ;  /* 0x0000000000007941 */ /* 0x000fea0003800000 */
.L_x_12766:
[----:B------:R-:W-:-:S05]  /*9db0*/  LOP3.LUT R7, R0, R7, RZ, 0xfc, !PT ;  /* 0x0000000700077212 */ /* 0x000fca00078efcff */
[----:B------:R0:W-:Y:S01]  /*9dc0*/  STG.E.U8 desc[UR36][R4.64], R7 ;  /* 0x0000000704007986 */ /* 0x0001e2000c101124 */
[----:B------:R-:W-:Y:S05]  /*9dd0*/  BRA `(.L_x_12754) ;  /* 0x0000000400f07947 */ /* 0x000fea0003800000 */
.L_x_12765:
        /* <DEDUP_REMOVED lines=13> */
.L_x_12769:
[----:B------:R-:W-:Y:S01]  /*9eb0*/  IMAD.MOV.U32 R0, RZ, RZ, 0x7f ;  /* 0x0000007fff007424 */ /* 0x000fe200078e00ff */
[----:B------:R-:W-:-:S04]  /*9ec0*/  ISETP.GT.U32.AND P0, PT, R3, 0x7f800000, PT ;  /* 0x7f8000000300780c */ /* 0x000fc80003f04070 */
[----:B------:R-:W-:-:S09]  /*9ed0*/  SEL R0, R0, 0x7c, P0 ;  /* 0x0000007c00007807 */ /* 0x000fd20000000000 */
.L_x_12770:
[----:B------:R-:W-:Y:S05]  /*9ee0*/  BSYNC B0 ;  /* 0x0000000000007941 */ /* 0x000fea0003800000 */
.L_x_12768:
[----:B------:R-:W-:-:S04]  /*9ef0*/  LOP3.LUT R3, R19, 0x80000000, RZ, 0xc0, !PT ;  /* 0x8000000013037812 */ /* 0x000fc800078ec0ff */
[----:B------:R-:W-:-:S04]  /*9f00*/  SHF.R.U32.HI R3, RZ, 0x18, R3 ;  /* 0x00000018ff037819 */ /* 0x000fc80000011603 */
[----:B------:R-:W-:-:S05]  /*9f10*/  LOP3.LUT R3, R0, R3, RZ, 0xfc, !PT ;  /* 0x0000000300037212 */ /* 0x000fca00078efcff */
[----:B------:R0:W-:Y:S01]  /*9f20*/  STG.E.U8 desc[UR36][R4.64], R3 ;  /* 0x0000000304007986 */ /* 0x0001e2000c101124 */
[----:B------:R-:W-:Y:S05]  /*9f30*/  BRA `(.L_x_12754) ;  /* 0x0000000400987947 */ /* 0x000fea0003800000 */
.L_x_12764:
[----:B------:R-:W0:Y:S02]  /*9f40*/  I2F.S64 R0, R18 ;  /* 0x0000001200007312 */ /* 0x000e240000301400 */
[----:B0-----:R-:W-:-:S05]  /*9f50*/  F2FP.BF16.F32.PACK_AB R0, RZ, R0 ;  /* 0x00000000ff00723e */ /* 0x001fca00000010ff */
[----:B------:R0:W-:Y:S01]  /*9f60*/  STG.E.U16 desc[UR36][R4.64], R0 ;  /* 0x0000000004007986 */ /* 0x0001e2000c101524 */
[----:B------:R-:W-:Y:S05]  /*9f70*/  BRA `(.L_x_12754) ;  /* 0x0000000400887947 */ /* 0x000fea0003800000 */
.L_x_12761:
        /* <DEDUP_REMOVED lines=10> */
.L_x_12773:
        /* <DEDUP_REMOVED lines=17> */
.L_x_12776:
[----:B------:R-:W-:-:S04]  /*a130*/  LOP3.LUT R0, R19, 0x80000000, RZ, 0xc0, !PT ;  /* 0x8000000013007812 */ /* 0x000fc800078ec0ff */
[----:B------:R-:W-:-:S04]  /*a140*/  SHF.R.U32.HI R0, RZ, 0x18, R0 ;  /* 0x00000018ff007819 */ /* 0x000fc80000011600 */
[----:B------:R-:W-:-:S07]  /*a150*/  LOP3.LUT R0, R3, R0, RZ, 0xfc, !PT ;  /* 0x0000000003007212 */ /* 0x000fce00078efcff */
.L_x_12775:
[----:B------:R-:W-:Y:S05]  /*a160*/  BSYNC B0 ;  /* 0x0000000000007941 */ /* 0x000fea0003800000 */
.L_x_12774:
[----:B------:R0:W-:Y:S01]  /*a170*/  STG.E.U8 desc[UR36][R4.64], R0 ;  /* 0x0000000004007986 */ /* 0x0001e2000c101124 */
[----:B------:R-:W-:Y:S05]  /*a180*/  BRA `(.L_x_12754) ;  /* 0x0000000400047947 */ /* 0x000fea0003800000 */
.L_x_12772:
        /* <DEDUP_REMOVED lines=17> */
.L_x_12779:
[----:B------:R-:W-:-:S04]  /*a2a0*/  LOP3.LUT R0, R19, 0x80000000, RZ, 0xc0, !PT ;  /* 0x8000000013007812 */ /* 0x000fc800078ec0ff */
[----:B------:R-:W-:-:S04]  /*a2b0*/  SHF.R.U32.HI R0, RZ, 0x18, R0 ;  /* 0x00000018ff007819 */ /* 0x000fc80000011600 */
[----:B------:R-:W-:-:S07]  /*a2c0*/  LOP3.LUT R0, R3, R0, RZ, 0xfc, !PT ;  /* 0x0000000003007212 */ /* 0x000fce00078efcff */
.L_x_12778:
[----:B------:R-:W-:Y:S05]  /*a2d0*/  BSYNC B0 ;  /* 0x0000000000007941 */ /* 0x000fea0003800000 */
.L_x_12777:
[----:B------:R0:W-:Y:S01]  /*a2e0*/  STG.E.U8 desc[UR36][R4.64], R0 ;  /* 0x0000000004007986 */ /* 0x0001e2000c101124 */
[----:B------:R-:W-:Y:S05]  /*a2f0*/  BRA `(.L_x_12754) ;  /* 0x0000000000a87947 */ /* 0x000fea0003800000 */
.L_x_12771:
        /* <DEDUP_REMOVED lines=22> */
.L_x_12753:
        /* <DEDUP_REMOVED lines=11> */
[----:B--2---:R-:W-:Y:S02]  /*a510*/  IMAD.MOV.U32 R8, RZ, RZ, 0x65 ;  /* 0x00000065ff087424 */ /* 0x004fe400078e00ff */
[----:B-1----:R-:W-:Y:S02]  /*a520*/  IMAD.MOV.U32 R12, RZ, RZ, 0x1 ;  /* 0x00000001ff0c7424 */ /* 0x002fe400078e00ff */
[----:B------:R-:W-:-:S07]  /*a530*/  IMAD.MOV.U32 R13, RZ, RZ, RZ ;  /* 0x000000ffff0d7224 */ /* 0x000fce00078e00ff */
[----:B------:R-:W-:-:S07]  /*a540*/  LEPC R20, `(.L_x_12782) ;  /* 0x000000001014794e */ /* 0x000fce0000000000 */
[----:B0-----:R-:W-:Y:S05]  /*a550*/  CALL.ABS.NOINC R14 ;  /* 0x000000000e007343 */ /* 0x001fea0003c00000 */
.L_x_12782:
[----:B------:R-:W-:Y:S05]  /*a560*/  BRA `(.L_x_12754) ;  /* 0x00000000000c7947 */ /* 0x000fea0003800000 */
.L_x_12781:
[----:B------:R0:W-:Y:S01]  /*a570*/  STG.E.64 desc[UR36][R4.64], R18 ;  /* 0x0000001204007986 */ /* 0x0001e2000c101b24 */
[----:B------:R-:W-:Y:S05]  /*a580*/  BRA `(.L_x_12754) ;  /* 0x0000000000047947 */ /* 0x000fea0003800000 */
.L_x_12780:
[----:B------:R0:W-:Y:S02]  /*a590*/  STG.E desc[UR36][R4.64], R30 ;  /* 0x0000001e04007986 */ /* 0x0001e4000c101924 */
.L_x_12754:
[----:B------:R-:W-:-:S07]  /*a5a0*/  VIADD R2, R2, 0x80 ;  /* 0x0000008002027836 */ /* 0x000fce0000000000 */
.L_x_12714:
[----:B------:R-:W-:Y:S05]  /*a5b0*/  BSYNC B6 ;  /* 0x0000000000067941 */ /* 0x000fea0003800000 */
.L_x_12713:
[----:B------:R-:W-:-:S13]  /*a5c0*/  ISETP.GE.AND P0, PT, R2, R36, PT ;  /* 0x000000240200720c */ /* 0x000fda0003f06270 */
[----:B------:R-:W-:Y:S05]  /*a5d0*/  @P0 EXIT ;  /* 0x000000000000094d */ /* 0x000fea0003800000 */
[----:B0--3--:R-:W0:Y:S01]  /*a5e0*/  LDC.U8 R6, c[0x0][0x240] ;  /* 0x00009000ff067b82 */ /* 0x009e220000000000 */
[----:B------:R-:W-:Y:S01]  /*a5f0*/  IMAD R2, R37, 0x200, R2 ;  /* 0x0000020025027824 */ /* 0x000fe200078e0202 */
[----:B------:R-:W-:-:S03]  /*a600*/  ULDC UR4, c[0x0][0x244] ;  /* 0x0000910000047ab9 */ /* 0x000fc60000000800 */
[----:B----4-:R-:W-:-:S03]  /*a610*/  IMAD R3, R2, UR4, RZ ;  /* 0x0000000402037c24 */ /* 0x010fc6000f8e02ff */
[----:B------:R-:W3:Y:S01]  /*a620*/  LDC.64 R4, c[0x0][0x218] ;  /* 0x00008600ff047b82 */ /* 0x000ee20000000a00 */
[----:B0-----:R-:W-:-:S04]  /*a630*/  PRMT R0, R6, 0x9910, RZ ;  /* 0x0000991006007816 */ /* 0x001fc800000000ff */
[----:B------:R-:W-:Y:S02]  /*a640*/  ISETP.GT.AND P1, PT, R0, 0x9, PT ;  /* 0x000000090000780c */ /* 0x000fe40003f24270 */
[----:B---3--:R-:W-:-:S05]  /*a650*/  IADD3 R2, P0, R3, R4, RZ ;  /* 0x0000000403027210 */ /* 0x008fca0007f1e0ff */
        /* <DEDUP_REMOVED lines=12> */
.L_x_12786:
[----:B------:R-:W-:Y:S01]  /*a720*/  STG.E.U8 desc[UR36][R2.64], R24 ;  /* 0x0000001802007986 */ /* 0x000fe2000c101124 */
[----:B------:R-:W-:Y:S05]  /*a730*/  EXIT ;  /* 0x000000000000794d */ /* 0x000fea0003800000 */
.L_x_12785:
        /* <DEDUP_REMOVED lines=8> */
.L_x_12789:
[----:B------:R-:W-:Y:S01]  /*a7c0*/  STG.E desc[UR36][R2.64], R24 ;  /* 0x0000001802007986 */ /* 0x000fe2000c101924 */
[----:B------:R-:W-:Y:S05]  /*a7d0*/  EXIT ;  /* 0x000000000000794d */ /* 0x000fea0003800000 */
.L_x_12788:
[----:B------:R-:W-:Y:S01]  /*a7e0*/  STG.E.U16 desc[UR36][R2.64], R24 ;  /* 0x0000001802007986 */ /* 0x000fe2000c101524 */
[----:B------:R-:W-:Y:S05]  /*a7f0*/  EXIT ;  /* 0x000000000000794d */ /* 0x000fea0003800000 */
.L_x_12784:
        /* <DEDUP_REMOVED lines=9> */
.L_x_12791:
[----:B------:R-:W0:Y:S02]  /*a890*/  I2F.S64 R0, R16 ;  /* 0x0000001000007312 */ /* 0x000e240000301400 */
[----:B0-----:R-:W-:-:S05]  /*a8a0*/  F2FP.F16.F32.PACK_AB R0, RZ, R0 ;  /* 0x00000000ff00723e */ /* 0x001fca00000000ff */
[----:B------:R-:W-:Y:S01]  /*a8b0*/  STG.E.U16 desc[UR36][R2.64], R0 ;  /* 0x0000000002007986 */ /* 0x000fe2000c101524 */
[----:B------:R-:W-:Y:S05]  /*a8c0*/  EXIT ;  /* 0x000000000000794d */ /* 0x000fea0003800000 */
.L_x_12790:
        /* <DEDUP_REMOVED lines=10> */
.L_x_12793:
[----:B------:R-:W0:Y:S02]  /*a970*/  I2F.S64 R16, R16 ;  /* 0x0000001000107312 */ /* 0x000e240000301400 */
[----:B0-----:R-:W-:-:S04]  /*a980*/  F2FP.F16.F32.PACK_AB R5, RZ, R16 ;  /* 0x00000010ff05723e */ /* 0x001fc800000000ff */
[----:B------:R-:W-:-:S05]  /*a990*/  PRMT R5, R5, 0x5410, RZ ;  /* 0x0000541005057816 */ /* 0x000fca00000000ff */
[----:B------:R-:W-:Y:S01]  /*a9a0*/  STG.E desc[UR36][R2.64], R5 ;  /* 0x0000000502007986 */ /* 0x000fe2000c101924 */
[----:B------:R-:W-:Y:S05]  /*a9b0*/  EXIT ;  /* 0x000000000000794d */ /* 0x000fea0003800000 */
.L_x_12792:
[----:B------:R-:W0:Y:S02]  /*a9c0*/  I2F.F64.S64 R16, R16 ;  /* 0x0000001000107312 */ /* 0x000e240000301c00 */
[----:B0-----:R-:W-:Y:S01]  /*a9d0*/  STG.E.64 desc[UR36][R2.64], R16 ;  /* 0x0000001002007986 */ /* 0x001fe2000c101b24 */
[----:B------:R-:W-:Y:S05]  /*a9e0*/  EXIT ;  /* 0x000000000000794d */ /* 0x000fea0003800000 */
.L_x_12783:
        /* <DEDUP_REMOVED lines=13> */
.L_x_12796:
[----:B------:R-:W0:Y:S01]  /*aac0*/  I2F.F64.S64 R16, R16 ;  /* 0x0000001000107312 */ /* 0x000e220000301c00 */
[----:B------:R-:W-:-:S05]  /*aad0*/  CS2R R18, SRZ ;  /* 0x0000000000127805 */ /* 0x000fca000001ff00 */
[----:B0-----:R-:W-:Y:S01]  /*aae0*/  STG.E.128 desc[UR36][R2.64], R16 ;  /* 0x0000001002007986 */ /* 0x001fe2000c101d24 */
[----:B------:R-:W-:Y:S05]  /*aaf0*/  EXIT ;  /* 0x000000000000794d */ /* 0x000fea0003800000 */
.L_x_12795:
        /* <DEDUP_REMOVED lines=21> */
.L_x_12800:
[----:B------:R-:W-:Y:S05]  /*ac50*/  BSYNC B0 ;  /* 0x0000000000007941 */ /* 0x000fea0003800000 */
.L_x_12799:
[----:B------:R-:W-:-:S05]  /*ac60*/  LOP3.LUT R5, R0, R5, RZ, 0xfc, !PT ;  /* 0x0000000500057212 */ /* 0x000fca00078efcff */
[----:B------:R-:W-:Y:S01]  /*ac70*/  STG.E.U8 desc[UR36][R2.64], R5 ;  /* 0x0000000502007986 */ /* 0x000fe2000c101124 */
[----:B------:R-:W-:Y:S05]  /*ac80*/  EXIT ;  /* 0x000000000000794d */ /* 0x000fea0003800000 */
.L_x_12798:
        /* <DEDUP_REMOVED lines=13> */
.L_x_12802:
[----:B------:R-:W-:Y:S01]  /*ad60*/  IMAD.MOV.U32 R0, RZ, RZ, 0x7f ;  /* 0x0000007fff007424 */ /* 0x000fe200078e00ff */
[----:B------:R-:W-:-:S04]  /*ad70*/  ISETP.GT.U32.AND P0, PT, R4, 0x7f800000, PT ;  /* 0x7f8000000400780c */ /* 0x000fc80003f04070 */
[----:B------:R-:W-:-:S09]  /*ad80*/  SEL R0, R0, 0x7c, P0 ;  /* 0x0000007c00007807 */ /* 0x000fd20000000000 */
.L_x_12803:
[----:B------:R-:W-:Y:S05]  /*ad90*/  BSYNC B0 ;  /* 0x0000000000007941 */ /* 0x000fea0003800000 */
.L_x_12801:
[----:B------:R-:W-:-:S04]  /*ada0*/  LOP3.LUT R4, R17, 0x80000000, RZ, 0xc0, !PT ;  /* 0x8000000011047812 */ /* 0x000fc800078ec0ff */
[----:B------:R-:W-:-:S04]  /*adb0*/  SHF.R.U32.HI R5, RZ, 0x18, R4 ;  /* 0x00000018ff057819 */ /* 0x000fc80000011604 */
[----:B------:R-:W-:-:S05]  /*adc0*/  LOP3.LUT R5, R0, R5, RZ, 0xfc, !PT ;  /* 0x0000000500057212 */ /* 0x000fca00078efcff */
[----:B------:R-:W-:Y:S01]  /*add0*/  STG.E.U8 desc[UR36][R2.64], R5 ;  /* 0x0000000502007986 */ /* 0x000fe2000c101124 */
[----:B------:R-:W-:Y:S05]  /*ade0*/  EXIT ;  /* 0x000000000000794d */ /* 0x000fea0003800000 */
.L_x_12797:
[----:B------:R-:W0:Y:S02]  /*adf0*/  I2F.S64 R0, R16 ;  /* 0x0000001000007312 */ /* 0x000e240000301400 */
[----:B0-----:R-:W-:-:S05]  /*ae00*/  F2FP.BF16.F32.PACK_AB R0, RZ, R0 ;  /* 0x00000000ff00723e */ /* 0x001fca00000010ff */
[----:B------:R-:W-:Y:S01]  /*ae10*/  STG.E.U16 desc[UR36][R2.64], R0 ;  /* 0x0000000002007986 */ /* 0x000fe2000c101524 */
[----:B------:R-:W-:Y:S05]  /*ae20*/  EXIT ;  /* 0x000000000000794d */ /* 0x000fea0003800000 */
.L_x_12794:
        /* <DEDUP_REMOVED lines=10> */
.L_x_12806:
        /* <DEDUP_REMOVED lines=17> */
.L_x_12809:
[----:B------:R-:W-:-:S04]  /*afe0*/  LOP3.LUT R0, R17, 0x80000000, RZ, 0xc0, !PT ;  /* 0x8000000011007812 */ /* 0x000fc800078ec0ff */
[----:B------:R-:W-:-:S04]  /*aff0*/  SHF.R.U32.HI R5, RZ, 0x18, R0 ;  /* 0x00000018ff057819 */ /* 0x000fc80000011600 */
[----:B------:R-:W-:-:S04]  /*b000*/  LOP3.LUT R4, R4, R5, RZ, 0xfc, !PT ;  /* 0x0000000504047212 */ /* 0x000fc800078efcff */
[----:B------:R-:W-:-:S07]  /*b010*/  PRMT R0, R4, 0x7610, R0 ;  /* 0x0000761004007816 */ /* 0x000fce0000000000 */
.L_x_12808:
[----:B------:R-:W-:Y:S05]  /*b020*/  BSYNC B0 ;  /* 0x0000000000007941 */ /* 0x000fea0003800000 */
.L_x_12807:
[----:B------:R-:W-:Y:S01]  /*b030*/  STG.E.U8 desc[UR36][R2.64], R0 ;  /* 0x0000000002007986 */ /* 0x000fe2000c101124 */
[----:B------:R-:W-:Y:S05]  /*b040*/  EXIT ;  /* 0x000000000000794d */ /* 0x000fea0003800000 */
.L_x_12805:
        /* <DEDUP_REMOVED lines=17> */
.L_x_12812:
[----:B------:R-:W-:-:S04]  /*b160*/  LOP3.LUT R0, R17, 0x80000000, RZ, 0xc0, !PT ;  /* 0x8000000011007812 */ /* 0x000fc800078ec0ff */
[----:B------:R-:W-:-:S04]  /*b170*/  SHF.R.U32.HI R5, RZ, 0x18, R0 ;  /* 0x00000018ff057819 */ /* 0x000fc80000011600 */
[----:B------:R-:W-:-:S04]  /*b180*/  LOP3.LUT R4, R4, R5, RZ, 0xfc, !PT ;  /* 0x0000000504047212 */ /* 0x000fc800078efcff */
[----:B------:R-:W-:-:S07]  /*b190*/  PRMT R0, R4, 0x7610, R0 ;  /* 0x0000761004007816 */ /* 0x000fce0000000000 */
.L_x_12811:
[----:B------:R-:W-:Y:S05]  /*b1a0*/  BSYNC B0 ;  /* 0x0000000000007941 */ /* 0x000fea0003800000 */
.L_x_12810:
[----:B------:R-:W-:Y:S01]  /*b1b0*/  STG.E.U8 desc[UR36][R2.64], R0 ;  /* 0x0000000002007986 */ /* 0x000fe2000c101124 */
[----:B------:R-:W-:Y:S05]  /*b1c0*/  EXIT ;  /* 0x000000000000794d */ /* 0x000fea0003800000 */
.L_x_12804:
        /* <DEDUP_REMOVED lines=22> */
.L_x_12787:
[----:B------:R-:W-:Y:S01]  /*b330*/  MOV R0, 0x0 ;  /* 0x0000000000007802 */ /* 0x000fe20000000f00 */
[----:B------:R-:W-:Y:S01]  /*b340*/  ULDC.64 UR4, c[0x4][0x1a8] ;  /* 0x01006a0000047ab9 */ /* 0x000fe20000000a00 */
[----:B------:R-:W-:Y:S01]  /*b350*/  ULDC.64 UR6, c[0x4][0x48] ;  /* 0x0100120000067ab9 */ /* 0x000fe20000000a00 */
[----:B------:R-:W-:Y:S01]  /*b360*/  IMAD.U32 R4, RZ, RZ, UR4 ;  /* 0x00000004ff047e24 */ /* 0x000fe2000f8e00ff */
[----:B------:R0:W3:Y:S01]  /*b370*/  LDC.64 R2, c[0x4][R0] ;  /* 0x0100000000027b82 */ /* 0x0000e20000000a00 */
[----:B------:R-:W-:Y:S01]  /*b380*/  IMAD.U32 R5, RZ, RZ, UR5 ;  /* 0x00000005ff057e24 */ /* 0x000fe2000f8e00ff */
[----:B------:R-:W-:Y:S01]  /*b390*/  ULDC.64 UR4, c[0x4][0x1b0] ;  /* 0x01006c0000047ab9 */ /* 0x000fe20000000a00 */
[----:B------:R-:W-:Y:S02]  /*b3a0*/  IMAD.U32 R10, RZ, RZ, UR6 ;  /* 0x00000006ff0a7e24 */ /* 0x000fe4000f8e00ff */
[----:B------:R-:W-:Y:S02]  /*b3b0*/  IMAD.U32 R6, RZ, RZ, UR4 ;  /* 0x00000004ff067e24 */ /* 0x000fe4000f8e00ff */
[----:B------:R-:W-:-:S02]  /*b3c0*/  IMAD.U32 R7, RZ, RZ, UR5 ;  /* 0x00000005ff077e24 */ /* 0x000fc4000f8e00ff */
[----:B--2---:R-:W-:Y:S02]  /*b3d0*/  IMAD.U32 R11, RZ, RZ, UR7 ;  /* 0x00000007ff0b7e24 */ /* 0x004fe4000f8e00ff */
[----:B------:R-:W-:Y:S02]  /*b3e0*/  IMAD.MOV.U32 R8, RZ, RZ, 0x65 ;  /* 0x00000065ff087424 */ /* 0x000fe400078e00ff */
[----:B-1----:R-:W-:Y:S02]  /*b3f0*/  IMAD.MOV.U32 R12, RZ, RZ, 0x1 ;  /* 0x00000001ff0c7424 */ /* 0x002fe400078e00ff */
[----:B0-----:R-:W-:-:S07]  /*b400*/  IMAD.MOV.U32 R13, RZ, RZ, RZ ;  /* 0x000000ffff0d7224 */ /* 0x001fce00078e00ff */
[----:B------:R-:W-:-:S07]  /*b410*/  LEPC R20, `(.L_x_12815) ;  /* 0x000000001014794e */ /* 0x000fce0000000000 */
[----:B---3--:R-:W-:Y:S05]  /*b420*/  CALL.ABS.NOINC R2 ;  /* 0x0000000002007343 */ /* 0x008fea0003c00000 */
.L_x_12815:
[----:B------:R-:W-:Y:S05]  /*b430*/  EXIT ;  /* 0x000000000000794d */ /* 0x000fea0003800000 */
.L_x_12814:
[----:B------:R-:W-:Y:S01]  /*b440*/  STG.E.64 desc[UR36][R2.64], R16 ;  /* 0x0000001002007986 */ /* 0x000fe2000c101b24 */
[----:B------:R-:W-:Y:S05]  /*b450*/  EXIT ;  /* 0x000000000000794d */ /* 0x000fea0003800000 */
.L_x_12813:
[----:B------:R-:W-:Y:S01]  /*b460*/  STG.E desc[UR36][R2.64], R24 ;  /* 0x0000001802007986 */ /* 0x000fe2000c101924 */
[----:B------:R-:W-:Y:S05]  /*b470*/  EXIT ;  /* 0x000000000000794d */ /* 0x000fea0003800000 */
.L_x_12816:
        /* <DEDUP_REMOVED lines=16> */
.L_x_17326:


//--------------------- .text._ZN2at6native18elementwise_kernelILi128ELi2EZNS0_22gpu_kernel_impl_nocastINS0_13BinaryFunctorIlllNS0_15binary_internal10MulFunctorIlEEEEEEvRNS_18TensorIteratorBaseERKT_EUliE_EEviT1_ --------------------------
	.section	.text._ZN2at6native18elementwise_kernelILi128ELi2EZNS0_22gpu_kernel_impl_nocastINS0_13BinaryFunctorIlllNS0_15binary_internal10MulFunctorIlEEEEEEvRNS_18TensorIteratorBaseERKT_EUliE_EEviT1_,"ax",@progbits
	.align	128
        .global         _ZN2at6native18elementwise_kernelILi128ELi2EZNS0_22gpu_kernel_impl_nocastINS0_13BinaryFunctorIlllNS0_15binary_internal10MulFunctorIlEEEEEEvRNS_18TensorIteratorBaseERKT_EUliE_EEviT1_
        .type           _ZN2at6native18elementwise_kernelILi128ELi2EZNS0_22gpu_kernel_impl_nocastINS0_13BinaryFunctorIlllNS0_15binary_internal10MulFunctorIlEEEEEEvRNS_18TensorIteratorBaseERKT_EUliE_EEviT1_,@function
        .size           _ZN2at6native18elementwise_kernelILi128ELi2EZNS0_22gpu_kernel_impl_nocastINS0_13BinaryFunctorIlllNS0_15binary_internal10MulFunctorIlEEEEEEvRNS_18TensorIteratorBaseERKT_EUliE_EEviT1_,(.L_x_17327 - _ZN2at6native18elementwise_kernelILi128ELi2EZNS0_22gpu_kernel_impl_nocastINS0_13BinaryFunctorIlllNS0_15binary_internal10MulFunctorIlEEEEEEvRNS_18TensorIteratorBaseERKT_EUliE_EEviT1_)
        .other          _ZN2at6native18elementwise_kernelILi128ELi2EZNS0_22gpu_kernel_impl_nocastINS0_13BinaryFunctorIlllNS0_15binary_internal10MulFunctorIlEEEEEEvRNS_18TensorIteratorBaseERKT_EUliE_EEviT1_,@"STO_CUDA_ENTRY STV_DEFAULT"
_ZN2at6native18elementwise_kernelILi128ELi2EZNS0_22gpu_kernel_impl_nocastINS0_13BinaryFunctorIlllNS0_15binary_internal10MulFunctorIlEEEEEEvRNS_18TensorIteratorBaseERKT_EUliE_EEviT1_:
.text._ZN2at6native18elementwise_kernelILi128ELi2EZNS0_22gpu_kernel_impl_nocastINS0_13BinaryFunctorIlllNS0_15binary_internal10MulFunctorIlEEEEEEvRNS_18TensorIteratorBaseERKT_EUliE_EEviT1_:
        /* <DEDUP_REMOVED lines=363> */
.L_x_12819:
[----:B------:R-:W-:Y:S01]  /*16b0*/  ULDC.64 UR10, c[0x0][0x488] ;  /* 0x00012200000a7ab9 */ /* 0x000fe20000000a00 */
[----:B------:R-:W-:Y:S01]  /*16c0*/  ULDC.64 UR8, c[0x0][0x480] ;  /* 0x0001200000087ab9 */ /* 0x000fe20000000a00 */
[----:B------:R-:W-:Y:S02]  /*16d0*/  IADD3 R4, P1, R4, UR10, RZ ;  /* 0x0000000a04047c10 */ /* 0x000fe4000ff3e0ff */
[----:B------:R-:W-:Y:S02]  /*16e0*/  IADD3 R6, P0, R2, UR8, RZ ;  /* 0x0000000802067c10 */ /* 0x000fe4000ff1e0ff */
[----:B------:R-:W-:Y:S02]  /*16f0*/  IADD3.X R5, RZ, UR11, RZ, P1, !PT ;  /* 0x0000000bff057c10 */ /* 0x000fe40008ffe4ff */
[----:B------:R-:W-:Y:S01]  /*1700*/  IADD3.X R7, RZ, UR9, RZ, P0, !PT ;  /* 0x00000009ff077c10 */ /* 0x000fe200087fe4ff */
[----:B------:R-:W-:-:S03]  /*1710*/  ULDC.64 UR8, c[0x0][0x478] ;  /* 0x00011e0000087ab9 */ /* 0x000fc60000000a00 */
[----:B------:R-:W2:Y:S04]  /*1720*/  LDG.E.64 R4, desc[UR4][R4.64] ;  /* 0x0000000404047981 */ /* 0x000ea8000c1e1b00 */
[----:B------:R-:W2:Y:S01]  /*1730*/  LDG.E.64 R6, desc[UR4][R6.64] ;  /* 0x0000000406067981 */ /* 0x000ea2000c1e1b00 */
[----:B------:R-:W-:Y:S01]  /*1740*/  IADD3 R8, P0, R3, UR8, RZ ;  /* 0x0000000803087c10 */ /* 0x000fe2000ff1e0ff */
[-C--:B--2---:R-:W-:Y:S02]  /*1750*/  IMAD R9, R5, R6.reuse, RZ ;  /* 0x0000000605097224 */ /* 0x084fe400078e02ff */
[----:B------:R-:W-:-:S04]  /*1760*/  IMAD.WIDE.U32 R2, R4, R6, RZ ;  /* 0x0000000604027225 */ /* 0x000fc800078e00ff */
[----:B------:R-:W-:Y:S01]  /*1770*/  IMAD R11, R4, R7, R9 ;  /* 0x00000007040b7224 */ /* 0x000fe200078e0209 */
[----:B------:R-:W-:-:S04]  /*1780*/  IADD3.X R9, RZ, UR9, RZ, P0, !PT ;  /* 0x00000009ff097c10 */ /* 0x000fc800087fe4ff */
[----:B------:R-:W-:Y:S02]  /*1790*/  IADD3 R3, R3, R11, RZ ;  /* 0x0000000b03037210 */ /* 0x000fe40007ffe0ff */
[----:B------:R-:W-:-:S03]  /*17a0*/  IADD3 R11, R0, 0x80, RZ ;  /* 0x00000080000b7810 */ /* 0x000fc60007ffe0ff */
[----:B------:R0:W-:Y:S04]  /*17b0*/  STG.E.64 desc[UR4][R8.64], R2 ;  /* 0x0000000208007986 */ /* 0x0001e8000c101b04 */
.L_x_12818:
[----:B------:R-:W-:Y:S05]  /*17c0*/  BSYNC B0 ;  /* 0x0000000000007941 */ /* 0x000fea0003800000 */
.L_x_12817:
[----:B------:R-:W-:-:S13]  /*17d0*/  ISETP.GE.AND P0, PT, R11, UR6, PT ;  /* 0x000000060b007c0c */ /* 0x000fda000bf06270 */
[----:B------:R-:W-:Y:S05]  /*17e0*/  @P0 EXIT ;  /* 0x000000000000094d */ /* 0x000fea0003800000 */
[----:B0-----:R-:W0:Y:S01]  /*17f0*/  LDC R8, c[0x0][0x218] ;  /* 0x00008600ff087b82 */ /* 0x001e220000000800 */
        /* <DEDUP_REMOVED lines=352> */
.L_x_12820:
        /* <DEDUP_REMOVED lines=9> */
[----:B------:R-:W-:Y:S01]  /*2e90*/  IADD3 R8, P0, R3, UR6, RZ ;  /* 0x0000000603087c10 */ /* 0x000fe2000ff1e0ff */
[-C--:B--2---:R-:W-:Y:S02]  /*2ea0*/  IMAD R9, R5, R6.reuse, RZ ;  /* 0x0000000605097224 */ /* 0x084fe400078e02ff */
[----:B------:R-:W-:-:S04]  /*2eb0*/  IMAD.WIDE.U32 R2, R4, R6, RZ ;  /* 0x0000000604027225 */ /* 0x000fc800078e00ff */
[----:B------:R-:W-:Y:S01]  /*2ec0*/  IMAD R11, R4, R7, R9 ;  /* 0x00000007040b7224 */ /* 0x000fe200078e0209 */
[----:B------:R-:W-:-:S04]  /*2ed0*/  IADD3.X R9, RZ, UR7, RZ, P0, !PT ;  /* 0x00000007ff097c10 */ /* 0x000fc800087fe4ff */
[----:B------:R-:W-:-:S05]  /*2ee0*/  IADD3 R3, R3, R11, RZ ;  /* 0x0000000b03037210 */ /* 0x000fca0007ffe0ff */
[----:B------:R-:W-:Y:S01]  /*2ef0*/  STG.E.64 desc[UR4][R8.64], R2 ;  /* 0x0000000208007986 */ /* 0x000fe2000c101b04 */
[----:B------:R-:W-:Y:S05]  /*2f00*/  EXIT ;  /* 0x000000000000794d */ /* 0x000fea0003800000 */
.L_x_12821:
        /* <DEDUP_REMOVED lines=15> */
.L_x_17327:


//--------------------- .text._ZN2at6native27unrolled_elementwise_kernelINS0_13BinaryFunctorIlllNS0_15binary_internal10MulFunctorIlEEEESt5arrayIPcLm3EELi4E23TrivialOffsetCalculatorILi2EjESA_ILi1EjENS0_6memory15LoadWithoutCastENSD_16StoreWithoutCastEEEviT_T0_T2_T3_T4_T5_ --------------------------
	.section	.text._ZN2at6native27unrolled_elementwise_kernelINS0_13BinaryFunctorIlllNS0_15binary_internal10MulFunctorIlEEEESt5arrayIPcLm3EELi4E23TrivialOffsetCalculatorILi2EjESA_ILi1EjENS0_6memory15LoadWithoutCastENSD_16StoreWithoutCastEEEviT_T0_T2_T3_T4_T5_,"ax",@progbits
	.align	128
        .global         _ZN2at6native27unrolled_elementwise_kernelINS0_13BinaryFunctorIlllNS0_15binary_internal10MulFunctorIlEEEESt5arrayIPcLm3EELi4E23TrivialOffsetCalculatorILi2EjESA_ILi1EjENS0_6memory15LoadWithoutCastENSD_16StoreWithoutCastEEEviT_T0_T2_T3_T4_T5_
        .type           _ZN2at6native27unrolled_elementwise_kernelINS0_13BinaryFunctorIlllNS0_15binary_internal10MulFunctorIlEEEESt5arrayIPcLm3EELi4E23TrivialOffsetCalculatorILi2EjESA_ILi1EjENS0_6memory15LoadWithoutCastENSD_16StoreWithoutCastEEEviT_T0_T2_T3_T4_T5_,@function
        .size           _ZN2at6native27unrolled_elementwise_kernelINS0_13BinaryFunctorIlllNS0_15binary_internal10MulFunctorIlEEEESt5arrayIPcLm3EELi4E23TrivialOffsetCalculatorILi2EjESA_ILi1EjENS0_6memory15LoadWithoutCastENSD_16StoreWithoutCastEEEviT_T0_T2_T3_T4_T5_,(.L_x_17328 - _ZN2at6native27unrolled_elementwise_kernelINS0_13BinaryFunctorIlllNS0_15binary_internal10MulFunctorIlEEEESt5arrayIPcLm3EELi4E23TrivialOffsetCalculatorILi2EjESA_ILi1EjENS0_6memory15LoadWithoutCastENSD_16StoreWithoutCastEEEviT_T0_T2_T3_T4_T5_)
        .other          _ZN2at6native27unrolled_elementwise_kernelINS0_13BinaryFunctorIlllNS0_15binary_internal10MulFunctorIlEEEESt5arrayIPcLm3EELi4E23TrivialOffsetCalculatorILi2EjESA_ILi1EjENS0_6memory15LoadWithoutCastENSD_16StoreWithoutCastEEEviT_T0_T2_T3_T4_T5_,@"STO_CUDA_ENTRY STV_DEFAULT"
_ZN2at6native27unrolled_elementwise_kernelINS0_13BinaryFunctorIlllNS0_15binary_internal10MulFunctorIlEEEESt5arrayIPcLm3EELi4E23TrivialOffsetCalculatorILi2EjESA_ILi1EjENS0_6memory15LoadWithoutCastENSD_16StoreWithoutCastEEEviT_T0_T2_T3_T4_T5_:
.text._ZN2at6native27unrolled_elementwise_kernelINS0_13BinaryFunctorIlllNS0_15binary_internal10MulFunctorIlEEEESt5arrayIPcLm3EELi4E23TrivialOffsetCalculatorILi2EjESA_ILi1EjENS0_6memory15LoadWithoutCastENSD_16StoreWithoutCastEEEviT_T0_T2_T3_T4_T5_:
        /* <DEDUP_REMOVED lines=20> */
[----:B------:R-:W3:Y:S01]  /*0140*/  @!P0 LDG.E.64 R12, desc[UR4][R18.64] ;  /* 0x00000004120c8981 */ /* 0x000ee2000c1e1b00 */
[----:B-1----:R-:W-:Y:S01]  /*0150*/  @!P0 IMAD.WIDE.U32 R26, R3, 0x8, R26 ;  /* 0x00000008031a8825 */ /* 0x002fe200078e001a */
[----:B------:R-:W-:-:S05]  /*0160*/  CS2R R2, SRZ ;  /* 0x0000000000027805 */ /* 0x000fca000001ff00 */
[----:B------:R-:W1:Y:S01]  /*0170*/  @!P3 LDC.64 R6, c[0x0][0x220] ;  /* 0x00008800ff06bb82 */ /* 0x000e620000000a00 */
[----:B------:R-:W3:Y:S07]  /*0180*/  @!P0 LDG.E.64 R2, desc[UR4][R26.64] ;  /* 0x000000041a028981 */ /* 0x000eee000c1e1b00 */
[----:B------:R-:W4:Y:S01]  /*0190*/  @!P3 LDC.64 R4, c[0x0][0x228] ;  /* 0x00008a00ff04bb82 */ /* 0x000f220000000a00 */
[----:B------:R-:W-:Y:S02]  /*01a0*/  @!P3 IMAD R29, R0, 0x200, R17 ;  /* 0x00000200001db824 */ /* 0x000fe400078e0211 */
[----:B--2---:R-:W-:Y:S01]  /*01b0*/  @!P1 IMAD.WIDE.U32 R20, R9, 0x8, R20 ;  /* 0x0000000809149825 */ /* 0x004fe200078e0014 */
[----:B------:R-:W-:-:S03]  /*01c0*/  CS2R R10, SRZ ;  /* 0x00000000000a7805 */ /* 0x000fc6000001ff00 */
[----:B0-----:R-:W-:Y:S01]  /*01d0*/  @!P1 IMAD.WIDE.U32 R22, R9, 0x8, R22 ;  /* 0x0000000809169825 */ /* 0x001fe200078e0016 */
[----:B------:R-:W-:-:S06]  /*01e0*/  CS2R R8, SRZ ;  /* 0x0000000000087805 */ /* 0x000fcc000001ff00 */
[----:B------:R0:W2:Y:S01]  /*01f0*/  @!P1 LDG.E.64 R8, desc[UR4][R20.64] ;  /* 0x0000000414089981 */ /* 0x0000a2000c1e1b00 */
[----:B-1----:R-:W-:Y:S01]  /*0200*/  @!P3 IMAD.WIDE.U32 R24, R29, 0x8, R6 ;  /* 0x000000081d18b825 */ /* 0x002fe200078e0006 */
[----:B------:R-:W-:-:S04]  /*0210*/  CS2R R6, SRZ ;  /* 0x0000000000067805 */ /* 0x000fc8000001ff00 */
[----:B------:R-:W2:Y:S01]  /*0220*/  @!P3 LDG.E.64 R10, desc[UR4][R24.64] ;  /* 0x00000004180ab981 */ /* 0x000ea2000c1e1b00 */
[----:B----4-:R-:W-:Y:S01]  /*0230*/  @!P3 IMAD.WIDE.U32 R28, R29, 0x8, R4 ;  /* 0x000000081d1cb825 */ /* 0x010fe200078e0004 */
[----:B------:R-:W-:Y:S02]  /*0240*/  CS2R R4, SRZ ;  /* 0x0000000000047805 */ /* 0x000fe4000001ff00 */
[----:B------:R-:W2:Y:S01]  /*0250*/  @!P1 LDG.E.64 R6, desc[UR4][R22.64] ;  /* 0x0000000416069981 */ /* 0x000ea2000c1e1b00 */
[----:B------:R-:W-:Y:S01]  /*0260*/  @!P3 IADD3 R17, R17, 0x80, RZ ;  /* 0x000000801111b810 */ /* 0x000fe20007ffe0ff */
[----:B0-----:R-:W0:Y:S02]  /*0270*/  @!P0 LDC.64 R20, c[0x0][0x218] ;  /* 0x00008600ff148b82 */ /* 0x001e240000000a00 */
[----:B------:R1:W4:Y:S01]  /*0280*/  @!P3 LDG.E.64 R4, desc[UR4][R28.64] ;  /* 0x000000041c04b981 */ /* 0x000322000c1e1b00 */
[----:B------:R-:W-:-:S13]  /*0290*/  ISETP.GE.AND P2, PT, R17, R14, PT ;  /* 0x0000000e1100720c */ /* 0x000fda0003f46270 */
[----:B------:R-:W1:Y:S08]  /*02a0*/  @!P2 LDC.64 R26, c[0x0][0x220] ;  /* 0x00008800ff1aab82 */ /* 0x000e700000000a00 */
[----:B------:R-:W0:Y:S01]  /*02b0*/  @!P2 LDC.64 R18, c[0x0][0x228] ;  /* 0x00008a00ff12ab82 */ /* 0x000e220000000a00 */
[----:B------:R-:W-:-:S05]  /*02c0*/  @!P2 LEA R17, R0, R17, 0x9 ;  /* 0x000000110011a211 */ /* 0x000fca00078e48ff */
[----:B-1----:R-:W-:-:S04]  /*02d0*/  @!P2 IMAD.WIDE.U32 R26, R17, 0x8, R26 ;  /* 0x00000008111aa825 */ /* 0x002fc800078e001a */
[----:B0-----:R-:W-:Y:S01]  /*02e0*/  @!P2 IMAD.WIDE.U32 R28, R17, 0x8, R18 ;  /* 0x00000008111ca825 */ /* 0x001fe200078e0012 */
[----:B------:R-:W-:Y:S02]  /*02f0*/  CS2R R18, SRZ ;  /* 0x0000000000127805 */ /* 0x000fe4000001ff00 */
[----:B------:R-:W-:-:S04]  /*0300*/  CS2R R16, SRZ ;  /* 0x0000000000107805 */ /* 0x000fc8000001ff00 */
[----:B------:R0:W5:Y:S04]  /*0310*/  @!P2 LDG.E.64 R18, desc[UR4][R26.64] ;  /* 0x000000041a12a981 */ /* 0x000168000c1e1b00 */
[----:B------:R0:W5:Y:S01]  /*0320*/  @!P2 LDG.E.64 R16, desc[UR4][R28.64] ;  /* 0x000000041c10a981 */ /* 0x000162000c1e1b00 */
[----:B------:R-:W-:Y:S01]  /*0330*/  BSSY B0, `(.L_x_12822) ;  /* 0x0000020000007945 */ /* 0x000fe20003800000 */
[-C--:B---3--:R-:W-:Y:S02]  /*0340*/  IMAD R3, R3, R12.reuse, RZ ;  /* 0x0000000c03037224 */ /* 0x088fe400078e02ff */
[----:B------:R-:W-:-:S04]  /*0350*/  IMAD.WIDE.U32 R22, R2, R12, RZ ;  /* 0x0000000c02167225 */ /* 0x000fc800078e00ff */
[----:B------:R-:W-:Y:S02]  /*0360*/  IMAD R3, R13, R2, R3 ;  /* 0x000000020d037224 */ /* 0x000fe400078e0203 */
[----:B------:R-:W-:-:S03]  /*0370*/  VIADD R2, R15, 0x80 ;  /* 0x000000800f027836 */ /* 0x000fc60000000000 */
[----:B------:R-:W-:Y:S02]  /*0380*/  IADD3 R3, R23, R3, RZ ;  /* 0x0000000317037210 */ /* 0x000fe40007ffe0ff */
[-C--:B------:R-:W-:Y:S02]  /*0390*/  @!P0 LEA R23, R0, R15.reuse, 0x9 ;  /* 0x0000000f00178211 */ /* 0x080fe400078e48ff */
[----:B------:R-:W-:Y:S01]  /*03a0*/  MOV R13, R15 ;  /* 0x0000000f000d7202 */ /* 0x000fe20000000f00 */
[----:B------:R-:W-:Y:S01]  /*03b0*/  @!P0 IMAD.MOV.U32 R13, RZ, RZ, R2 ;  /* 0x000000ffff0d8224 */ /* 0x000fe200078e0002 */
[----:B------:R-:W-:Y:S01]  /*03c0*/  @!P0 MOV R2, R22 ;  /* 0x0000001600028202 */ /* 0x000fe20000000f00 */
[----:B------:R-:W-:-:S05]  /*03d0*/  @!P0 IMAD.WIDE.U32 R22, R23, 0x8, R20 ;  /* 0x0000000817168825 */ /* 0x000fca00078e0014 */
[----:B------:R0:W-:Y:S01]  /*03e0*/  @!P0 STG.E.64 desc[UR4][R22.64], R2 ;  /* 0x0000000216008986 */ /* 0x0001e2000c101b04 */
[----:B------:R-:W-:Y:S01]  /*03f0*/  ISETP.GE.AND P1, PT, R13, R14, PT ;  /* 0x0000000e0d00720c */ /* 0x000fe20003f26270 */
[-C--:B--2---:R-:W-:Y:S02]  /*0400*/  IMAD R7, R7, R8.reuse, RZ ;  /* 0x0000000807077224 */ /* 0x084fe400078e02ff */
[----:B------:R-:W-:-:S04]  /*0410*/  IMAD.WIDE.U32 R20, R6, R8, RZ ;  /* 0x0000000806147225 */ /* 0x000fc800078e00ff */
[----:B----4-:R-:W-:Y:S02]  /*0420*/  IMAD R5, R5, R10, RZ ;  /* 0x0000000a05057224 */ /* 0x010fe400078e02ff */
[----:B------:R-:W-:Y:S02]  /*0430*/  IMAD R9, R9, R6, R7 ;  /* 0x0000000609097224 */ /* 0x000fe400078e0207 */
[----:B------:R-:W-:-:S04]  /*0440*/  IMAD.WIDE.U32 R6, R4, R10, RZ ;  /* 0x0000000a04067225 */ /* 0x000fc800078e00ff */
[----:B------:R-:W-:Y:S01]  /*0450*/  IMAD R11, R11, R4, R5 ;  /* 0x000000040b0b7224 */ /* 0x000fe200078e0205 */
        /* <DEDUP_REMOVED lines=13> */
.L_x_12823:
[----:B------:R-:W-:Y:S05]  /*0530*/  BSYNC B0 ;  /* 0x0000000000007941 */ /* 0x000fea0003800000 */
.L_x_12822:
[----:B------:R-:W-:-:S13]  /*0540*/  ISETP.GE.AND P0, PT, R13, R14, PT ;  /* 0x0000000e0d00720c */ /* 0x000fda0003f06270 */
[----:B------:R-:W-:Y:S05]  /*0550*/  @P0 EXIT ;  /* 0x000000000000094d */ /* 0x000fea0003800000 */
[----:B0-----:R-:W0:Y:S01]  /*0560*/  LDC.64 R2, c[0x0][0x218] ;  /* 0x00008600ff027b82 */ /* 0x001e220000000a00 */
[-C--:B-----5:R-:W-:Y:S01]  /*0570*/  IMAD R7, R17, R18.reuse, RZ ;  /* 0x0000001211077224 */ /* 0x0a0fe200078e02ff */
[----:B------:R-:W-:Y:S01]  /*0580*/  LEA R13, R0, R13, 0x9 ;  /* 0x0000000d000d7211 */ /* 0x000fe200078e48ff */
[----:B------:R-:W-:-:S04]  /*0590*/  IMAD.WIDE.U32 R4, R16, R18, RZ ;  /* 0x0000001210047225 */ /* 0x000fc800078e00ff */
[----:B------:R-:W-:-:S05]  /*05a0*/  IMAD R7, R19, R16, R7 ;  /* 0x0000001013077224 */ /* 0x000fca00078e0207 */
[----:B------:R-:W-:Y:S01]  /*05b0*/  IADD3 R5, R5, R7, RZ ;  /* 0x0000000705057210 */ /* 0x000fe20007ffe0ff */
[----:B0-----:R-:W-:-:S05]  /*05c0*/  IMAD.WIDE.U32 R2, R13, 0x8, R2 ;  /* 0x000000080d027825 */ /* 0x001fca00078e0002 */
[----:B------:R-:W-:Y:S01]  /*05d0*/  STG.E.64 desc[UR4][R2.64], R4 ;  /* 0x0000000402007986 */ /* 0x000fe2000c101b04 */
[----:B------:R-:W-:Y:S05]  /*05e0*/  EXIT ;  /* 0x000000000000794d */ /* 0x000fea0003800000 */
.L_x_12824:
        /* <DEDUP_REMOVED lines=9> */
.L_x_17328:


//--------------------- .text._ZN2at6native29vectorized_elementwise_kernelILi2ENS0_13BinaryFunctorIlllNS0_15binary_internal10MulFunctorIlEEEESt5arrayIPcLm3EEEEviT0_T1_ --------------------------
	.section	.text._ZN2at6native29vectorized_elementwise_kernelILi2ENS0_13BinaryFunctorIlllNS0_15binary_internal10MulFunctorIlEEEESt5arrayIPcLm3EEEEviT0_T1_,"ax",@progbits
	.align	128
        .global         _ZN2at6native29vectorized_elementwise_kernelILi2ENS0_13BinaryFunctorIlllNS0_15binary_internal10MulFunctorIlEEEESt5arrayIPcLm3EEEEviT0_T1_
        .type           _ZN2at6native29vectorized_elementwise_kernelILi2ENS0_13BinaryFunctorIlllNS0_15binary_internal10MulFunctorIlEEEESt5arrayIPcLm3EEEEviT0_T1_,@function
        .size           _ZN2at6native29vectorized_elementwise_kernelILi2ENS0_13BinaryFunctorIlllNS0_15binary_internal10MulFunctorIlEEEESt5arrayIPcLm3EEEEviT0_T1_,(.L_x_17329 - _ZN2at6native29vectorized_elementwise_kernelILi2ENS0_13BinaryFunctorIlllNS0_15binary_internal10MulFunctorIlEEEESt5arrayIPcLm3EEEEviT0_T1_)
        .other          _ZN2at6native29vectorized_elementwise_kernelILi2ENS0_13BinaryFunctorIlllNS0_15binary_internal10MulFunctorIlEEEESt5arrayIPcLm3EEEEviT0_T1_,@"STO_CUDA_ENTRY STV_DEFAULT"
_ZN2at6native29vectorized_elementwise_kernelILi2ENS0_13BinaryFunctorIlllNS0_15binary_internal10MulFunctorIlEEEESt5arrayIPcLm3EEEEviT0_T1_:
.text._ZN2at6native29vectorized_elementwise_kernelILi2ENS0_13BinaryFunctorIlllNS0_15binary_internal10MulFunctorIlEEEESt5arrayIPcLm3EEEEviT0_T1_:
        /* <DEDUP_REMOVED lines=23> */
[----:B--2---:R-:W-:-:S04]  /*0170*/  IMAD R23, R23, R26, RZ ;  /* 0x0000001a17177224 */ /* 0x004fc800078e02ff */
[----:B------:R-:W-:Y:S02]  /*0180*/  IMAD R0, R27, R22, R23 ;  /* 0x000000161b007224 */ /* 0x000fe400078e0217 */
[----:B---3--:R-:W-:-:S04]  /*0190*/  IMAD R27, R19, R14, RZ ;  /* 0x0000000e131b7224 */ /* 0x008fc800078e02ff */
[----:B------:R-:W-:Y:S02]  /*01a0*/  IMAD R27, R15, R18, R27 ;  /* 0x000000120f1b7224 */ /* 0x000fe400078e021b */
[----:B------:R-:W-:Y:S02]  /*01b0*/  IMAD.WIDE.U32 R14, R18, R14, RZ ;  /* 0x0000000e120e7225 */ /* 0x000fe400078e00ff */
[----:B------:R-:W0:Y:S02]  /*01c0*/  LDC.64 R18, c[0x0][0x218] ;  /* 0x00008600ff127b82 */ /* 0x000e240000000a00 */
[----:B------:R-:W-:Y:S02]  /*01d0*/  IMAD R17, R17, R12, RZ ;  /* 0x0000000c11117224 */ /* 0x000fe400078e02ff */
[----:B----4-:R-:W-:Y:S02]  /*01e0*/  IMAD R5, R5, R8, RZ ;  /* 0x0000000805057224 */ /* 0x010fe400078e02ff */
[----:B------:R-:W-:-:S02]  /*01f0*/  IMAD R17, R13, R16, R17 ;  /* 0x000000100d117224 */ /* 0x000fc400078e0211 */
[----:B------:R-:W-:Y:S01]  /*0200*/  IMAD.WIDE.U32 R12, R16, R12, RZ ;  /* 0x0000000c100c7225 */ /* 0x000fe200078e00ff */
[----:B------:R-:W-:-:S03]  /*0210*/  IADD3 R15, R15, R27, RZ ;  /* 0x0000001b0f0f7210 */ /* 0x000fc60007ffe0ff */
[----:B------:R-:W-:Y:S01]  /*0220*/  IMAD R21, R21, R24, RZ ;  /* 0x0000001815157224 */ /* 0x000fe200078e02ff */
[----:B------:R-:W-:Y:S01]  /*0230*/  IADD3 R13, R13, R17, RZ ;  /* 0x000000110d0d7210 */ /* 0x000fe20007ffe0ff */
[----:B-----5:R-:W-:Y:S02]  /*0240*/  IMAD R33, R33, R28, RZ ;  /* 0x0000001c21217224 */ /* 0x020fe400078e02ff */
[----:B0-----:R-:W-:-:S04]  /*0250*/  IMAD.WIDE.U32 R18, R3, 0x8, R18 ;  /* 0x0000000803127825 */ /* 0x001fc800078e0012 */
[----:B------:R-:W-:-:S04]  /*0260*/  IMAD R3, R7, R10, RZ ;  /* 0x0000000a07037224 */ /* 0x000fc800078e02ff */
[----:B------:R-:W-:Y:S02]  /*0270*/  IMAD R3, R11, R6, R3 ;  /* 0x000000060b037224 */ /* 0x000fe400078e0203 */
[----:B------:R-:W-:-:S04]  /*0280*/  IMAD.WIDE.U32 R6, R6, R10, RZ ;  /* 0x0000000a06067225 */ /* 0x000fc800078e00ff */
[----:B------:R-:W-:-:S04]  /*0290*/  IMAD.WIDE R10, R2, 0x10, R18 ;  /* 0x00000010020a7825 */ /* 0x000fc800078e0212 */
[----:B------:R-:W-:Y:S02]  /*02a0*/  IMAD R19, R35, R30, RZ ;  /* 0x0000001e23137224 */ /* 0x000fe400078e02ff */
[----:B------:R-:W-:Y:S02]  /*02b0*/  IMAD R2, R9, R4, R5 ;  /* 0x0000000409027224 */ /* 0x000fe400078e0205 */
[----:B------:R-:W-:Y:S01]  /*02c0*/  IMAD.WIDE.U32 R8, R4, R8, RZ ;  /* 0x0000000804087225 */ /* 0x000fe200078e00ff */
[----:B------:R-:W-:-:S03]  /*02d0*/  IADD3 R17, R7, R3, RZ ;  /* 0x0000000307117210 */ /* 0x000fc60007ffe0ff */
[----:B------:R-:W-:Y:S02]  /*02e0*/  IMAD R21, R25, R20, R21 ;  /* 0x0000001419157224 */ /* 0x000fe400078e0215 */
[----:B------:R-:W-:Y:S01]  /*02f0*/  IMAD.WIDE.U32 R4, R34, R30, RZ ;  /* 0x0000001e22047225 */ /* 0x000fe200078e00ff */
[----:B------:R0:W-:Y:S03]  /*0300*/  STG.E.128 desc[UR4][R10.64+0x800], R12 ;  /* 0x0008000c0a007986 */ /* 0x0001e6000c101d04 */
[----:B------:R-:W-:Y:S02]  /*0310*/  IMAD R31, R31, R34, R19 ;  /* 0x000000221f1f7224 */ /* 0x000fe400078e0213 */
[----:B------:R-:W-:-:S04]  /*0320*/  IMAD.WIDE.U32 R22, R22, R26, RZ ;  /* 0x0000001a16167225 */ /* 0x000fc800078e00ff */
[----:B------:R-:W-:-:S04]  /*0330*/  IMAD.WIDE.U32 R24, R20, R24, RZ ;  /* 0x0000001814187225 */ /* 0x000fc800078e00ff */
[----:B------:R-:W-:-:S04]  /*0340*/  IMAD.WIDE.U32 R18, R32, R28, RZ ;  /* 0x0000001c20127225 */ /* 0x000fc800078e00ff */
[----:B------:R-:W-:Y:S02]  /*0350*/  IMAD R29, R29, R32, R33 ;  /* 0x000000201d1d7224 */ /* 0x000fe400078e0221 */
[----:B------:R-:W-:Y:S01]  /*0360*/  IMAD.IADD R3, R9, 0x1, R2 ;  /* 0x0000000109037824 */ /* 0x000fe200078e0202 */
[----:B0-----:R-:W-:Y:S01]  /*0370*/  MOV R14, R6 ;  /* 0x00000006000e7202 */ /* 0x001fe20000000f00 */
[----:B------:R-:W-:Y:S01]  /*0380*/  IMAD.MOV.U32 R6, RZ, RZ, R4 ;  /* 0x000000ffff067224 */ /* 0x000fe200078e0004 */
[----:B------:R-:W-:Y:S02]  /*0390*/  IADD3 R7, R5, R31, RZ ;  /* 0x0000001f05077210 */ /* 0x000fe40007ffe0ff */
[----:B------:R-:W-:Y:S02]  /*03a0*/  IADD3 R23, R23, R0, RZ ;  /* 0x0000000017177210 */ /* 0x000fe40007ffe0ff */
[----:B------:R-:W-:Y:S02]  /*03b0*/  IADD3 R21, R25, R21, RZ ;  /* 0x0000001519157210 */ /* 0x000fe40007ffe0ff */
[----:B------:R-:W-:-:S02]  /*03c0*/  MOV R20, R24 ;  /* 0x0000001800147202 */ /* 0x000fc40000000f00 */
[----:B------:R-:W-:Y:S02]  /*03d0*/  IADD3 R5, R19, R29, RZ ;  /* 0x0000001d13057210 */ /* 0x000fe40007ffe0ff */
[----:B------:R-:W-:Y:S02]  /*03e0*/  MOV R15, R17 ;  /* 0x00000011000f7202 */ /* 0x000fe40000000f00 */
[----:B------:R-:W-:Y:S02]  /*03f0*/  MOV R12, R8 ;  /* 0x00000008000c7202 */ /* 0x000fe40000000f00 */
[----:B------:R-:W-:Y:S02]  /*0400*/  MOV R13, R3 ;  /* 0x00000003000d7202 */ /* 0x000fe40000000f00 */
[----:B------:R-:W-:Y:S01]  /*0410*/  MOV R4, R18 ;  /* 0x0000001200047202 */ /* 0x000fe20000000f00 */
[----:B------:R-:W-:Y:S04]  /*0420*/  STG.E.128 desc[UR4][R10.64], R20 ;  /* 0x000000140a007986 */ /* 0x000fe8000c101d04 */
[----:B------:R-:W-:Y:S04]  /*0430*/  STG.E.128 desc[UR4][R10.64+0x1000], R12 ;  /* 0x0010000c0a007986 */ /* 0x000fe8000c101d04 */
[----:B------:R-:W-:Y:S01]  /*0440*/  STG.E.128 desc[UR4][R10.64+0x1800], R4 ;  /* 0x001800040a007986 */ /* 0x000fe2000c101d04 */
[----:B------:R-:W-:Y:S05]  /*0450*/  EXIT ;  /* 0x000000000000794d */ /* 0x000fea0003800000 */
.L_x_12825:
[----:B------:R-:W0:Y:S01]  /*0460*/  S2R R5, SR_TID.X ;  /* 0x0000000000057919 */ /* 0x000e220000002100 */
[----:B------:R-:W-:Y:S02]  /*0470*/  CS2R R14, SRZ ;  /* 0x00000000000e7805 */ /* 0x000fe4000001ff00 */
[----:B0-----:R-:W-:-:S13]  /*0480*/  ISETP.GE.AND P0, PT, R5, R0, PT ;  /* 0x000000000500720c */ /* 0x001fda0003f06270 */
[----:B------:R-:W-:Y:S01]  /*0490*/  @!P0 IADD3 R7, R3, R5, RZ ;  /* 0x0000000503078210 */ /* 0x000fe20007ffe0ff */
[----:B------:R-:W0:Y:S01]  /*04a0*/  @!P0 LDC.64 R8, c[0x0][0x220] ;  /* 0x00008800ff088b82 */ /* 0x000e220000000a00 */
[----:B------:R-:W-:-:S04]  /*04b0*/  @!P0 IADD3 R5, R5, 0x80, RZ ;  /* 0x0000008005058810 */ /* 0x000fc80007ffe0ff */
[----:B------:R-:W-:-:S03]  /*04c0*/  ISETP.GE.AND P1, PT, R5, R0, PT ;  /* 0x000000000500720c */ /* 0x000fc60003f26270 */
[----:B------:R-:W1:Y:S10]  /*04d0*/  @!P0 LDC.64 R18, c[0x0][0x228] ;  /* 0x00008a00ff128b82 */ /* 0x000e740000000a00 */
[----:B------:R-:W2:Y:S01]  /*04e0*/  @!P1 LDC.64 R10, c[0x0][0x220] ;  /* 0x00008800ff0a9b82 */ /* 0x000ea20000000a00 */
[----:B------:R-:W-:Y:S01]  /*04f0*/  @!P1 IADD3 R25, R3, R5, RZ ;  /* 0x0000000503199210 */ /* 0x000fe20007ffe0ff */
[----:B0-----:R-:W-:-:S06]  /*0500*/  @!P0 IMAD.WIDE.U32 R8, R7, 0x8, R8 ;  /* 0x0000000807088825 */ /* 0x001fcc00078e0008 */
[----:B------:R-:W0:Y:S01]  /*0510*/  @!P1 LDC.64 R12, c[0x0][0x228] ;  /* 0x00008a00ff0c9b82 */ /* 0x000e220000000a00 */
[----:B------:R-:W3:Y:S01]  /*0520*/  @!P0 LDG.E.64 R14, desc[UR4][R8.64] ;  /* 0x00000004080e8981 */ /* 0x000ee2000c1e1b00 */
[----:B-1----:R-:W-:Y:S01]  /*0530*/  @!P0 IMAD.WIDE.U32 R18, R7, 0x8, R18 ;  /* 0x0000000807128825 */ /* 0x002fe200078e0012 */
[----:B------:R-:W-:-:S06]  /*0540*/  CS2R R6, SRZ ;  /* 0x0000000000067805 */ /* 0x000fcc000001ff00 */
[----:B------:R-:W3:Y:S01]  /*0550*/  @!P0 LDG.E.64 R6, desc[UR4][R18.64] ;  /* 0x0000000412068981 */ /* 0x000ee2000c1e1b00 */
[----:B--2---:R-:W-:Y:S01]  /*0560*/  @!P1 IMAD.WIDE.U32 R20, R25, 0x8, R10 ;  /* 0x0000000819149825 */ /* 0x004fe200078e000a */
[----:B------:R-:W-:-:S06]  /*0570*/  CS2R R10, SRZ ;  /* 0x00000000000a7805 */ /* 0x000fcc000001ff00 */
[----:B------:R1:W2:Y:S01]  /*0580*/  @!P1 LDG.E.64 R10, desc[UR4][R20.64] ;  /* 0x00000004140a9981 */ /* 0x0002a2000c1e1b00 */
[----:B0-----:R-:W-:Y:S01]  /*0590*/  @!P1 IMAD.WIDE.U32 R24, R25, 0x8, R12 ;  /* 0x0000000819189825 */ /* 0x001fe200078e000c */
[----:B------:R-:W-:-:S06]  /*05a0*/  CS2R R12, SRZ ;  /* 0x00000000000c7805 */ /* 0x000fcc000001ff00 */
[----:B------:R0:W2:Y:S01]  /*05b0*/  @!P1 LDG.E.64 R12, desc[UR4][R24.64] ;  /* 0x00000004180c9981 */ /* 0x0000a2000c1e1b00 */
[----:B------:R-:W-:-:S04]  /*05c0*/  @!P1 IADD3 R5, R5, 0x80, RZ ;  /* 0x0000008005059810 */ /* 0x000fc80007ffe0ff */
[----:B------:R-:W-:-:S13]  /*05d0*/  ISETP.GE.AND P1, PT, R5, R0, PT ;  /* 0x000000000500720c */ /* 0x000fda0003f26270 */
[----:B------:R-:W-:Y:S01]  /*05e0*/  @!P1 IADD3 R31, R3, R5, RZ ;  /* 0x00000005031f9210 */ /* 0x000fe20007ffe0ff */
[----:B------:R-:W-:Y:S01]  /*05f0*/  @!P1 VIADD R5, R5, 0x80 ;  /* 0x0000008005059836 */ /* 0x000fe20000000000 */
[----:B------:R-:W4:Y:S04]  /*0600*/  @!P1 LDC.64 R34, c[0x0][0x220] ;  /* 0x00008800ff229b82 */ /* 0x000f280000000a00 */
[----:B------:R-:W-:-:S04]  /*0610*/  ISETP.GE.AND P4, PT, R5, R0, PT ;  /* 0x000000000500720c */ /* 0x000fc80003f86270 */
[----:B------:R-:W5:Y:S09]  /*0620*/  @!P1 LDC.64 R22, c[0x0][0x228] ;  /* 0x00008a00ff169b82 */ /* 0x000f720000000a00 */
[----:B------:R-:W-:Y:S01]  /*0630*/  @!P4 IADD3 R17, R3, R5, RZ ;  /* 0x000000050311c210 */ /* 0x000fe20007ffe0ff */
[----:B------:R-:W0:Y:S01]  /*0640*/  @!P4 LDC.64 R28, c[0x0][0x220] ;  /* 0x00008800ff1ccb82 */ /* 0x000e220000000a00 */
[----:B------:R-:W-:-:S04]  /*0650*/  @!P4 IADD3 R5, R5, 0x80, RZ ;  /* 0x000000800505c810 */ /* 0x000fc80007ffe0ff */
[----:B------:R-:W-:-:S03]  /*0660*/  ISETP.GE.AND P3, PT, R5, R0, PT ;  /* 0x000000000500720c */ /* 0x000fc60003f66270 */
[----:B------:R-:W5:Y:S10]  /*0670*/  @!P4 LDC.64 R26, c[0x0][0x228] ;  /* 0x00008a00ff1acb82 */ /* 0x000f740000000a00 */
[----:B-1----:R-:W-:Y:S01]  /*0680*/  @!P3 IADD3 R21, R3, R5, RZ ;  /* 0x000000050315b210 */ /* 0x002fe20007ffe0ff */
[----:B------:R-:W1:Y:S01]  /*0690*/  @!P3 LDC.64 R36, c[0x0][0x220] ;  /* 0x00008800ff24bb82 */ /* 0x000e620000000a00 */
[----:B------:R-:W-:-:S04]  /*06a0*/  @!P3 IADD3 R5, R5, 0x80, RZ ;  /* 0x000000800505b810 */ /* 0x000fc80007ffe0ff */
[----:B------:R-:W-:Y:S01]  /*06b0*/  ISETP.GE.AND P2, PT, R5, R0, PT ;  /* 0x000000000500720c */ /* 0x000fe20003f46270 */
[----:B0-----:R-:W-:Y:S02]  /*06c0*/  @!P4 IMAD.WIDE.U32 R28, R17, 0x8, R28 ;  /* 0x00000008111cc825 */ /* 0x001fe400078e001c */
[----:B------:R-:W0:Y:S02]  /*06d0*/  @!P3 LDC.64 R24, c[0x0][0x228] ;  /* 0x00008a00ff18bb82 */ /* 0x000e240000000a00 */
[----:B----4-:R-:W-:-:S04]  /*06e0*/  @!P1 IMAD.WIDE.U32 R34, R31, 0x8, R34 ;  /* 0x000000081f229825 */ /* 0x010fc800078e0022 */
[----:B-----5:R-:W-:-:S04]  /*06f0*/  @!P1 IMAD.WIDE.U32 R22, R31, 0x8, R22 ;  /* 0x000000081f169825 */ /* 0x020fc800078e0016 */
[----:B------:R-:W-:Y:S01]  /*0700*/  @!P2 IADD3 R33, R3, R5, RZ ;  /* 0x000000050321a210 */ /* 0x000fe20007ffe0ff */
[----:B------:R-:W4:Y:S01]  /*0710*/  @!P2 LDC.64 R30, c[0x0][0x220] ;  /* 0x00008800ff1eab82 */ /* 0x000f220000000a00 */
[----:B------:R-:W-:Y:S01]  /*0720*/  @!P2 IADD3 R5, R5, 0x80, RZ ;  /* 0x000000800505a810 */ /* 0x000fe20007ffe0ff */
[----:B------:R-:W-:Y:S01]  /*0730*/  @!P4 IMAD.WIDE.U32 R26, R17, 0x8, R26 ;  /* 0x00000008111ac825 */ /* 0x000fe200078e001a */
[----:B------:R-:W-:-:S03]  /*0740*/  CS2R R16, SRZ ;  /* 0x0000000000107805 */ /* 0x000fc6000001ff00 */
[----:B-1----:R-:W-:-:S03]  /*0750*/  @!P3 IMAD.WIDE.U32 R36, R21, 0x8, R36 ;  /* 0x000000081524b825 */ /* 0x002fc600078e0024 */
[----:B------:R1:W5:Y:S01]  /*0760*/  @!P4 LDG.E.64 R16, desc[UR4][R26.64] ;  /* 0x000000041a10c981 */ /* 0x000362000c1e1b00 */
[----:B0-----:R-:W-:Y:S01]  /*0770*/  @!P3 IMAD.WIDE.U32 R24, R21, 0x8, R24 ;  /* 0x000000081518b825 */ /* 0x001fe200078e0018 */
[----:B------:R-:W-:-:S06]  /*0780*/  CS2R R20, SRZ ;  /* 0x0000000000147805 */ /* 0x000fcc000001ff00 */
[----:B------:R-:W5:Y:S01]  /*0790*/  @!P3 LDG.E.64 R20, desc[UR4][R24.64] ;  /* 0x000000041814b981 */ /* 0x000f62000c1e1b00 */
[----:B-1----:R-:W-:Y:S01]  /*07a0*/  CS2R R26, SRZ ;  /* 0x00000000001a7805 */ /* 0x002fe2000001ff00 */
[----:B----4-:R-:W-:-:S05]  /*07b0*/  @!P2 IMAD.WIDE.U32 R30, R33, 0x8, R30 ;  /* 0x00000008211ea825 */ /* 0x010fca00078e001e */
[----:B------:R-:W4:Y:S01]  /*07c0*/  @!P2 LDG.E.64 R26, desc[UR4][R30.64] ;  /* 0x000000041e1aa981 */ /* 0x000f22000c1e1b00 */
[----:B------:R-:W-:-:S06]  /*07d0*/  CS2R R18, SRZ ;  /* 0x0000000000127805 */ /* 0x000fcc000001ff00 */
[----:B------:R0:W5:Y:S02]  /*07e0*/  @!P3 LDG.E.64 R18, desc[UR4][R36.64] ;  /* 0x000000042412b981 */ /* 0x000164000c1e1b00 */
[----:B0-----:R-:W-:Y:S01]  /*07f0*/  CS2R R36, SRZ ;  /* 0x0000000000247805 */ /* 0x001fe2000001ff00 */
[-C--:B---3--:R-:W-:Y:S02]  /*0800*/  IMAD R7, R7, R14.reuse, RZ ;  /* 0x0000000e07077224 */ /* 0x088fe400078e02ff */
[----:B------:R-:W-:-:S04]  /*0810*/  IMAD.WIDE.U32 R8, R6, R14, RZ ;  /* 0x0000000e06087225 */ /* 0x000fc800078e00ff */
[----:B------:R-:W-:Y:S01]  /*0820*/  IMAD R4, R15, R6, R7 ;  /* 0x000000060f047224 */ /* 0x000fe200078e0207 */
[----:B------:R-:W-:-:S06]  /*0830*/  CS2R R14, SRZ ;  /* 0x00000000000e7805 */ /* 0x000fcc000001ff00 */
[----:B------:R0:W3:Y:S01]  /*0840*/  @!P4 LDG.E.64 R14, desc[UR4][R28.64] ;  /* 0x000000041c0ec981 */ /* 0x0000e2000c1e1b00 */
[-C--:B--2---:R-:W-:Y:S02]  /*0850*/  IMAD R13, R13, R10.reuse, RZ ;  /* 0x0000000a0d0d7224 */ /* 0x084fe400078e02ff */
[----:B------:R-:W-:Y:S01]  /*0860*/  IMAD.WIDE.U32 R6, R12, R10, RZ ;  /* 0x0000000a0c067225 */ /* 0x000fe200078e00ff */
[----:B0-----:R-:W0:Y:S03]  /*0870*/  @!P2 LDC.64 R28, c[0x0][0x228] ;  /* 0x00008a00ff1cab82 */ /* 0x001e260000000a00 */
[----:B------:R-:W-:Y:S01]  /*0880*/  IMAD R2, R11, R12, R13 ;  /* 0x0000000c0b027224 */ /* 0x000fe200078e020d */
[----:B------:R-:W-:Y:S02]  /*0890*/  CS2R R10, SRZ ;  /* 0x00000000000a7805 */ /* 0x000fe4000001ff00 */
[----:B------:R-:W-:-:S04]  /*08a0*/  CS2R R12, SRZ ;  /* 0x00000000000c7805 */ /* 0x000fc8000001ff00 */
[----:B------:R1:W2:Y:S04]  /*08b0*/  @!P1 LDG.E.64 R10, desc[UR4][R34.64] ;  /* 0x00000004220a9981 */ /* 0x0002a8000c1e1b00 */
[----:B------:R1:W2:Y:S01]  /*08c0*/  @!P1 LDG.E.64 R12, desc[UR4][R22.64] ;  /* 0x00000004160c9981 */ /* 0x0002a2000c1e1b00 */
[----:B------:R-:W-:-:S13]  /*08d0*/  ISETP.GE.AND P1, PT, R5, R0, PT ;  /* 0x000000000500720c */ /* 0x000fda0003f26270 */
[----:B-1----:R-:W-:Y:S01]  /*08e0*/  @!P1 IMAD.IADD R35, R3, 0x1, R5 ;  /* 0x0000000103239824 */ /* 0x002fe200078e0205 */
[----:B------:R-:W-:Y:S01]  /*08f0*/  @!P1 IADD3 R5, R5, 0x80, RZ ;  /* 0x0000008005059810 */ /* 0x000fe20007ffe0ff */
[----:B------:R-:W1:Y:S03]  /*0900*/  @!P1 LDC.64 R22, c[0x0][0x220] ;  /* 0x00008800ff169b82 */ /* 0x000e660000000a00 */
[----:B------:R-:W-:Y:S01]  /*0910*/  ISETP.GE.AND P4, PT, R5, R0, PT ;  /* 0x000000000500720c */ /* 0x000fe20003f86270 */
[----:B0-----:R-:W-:Y:S01]  /*0920*/  @!P2 IMAD.WIDE.U32 R28, R33, 0x8, R28 ;  /* 0x00000008211ca825 */ /* 0x001fe200078e001c */
[----:B------:R-:W-:-:S03]  /*0930*/  CS2R R32, SRZ ;  /* 0x0000000000207805 */ /* 0x000fc6000001ff00 */
[----:B------:R-:W0:Y:S03]  /*0940*/  @!P1 LDC.64 R24, c[0x0][0x228] ;  /* 0x00008a00ff189b82 */ /* 0x000e260000000a00 */
[----:B------:R1:W4:Y:S05]  /*0950*/  @!P2 LDG.E.64 R32, desc[UR4][R28.64] ;  /* 0x000000041c20a981 */ /* 0x00032a000c1e1b00 */
[----:B------:R-:W0:Y:S08]  /*0960*/  @!P4 LDC.64 R30, c[0x0][0x220] ;  /* 0x00008800ff1ecb82 */ /* 0x000e300000000a00 */
[----:B-1----:R-:W1:Y:S01]  /*0970*/  @!P4 LDC.64 R28, c[0x0][0x228] ;  /* 0x00008a00ff1ccb82 */ /* 0x002e620000000a00 */
[----:B------:R-:W-:Y:S01]  /*0980*/  @!P1 IMAD.WIDE.U32 R22, R35, 0x8, R22 ;  /* 0x0000000823169825 */ /* 0x000fe200078e0016 */
[----:B------:R-:W-:-:S04]  /*0990*/  @!P4 IADD3 R5, R3, R5, RZ ;  /* 0x000000050305c210 */ /* 0x000fc80007ffe0ff */
[----:B------:R0:W4:Y:S02]  /*09a0*/  @!P1 LDG.E.64 R36, desc[UR4][R22.64] ;  /* 0x0000000416249981 */ /* 0x000124000c1e1b00 */
[----:B0-----:R-:W-:Y:S01]  /*09b0*/  @!P1 IMAD.WIDE.U32 R34, R35, 0x8, R24 ;  /* 0x0000000823229825 */ /* 0x001fe200078e0018 */
[----:B------:R-:W-:-:S06]  /*09c0*/  CS2R R24, SRZ ;  /* 0x0000000000187805 */ /* 0x000fcc000001ff00 */
[----:B------:R1:W4:Y:S01]  /*09d0*/  @!P1 LDG.E.64 R24, desc[UR4][R34.64] ;  /* 0x0000000422189981 */ /* 0x000322000c1e1b00 */
[----:B------:R-:W-:Y:S01]  /*09e0*/  @!P4 IMAD.WIDE.U32 R22, R5, 0x8, R30 ;  /* 0x000000080516c825 */ /* 0x000fe200078e001e */
[----:B------:R-:W-:-:S06]  /*09f0*/  CS2R R30, SRZ ;  /* 0x00000000001e7805 */ /* 0x000fcc000001ff00 */
[----:B------:R0:W4:Y:S01]  /*0a00*/  @!P4 LDG.E.64 R30, desc[UR4][R22.64] ;  /* 0x00000004161ec981 */ /* 0x000122000c1e1b00 */
[----:B-1----:R-:W-:Y:S01]  /*0a10*/  @!P4 IMAD.WIDE.U32 R34, R5, 0x8, R28 ;  /* 0x000000080522c825 */ /* 0x002fe200078e001c */
[----:B------:R-:W-:-:S06]  /*0a20*/  CS2R R28, SRZ ;  /* 0x00000000001c7805 */ /* 0x000fcc000001ff00 */
[----:B------:R-:W4:Y:S01]  /*0a30*/  @!P4 LDG.E.64 R28, desc[UR4][R34.64] ;  /* 0x00000004221cc981 */ /* 0x000f22000c1e1b00 */
[----:B0-----:R-:W0:Y:S01]  /*0a40*/  S2R R22, SR_TID.X ;  /* 0x0000000000167919 */ /* 0x001e220000002100 */
[----:B------:R-:W-:Y:S01]  /*0a50*/  IADD3 R9, R9, R4, RZ ;  /* 0x0000000409097210 */ /* 0x000fe20007ffe0ff */
[----:B------:R-:W-:Y:S04]  /*0a60*/  BSSY B0, `(.L_x_12826) ;  /* 0x0000050000007945 */ /* 0x000fe80003800000 */
[----:B------:R-:W-:Y:S01]  /*0a70*/  BSSY B1, `(.L_x_12827) ;  /* 0x0000047000017945 */ /* 0x000fe20003800000 */
[----:B0-----:R-:W-:Y:S02]  /*0a80*/  @!P0 IADD3 R23, R3, R22, RZ ;  /* 0x0000001603178210 */ /* 0x001fe40007ffe0ff */
[----:B------:R-:W-:-:S04]  /*0a90*/  IADD3 R4, R22, 0x80, RZ ;  /* 0x0000008016047810 */ /* 0x000fc80007ffe0ff */
[----:B------:R-:W-:Y:S01]  /*0aa0*/  @!P0 MOV R22, R4 ;  /* 0x0000000400168202 */ /* 0x000fe20000000f00 */
[----:B-----5:R-:W-:-:S04]  /*0ab0*/  IMAD R21, R21, R18, RZ ;  /* 0x0000001215157224 */ /* 0x020fc800078e02ff */
[----:B------:R-:W-:Y:S02]  /*0ac0*/  IMAD R21, R19, R20, R21 ;  /* 0x0000001413157224 */ /* 0x000fe400078e0215 */
[----:B------:R-:W-:-:S04]  /*0ad0*/  IMAD.WIDE.U32 R18, R20, R18, RZ ;  /* 0x0000001214127225 */ /* 0x000fc800078e00ff */
[----:B--2---:R-:W-:-:S04]  /*0ae0*/  IMAD R5, R13, R10, RZ ;  /* 0x0000000a0d057224 */ /* 0x004fc800078e02ff */
[----:B------:R-:W-:Y:S02]  /*0af0*/  IMAD R5, R11, R12, R5 ;  /* 0x0000000c0b057224 */ /* 0x000fe400078e0205 */
[----:B------:R-:W-:Y:S02]  /*0b00*/  IMAD.WIDE.U32 R10, R12, R10, RZ ;  /* 0x0000000a0c0a7225 */ /* 0x000fe400078e00ff */
[----:B------:R-:W0:Y:S02]  /*0b10*/  @!P0 LDC.64 R12, c[0x0][0x218] ;  /* 0x00008600ff0c8b82 */ /* 0x000e240000000a00 */
[----:B---3--:R-:W-:-:S04]  /*0b20*/  IMAD R17, R17, R14, RZ ;  /* 0x0000000e11117224 */ /* 0x008fc800078e02ff */
[----:B------:R-:W-:Y:S02]  /*0b30*/  IMAD R17, R15, R16, R17 ;  /* 0x000000100f117224 */ /* 0x000fe400078e0211 */
[----:B------:R-:W-:-:S04]  /*0b40*/  IMAD.WIDE.U32 R14, R16, R14, RZ ;  /* 0x0000000e100e7225 */ /* 0x000fc800078e00ff */
[----:B0-----:R-:W-:-:S05]  /*0b50*/  @!P0 IMAD.WIDE.U32 R12, R23, 0x8, R12 ;  /* 0x00000008170c8825 */ /* 0x001fca00078e000c */
[----:B------:R0:W-:Y:S01]  /*0b60*/  @!P0 STG.E.64 desc[UR4][R12.64], R8 ;  /* 0x000000080c008986 */ /* 0x0001e2000c101b04 */
[----:B------:R-:W-:Y:S01]  /*0b70*/  ISETP.GE.AND P0, PT, R22, R0, PT ;  /* 0x000000001600720c */ /* 0x000fe20003f06270 */
[----:B----4-:R-:W-:-:S04]  /*0b80*/  IMAD R23, R33, R26, RZ ;  /* 0x0000001a21177224 */ /* 0x010fc800078e02ff */
[----:B------:R-:W-:Y:S02]  /*0b90*/  IMAD R23, R27, R32, R23 ;  /* 0x000000201b177224 */ /* 0x000fe400078e0217 */
[----:B------:R-:W-:-:S04]  /*0ba0*/  IMAD.WIDE.U32 R26, R32, R26, RZ ;  /* 0x0000001a201a7225 */ /* 0x000fc800078e00ff */
[----:B------:R-:W-:-:S04]  /*0bb0*/  IMAD R33, R25, R36, RZ ;  /* 0x0000002419217224 */ /* 0x000fc800078e02ff */
[----:B------:R-:W-:Y:S02]  /*0bc0*/  IMAD R33, R37, R24, R33 ;  /* 0x0000001825217224 */ /* 0x000fe400078e0221 */
[----:B------:R-:W-:Y:S01]  /*0bd0*/  IMAD.WIDE.U32 R36, R24, R36, RZ ;  /* 0x0000002418247225 */ /* 0x000fe200078e00ff */
[----:B0-----:R-:W-:-:S03]  /*0be0*/  IADD3 R9, R15, R17, RZ ;  /* 0x000000110f097210 */ /* 0x001fc60007ffe0ff */
[-C--:B------:R-:W-:Y:S02]  /*0bf0*/  IMAD R29, R29, R30.reuse, RZ ;  /* 0x0000001e1d1d7224 */ /* 0x080fe400078e02ff */
[----:B------:R-:W-:-:S04]  /*0c00*/  IMAD.WIDE.U32 R24, R28, R30, RZ ;  /* 0x0000001e1c187225 */ /* 0x000fc800078e00ff */
[----:B------:R-:W-:Y:S01]  /*0c10*/  IMAD R31, R31, R28, R29 ;  /* 0x0000001c1f1f7224 */ /* 0x000fe200078e021d */
[----:B------:R-:W-:Y:S01]  /*0c20*/  IADD3 R29, R37, R33, RZ ;  /* 0x00000021251d7210 */ /* 0x000fe20007ffe0ff */
[----:B------:R-:W-:Y:S01]  /*0c30*/  IMAD.IADD R13, R19, 0x1, R21 ;  /* 0x00000001130d7824 */ /* 0x000fe200078e0215 */
[----:B------:R-:W-:Y:S02]  /*0c40*/  IADD3 R21, R27, R23, RZ ;  /* 0x000000171b157210 */ /* 0x000fe40007ffe0ff */
        /* <DEDUP_REMOVED lines=11> */
[----:B------:R-:W-:Y:S01]  /*0d00*/  IADD3 R23, R3, R22, RZ ;  /* 0x0000001603177210 */ /* 0x000fe20007ffe0ff */
[----:B------:R-:W-:Y:S01]  /*0d10*/  IMAD.IADD R11, R11, 0x1, R5 ;  /* 0x000000010b0b7824 */ /* 0x000fe200078e0205 */
[----:B------:R-:W-:-:S03]  /*0d20*/  IADD3 R22, R22, 0x80, RZ ;  /* 0x0000008016167810 */ /* 0x000fc60007ffe0ff */
[----:B0-----:R-:W-:-:S05]  /*0d30*/  IMAD.WIDE.U32 R6, R23, 0x8, R6 ;  /* 0x0000000817067825 */ /* 0x001fca00078e0006 */
[----:B------:R0:W-:Y:S02]  /*0d40*/  STG.E.64 desc[UR4][R6.64], R10 ;  /* 0x0000000a06007986 */ /* 0x0001e4000c101b04 */
.L_x_12828:
[----:B------:R-:W-:-:S13]  /*0d50*/  ISETP.GE.AND P0, PT, R22, R0, PT ;  /* 0x000000001600720c */ /* 0x000fda0003f06270 */
[----:B------:R-:W-:Y:S05]  /*0d60*/  @P0 BRA `(.L_x_12830) ;  /* 0x0000000000380947 */ /* 0x000fea0003800000 */
[----:B------:R-:W1:Y:S01]  /*0d70*/  LDC.64 R4, c[0x0][0x218] ;  /* 0x00008600ff047b82 */ /* 0x000e620000000a00 */
[----:B0-----:R-:W-:Y:S02]  /*0d80*/  IADD3 R7, R3, R22, RZ ;  /* 0x0000001603077210 */ /* 0x001fe40007ffe0ff */
[----:B------:R-:W-:Y:S02]  /*0d90*/  MOV R8, R14 ;  /* 0x0000000e00087202 */ /* 0x000fe40000000f00 */
[----:B------:R-:W-:Y:S01]  /*0da0*/  IADD3 R22, R22, 0x80, RZ ;  /* 0x0000008016167810 */ /* 0x000fe20007ffe0ff */
[----:B-1----:R-:W-:-:S05]  /*0db0*/  IMAD.WIDE.U32 R4, R7, 0x8, R4 ;  /* 0x0000000807047825 */ /* 0x002fca00078e0004 */
[----:B------:R1:W-:Y:S02]  /*0dc0*/  STG.E.64 desc[UR4][R4.64], R8 ;  /* 0x0000000804007986 */ /* 0x0003e4000c101b04 */
.L_x_12829:
[----:B------:R-:W-:-:S13]  /*0dd0*/  ISETP.GE.AND P0, PT, R22, R0, PT ;  /* 0x000000001600720c */ /* 0x000fda0003f06270 */
[----:B------:R-:W-:Y:S05]  /*0de0*/  @P0 BRA `(.L_x_12831) ;  /* 0x00000000003c0947 */ /* 0x000fea0003800000 */
[----:B-1----:R-:W1:Y:S01]  /*0df0*/  LDC.64 R4, c[0x0][0x218] ;  /* 0x00008600ff047b82 */ /* 0x002e620000000a00 */
[----:B0-----:R-:W-:Y:S02]  /*0e00*/  IADD3 R7, R3, R22, RZ ;  /* 0x0000001603077210 */ /* 0x001fe40007ffe0ff */
[----:B------:R-:W-:Y:S02]  /*0e10*/  MOV R12, R18 ;  /* 0x00000012000c7202 */ /* 0x000fe40000000f00 */
[----:B------:R-:W-:Y:S01]  /*0e20*/  IADD3 R22, R22, 0x80, RZ ;  /* 0x0000008016167810 */ /* 0x000fe20007ffe0ff */
[----:B-1----:R-:W-:-:S05]  /*0e30*/  IMAD.WIDE.U32 R4, R7, 0x8, R4 ;  /* 0x0000000807047825 */ /* 0x002fca00078e0004 */
[----:B------:R1:W-:Y:S02]  /*0e40*/  STG.E.64 desc[UR4][R4.64], R12 ;  /* 0x0000000c04007986 */ /* 0x0003e4000c101b04 */
.L_x_12830:
[----:B------:R-:W-:-:S13]  /*0e50*/  ISETP.GE.AND P0, PT, R22, R0, PT ;  /* 0x000000001600720c */ /* 0x000fda0003f06270 */
[----:B------:R-:W-:Y:S05]  /*0e60*/  @P0 BREAK B1 ;  /* 0x0000000000010942 */ /* 0x000fea0003800000 */
[----:B------:R-:W-:Y:S05]  /*0e70*/  @P0 BRA `(.L_x_12832) ;  /* 0x0000000000380947 */ /* 0x000fea0003800000 */
[----:B-1----:R-:W1:Y:S01]  /*0e80*/  LDC.64 R4, c[0x0][0x218] ;  /* 0x00008600ff047b82 */ /* 0x002e620000000a00 */
[----:B0-----:R-:W-:Y:S01]  /*0e90*/  IMAD.IADD R7, R3, 0x1, R22 ;  /* 0x0000000103077824 */ /* 0x001fe200078e0216 */
[----:B------:R-:W-:Y:S02]  /*0ea0*/  MOV R20, R26 ;  /* 0x0000001a00147202 */ /* 0x000fe40000000f00 */
[----:B------:R-:W-:Y:S01]  /*0eb0*/  IADD3 R22, R22, 0x80, RZ ;  /* 0x0000008016167810 */ /* 0x000fe20007ffe0ff */
[----:B-1----:R-:W-:-:S05]  /*0ec0*/  IMAD.WIDE.U32 R4, R7, 0x8, R4 ;  /* 0x0000000807047825 */ /* 0x002fca00078e0004 */
[----:B------:R2:W-:Y:S02]  /*0ed0*/  STG.E.64 desc[UR4][R4.64], R20 ;  /* 0x0000001404007986 */ /* 0x0005e4000c101b04 */
.L_x_12831:
[----:B------:R-:W-:Y:S05]  /*0ee0*/  BSYNC B1 ;  /* 0x0000000000017941 */ /* 0x000fea0003800000 */
.L_x_12827:
[----:B------:R-:W-:-:S13]  /*0ef0*/  ISETP.GE.AND P0, PT, R22, R0, PT ;  /* 0x000000001600720c */ /* 0x000fda0003f06270 */
[----:B-12---:R-:W1:Y:S01]  /*0f00*/  @!P0 LDC.64 R4, c[0x0][0x218] ;  /* 0x00008600ff048b82 */ /* 0x006e620000000a00 */
[----:B0-----:R-:W-:Y:S02]  /*0f10*/  @!P0 IADD3 R7, R3, R22, RZ ;  /* 0x0000001603078210 */ /* 0x001fe40007ffe0ff */
[----:B------:R-:W-:Y:S02]  /*0f20*/  @!P0 MOV R28, R36 ;  /* 0x00000024001c8202 */ /* 0x000fe40000000f00 */
[----:B------:R-:W-:Y:S01]  /*0f30*/  @!P0 IADD3 R22, R22, 0x80, RZ ;  /* 0x0000008016168810 */ /* 0x000fe20007ffe0ff */
[----:B-1----:R-:W-:-:S05]  /*0f40*/  @!P0 IMAD.WIDE.U32 R4, R7, 0x8, R4 ;  /* 0x0000000807048825 */ /* 0x002fca00078e0004 */
[----:B------:R2:W-:Y:S02]  /*0f50*/  @!P0 STG.E.64 desc[UR4][R4.64], R28 ;  /* 0x0000001c04008986 */ /* 0x0005e4000c101b04 */
.L_x_12832:
[----:B------:R-:W-:Y:S05]  /*0f60*/  BSYNC B0 ;  /* 0x0000000000007941 */ /* 0x000fea0003800000 */
.L_x_12826:
[----:B------:R-:W-:Y:S05]  /*0f70*/  WARPSYNC.ALL ;  /* 0x0000000000007948 */ /* 0x000fea0003800000 */
[----:B------:R-:W-:-:S13]  /*0f80*/  ISETP.GE.AND P0, PT, R22, R0, PT ;  /* 0x000000001600720c */ /* 0x000fda0003f06270 */
[----:B------:R-:W-:Y:S05]  /*0f90*/  @P0 EXIT ;  /* 0x000000000000094d */ /* 0x000fea0003800000 */
[----:B-12---:R-:W1:Y:S01]  /*0fa0*/  LDC.64 R4, c[0x0][0x218] ;  /* 0x00008600ff047b82 */ /* 0x006e620000000a00 */
[----:B------:R-:W-:Y:S02]  /*0fb0*/  IADD3 R3, R3, R22, RZ ;  /* 0x0000001603037210 */ /* 0x000fe40007ffe0ff */
[----:B------:R-:W-:-:S03]  /*0fc0*/  MOV R16, R24 ;  /* 0x0000001800107202 */ /* 0x000fc60000000f00 */
[----:B-1----:R-:W-:-:S05]  /*0fd0*/  IMAD.WIDE.U32 R2, R3, 0x8, R4 ;  /* 0x0000000803027825 */ /* 0x002fca00078e0004 */
[----:B------:R-:W-:Y:S01]  /*0fe0*/  STG.E.64 desc[UR4][R2.64], R16 ;  /* 0x0000001002007986 */ /* 0x000fe2000c101b04 */
[----:B------:R-:W-:Y:S05]  /*0ff0*/  EXIT ;  /* 0x000000000000794d */ /* 0x000fea0003800000 */
.L_x_12833:
        /* <DEDUP_REMOVED lines=16> */
.L_x_17329:


//--------------------- .text._ZN2at6native29vectorized_elementwise_kernelILi4ENS0_13BinaryFunctorIlllNS0_15binary_internal10MulFunctorIlEEEESt5arrayIPcLm3EEEEviT0_T1_ --------------------------
	.section	.text._ZN2at6native29vectorized_elementwise_kernelILi4ENS0_13BinaryFunctorIlllNS0_15binary_internal10MulFunctorIlEEEESt5arrayIPcLm3EEEEviT0_T1_,"ax",@progbits
	.align	128
        .global         _ZN2at6native29vectorized_elementwise_kernelILi4ENS0_13BinaryFunctorIlllNS0_15binary_internal10MulFunctorIlEEEESt5arrayIPcLm3EEEEviT0_T1_
        .type           _ZN2at6native29vectorized_elementwise_kernelILi4ENS0_13BinaryFunctorIlllNS0_15binary_internal10MulFunctorIlEEEESt5arrayIPcLm3EEEEviT0_T1_,@function
        .size           _ZN2at6native29vectorized_elementwise_kernelILi4ENS0_13BinaryFunctorIlllNS0_15binary_internal10MulFunctorIlEEEESt5arrayIPcLm3EEEEviT0_T1_,(.L_x_17330 - _ZN2at6native29vectorized_elementwise_kernelILi4ENS0_13BinaryFunctorIlllNS0_15binary_internal10MulFunctorIlEEEESt5arrayIPcLm3EEEEviT0_T1_)
        .other          _ZN2at6native29vectorized_elementwise_kernelILi4ENS0_13BinaryFunctorIlllNS0_15binary_internal10MulFunctorIlEEEESt5arrayIPcLm3EEEEviT0_T1_,@"STO_CUDA_ENTRY STV_DEFAULT"
_ZN2at6native29vectorized_elementwise_kernelILi4ENS0_13BinaryFunctorIlllNS0_15binary_internal10MulFunctorIlEEEESt5arrayIPcLm3EEEEviT0_T1_:
.text._ZN2at6native29vectorized_elementwise_kernelILi4ENS0_13BinaryFunctorIlllNS0_15binary_internal10MulFunctorIlEEEESt5arrayIPcLm3EEEEviT0_T1_:
        /* <DEDUP_REMOVED lines=70> */
.L_x_12834:
        /* <DEDUP_REMOVED lines=143> */
.L_x_12837:
        /* <DEDUP_REMOVED lines=8> */
.L_x_12838:
        /* <DEDUP_REMOVED lines=8> */
.L_x_12839:
        /* <DEDUP_REMOVED lines=9> */
.L_x_12840:
[----:B------:R-:W-:Y:S05]  /*0ee0*/  BSYNC B1 ;  /* 0x0000000000017941 */ /* 0x000fea0003800000 */
.L_x_12836:
[----:B------:R-:W-:-:S13]  /*0ef0*/  ISETP.GE.AND P0, PT, R22, R0, PT ;  /* 0x000000001600720c */ /* 0x000fda0003f06270 */
[----:B-12---:R-:W1:Y:S01]  /*0f00*/  @!P0 LDC.64 R4, c[0x0][0x218] ;  /* 0x00008600ff048b82 */ /* 0x006e620000000a00 */
[----:B0-----:R-:W-:Y:S02]  /*0f10*/  @!P0 IADD3 R7, R3, R22, RZ ;  /* 0x0000001603078210 */ /* 0x001fe40007ffe0ff */
[----:B------:R-:W-:Y:S02]  /*0f20*/  @!P0 MOV R28, R36 ;  /* 0x00000024001c8202 */ /* 0x000fe40000000f00 */
[----:B------:R-:W-:Y:S01]  /*0f30*/  @!P0 IADD3 R22, R22, 0x80, RZ ;  /* 0x0000008016168810 */ /* 0x000fe20007ffe0ff */
[----:B-1----:R-:W-:-:S05]  /*0f40*/  @!P0 IMAD.WIDE.U32 R4, R7, 0x8, R4 ;  /* 0x0000000807048825 */ /* 0x002fca00078e0004 */
[----:B------:R2:W-:Y:S02]  /*0f50*/  @!P0 STG.E.64 desc[UR4][R4.64], R28 ;  /* 0x0000001c04008986 */ /* 0x0005e4000c101b04 */
.L_x_12841:
[----:B------:R-:W-:Y:S05]  /*0f60*/  BSYNC B0 ;  /* 0x0000000000007941 */ /* 0x000fea0003800000 */
.L_x_12835:
        /* <DEDUP_REMOVED lines=9> */
.L_x_12842:
        /* <DEDUP_REMOVED lines=16> */
.L_x_17330:


//--------------------- .text._ZN2at6native29vectorized_elementwise_kernelILi8ENS0_13BinaryFunctorIlllNS0_15binary_internal10MulFunctorIlEEEESt5arrayIPcLm3EEEEviT0_T1_ --------------------------
	.section	.text._ZN2at6native29vectorized_elementwise_kernelILi8ENS0_13BinaryFunctorIlllNS0_15binary_internal10MulFunctorIlEEEESt5arrayIPcLm3EEEEviT0_T1_,"ax",@progbits
	.align	128
        .global         _ZN2at6native29vectorized_elementwise_kernelILi8ENS0_13BinaryFunctorIlllNS0_15binary_internal10MulFunctorIlEEEESt5arrayIPcLm3EEEEviT0_T1_
        .type           _ZN2at6native29vectorized_elementwise_kernelILi8ENS0_13BinaryFunctorIlllNS0_15binary_internal10MulFunctorIlEEEESt5arrayIPcLm3EEEEviT0_T1_,@function
        .size           _ZN2at6native29vectorized_elementwise_kernelILi8ENS0_13BinaryFunctorIlllNS0_15binary_internal10MulFunctorIlEEEESt5arrayIPcLm3EEEEviT0_T1_,(.L_x_17331 - _ZN2at6native29vectorized_elementwise_kernelILi8ENS0_13BinaryFunctorIlllNS0_15binary_internal10MulFunctorIlEEEESt5arrayIPcLm3EEEEviT0_T1_)
        .other          _ZN2at6native29vectorized_elementwise_kernelILi8ENS0_13BinaryFunctorIlllNS0_15binary_internal10MulFunctorIlEEEESt5arrayIPcLm3EEEEviT0_T1_,@"STO_CUDA_ENTRY STV_DEFAULT"
_ZN2at6native29vectorized_elementwise_kernelILi8ENS0_13BinaryFunctorIlllNS0_15binary_internal10MulFunctorIlEEEESt5arrayIPcLm3EEEEviT0_T1_:
.text._ZN2at6native29vectorized_elementwise_kernelILi8ENS0_13BinaryFunctorIlllNS0_15binary_internal10MulFunctorIlEEEESt5arrayIPcLm3EEEEviT0_T1_:
        /* <DEDUP_REMOVED lines=70> */
.L_x_12843:
        /* <DEDUP_REMOVED lines=143> */
.L_x_12846:
        /* <DEDUP_REMOVED lines=8> */
.L_x_12847:
        /* <DEDUP_REMOVED lines=8> */
.L_x_12848:
        /* <DEDUP_REMOVED lines=9> */
.L_x_12849:
[----:B------:R-:W-:Y:S05]  /*0ee0*/  BSYNC B1 ;  /* 0x0000000000017941 */ /* 0x000fea0003800000 */
.L_x_12845:
[----:B------:R-:W-:-:S13]  /*0ef0*/  ISETP.GE.AND P0, PT, R22, R0, PT ;  /* 0x000000001600720c */ /* 0x000fda0003f06270 */
[----:B-12---:R-:W1:Y:S01]  /*0f00*/  @!P0 LDC.64 R4, c[0x0][0x218] ;  /* 0x00008600ff048b82 */ /* 0x006e620000000a00 */
[----:B0-----:R-:W-:Y:S02]  /*0f10*/  @!P0 IADD3 R7, R3, R22, RZ ;  /* 0x0000001603078210 */ /* 0x001fe40007ffe0ff */
[----:B------:R-:W-:Y:S02]  /*0f20*/  @!P0 MOV R28, R36 ;  /* 0x00000024001c8202 */ /* 0x000fe40000000f00 */
[----:B------:R-:W-:Y:S01]  /*0f30*/  @!P0 IADD3 R22, R22, 0x80, RZ ;  /* 0x0000008016168810 */ /* 0x000fe20007ffe0ff */
[----:B-1----:R-:W-:-:S05]  /*0f40*/  @!P0 IMAD.WIDE.U32 R4, R7, 0x8, R4 ;  /* 0x0000000807048825 */ /* 0x002fca00078e0004 */
[----:B------:R2:W-:Y:S02]  /*0f50*/  @!P0 STG.E.64 desc[UR4][R4.64], R28 ;  /* 0x0000001c04008986 */ /* 0x0005e4000c101b04 */
.L_x_12850:
[----:B------:R-:W-:Y:S05]  /*0f60*/  BSYNC B0 ;  /* 0x0000000000007941 */ /* 0x000fea0003800000 */
.L_x_12844:
        /* <DEDUP_REMOVED lines=9> */
.L_x_12851:
        /* <DEDUP_REMOVED lines=16> */
.L_x_17331:


//--------------------- .text._ZN2at6native18elementwise_kernelILi128ELi4EZNS0_15gpu_kernel_implINS0_13AUnaryFunctorIiiiNS0_15binary_internal10MulFunctorIiEEEEEEvRNS_18TensorIteratorBaseERKT_EUliE_EEviT1_ --------------------------
	.section	.text._ZN2at6native18elementwise_kernelILi128ELi4EZNS0_15gpu_kernel_implINS0_13AUnaryFunctorIiiiNS0_15binary_internal10MulFunctorIiEEEEEEvRNS_18TensorIteratorBaseERKT_EUliE_EEviT1_,"ax",@progbits
	.align	128
        .global         _ZN2at6native18elementwise_kernelILi128ELi4EZNS0_15gpu_kernel_implINS0_13AUnaryFunctorIiiiNS0_15binary_internal10MulFunctorIiEEEEEEvRNS_18TensorIteratorBaseERKT_EUliE_EEviT1_
        .type           _ZN2at6native18elementwise_kernelILi128ELi4EZNS0_15gpu_kernel_implINS0_13AUnaryFunctorIiiiNS0_15binary_internal10MulFunctorIiEEEEEEvRNS_18TensorIteratorBaseERKT_EUliE_EEviT1_,@function
        .size           _ZN2at6native18elementwise_kernelILi128ELi4EZNS0_15gpu_kernel_implINS0_13AUnaryFunctorIiiiNS0_15binary_internal10MulFunctorIiEEEEEEvRNS_18TensorIteratorBaseERKT_EUliE_EEviT1_,(.L_x_17332 - _ZN2at6native18elementwise_kernelILi128ELi4EZNS0_15gpu_kernel_implINS0_13AUnaryFunctorIiiiNS0_15binary_internal10MulFunctorIiEEEEEEvRNS_18TensorIteratorBaseERKT_EUliE_EEviT1_)
        .other          _ZN2at6native18elementwise_kernelILi128ELi4EZNS0_15gpu_kernel_implINS0_13AUnaryFunctorIiiiNS0_15binary_internal10MulFunctorIiEEEEEEvRNS_18TensorIteratorBaseERKT_EUliE_EEviT1_,@"STO_CUDA_ENTRY STV_DEFAULT"
_ZN2at6native18elementwise_kernelILi128ELi4EZNS0_15gpu_kernel_implINS0_13AUnaryFunctorIiiiNS0_15binary_internal10MulFunctorIiEEEEEEvRNS_18TensorIteratorBaseERKT_EUliE_EEviT1_:
.text._ZN2at6native18elementwise_kernelILi128ELi4EZNS0_15gpu_kernel_implINS0_13AUnaryFunctorIiiiNS0_15binary_internal10MulFunctorIiEEEEEEvRNS_18TensorIteratorBaseERKT_EUliE_EEviT1_:
        /* <DEDUP_REMOVED lines=314> */
.L_x_12854:
        /* <DEDUP_REMOVED lines=20> */
.L_x_12858:
[----:B------:R0:W5:Y:S01]  /*14e0*/  LDG.E.U8 R19, desc[UR36][R2.64] ;  /* 0x0000002402137981 */ /* 0x000162000c1e1100 */
[----:B------:R-:W-:Y:S05]  /*14f0*/  BRA `(.L_x_12860) ;  /* 0x0000000c00347947 */ /* 0x000fea0003800000 */
.L_x_12857:
        /* <DEDUP_REMOVED lines=8> */
.L_x_12862:
[----:B------:R0:W5:Y:S01]  /*1580*/  LDG.E R19, desc[UR36][R2.64] ;  /* 0x0000002402137981 */ /* 0x000162000c1e1900 */
[----:B------:R-:W-:Y:S05]  /*1590*/  BRA `(.L_x_12860) ;  /* 0x0000000c000c7947 */ /* 0x000fea0003800000 */
.L_x_12861:
[----:B------:R0:W5:Y:S01]  /*15a0*/  LDG.E.S16 R19, desc[UR36][R2.64] ;  /* 0x0000002402137981 */ /* 0x000162000c1e1700 */
[----:B------:R-:W-:Y:S05]  /*15b0*/  BRA `(.L_x_12860) ;  /* 0x0000000c00047947 */ /* 0x000fea0003800000 */
.L_x_12856:
        /* <DEDUP_REMOVED lines=9> */
.L_x_12864:
[----:B------:R-:W2:Y:S02]  /*1650*/  LDG.E.U16 R2, desc[UR36][R2.64] ;  /* 0x0000002402027981 */ /* 0x000ea4000c1e1500 */
[----:B--2---:R-:W-:-:S06]  /*1660*/  HADD2.F32 R19, -RZ, R2.H0_H0 ;  /* 0x20000002ff137230 */ /* 0x004fcc0000004100 */
[----:B------:R-:W0:Y:S01]  /*1670*/  F2I.FTZ.TRUNC.NTZ R19, R19 ;  /* 0x0000001300137305 */ /* 0x000e22000021f100 */
[----:B------:R-:W-:Y:S05]  /*1680*/  BRA `(.L_x_12860) ;  /* 0x0000000800d07947 */ /* 0x000fea0003800000 */
.L_x_12863:
        /* <DEDUP_REMOVED lines=9> */
.L_x_12866:
[----:B------:R-:W2:Y:S02]  /*1720*/  LDG.E.U16 R2, desc[UR36][R2.64] ;  /* 0x0000002402027981 */ /* 0x000ea4000c1e1500 */
[----:B--2---:R-:W-:-:S06]  /*1730*/  HADD2.F32 R19, -RZ, R2.H0_H0 ;  /* 0x20000002ff137230 */ /* 0x004fcc0000004100 */
[----:B------:R-:W0:Y:S01]  /*1740*/  F2I.FTZ.TRUNC.NTZ R19, R19 ;  /* 0x0000001300137305 */ /* 0x000e22000021f100 */
[----:B------:R-:W-:Y:S05]  /*1750*/  BRA `(.L_x_12860) ;  /* 0x00000008009c7947 */ /* 0x000fea0003800000 */
.L_x_12865:
[----:B------:R-:W2:Y:S02]  /*1760*/  LDG.E.64 R2, desc[UR36][R2.64] ;  /* 0x0000002402027981 */ /* 0x000ea4000c1e1b00 */
[----:B--2---:R0:W1:Y:S01]  /*1770*/  F2I.F64.TRUNC R19, R2 ;  /* 0x0000000200137311 */ /* 0x004062000030d100 */
[----:B------:R-:W-:Y:S05]  /*1780*/  BRA `(.L_x_12860) ;  /* 0x0000000800907947 */ /* 0x000fea0003800000 */
.L_x_12855:
        /* <DEDUP_REMOVED lines=12> */
.L_x_12869:
[----:B------:R-:W2:Y:S02]  /*1850*/  LDG.E.64 R2, desc[UR36][R2.64] ;  /* 0x0000002402027981 */ /* 0x000ea4000c1e1b00 */
[----:B--2---:R0:W1:Y:S01]  /*1860*/  F2I.F64.TRUNC R19, R2 ;  /* 0x0000000200137311 */ /* 0x004062000030d100 */
[----:B------:R-:W-:Y:S05]  /*1870*/  BRA `(.L_x_12860) ;  /* 0x0000000800547947 */ /* 0x000fea0003800000 */
.L_x_12868:
        /* <DEDUP_REMOVED lines=25> */
[----:B------:R0:W1:Y:S01]  /*1a10*/  F2I.FTZ.TRUNC.NTZ R19, R5 ;  /* 0x0000000500137305 */ /* 0x000062000021f100 */
[----:B------:R-:W-:Y:S05]  /*1a20*/  BRA `(.L_x_12860) ;  /* 0x0000000400e87947 */ /* 0x000fea0003800000 */
.L_x_12871:
        /* <DEDUP_REMOVED lines=12> */
[----:B------:R0:W1:Y:S01]  /*1af0*/  F2I.FTZ.TRUNC.NTZ R19, R4 ;  /* 0x0000000400137305 */ /* 0x000062000021f100 */
[----:B------:R-:W-:Y:S05]  /*1b00*/  BRA `(.L_x_12860) ;  /* 0x0000000400b07947 */ /* 0x000fea0003800000 */
.L_x_12870:
[----:B------:R-:W2:Y:S02]  /*1b10*/  LDG.E.U16 R19, desc[UR36][R2.64] ;  /* 0x0000002402137981 */ /* 0x000ea4000c1e1500 */
[----:B--2---:R-:W-:-:S06]  /*1b20*/  IMAD.U32 R19, R19, 0x10000, RZ ;  /* 0x0001000013137824 */ /* 0x004fcc00078e00ff */
[----:B------:R-:W0:Y:S01]  /*1b30*/  F2I.FTZ.TRUNC.NTZ R19, R19 ;  /* 0x0000001300137305 */ /* 0x000e22000021f100 */
[----:B------:R-:W-:Y:S05]  /*1b40*/  BRA `(.L_x_12860) ;  /* 0x0000000400a07947 */ /* 0x000fea0003800000 */
.L_x_12867:
        /* <DEDUP_REMOVED lines=10> */
.L_x_12874:
        /* <DEDUP_REMOVED lines=21> */
.L_x_12878:
[----:B------:R-:W-:Y:S05]  /*1d40*/  BSYNC B1 ;  /* 0x0000000000017941 */ /* 0x000fea0003800000 */
.L_x_12877:
[----:B------:R-:W-:Y:S01]  /*1d50*/  IMAD.SHL.U32 R2, R2, 0x100000, RZ ;  /* 0x0010000002027824 */ /* 0x000fe200078e00ff */
[----:B------:R-:W-:-:S04]  /*1d60*/  LEA R0, R0, 0x3b800000, 0x17 ;  /* 0x3b80000000007811 */ /* 0x000fc800078eb8ff */
[----:B------:R-:W-:-:S07]  /*1d70*/  LOP3.LUT R19, R0, R2, R19, 0xfe, !PT ;  /* 0x0000000200137212 */ /* 0x000fce00078efe13 */
.L_x_12876:
[----:B------:R-:W-:Y:S05]  /*1d80*/  BSYNC B0 ;  /* 0x0000000000007941 */ /* 0x000fea0003800000 */
.L_x_12875:
[----:B------:R-:W1:Y:S01]  /*1d90*/  F2I.FTZ.TRUNC.NTZ R19, R19 ;  /* 0x0000001300137305 */ /* 0x000e62000021f100 */
[----:B------:R-:W-:Y:S05]  /*1da0*/  BRA `(.L_x_12860) ;  /* 0x0000000400087947 */ /* 0x000fea0003800000 */
.L_x_12873:
        /* <DEDUP_REMOVED lines=21> */
.L_x_12882:
[----:B------:R-:W-:Y:S05]  /*1f00*/  BSYNC B1 ;  /* 0x0000000000017941 */ /* 0x000fea0003800000 */
.L_x_12881:
[----:B------:R-:W-:Y:S01]  /*1f10*/  IMAD.SHL.U32 R2, R2, 0x200000, RZ ;  /* 0x0020000002027824 */ /* 0x000fe200078e00ff */
[----:B------:R-:W-:-:S04]  /*1f20*/  LEA R0, R0, 0x37800000, 0x17 ;  /* 0x3780000000007811 */ /* 0x000fc800078eb8ff */
[----:B------:R-:W-:-:S07]  /*1f30*/  LOP3.LUT R19, R0, R2, R19, 0xfe, !PT ;  /* 0x0000000200137212 */ /* 0x000fce00078efe13 */
.L_x_12880:
[----:B------:R-:W-:Y:S05]  /*1f40*/  BSYNC B0 ;  /* 0x0000000000007941 */ /* 0x000fea0003800000 */
.L_x_12879:
[----:B------:R-:W2:Y:S01]  /*1f50*/  F2I.FTZ.TRUNC.NTZ R19, R19 ;  /* 0x0000001300137305 */ /* 0x000ea2000021f100 */
[----:B------:R-:W-:Y:S05]  /*1f60*/  BRA `(.L_x_12860) ;  /* 0x0000000000987947 */ /* 0x000fea0003800000 */
.L_x_12872:
        /* <DEDUP_REMOVED lines=14> */
.L_x_12886:
[----:B------:R-:W-:Y:S05]  /*2050*/  BSYNC B0 ;  /* 0x0000000000007941 */ /* 0x000fea0003800000 */
.L_x_12885:
[----:B------:R-:W4:Y:S01]  /*2060*/  F2I.FTZ.TRUNC.NTZ R19, R19 ;  /* 0x0000001300137305 */ /* 0x000f22000021f100 */
[----:B------:R-:W-:Y:S05]  /*2070*/  BRA `(.L_x_12860) ;  /* 0x0000000000547947 */ /* 0x000fea0003800000 */
.L_x_12859:
        /* <DEDUP_REMOVED lines=13> */
[----:B------:R-:W-:Y:S02]  /*2150*/  IMAD.MOV.U32 R13, RZ, RZ, RZ ;  /* 0x000000ffff0d7224 */ /* 0x000fe400078e00ff */
[----:B------:R-:W-:-:S07]  /*2160*/  IMAD.MOV.U32 R19, RZ, RZ, RZ ;  /* 0x000000ffff137224 */ /* 0x000fce00078e00ff */
[----:B------:R-:W-:-:S07]  /*2170*/  LEPC R20, `(.L_x_12887) ;  /* 0x000000001014794e */ /* 0x000fce0000000000 */
[----:B0-----:R-:W-:Y:S05]  /*2180*/  CALL.ABS.NOINC R2 ;  /* 0x0000000002007343 */ /* 0x001fea0003c00000 */
.L_x_12887:
[----:B------:R-:W-:Y:S05]  /*2190*/  BRA `(.L_x_12860) ;  /* 0x00000000000c7947 */ /* 0x000fea0003800000 */
.L_x_12884:
[----:B------:R0:W5:Y:S01]  /*21a0*/  LDG.E R19, desc[UR36][R2.64] ;  /* 0x0000002402137981 */ /* 0x000162000c1e1900 */
[----:B------:R-:W-:Y:S05]  /*21b0*/  BRA `(.L_x_12860) ;  /* 0x0000000000047947 */ /* 0x000fea0003800000 */
.L_x_12883:
[----:B------:R3:W5:Y:S02]  /*21c0*/  LDG.E R19, desc[UR36][R2.64] ;  /* 0x0000002402137981 */ /* 0x000764000c1e1900 */
.L_x_12860:
[----:B0--3--:R-:W0:Y:S01]  /*21d0*/  LDC.U8 R3, c[0x0][0x428] ;  /* 0x00010a00ff037b82 */ /* 0x009e220000000000 */
[----:B------:R-:W-:Y:S02]  /*21e0*/  ULDC UR4, c[0x0][0x424] ;  /* 0x0001090000047ab9 */ /* 0x000fe40000000800 */
[----:B-12-45:R-:W-:Y:S01]  /*21f0*/  IMAD R2, R19, UR4, RZ ;  /* 0x0000000413027c24 */ /* 0x036fe2000f8e02ff */
        /* <DEDUP_REMOVED lines=13> */
.L_x_12891:
[----:B------:R3:W-:Y:S01]  /*22d0*/  STG.E.U8 desc[UR36][R16.64], R2 ;  /* 0x0000000210007986 */ /* 0x0007e2000c101124 */
[----:B------:R-:W-:Y:S05]  /*22e0*/  BRA `(.L_x_12893) ;  /* 0x0000000c00507947 */ /* 0x000fea0003800000 */
.L_x_12890:
[----:B------:R-:W-:-:S13]  /*22f0*/  ISETP.NE.AND P0, PT, R0, 0x2, PT ;  /* 0x000000020000780c */ /* 0x000fda0003f05270 */
[----:B------:R-:W-:Y:S05]  /*2300*/  @!P0 BRA `(.L_x_12894) ;  /* 0x0000000000248947 */ /* 0x000fea0003800000 */
[----:B------:R-:W-:-:S13]  /*2310*/  ISETP.NE.AND P0, PT, R0, 0x3, PT ;  /* 0x000000030000780c */ /* 0x000fda0003f05270 */
[----:B------:R-:W-:Y:S05]  /*2320*/  @!P0 BRA `(.L_x_12895) ;  /* 0x0000000000148947 */ /* 0x000fea0003800000 */
[----:B------:R-:W-:-:S13]  /*2330*/  ISETP.NE.AND P0, PT, R0, 0x4, PT ;  /* 0x000000040000780c */ /* 0x000fda0003f05270 */
[----:B------:R-:W-:Y:S05]  /*2340*/  @P0 BRA `(.L_x_12892) ;  /* 0x0000000800e40947 */ /* 0x000fea0003800000 */
[----:B------:R-:W-:-:S05]  /*2350*/  SHF.R.S32.HI R3, RZ, 0x1f, R2 ;  /* 0x0000001fff037819 */ /* 0x000fca0000011402 */
[----:B------:R0:W-:Y:S01]  /*2360*/  STG.E.64 desc[UR36][R16.64], R2 ;  /* 0x0000000210007986 */ /* 0x0001e2000c101b24 */
[----:B------:R-:W-:Y:S05]  /*2370*/  BRA `(.L_x_12893) ;  /* 0x0000000c002c7947 */ /* 0x000fea0003800000 */
.L_x_12895:
[----:B------:R1:W-:Y:S01]  /*2380*/  STG.E desc[UR36][R16.64], R2 ;  /* 0x0000000210007986 */ /* 0x0003e2000c101924 */
[----:B------:R-:W-:Y:S05]  /*2390*/  BRA `(.L_x_12893) ;  /* 0x0000000c00247947 */ /* 0x000fea0003800000 */
.L_x_12894:
[----:B------:R2:W-:Y:S01]  /*23a0*/  STG.E.U16 desc[UR36][R16.64], R2 ;  /* 0x0000000210007986 */ /* 0x0005e2000c101524 */
[----:B------:R-:W-:Y:S05]  /*23b0*/  BRA `(.L_x_12893) ;  /* 0x0000000c001c7947 */ /* 0x000fea0003800000 */
.L_x_12889:
[----:B------:R-:W-:-:S13]  /*23c0*/  ISETP.GT.AND P0, PT, R0, 0x6, PT ;  /* 0x000000060000780c */ /* 0x000fda0003f04270 */
[----:B------:R-:W-:Y:S05]  /*23d0*/  @P0 BRA `(.L_x_12896) ;  /* 0x00000000002c0947 */ /* 0x000fea0003800000 */
[----:B------:R-:W-:-:S13]  /*23e0*/  ISETP.NE.AND P0, PT, R0, 0x5, PT ;  /* 0x000000050000780c */ /* 0x000fda0003f05270 */
[----:B------:R-:W-:Y:S05]  /*23f0*/  @!P0 BRA `(.L_x_12897) ;  /* 0x0000000000148947 */ /* 0x000fea0003800000 */
[----:B------:R-:W-:-:S13]  /*2400*/  ISETP.NE.AND P0, PT, R0, 0x6, PT ;  /* 0x000000060000780c */ /* 0x000fda0003f05270 */
[----:B------:R-:W-:Y:S05]  /*2410*/  @P0 BRA `(.L_x_12892) ;  /* 0x0000000800b00947 */ /* 0x000fea0003800000 */
[----:B------:R-:W-:-:S05]  /*2420*/  I2FP.F32.S32 R3, R2 ;  /* 0x0000000200037245 */ /* 0x000fca0000201400 */
[----:B------:R0:W-:Y:S01]  /*2430*/  STG.E desc[UR36][R16.64], R3 ;  /* 0x0000000310007986 */ /* 0x0001e2000c101924 */
[----:B------:R-:W-:Y:S05]  /*2440*/  BRA `(.L_x_12893) ;  /* 0x0000000800f87947 */ /* 0x000fea0003800000 */
.L_x_12897:
[----:B------:R-:W-:-:S04]  /*2450*/  I2FP.F32.S32 R0, R2 ;  /* 0x0000000200007245 */ /* 0x000fc80000201400 */
[----:B------:R-:W-:-:S05]  /*2460*/  F2FP.F16.F32.PACK_AB R0, RZ, R0 ;  /* 0x00000000ff00723e */ /* 0x000fca00000000ff */
[----:B------:R0:W-:Y:S01]  /*2470*/  STG.E.U16 desc[UR36][R16.64], R0 ;  /* 0x0000000010007986 */ /* 0x0001e2000c101524 */
[----:B------:R-:W-:Y:S05]  /*2480*/  BRA `(.L_x_12893) ;  /* 0x0000000800e87947 */ /* 0x000fea0003800000 */
.L_x_12896:
[----:B------:R-:W-:-:S13]  /*2490*/  ISETP.NE.AND P0, PT, R0, 0x7, PT ;  /* 0x000000070000780c */ /* 0x000fda0003f05270 */
[----:B------:R-:W-:Y:S05]  /*24a0*/  @!P0 BRA `(.L_x_12898) ;  /* 0x0000000000348947 */ /* 0x000fea0003800000 */
[----:B------:R-:W-:-:S13]  /*24b0*/  ISETP.NE.AND P0, PT, R0, 0x8, PT ;  /* 0x000000080000780c */ /* 0x000fda0003f05270 */
[----:B------:R-:W-:Y:S05]  /*24c0*/  @!P0 BRA `(.L_x_12899) ;  /* 0x0000000000188947 */ /* 0x000fea0003800000 */
[----:B------:R-:W-:-:S13]  /*24d0*/  ISETP.NE.AND P0, PT, R0, 0x9, PT ;  /* 0x000000090000780c */ /* 0x000fda0003f05270 */
[----:B------:R-:W-:Y:S05]  /*24e0*/  @P0 BRA `(.L_x_12892) ;  /* 0x00000008007c0947 */ /* 0x000fea0003800000 */
[----:B------:R-:W-:Y:S01]  /*24f0*/  I2FP.F32.S32 R2, R2 ;  /* 0x0000000200027245 */ /* 0x000fe20000201400 */
[----:B------:R-:W-:-:S05]  /*2500*/  IMAD.MOV.U32 R3, RZ, RZ, RZ ;  /* 0x000000ffff037224 */ /* 0x000fca00078e00ff */
[----:B------:R0:W-:Y:S01]  /*2510*/  STG.E.64 desc[UR36][R16.64], R2 ;  /* 0x0000000210007986 */ /* 0x0001e2000c101b24 */
[----:B------:R-:W-:Y:S05]  /*2520*/  BRA `(.L_x_12893) ;  /* 0x0000000800c07947 */ /* 0x000fea0003800000 */
.L_x_12899:
[----:B------:R-:W-:-:S04]  /*2530*/  I2FP.F32.S32 R2, R2 ;  /* 0x0000000200027245 */ /* 0x000fc80000201400 */
[----:B------:R-:W-:-:S04]  /*2540*/  F2FP.F16.F32.PACK_AB R3, RZ, R2 ;  /* 0x00000002ff03723e */ /* 0x000fc800000000ff */
[----:B------:R-:W-:-:S05]  /*2550*/  PRMT R3, R3, 0x5410, RZ ;  /* 0x0000541003037816 */ /* 0x000fca00000000ff */
[----:B------:R0:W-:Y:S01]  /*2560*/  STG.E desc[UR36][R16.64], R3 ;  /* 0x0000000310007986 */ /* 0x0001e2000c101924 */
[----:B------:R-:W-:Y:S05]  /*2570*/  BRA `(.L_x_12893) ;  /* 0x0000000800ac7947 */ /* 0x000fea0003800000 */
.L_x_12898:
[----:B------:R-:W0:Y:S02]  /*2580*/  I2F.F64 R2, R2 ;  /* 0x0000000200027312 */ /* 0x000e240000201c00 */
[----:B0-----:R0:W-:Y:S01]  /*2590*/  STG.E.64 desc[UR36][R16.64], R2 ;  /* 0x0000000210007986 */ /* 0x0011e2000c101b24 */
[----:B------:R-:W-:Y:S05]  /*25a0*/  BRA `(.L_x_12893) ;  /* 0x0000000800a07947 */ /* 0x000fea0003800000 */
.L_x_12888:
        /* <DEDUP_REMOVED lines=8> */
[----:B------:R-:W-:-:S04]  /*2630*/  ISETP.NE.AND P0, PT, R2, RZ, PT ;  /* 0x000000ff0200720c */ /* 0x000fc80003f05270 */
[----:B------:R-:W-:-:S05]  /*2640*/  SEL R3, RZ, 0x1, !P0 ;  /* 0x00000001ff037807 */ /* 0x000fca0004000000 */
[----:B------:R0:W-:Y:S01]  /*2650*/  STG.E.U8 desc[UR36][R16.64], R3 ;  /* 0x0000000310007986 */ /* 0x0001e2000c101124 */
[----:B------:R-:W-:Y:S05]  /*2660*/  BRA `(.L_x_12893) ;  /* 0x0000000800707947 */ /* 0x000fea0003800000 */
.L_x_12902:
[----:B------:R-:W0:Y:S01]  /*2670*/  I2F.F64 R4, R2 ;  /* 0x0000000200047312 */ /* 0x000e220000201c00 */
[----:B------:R-:W-:-:S05]  /*2680*/  CS2R R6, SRZ ;  /* 0x0000000000067805 */ /* 0x000fca000001ff00 */
[----:B0-----:R0:W-:Y:S01]  /*2690*/  STG.E.128 desc[UR36][R16.64], R4 ;  /* 0x0000000410007986 */ /* 0x0011e2000c101d24 */
[----:B------:R-:W-:Y:S05]  /*26a0*/  BRA `(.L_x_12893) ;  /* 0x0000000800607947 */ /* 0x000fea0003800000 */
.L_x_12901:
[----:B------:R-:W-:-:S13]  /*26b0*/  ISETP.NE.AND P0, PT, R0, 0xf, PT ;  /* 0x0000000f0000780c */ /* 0x000fda0003f05270 */
[----:B------:R-:W-:Y:S05]  /*26c0*/  @!P0 BRA `(.L_x_12903) ;  /* 0x0000000000b48947 */ /* 0x000fea0003800000 */
[----:B------:R-:W-:-:S13]  /*26d0*/  ISETP.NE.AND P0, PT, R0, 0x17, PT ;  /* 0x000000170000780c */ /* 0x000fda0003f05270 */
[----:B------:R-:W-:Y:S05]  /*26e0*/  @!P0 BRA `(.L_x_12904) ;  /* 0x0000000000548947 */ /* 0x000fea0003800000 */
[----:B------:R-:W-:-:S13]  /*26f0*/  ISETP.NE.AND P0, PT, R0, 0x18, PT ;  /* 0x000000180000780c */ /* 0x000fda0003f05270 */
[----:B------:R-:W-:Y:S05]  /*2700*/  @P0 BRA `(.L_x_12892) ;  /* 0x0000000400f40947 */ /* 0x000fea0003800000 */
[----:B------:R-:W-:Y:S01]  /*2710*/  I2FP.F32.S32 R5, R2 ;  /* 0x0000000200057245 */ /* 0x000fe20000201400 */
        /* <DEDUP_REMOVED lines=14> */
.L_x_12906:
[----:B------:R-:W-:Y:S05]  /*2800*/  BSYNC B0 ;  /* 0x0000000000007941 */ /* 0x000fea0003800000 */
.L_x_12905:
[----:B------:R-:W-:-:S05]  /*2810*/  LOP3.LUT R3, R0, R3, RZ, 0xfc, !PT ;  /* 0x0000000300037212 */ /* 0x000fca00078efcff */
[----:B------:R0:W-:Y:S01]  /*2820*/  STG.E.U8 desc[UR36][R16.64], R3 ;  /* 0x0000000310007986 */ /* 0x0001e2000c101124 */
[----:B------:R-:W-:Y:S05]  /*2830*/  BRA `(.L_x_12893) ;  /* 0x0000000400fc7947 */ /* 0x000fea0003800000 */
.L_x_12904:
[----:B------:R-:W-:Y:S01]  /*2840*/  I2FP.F32.S32 R3, R2 ;  /* 0x0000000200037245 */ /* 0x000fe20000201400 */
        /* <DEDUP_REMOVED lines=12> */
.L_x_12908:
[----:B------:R-:W-:Y:S01]  /*2910*/  IMAD.MOV.U32 R0, RZ, RZ, 0x7f ;  /* 0x0000007fff007424 */ /* 0x000fe200078e00ff */
[----:B------:R-:W-:-:S04]  /*2920*/  ISETP.GT.U32.AND P0, PT, R2, 0x7f800000, PT ;  /* 0x7f8000000200780c */ /* 0x000fc80003f04070 */
[----:B------:R-:W-:-:S09]  /*2930*/  SEL R0, R0, 0x7c, P0 ;  /* 0x0000007c00007807 */ /* 0x000fd20000000000 */
.L_x_12909:
[----:B------:R-:W-:Y:S05]  /*2940*/  BSYNC B0 ;  /* 0x0000000000007941 */ /* 0x000fea0003800000 */
.L_x_12907:
[----:B------:R-:W-:-:S04]  /*2950*/  LOP3.LUT R2, R3, 0x80000000, RZ, 0xc0, !PT ;  /* 0x8000000003027812 */ /* 0x000fc800078ec0ff */
[----:B------:R-:W-:-:S04]  /*2960*/  SHF.R.U32.HI R3, RZ, 0x18, R2 ;  /* 0x00000018ff037819 */ /* 0x000fc80000011602 */
[----:B------:R-:W-:-:S05]  /*2970*/  LOP3.LUT R3, R0, R3, RZ, 0xfc, !PT ;  /* 0x0000000300037212 */ /* 0x000fca00078efcff */
[----:B------:R0:W-:Y:S01]  /*2980*/  STG.E.U8 desc[UR36][R16.64], R3 ;  /* 0x0000000310007986 */ /* 0x0001e2000c101124 */
[----:B------:R-:W-:Y:S05]  /*2990*/  BRA `(.L_x_12893) ;  /* 0x0000000400a47947 */ /* 0x000fea0003800000 */
.L_x_12903:
[----:B------:R-:W-:-:S04]  /*29a0*/  I2FP.F32.S32 R0, R2 ;  /* 0x0000000200007245 */ /* 0x000fc80000201400 */
[----:B------:R-:W-:-:S05]  /*29b0*/  F2FP.BF16.F32.PACK_AB R0, RZ, R0 ;  /* 0x00000000ff00723e */ /* 0x000fca00000010ff */
[----:B------:R0:W-:Y:S01]  /*29c0*/  STG.E.U16 desc[UR36][R16.64], R0 ;  /* 0x0000000010007986 */ /* 0x0001e2000c101524 */
[----:B------:R-:W-:Y:S05]  /*29d0*/  BRA `(.L_x_12893) ;  /* 0x0000000400947947 */ /* 0x000fea0003800000 */
.L_x_12900:
        /* <DEDUP_REMOVED lines=10> */
.L_x_12912:
[----:B------:R-:W-:Y:S01]  /*2a80*/  I2FP.F32.S32 R3, R2 ;  /* 0x0000000200037245 */ /* 0x000fe20000201400 */
        /* <DEDUP_REMOVED lines=16> */
.L_x_12915:
[----:B------:R-:W-:-:S04]  /*2b90*/  LOP3.LUT R2, R3, 0x80000000, RZ, 0xc0, !PT ;  /* 0x8000000003027812 */ /* 0x000fc800078ec0ff */
[----:B------:R-:W-:-:S04]  /*2ba0*/  SHF.R.U32.HI R3, RZ, 0x18, R2 ;  /* 0x00000018ff037819 */ /* 0x000fc80000011602 */
[----:B------:R-:W-:-:S04]  /*2bb0*/  LOP3.LUT R0, R0, R3, RZ, 0xfc, !PT ;  /* 0x0000000300007212 */ /* 0x000fc800078efcff */
[----:B------:R-:W-:-:S07]  /*2bc0*/  PRMT R8, R0, 0x7610, R8 ;  /* 0x0000761000087816 */ /* 0x000fce0000000008 */
.L_x_12914:
[----:B------:R-:W-:Y:S05]  /*2bd0*/  BSYNC B0 ;  /* 0x0000000000007941 */ /* 0x000fea0003800000 */
.L_x_12913:
[----:B------:R0:W-:Y:S01]  /*2be0*/  STG.E.U8 desc[UR36][R16.64], R8 ;  /* 0x0000000810007986 */ /* 0x0001e2000c101124 */
[----:B------:R-:W-:Y:S05]  /*2bf0*/  BRA `(.L_x_12893) ;  /* 0x00000004000c7947 */ /* 0x000fea0003800000 */
.L_x_12911:
        /* <DEDUP_REMOVED lines=17> */
.L_x_12918:
[----:B------:R-:W-:-:S04]  /*2d10*/  LOP3.LUT R2, R3, 0x80000000, RZ, 0xc0, !PT ;  /* 0x8000000003027812 */ /* 0x000fc800078ec0ff */
[----:B------:R-:W-:-:S04]  /*2d20*/  SHF.R.U32.HI R3, RZ, 0x18, R2 ;  /* 0x00000018ff037819 */ /* 0x000fc80000011602 */
[----:B------:R-:W-:-:S04]  /*2d30*/  LOP3.LUT R0, R0, R3, RZ, 0xfc, !PT ;  /* 0x0000000300007212 */ /* 0x000fc800078efcff */
[----:B------:R-:W-:-:S07]  /*2d40*/  PRMT R8, R0, 0x7610, R8 ;  /* 0x0000761000087816 */ /* 0x000fce0000000008 */
.L_x_12917:
[----:B------:R-:W-:Y:S05]  /*2d50*/  BSYNC B0 ;  /* 0x0000000000007941 */ /* 0x000fea0003800000 */
.L_x_12916:
[----:B------:R0:W-:Y:S01]  /*2d60*/  STG.E.U8 desc[UR36][R16.64], R8 ;  /* 0x0000000810007986 */ /* 0x0001e2000c101124 */
[----:B------:R-:W-:Y:S05]  /*2d70*/  BRA `(.L_x_12893) ;  /* 0x0000000000ac7947 */ /* 0x000fea0003800000 */
.L_x_12910:
[----:B------:R-:W-:-:S13]  /*2d80*/  ISETP.NE.AND P0, PT, R0, 0x1c, PT ;  /* 0x0000001c0000780c */ /* 0x000fda0003f05270 */
[----:B------:R-:W-:Y:S05]  /*2d90*/  @!P0 BRA `(.L_x_12919) ;  /* 0x0000000000a08947 */ /* 0x000fea0003800000 */
[----:B------:R-:W-:-:S13]  /*2da0*/  ISETP.NE.AND P0, PT, R0, 0x1d, PT ;  /* 0x0000001d0000780c */ /* 0x000fda0003f05270 */
[----:B------:R-:W-:Y:S05]  /*2db0*/  @!P0 BRA `(.L_x_12920) ;  /* 0x00000000008c8947 */ /* 0x000fea0003800000 */
[----:B------:R-:W-:-:S13]  /*2dc0*/  ISETP.NE.AND P0, PT, R0, 0x2c, PT ;  /* 0x0000002c0000780c */ /* 0x000fda0003f05270 */
[----:B------:R-:W-:Y:S05]  /*2dd0*/  @P0 BRA `(.L_x_12892) ;  /* 0x0000000000400947 */ /* 0x000fea0003800000 */
[----:B------:R-:W-:-:S04]  /*2de0*/  I2FP.F32.S32 R3, R2 ;  /* 0x0000000200037245 */ /* 0x000fc80000201400 */
        /* <DEDUP_REMOVED lines=15> */
.L_x_12892:
        /* <DEDUP_REMOVED lines=16> */
.L_x_12921:
[----:B------:R-:W-:Y:S05]  /*2fe0*/  BRA `(.L_x_12893) ;  /* 0x0000000000107947 */ /* 0x000fea0003800000 */
.L_x_12920:
[----:B------:R-:W-:-:S05]  /*2ff0*/  SHF.R.S32.HI R3, RZ, 0x1f, R2 ;  /* 0x0000001fff037819 */ /* 0x000fca0000011402 */
[----:B------:R0:W-:Y:S01]  /*3000*/  STG.E.64 desc[UR36][R16.64], R2 ;  /* 0x0000000210007986 */ /* 0x0001e2000c101b24 */
[----:B------:R-:W-:Y:S05]  /*3010*/  BRA `(.L_x_12893) ;  /* 0x0000000000047947 */ /* 0x000fea0003800000 */
.L_x_12919:
[----:B------:R0:W-:Y:S02]  /*3020*/  STG.E desc[UR36][R16.64], R2 ;  /* 0x0000000210007986 */ /* 0x0001e4000c101924 */
.L_x_12893:
[----:B------:R-:W-:-:S04]  /*3030*/  IMAD R18, R23, 0x200, R18 ;  /* 0x0000020017127824 */ /* 0x000fc800078e0212 */
[----:B------:R-:W-:-:S07]  /*3040*/  VIADD R19, R18, 0x80 ;  /* 0x0000008012137836 */ /* 0x000fce0000000000 */
.L_x_12853:
[----:B------:R-:W-:Y:S05]  /*3050*/  BSYNC B6 ;  /* 0x0000000000067941 */ /* 0x000fea0003800000 */
.L_x_12852:
        /* <DEDUP_REMOVED lines=307> */
.L_x_12924:
        /* <DEDUP_REMOVED lines=20> */
.L_x_12928:
[----:B------:R0:W5:Y:S01]  /*44d0*/  LDG.E.U8 R18, desc[UR36][R2.64] ;  /* 0x0000002402127981 */ /* 0x000162000c1e1100 */
[----:B------:R-:W-:Y:S05]  /*44e0*/  BRA `(.L_x_12930) ;  /* 0x0000000c00347947 */ /* 0x000fea0003800000 */
.L_x_12927:
        /* <DEDUP_REMOVED lines=8> */
.L_x_12932:
[----:B------:R0:W5:Y:S01]  /*4570*/  LDG.E R18, desc[UR36][R2.64] ;  /* 0x0000002402127981 */ /* 0x000162000c1e1900 */
[----:B------:R-:W-:Y:S05]  /*4580*/  BRA `(.L_x_12930) ;  /* 0x0000000c000c7947 */ /* 0x000fea0003800000 */
.L_x_12931:
[----:B------:R0:W5:Y:S01]  /*4590*/  LDG.E.S16 R18, desc[UR36][R2.64] ;  /* 0x0000002402127981 */ /* 0x000162000c1e1700 */
[----:B------:R-:W-:Y:S05]  /*45a0*/  BRA `(.L_x_12930) ;  /* 0x0000000c00047947 */ /* 0x000fea0003800000 */
.L_x_12926:
        /* <DEDUP_REMOVED lines=9> */
.L_x_12934:
[----:B------:R-:W2:Y:S02]  /*4640*/  LDG.E.U16 R2, desc[UR36][R2.64] ;  /* 0x0000002402027981 */ /* 0x000ea4000c1e1500 */
[----:B--2---:R-:W-:-:S06]  /*4650*/  HADD2.F32 R18, -RZ, R2.H0_H0 ;  /* 0x20000002ff127230 */ /* 0x004fcc0000004100 */
[----:B------:R-:W0:Y:S01]  /*4660*/  F2I.FTZ.TRUNC.NTZ R18, R18 ;  /* 0x0000001200127305 */ /* 0x000e22000021f100 */
[----:B------:R-:W-:Y:S05]  /*4670*/  BRA `(.L_x_12930) ;  /* 0x0000000800d07947 */ /* 0x000fea0003800000 */
.L_x_12933:
        /* <DEDUP_REMOVED lines=9> */
.L_x_12936:
[----:B------:R-:W2:Y:S02]  /*4710*/  LDG.E.U16 R2, desc[UR36][R2.64] ;  /* 0x0000002402027981 */ /* 0x000ea4000c1e1500 */
[----:B--2---:R-:W-:-:S06]  /*4720*/  HADD2.F32 R18, -RZ, R2.H0_H0 ;  /* 0x20000002ff127230 */ /* 0x004fcc0000004100 */
[----:B------:R-:W0:Y:S01]  /*4730*/  F2I.FTZ.TRUNC.NTZ R18, R18 ;  /* 0x0000001200127305 */ /* 0x000e22000021f100 */
[----:B------:R-:W-:Y:S05]  /*4740*/  BRA `(.L_x_12930) ;  /* 0x00000008009c7947 */ /* 0x000fea0003800000 */
.L_x_12935:
[----:B------:R-:W2:Y:S02]  /*4750*/  LDG.E.64 R2, desc[UR36][R2.64] ;  /* 0x0000002402027981 */ /* 0x000ea4000c1e1b00 */
[----:B--2---:R0:W1:Y:S01]  /*4760*/  F2I.F64.TRUNC R18, R2 ;  /* 0x0000000200127311 */ /* 0x004062000030d100 */
[----:B------:R-:W-:Y:S05]  /*4770*/  BRA `(.L_x_12930) ;  /* 0x0000000800907947 */ /* 0x000fea0003800000 */
.L_x_12925:
        /* <DEDUP_REMOVED lines=12> */
.L_x_12939:
[----:B------:R-:W2:Y:S02]  /*4840*/  LDG.E.64 R2, desc[UR36][R2.64] ;  /* 0x0000002402027981 */ /* 0x000ea4000c1e1b00 */
[----:B--2---:R0:W1:Y:S01]  /*4850*/  F2I.F64.TRUNC R18, R2 ;  /* 0x0000000200127311 */ /* 0x004062000030d100 */
[----:B------:R-:W-:Y:S05]  /*4860*/  BRA `(.L_x_12930) ;  /* 0x0000000800547947 */ /* 0x000fea0003800000 */
.L_x_12938:
        /* <DEDUP_REMOVED lines=27> */
.L_x_12941:
        /* <DEDUP_REMOVED lines=14> */
.L_x_12940:
[----:B------:R-:W2:Y:S02]  /*4b00*/  LDG.E.U16 R18, desc[UR36][R2.64] ;  /* 0x0000002402127981 */ /* 0x000ea4000c1e1500 */
[----:B--2---:R-:W-:-:S06]  /*4b10*/  IMAD.U32 R18, R18, 0x10000, RZ ;  /* 0x0001000012127824 */ /* 0x004fcc00078e00ff */
[----:B------:R-:W0:Y:S01]  /*4b20*/  F2I.FTZ.TRUNC.NTZ R18, R18 ;  /* 0x0000001200127305 */ /* 0x000e22000021f100 */
[----:B------:R-:W-:Y:S05]  /*4b30*/  BRA `(.L_x_12930) ;  /* 0x0000000400a07947 */ /* 0x000fea0003800000 */
.L_x_12937:
        /* <DEDUP_REMOVED lines=10> */
.L_x_12944:
        /* <DEDUP_REMOVED lines=21> */
.L_x_12948:
[----:B------:R-:W-:Y:S05]  /*4d30*/  BSYNC B1 ;  /* 0x0000000000017941 */ /* 0x000fea0003800000 */
.L_x_12947:
[----:B------:R-:W-:Y:S01]  /*4d40*/  IMAD.SHL.U32 R2, R2, 0x100000, RZ ;  /* 0x0010000002027824 */ /* 0x000fe200078e00ff */
[----:B------:R-:W-:-:S04]  /*4d50*/  LEA R3, R0, 0x3b800000, 0x17 ;  /* 0x3b80000000037811 */ /* 0x000fc800078eb8ff */
[----:B------:R-:W-:-:S07]  /*4d60*/  LOP3.LUT R18, R3, R2, R18, 0xfe, !PT ;  /* 0x0000000203127212 */ /* 0x000fce00078efe12 */
.L_x_12946:
[----:B------:R-:W-:Y:S05]  /*4d70*/  BSYNC B0 ;  /* 0x0000000000007941 */ /* 0x000fea0003800000 */
.L_x_12945:
[----:B------:R-:W1:Y:S01]  /*4d80*/  F2I.FTZ.TRUNC.NTZ R18, R18 ;  /* 0x0000001200127305 */ /* 0x000e62000021f100 */
[----:B------:R-:W-:Y:S05]  /*4d90*/  BRA `(.L_x_12930) ;  /* 0x0000000400087947 */ /* 0x000fea0003800000 */
.L_x_12943:
        /* <DEDUP_REMOVED lines=21> */
.L_x_12952:
[----:B------:R-:W-:Y:S05]  /*4ef0*/  BSYNC B1 ;  /* 0x0000000000017941 */ /* 0x000fea0003800000 */
.L_x_12951:
[----:B------:R-:W-:Y:S01]  /*4f00*/  IMAD.SHL.U32 R2, R2, 0x200000, RZ ;  /* 0x0020000002027824 */ /* 0x000fe200078e00ff */
[----:B------:R-:W-:-:S04]  /*4f10*/  LEA R3, R0, 0x37800000, 0x17 ;  /* 0x3780000000037811 */ /* 0x000fc800078eb8ff */
[----:B------:R-:W-:-:S07]  /*4f20*/  LOP3.LUT R18, R3, R2, R18, 0xfe, !PT ;  /* 0x0000000203127212 */ /* 0x000fce00078efe12 */
.L_x_12950:
[----:B------:R-:W-:Y:S05]  /*4f30*/  BSYNC B0 ;  /* 0x0000000000007941 */ /* 0x000fea0003800000 */
.L_x_12949:
[----:B------:R-:W2:Y:S01]  /*4f40*/  F2I.FTZ.TRUNC.NTZ R18, R18 ;  /* 0x0000001200127305 */ /* 0x000ea2000021f100 */
[----:B------:R-:W-:Y:S05]  /*4f50*/  BRA `(.L_x_12930) ;  /* 0x0000000000987947 */ /* 0x000fea0003800000 */
.L_x_12942:
        /* <DEDUP_REMOVED lines=14> */
.L_x_12956:
[----:B------:R-:W-:Y:S05]  /*5040*/  BSYNC B0 ;  /* 0x0000000000007941 */ /* 0x000fea0003800000 */
.L_x_12955:
[----:B------:R-:W0:Y:S01]  /*5050*/  F2I.FTZ.TRUNC.NTZ R18, R18 ;  /* 0x0000001200127305 */ /* 0x000e22000021f100 */
[----:B------:R-:W-:Y:S05]  /*5060*/  BRA `(.L_x_12930) ;  /* 0x0000000000547947 */ /* 0x000fea0003800000 */
.L_x_12929:
        /* <DEDUP_REMOVED lines=17> */
.L_x_12957:
[----:B------:R-:W-:Y:S05]  /*5180*/  BRA `(.L_x_12930) ;  /* 0x00000000000c7947 */ /* 0x000fea0003800000 */
.L_x_12954:
[----:B------:R4:W5:Y:S01]  /*5190*/  LDG.E R18, desc[UR36][R2.64] ;  /* 0x0000002402127981 */ /* 0x000962000c1e1900 */
[----:B------:R-:W-:Y:S05]  /*51a0*/  BRA `(.L_x_12930) ;  /* 0x0000000000047947 */ /* 0x000fea0003800000 */
.L_x_12953:
[----:B------:R3:W5:Y:S02]  /*51b0*/  LDG.E R18, desc[UR36][R2.64] ;  /* 0x0000002402127981 */ /* 0x000764000c1e1900 */
.L_x_12930:
[----:B0--34-:R-:W0:Y:S01]  /*51c0*/  LDC.U8 R3, c[0x0][0x428] ;  /* 0x00010a00ff037b82 */ /* 0x019e220000000000 */
[----:B------:R-:W-:Y:S02]  /*51d0*/  ULDC UR4, c[0x0][0x424] ;  /* 0x0001090000047ab9 */ /* 0x000fe40000000800 */
[----:B-12--5:R-:W-:Y:S01]  /*51e0*/  IMAD R2, R18, UR4, RZ ;  /* 0x0000000412027c24 */ /* 0x026fe2000f8e02ff */
        /* <DEDUP_REMOVED lines=13> */
.L_x_12961:
[----:B------:R0:W-:Y:S01]  /*52c0*/  STG.E.U8 desc[UR36][R16.64], R2 ;  /* 0x0000000210007986 */ /* 0x0001e2000c101124 */
[----:B------:R-:W-:Y:S05]  /*52d0*/  BRA `(.L_x_12963) ;  /* 0x0000000c00507947 */ /* 0x000fea0003800000 */
.L_x_12960:
        /* <DEDUP_REMOVED lines=9> */
.L_x_12965:
[----:B------:R0:W-:Y:S01]  /*5370*/  STG.E desc[UR36][R16.64], R2 ;  /* 0x0000000210007986 */ /* 0x0001e2000c101924 */
[----:B------:R-:W-:Y:S05]  /*5380*/  BRA `(.L_x_12963) ;  /* 0x0000000c00247947 */ /* 0x000fea0003800000 */
.L_x_12964:
[----:B------:R0:W-:Y:S01]  /*5390*/  STG.E.U16 desc[UR36][R16.64], R2 ;  /* 0x0000000210007986 */ /* 0x0001e2000c101524 */
[----:B------:R-:W-:Y:S05]  /*53a0*/  BRA `(.L_x_12963) ;  /* 0x0000000c001c7947 */ /* 0x000fea0003800000 */
.L_x_12959:
        /* <DEDUP_REMOVED lines=9> */
.L_x_12967:
[----:B------:R-:W-:-:S04]  /*5440*/  I2FP.F32.S32 R0, R2 ;  /* 0x0000000200007245 */ /* 0x000fc80000201400 */
[----:B------:R-:W-:-:S05]  /*5450*/  F2FP.F16.F32.PACK_AB R0, RZ, R0 ;  /* 0x00000000ff00723e */ /* 0x000fca00000000ff */
[----:B------:R0:W-:Y:S01]  /*5460*/  STG.E.U16 desc[UR36][R16.64], R0 ;  /* 0x0000000010007986 */ /* 0x0001e2000c101524 */
[----:B------:R-:W-:Y:S05]  /*5470*/  BRA `(.L_x_12963) ;  /* 0x0000000800e87947 */ /* 0x000fea0003800000 */
.L_x_12966:
        /* <DEDUP_REMOVED lines=10> */
.L_x_12969:
[----:B------:R-:W-:-:S04]  /*5520*/  I2FP.F32.S32 R2, R2 ;  /* 0x0000000200027245 */ /* 0x000fc80000201400 */
[----:B------:R-:W-:-:S04]  /*5530*/  F2FP.F16.F32.PACK_AB R3, RZ, R2 ;  /* 0x00000002ff03723e */ /* 0x000fc800000000ff */
[----:B------:R-:W-:-:S05]  /*5540*/  PRMT R3, R3, 0x5410, RZ ;  /* 0x0000541003037816 */ /* 0x000fca00000000ff */
[----:B------:R0:W-:Y:S01]  /*5550*/  STG.E desc[UR36][R16.64], R3 ;  /* 0x0000000310007986 */ /* 0x0001e2000c101924 */
[----:B------:R-:W-:Y:S05]  /*5560*/  BRA `(.L_x_12963) ;  /* 0x0000000800ac7947 */ /* 0x000fea0003800000 */
.L_x_12968:
[----:B------:R-:W0:Y:S02]  /*5570*/  I2F.F64 R2, R2 ;  /* 0x0000000200027312 */ /* 0x000e240000201c00 */
[----:B0-----:R0:W-:Y:S01]  /*5580*/  STG.E.64 desc[UR36][R16.64], R2 ;  /* 0x0000000210007986 */ /* 0x0011e2000c101b24 */
[----:B------:R-:W-:Y:S05]  /*5590*/  BRA `(.L_x_12963) ;  /* 0x0000000800a07947 */ /* 0x000fea0003800000 */
.L_x_12958:
        /* <DEDUP_REMOVED lines=12> */
.L_x_12972:
[----:B------:R-:W0:Y:S01]  /*5660*/  I2F.F64 R4, R2 ;  /* 0x0000000200047312 */ /* 0x000e220000201c00 */
[----:B------:R-:W-:-:S05]  /*5670*/  CS2R R6, SRZ ;  /* 0x0000000000067805 */ /* 0x000fca000001ff00 */
[----:B0-----:R0:W-:Y:S01]  /*5680*/  STG.E.128 desc[UR36][R16.64], R4 ;  /* 0x0000000410007986 */ /* 0x0011e2000c101d24 */
[----:B------:R-:W-:Y:S05]  /*5690*/  BRA `(.L_x_12963) ;  /* 0x0000000800607947 */ /* 0x000fea0003800000 */
.L_x_12971:
        /* <DEDUP_REMOVED lines=21> */
.L_x_12976:
[----:B------:R-:W-:Y:S05]  /*57f0*/  BSYNC B0 ;  /* 0x0000000000007941 */ /* 0x000fea0003800000 */
.L_x_12975:
[----:B------:R-:W-:-:S05]  /*5800*/  LOP3.LUT R3, R0, R3, RZ, 0xfc, !PT ;  /* 0x0000000300037212 */ /* 0x000fca00078efcff */
[----:B------:R0:W-:Y:S01]  /*5810*/  STG.E.U8 desc[UR36][R16.64], R3 ;  /* 0x0000000310007986 */ /* 0x0001e2000c101124 */
[----:B------:R-:W-:Y:S05]  /*5820*/  BRA `(.L_x_12963) ;  /* 0x0000000400fc7947 */ /* 0x000fea0003800000 */
.L_x_12974:
        /* <DEDUP_REMOVED lines=13> */
.L_x_12978:
[----:B------:R-:W-:Y:S01]  /*5900*/  IMAD.MOV.U32 R0, RZ, RZ, 0x7f ;  /* 0x0000007fff007424 */ /* 0x000fe200078e00ff */
[----:B------:R-:W-:-:S04]  /*5910*/  ISETP.GT.U32.AND P0, PT, R2, 0x7f800000, PT ;  /* 0x7f8000000200780c */ /* 0x000fc80003f04070 */
[----:B------:R-:W-:-:S09]  /*5920*/  SEL R0, R0, 0x7c, P0 ;  /* 0x0000007c00007807 */ /* 0x000fd20000000000 */
.L_x_12979:
[----:B------:R-:W-:Y:S05]  /*5930*/  BSYNC B0 ;  /* 0x0000000000007941 */ /* 0x000fea0003800000 */
.L_x_12977:
[----:B------:R-:W-:-:S04]  /*5940*/  LOP3.LUT R2, R3, 0x80000000, RZ, 0xc0, !PT ;  /* 0x8000000003027812 */ /* 0x000fc800078ec0ff */
[----:B------:R-:W-:-:S04]  /*5950*/  SHF.R.U32.HI R3, RZ, 0x18, R2 ;  /* 0x00000018ff037819 */ /* 0x000fc80000011602 */
[----:B------:R-:W-:-:S05]  /*5960*/  LOP3.LUT R3, R0, R3, RZ, 0xfc, !PT ;  /* 0x0000000300037212 */ /* 0x000fca00078efcff */
[----:B------:R0:W-:Y:S01]  /*5970*/  STG.E.U8 desc[UR36][R16.64], R3 ;  /* 0x0000000310007986 */ /* 0x0001e2000c101124 */
[----:B------:R-:W-:Y:S05]  /*5980*/  BRA `(.L_x_12963) ;  /* 0x0000000400a47947 */ /* 0x000fea0003800000 */
.L_x_12973:
[----:B------:R-:W-:-:S04]  /*5990*/  I2FP.F32.S32 R0, R2 ;  /* 0x0000000200007245 */ /* 0x000fc80000201400 */
[----:B------:R-:W-:-:S05]  /*59a0*/  F2FP.BF16.F32.PACK_AB R0, RZ, R0 ;  /* 0x00000000ff00723e */ /* 0x000fca00000010ff */
[----:B------:R0:W-:Y:S01]  /*59b0*/  STG.E.U16 desc[UR36][R16.64], R0 ;  /* 0x0000000010007986 */ /* 0x0001e2000c101524 */
[----:B------:R-:W-:Y:S05]  /*59c0*/  BRA `(.L_x_12963) ;  /* 0x0000000400947947 */ /* 0x000fea0003800000 */
.L_x_12970:
        /* <DEDUP_REMOVED lines=10> */
.L_x_12982:
        /* <DEDUP_REMOVED lines=17> */
.L_x_12985:
[----:B------:R-:W-:-:S04]  /*5b80*/  LOP3.LUT R2, R3, 0x80000000, RZ, 0xc0, !PT ;  /* 0x8000000003027812 */ /* 0x000fc800078ec0ff */
[----:B------:R-:W-:-:S04]  /*5b90*/  SHF.R.U32.HI R3, RZ, 0x18, R2 ;  /* 0x00000018ff037819 */ /* 0x000fc80000011602 */
[----:B------:R-:W-:-:S04]  /*5ba0*/  LOP3.LUT R0, R0, R3, RZ, 0xfc, !PT ;  /* 0x0000000300007212 */ /* 0x000fc800078efcff */
[----:B------:R-:W-:-:S07]  /*5bb0*/  PRMT R8, R0, 0x7610, R8 ;  /* 0x0000761000087816 */ /* 0x000fce0000000008 */
.L_x_12984:
[----:B------:R-:W-:Y:S05]  /*5bc0*/  BSYNC B0 ;  /* 0x0000000000007941 */ /* 0x000fea0003800000 */
.L_x_12983:
[----:B------:R3:W-:Y:S01]  /*5bd0*/  STG.E.U8 desc[UR36][R16.64], R8 ;  /* 0x0000000810007986 */ /* 0x0007e2000c101124 */
[----:B------:R-:W-:Y:S05]  /*5be0*/  BRA `(.L_x_12963) ;  /* 0x00000004000c7947 */ /* 0x000fea0003800000 */
.L_x_12981:
        /* <DEDUP_REMOVED lines=17> */
.L_x_12988:
[----:B------:R-:W-:-:S04]  /*5d00*/  LOP3.LUT R2, R3, 0x80000000, RZ, 0xc0, !PT ;  /* 0x8000000003027812 */ /* 0x000fc800078ec0ff */
[----:B------:R-:W-:-:S04]  /*5d10*/  SHF.R.U32.HI R3, RZ, 0x18, R2 ;  /* 0x00000018ff037819 */ /* 0x000fc80000011602 */
[----:B------:R-:W-:-:S04]  /*5d20*/  LOP3.LUT R0, R0, R3, RZ, 0xfc, !PT ;  /* 0x0000000300007212 */ /* 0x000fc800078efcff */
[----:B------:R-:W-:-:S07]  /*5d30*/  PRMT R8, R0, 0x7610, R8 ;  /* 0x0000761000087816 */ /* 0x000fce0000000008 */
.L_x_12987:
[----:B------:R-:W-:Y:S05]  /*5d40*/  BSYNC B0 ;  /* 0x0000000000007941 */ /* 0x000fea0003800000 */
.L_x_12986:
[----:B------:R0:W-:Y:S01]  /*5d50*/  STG.E.U8 desc[UR36][R16.64], R8 ;  /* 0x0000000810007986 */ /* 0x0001e2000c101124 */
[----:B------:R-:W-:Y:S05]  /*5d60*/  BRA `(.L_x_12963) ;  /* 0x0000000000ac7947 */ /* 0x000fea0003800000 */
.L_x_12980:
        /* <DEDUP_REMOVED lines=22> */
.L_x_12962:
        /* <DEDUP_REMOVED lines=16> */
.L_x_12991:
[----:B------:R-:W-:Y:S05]  /*5fd0*/  BRA `(.L_x_12963) ;  /* 0x0000000000107947 */ /* 0x000fea0003800000 */
.L_x_12990:
[----:B------:R-:W-:-:S05]  /*5fe0*/  SHF.R.S32.HI R3, RZ, 0x1f, R2 ;  /* 0x0000001fff037819 */ /* 0x000fca0000011402 */
[----:B------:R2:W-:Y:S01]  /*5ff0*/  STG.E.64 desc[UR36][R16.64], R2 ;  /* 0x0000000210007986 */ /* 0x0005e2000c101b24 */
[----:B------:R-:W-:Y:S05]  /*6000*/  BRA `(.L_x_12963) ;  /* 0x0000000000047947 */ /* 0x000fea0003800000 */
.L_x_12989:
[----:B------:R0:W-:Y:S02]  /*6010*/  STG.E desc[UR36][R16.64], R2 ;  /* 0x0000000210007986 */ /* 0x0001e4000c101924 */
.L_x_12963:
[----:B------:R-:W-:-:S07]  /*6020*/  VIADD R19, R19, 0x80 ;  /* 0x0000008013137836 */ /* 0x000fce0000000000 */
.L_x_12923:
[----:B------:R-:W-:Y:S05]  /*6030*/  BSYNC B6 ;  /* 0x0000000000067941 */ /* 0x000fea0003800000 */
.L_x_12922:
        /* <DEDUP_REMOVED lines=307> */
.L_x_12994:
        /* <DEDUP_REMOVED lines=20> */
.L_x_12998:
[----:B------:R0:W5:Y:S01]  /*74b0*/  LDG.E.U8 R18, desc[UR36][R2.64] ;  /* 0x0000002402127981 */ /* 0x000162000c1e1100 */
[----:B------:R-:W-:Y:S05]  /*74c0*/  BRA `(.L_x_13000) ;  /* 0x0000000c00347947 */ /* 0x000fea0003800000 */
.L_x_12997:
        /* <DEDUP_REMOVED lines=8> */
.L_x_13002:
[----:B------:R0:W5:Y:S01]  /*7550*/  LDG.E R18, desc[UR36][R2.64] ;  /* 0x0000002402127981 */ /* 0x000162000c1e1900 */
[----:B------:R-:W-:Y:S05]  /*7560*/  BRA `(.L_x_13000) ;  /* 0x0000000c000c7947 */ /* 0x000fea0003800000 */
.L_x_13001:
[----:B------:R0:W5:Y:S01]  /*7570*/  LDG.E.S16 R18, desc[UR36][R2.64] ;  /* 0x0000002402127981 */ /* 0x000162000c1e1700 */
[----:B------:R-:W-:Y:S05]  /*7580*/  BRA `(.L_x_13000) ;  /* 0x0000000c00047947 */ /* 0x000fea0003800000 */
.L_x_12996:
        /* <DEDUP_REMOVED lines=9> */
.L_x_13004:
[----:B------:R-:W2:Y:S02]  /*7620*/  LDG.E.U16 R2, desc[UR36][R2.64] ;  /* 0x0000002402027981 */ /* 0x000ea4000c1e1500 */
[----:B--2---:R-:W-:-:S06]  /*7630*/  HADD2.F32 R18, -RZ, R2.H0_H0 ;  /* 0x20000002ff127230 */ /* 0x004fcc0000004100 */
[----:B------:R-:W0:Y:S01]  /*7640*/  F2I.FTZ.TRUNC.NTZ R18, R18 ;  /* 0x0000001200127305 */ /* 0x000e22000021f100 */
[----:B------:R-:W-:Y:S05]  /*7650*/  BRA `(.L_x_13000) ;  /* 0x0000000800d07947 */ /* 0x000fea0003800000 */
.L_x_13003:
        /* <DEDUP_REMOVED lines=9> */
.L_x_13006:
[----:B------:R-:W2:Y:S02]  /*76f0*/  LDG.E.U16 R2, desc[UR36][R2.64] ;  /* 0x0000002402027981 */ /* 0x000ea4000c1e1500 */
[----:B--2---:R-:W-:-:S06]  /*7700*/  HADD2.F32 R18, -RZ, R2.H0_H0 ;  /* 0x20000002ff127230 */ /* 0x004fcc0000004100 */
[----:B------:R-:W0:Y:S01]  /*7710*/  F2I.FTZ.TRUNC.NTZ R18, R18 ;  /* 0x0000001200127305 */ /* 0x000e22000021f100 */
[----:B------:R-:W-:Y:S05]  /*7720*/  BRA `(.L_x_13000) ;  /* 0x00000008009c7947 */ /* 0x000fea0003800000 */
.L_x_13005:
[----:B------:R-:W2:Y:S02]  /*7730*/  LDG.E.64 R2, desc[UR36][R2.64] ;  /* 0x0000002402027981 */ /* 0x000ea4000c1e1b00 */
[----:B--2---:R0:W1:Y:S01]  /*7740*/  F2I.F64.TRUNC R18, R2 ;  /* 0x0000000200127311 */ /* 0x004062000030d100 */
[----:B------:R-:W-:Y:S05]  /*7750*/  BRA `(.L_x_13000) ;  /* 0x0000000800907947 */ /* 0x000fea0003800000 */
.L_x_12995:
        /* <DEDUP_REMOVED lines=12> */
.L_x_13009:
[----:B------:R-:W2:Y:S02]  /*7820*/  LDG.E.64 R2, desc[UR36][R2.64] ;  /* 0x0000002402027981 */ /* 0x000ea4000c1e1b00 */
[----:B--2---:R0:W1:Y:S01]  /*7830*/  F2I.F64.TRUNC R18, R2 ;  /* 0x0000000200127311 */ /* 0x004062000030d100 */
[----:B------:R-:W-:Y:S05]  /*7840*/  BRA `(.L_x_13000) ;  /* 0x0000000800547947 */ /* 0x000fea0003800000 */
.L_x_13008:
        /* <DEDUP_REMOVED lines=27> */
.L_x_13011:
        /* <DEDUP_REMOVED lines=14> */
.L_x_13010:
[----:B------:R-:W2:Y:S02]  /*7ae0*/  LDG.E.U16 R18, desc[UR36][R2.64] ;  /* 0x0000002402127981 */ /* 0x000ea4000c1e1500 */
[----:B--2---:R-:W-:-:S06]  /*7af0*/  IMAD.U32 R18, R18, 0x10000, RZ ;  /* 0x0001000012127824 */ /* 0x004fcc00078e00ff */
[----:B------:R-:W0:Y:S01]  /*7b00*/  F2I.FTZ.TRUNC.NTZ R18, R18 ;  /* 0x0000001200127305 */ /* 0x000e22000021f100 */
[----:B------:R-:W-:Y:S05]  /*7b10*/  BRA `(.L_x_13000) ;  /* 0x0000000400a07947 */ /* 0x000fea0003800000 */
.L_x_13007:
        /* <DEDUP_REMOVED lines=10> */
.L_x_13014:
        /* <DEDUP_REMOVED lines=21> */
.L_x_13018:
[----:B------:R-:W-:Y:S05]  /*7d10*/  BSYNC B1 ;  /* 0x0000000000017941 */ /* 0x000fea0003800000 */
.L_x_13017:
[----:B------:R-:W-:Y:S01]  /*7d20*/  IMAD.SHL.U32 R2, R2, 0x100000, RZ ;  /* 0x0010000002027824 */ /* 0x000fe200078e00ff */
[----:B------:R-:W-:-:S04]  /*7d30*/  LEA R3, R0, 0x3b800000, 0x17 ;  /* 0x3b80000000037811 */ /* 0x000fc800078eb8ff */
[----:B------:R-:W-:-:S07]  /*7d40*/  LOP3.LUT R18, R3, R2, R18, 0xfe, !PT ;  /* 0x0000000203127212 */ /* 0x000fce00078efe12 */
.L_x_13016:
[----:B------:R-:W-:Y:S05]  /*7d50*/  BSYNC B0 ;  /* 0x0000000000007941 */ /* 0x000fea0003800000 */
.L_x_13015:
[----:B------:R-:W1:Y:S01]  /*7d60*/  F2I.FTZ.TRUNC.NTZ R18, R18 ;  /* 0x0000001200127305 */ /* 0x000e62000021f100 */
[----:B------:R-:W-:Y:S05]  /*7d70*/  BRA `(.L_x_13000) ;  /* 0x0000000400087947 */ /* 0x000fea0003800000 */
.L_x_13013:
        /* <DEDUP_REMOVED lines=21> */
.L_x_13022:
[----:B------:R-:W-:Y:S05]  /*7ed0*/  BSYNC B1 ;  /* 0x0000000000017941 */ /* 0x000fea0003800000 */
.L_x_13021:
[----:B------:R-:W-:Y:S01]  /*7ee0*/  IMAD.SHL.U32 R2, R2, 0x200000, RZ ;  /* 0x0020000002027824 */ /* 0x000fe200078e00ff */
[----:B------:R-:W-:-:S04]  /*7ef0*/  LEA R3, R0, 0x37800000, 0x17 ;  /* 0x3780000000037811 */ /* 0x000fc800078eb8ff */
[----:B------:R-:W-:-:S07]  /*7f00*/  LOP3.LUT R18, R3, R2, R18, 0xfe, !PT ;  /* 0x0000000203127212 */ /* 0x000fce00078efe12 */
.L_x_13020:
[----:B------:R-:W-:Y:S05]  /*7f10*/  BSYNC B0 ;  /* 0x0000000000007941 */ /* 0x000fea0003800000 */
.L_x_13019:
[----:B------:R-:W2:Y:S01]  /*7f20*/  F2I.FTZ.TRUNC.NTZ R18, R18 ;  /* 0x0000001200127305 */ /* 0x000ea2000021f100 */
[----:B------:R-:W-:Y:S05]  /*7f30*/  BRA `(.L_x_13000) ;  /* 0x0000000000987947 */ /* 0x000fea0003800000 */
.L_x_13012:
        /* <DEDUP_REMOVED lines=14> */
.L_x_13026:
[----:B------:R-:W-:Y:S05]  /*8020*/  BSYNC B0 ;  /* 0x0000000000007941 */ /* 0x000fea0003800000 */
.L_x_13025:
[----:B------:R-:W4:Y:S01]  /*8030*/  F2I.FTZ.TRUNC.NTZ R18, R18 ;  /* 0x0000001200127305 */ /* 0x000f22000021f100 */
[----:B------:R-:W-:Y:S05]  /*8040*/  BRA `(.L_x_13000) ;  /* 0x0000000000547947 */ /* 0x000fea0003800000 */
.L_x_12999:
        /* <DEDUP_REMOVED lines=17> */
.L_x_13027:
[----:B------:R-:W-:Y:S05]  /*8160*/  BRA `(.L_x_13000) ;  /* 0x00000000000c7947 */ /* 0x000fea0003800000 */
.L_x_13024:
[----:B------:R3:W5:Y:S01]  /*8170*/  LDG.E R18, desc[UR36][R2.64] ;  /* 0x0000002402127981 */ /* 0x000762000c1e1900 */
[----:B------:R-:W-:Y:S05]  /*8180*/  BRA `(.L_x_13000) ;  /* 0x0000000000047947 */ /* 0x000fea0003800000 */
.L_x_13023:
[----:B------:R0:W5:Y:S02]  /*8190*/  LDG.E R18, desc[UR36][R2.64] ;  /* 0x0000002402127981 */ /* 0x000164000c1e1900 */
.L_x_13000:
        /* <DEDUP_REMOVED lines=16> */
.L_x_13031:
[----:B------:R3:W-:Y:S01]  /*82a0*/  STG.E.U8 desc[UR36][R16.64], R2 ;  /* 0x0000000210007986 */ /* 0x0007e2000c101124 */
[----:B------:R-:W-:Y:S05]  /*82b0*/  BRA `(.L_x_13033) ;  /* 0x0000000c00507947 */ /* 0x000fea0003800000 */
.L_x_13030:
        /* <DEDUP_REMOVED lines=9> */
.L_x_13035:
[----:B------:R2:W-:Y:S01]  /*8350*/  STG.E desc[UR36][R16.64], R2 ;  /* 0x0000000210007986 */ /* 0x0005e2000c101924 */
[----:B------:R-:W-:Y:S05]  /*8360*/  BRA `(.L_x_13033) ;  /* 0x0000000c00247947 */ /* 0x000fea0003800000 */
.L_x_13034:
[----:B------:R0:W-:Y:S01]  /*8370*/  STG.E.U16 desc[UR36][R16.64], R2 ;  /* 0x0000000210007986 */ /* 0x0001e2000c101524 */
[----:B------:R-:W-:Y:S05]  /*8380*/  BRA `(.L_x_13033) ;  /* 0x0000000c001c7947 */ /* 0x000fea0003800000 */
.L_x_13029:
        /* <DEDUP_REMOVED lines=9> */
.L_x_13037:
[----:B------:R-:W-:-:S04]  /*8420*/  I2FP.F32.S32 R0, R2 ;  /* 0x0000000200007245 */ /* 0x000fc80000201400 */
[----:B------:R-:W-:-:S05]  /*8430*/  F2FP.F16.F32.PACK_AB R0, RZ, R0 ;  /* 0x00000000ff00723e */ /* 0x000fca00000000ff */
[----:B------:R0:W-:Y:S01]  /*8440*/  STG.E.U16 desc[UR36][R16.64], R0 ;  /* 0x0000000010007986 */ /* 0x0001e2000c101524 */
[----:B------:R-:W-:Y:S05]  /*8450*/  BRA `(.L_x_13033) ;  /* 0x0000000800e87947 */ /* 0x000fea0003800000 */
.L_x_13036:
        /* <DEDUP_REMOVED lines=10> */
.L_x_13039:
[----:B------:R-:W-:-:S04]  /*8500*/  I2FP.F32.S32 R2, R2 ;  /* 0x0000000200027245 */ /* 0x000fc80000201400 */
[----:B------:R-:W-:-:S04]  /*8510*/  F2FP.F16.F32.PACK_AB R3, RZ, R2 ;  /* 0x00000002ff03723e */ /* 0x000fc800000000ff */
[----:B------:R-:W-:-:S05]  /*8520*/  PRMT R3, R3, 0x5410, RZ ;  /* 0x0000541003037816 */ /* 0x000fca00000000ff */
[----:B------:R0:W-:Y:S01]  /*8530*/  STG.E desc[UR36][R16.64], R3 ;  /* 0x0000000310007986 */ /* 0x0001e2000c101924 */
[----:B------:R-:W-:Y:S05]  /*8540*/  BRA `(.L_x_13033) ;  /* 0x0000000800ac7947 */ /* 0x000fea0003800000 */
.L_x_13038:
[----:B------:R-:W0:Y:S02]  /*8550*/  I2F.F64 R2, R2 ;  /* 0x0000000200027312 */ /* 0x000e240000201c00 */
[----:B0-----:R0:W-:Y:S01]  /*8560*/  STG.E.64 desc[UR36][R16.64], R2 ;  /* 0x0000000210007986 */ /* 0x0011e2000c101b24 */
[----:B------:R-:W-:Y:S05]  /*8570*/  BRA `(.L_x_13033) ;  /* 0x0000000800a07947 */ /* 0x000fea0003800000 */
.L_x_13028:
        /* <DEDUP_REMOVED lines=12> */
.L_x_13042:
[----:B------:R-:W0:Y:S01]  /*8640*/  I2F.F64 R4, R2 ;  /* 0x0000000200047312 */ /* 0x000e220000201c00 */
[----:B------:R-:W-:-:S05]  /*8650*/  CS2R R6, SRZ ;  /* 0x0000000000067805 */ /* 0x000fca000001ff00 */
[----:B0-----:R0:W-:Y:S01]  /*8660*/  STG.E.128 desc[UR36][R16.64], R4 ;  /* 0x0000000410007986 */ /* 0x0011e2000c101d24 */
[----:B------:R-:W-:Y:S05]  /*8670*/  BRA `(.L_x_13033) ;  /* 0x0000000800607947 */ /* 0x000fea0003800000 */
.L_x_13041:
        /* <DEDUP_REMOVED lines=21> */
.L_x_13046:
[----:B------:R-:W-:Y:S05]  /*87d0*/  BSYNC B0 ;  /* 0x0000000000007941 */ /* 0x000fea0003800000 */
.L_x_13045:
[----:B------:R-:W-:-:S05]  /*87e0*/  LOP3.LUT R3, R0, R3, RZ, 0xfc, !PT ;  /* 0x0000000300037212 */ /* 0x000fca00078efcff */
[----:B------:R0:W-:Y:S01]  /*87f0*/  STG.E.U8 desc[UR36][R16.64], R3 ;  /* 0x0000000310007986 */ /* 0x0001e2000c101124 */
[----:B------:R-:W-:Y:S05]  /*8800*/  BRA `(.L_x_13033) ;  /* 0x0000000400fc7947 */ /* 0x000fea0003800000 */
.L_x_13044:
        /* <DEDUP_REMOVED lines=13> */
.L_x_13048:
[----:B------:R-:W-:Y:S01]  /*88e0*/  IMAD.MOV.U32 R0, RZ, RZ, 0x7f ;  /* 0x0000007fff007424 */ /* 0x000fe200078e00ff */
[----:B------:R-:W-:-:S04]  /*88f0*/  ISETP.GT.U32.AND P0, PT, R2, 0x7f800000, PT ;  /* 0x7f8000000200780c */ /* 0x000fc80003f04070 */
[----:B------:R-:W-:-:S09]  /*8900*/  SEL R0, R0, 0x7c, P0 ;  /* 0x0000007c00007807 */ /* 0x000fd20000000000 */
.L_x_13049:
[----:B------:R-:W-:Y:S05]  /*8910*/  BSYNC B0 ;  /* 0x0000000000007941 */ /* 0x000fea0003800000 */
.L_x_13047:
[----:B------:R-:W-:-:S04]  /*8920*/  LOP3.LUT R2, R3, 0x80000000, RZ, 0xc0, !PT ;  /* 0x8000000003027812 */ /* 0x000fc800078ec0ff */
[----:B------:R-:W-:-:S04]  /*8930*/  SHF.R.U32.HI R3, RZ, 0x18, R2 ;  /* 0x00000018ff037819 */ /* 0x000fc80000011602 */
[----:B------:R-:W-:-:S05]  /*8940*/  LOP3.LUT R3, R0, R3, RZ, 0xfc, !PT ;  /* 0x0000000300037212 */ /* 0x000fca00078efcff */
[----:B------:R0:W-:Y:S01]  /*8950*/  STG.E.U8 desc[UR36][R16.64], R3 ;  /* 0x0000000310007986 */ /* 0x0001e2000c101124 */
[----:B------:R-:W-:Y:S05]  /*8960*/  BRA `(.L_x_13033) ;  /* 0x0000000400a47947 */ /* 0x000fea0003800000 */
.L_x_13043:
[----:B------:R-:W-:-:S04]  /*8970*/  I2FP.F32.S32 R0, R2 ;  /* 0x0000000200007245 */ /* 0x000fc80000201400 */
[----:B------:R-:W-:-:S05]  /*8980*/  F2FP.BF16.F32.PACK_AB R0, RZ, R0 ;  /* 0x00000000ff00723e */ /* 0x000fca00000010ff */
[----:B------:R0:W-:Y:S01]  /*8990*/  STG.E.U16 desc[UR36][R16.64], R0 ;  /* 0x0000000010007986 */ /* 0x0001e2000c101524 */
[----:B------:R-:W-:Y:S05]  /*89a0*/  BRA `(.L_x_13033) ;  /* 0x0000000400947947 */ /* 0x000fea0003800000 */
.L_x_13040:
        /* <DEDUP_REMOVED lines=10> */
.L_x_13052:
        /* <DEDUP_REMOVED lines=17> */
.L_x_13055:
[----:B------:R-:W-:-:S04]  /*8b60*/  LOP3.LUT R2, R3, 0x80000000, RZ, 0xc0, !PT ;  /* 0x8000000003027812 */ /* 0x000fc800078ec0ff */
[----:B------:R-:W-:-:S04]  /*8b70*/  SHF.R.U32.HI R3, RZ, 0x18, R2 ;  /* 0x00000018ff037819 */ /* 0x000fc80000011602 */
[----:B------:R-:W-:-:S04]  /*8b80*/  LOP3.LUT R0, R0, R3, RZ, 0xfc, !PT ;  /* 0x0000000300007212 */ /* 0x000fc800078efcff */
[----:B------:R-:W-:-:S07]  /*8b90*/  PRMT R8, R0, 0x7610, R8 ;  /* 0x0000761000087816 */ /* 0x000fce0000000008 */
.L_x_13054:
[----:B------:R-:W-:Y:S05]  /*8ba0*/  BSYNC B0 ;  /* 0x0000000000007941 */ /* 0x000fea0003800000 */
.L_x_13053:
[----:B------:R0:W-:Y:S01]  /*8bb0*/  STG.E.U8 desc[UR36][R16.64], R8 ;  /* 0x0000000810007986 */ /* 0x0001e2000c101124 */
[----:B------:R-:W-:Y:S05]  /*8bc0*/  BRA `(.L_x_13033) ;  /* 0x00000004000c7947 */ /* 0x000fea0003800000 */
.L_x_13051:
        /* <DEDUP_REMOVED lines=17> */
.L_x_13058:
[----:B------:R-:W-:-:S04]  /*8ce0*/  LOP3.LUT R2, R3, 0x80000000, RZ, 0xc0, !PT ;  /* 0x8000000003027812 */ /* 0x000fc800078ec0ff */
[----:B------:R-:W-:-:S04]  /*8cf0*/  SHF.R.U32.HI R3, RZ, 0x18, R2 ;  /* 0x00000018ff037819 */ /* 0x000fc80000011602 */
[----:B------:R-:W-:-:S04]  /*8d00*/  LOP3.LUT R0, R0, R3, RZ, 0xfc, !PT ;  /* 0x0000000300007212 */ /* 0x000fc800078efcff */
[----:B------:R-:W-:-:S07]  /*8d10*/  PRMT R8, R0, 0x7610, R8 ;  /* 0x0000761000087816 */ /* 0x000fce0000000008 */
.L_x_13057:
[----:B------:R-:W-:Y:S05]  /*8d20*/  BSYNC B0 ;  /* 0x0000000000007941 */ /* 0x000fea0003800000 */
.L_x_13056:
[----:B------:R0:W-:Y:S01]  /*8d30*/  STG.E.U8 desc[UR36][R16.64], R8 ;  /* 0x0000000810007986 */ /* 0x0001e2000c101124 */
[----:B------:R-:W-:Y:S05]  /*8d40*/  BRA `(.L_x_13033) ;  /* 0x0000000000ac7947 */ /* 0x000fea0003800000 */
.L_x_13050:
        /* <DEDUP_REMOVED lines=22> */
.L_x_13032:
        /* <DEDUP_REMOVED lines=16> */
.L_x_13061:
[----:B------:R-:W-:Y:S05]  /*8fb0*/  BRA `(.L_x_13033) ;  /* 0x0000000000107947 */ /* 0x000fea0003800000 */
.L_x_13060:
[----:B------:R-:W-:-:S05]  /*8fc0*/  SHF.R.S32.HI R3, RZ, 0x1f, R2 ;  /* 0x0000001fff037819 */ /* 0x000fca0000011402 */
[----:B------:R0:W-:Y:S01]  /*8fd0*/  STG.E.64 desc[UR36][R16.64], R2 ;  /* 0x0000000210007986 */ /* 0x0001e2000c101b24 */
[----:B------:R-:W-:Y:S05]  /*8fe0*/  BRA `(.L_x_13033) ;  /* 0x0000000000047947 */ /* 0x000fea0003800000 */
.L_x_13059:
[----:B------:R0:W-:Y:S02]  /*8ff0*/  STG.E desc[UR36][R16.64], R2 ;  /* 0x0000000210007986 */ /* 0x0001e4000c101924 */
.L_x_13033:
[----:B------:R-:W-:-:S07]  /*9000*/  VIADD R19, R19, 0x80 ;  /* 0x0000008013137836 */ /* 0x000fce0000000000 */
.L_x_12993:
[----:B------:R-:W-:Y:S05]  /*9010*/  BSYNC B6 ;  /* 0x0000000000067941 */ /* 0x000fea0003800000 */
.L_x_12992:
        /* <DEDUP_REMOVED lines=306> */
.L_x_13062:
        /* <DEDUP_REMOVED lines=20> */
.L_x_13066:
[----:B------:R4:W5:Y:S01]  /*a480*/  LDG.E.U8 R18, desc[UR36][R2.64] ;  /* 0x0000002402127981 */ /* 0x000962000c1e1100 */
[----:B------:R-:W-:Y:S05]  /*a490*/  BRA `(.L_x_13068) ;  /* 0x0000000c00347947 */ /* 0x000fea0003800000 */
.L_x_13065:
        /* <DEDUP_REMOVED lines=8> */
.L_x_13070:
[----:B------:R2:W5:Y:S01]  /*a520*/  LDG.E R18, desc[UR36][R2.64] ;  /* 0x0000002402127981 */ /* 0x000562000c1e1900 */
[----:B------:R-:W-:Y:S05]  /*a530*/  BRA `(.L_x_13068) ;  /* 0x0000000c000c7947 */ /* 0x000fea0003800000 */
.L_x_13069:
[----:B------:R0:W5:Y:S01]  /*a540*/  LDG.E.S16 R18, desc[UR36][R2.64] ;  /* 0x0000002402127981 */ /* 0x000162000c1e1700 */
[----:B------:R-:W-:Y:S05]  /*a550*/  BRA `(.L_x_13068) ;  /* 0x0000000c00047947 */ /* 0x000fea0003800000 */
.L_x_13064:
        /* <DEDUP_REMOVED lines=9> */
.L_x_13072:
[----:B------:R-:W2:Y:S02]  /*a5f0*/  LDG.E.U16 R2, desc[UR36][R2.64] ;  /* 0x0000002402027981 */ /* 0x000ea4000c1e1500 */
[----:B--2---:R-:W-:-:S06]  /*a600*/  HADD2.F32 R18, -RZ, R2.H0_H0 ;  /* 0x20000002ff127230 */ /* 0x004fcc0000004100 */
[----:B------:R-:W0:Y:S01]  /*a610*/  F2I.FTZ.TRUNC.NTZ R18, R18 ;  /* 0x0000001200127305 */ /* 0x000e22000021f100 */
[----:B------:R-:W-:Y:S05]  /*a620*/  BRA `(.L_x_13068) ;  /* 0x0000000800d07947 */ /* 0x000fea0003800000 */
.L_x_13071:
        /* <DEDUP_REMOVED lines=9> */
.L_x_13074:
[----:B------:R-:W2:Y:S02]  /*a6c0*/  LDG.E.U16 R2, desc[UR36][R2.64] ;  /* 0x0000002402027981 */ /* 0x000ea4000c1e1500 */
[----:B--2---:R-:W-:-:S06]  /*a6d0*/  HADD2.F32 R18, -RZ, R2.H0_H0 ;  /* 0x20000002ff127230 */ /* 0x004fcc0000004100 */
[----:B------:R-:W0:Y:S01]  /*a6e0*/  F2I.FTZ.TRUNC.NTZ R18, R18 ;  /* 0x0000001200127305 */ /* 0x000e22000021f100 */
[----:B------:R-:W-:Y:S05]  /*a6f0*/  BRA `(.L_x_13068) ;  /* 0x00000008009c7947 */ /* 0x000fea0003800000 */
.L_x_13073:
[----:B------:R-:W2:Y:S02]  /*a700*/  LDG.E.64 R2, desc[UR36][R2.64] ;  /* 0x0000002402027981 */ /* 0x000ea4000c1e1b00 */
[----:B--2---:R0:W1:Y:S01]  /*a710*/  F2I.F64.TRUNC R18, R2 ;  /* 0x0000000200127311 */ /* 0x004062000030d100 */
[----:B------:R-:W-:Y:S05]  /*a720*/  BRA `(.L_x_13068) ;  /* 0x0000000800907947 */ /* 0x000fea0003800000 */
.L_x_13063:
        /* <DEDUP_REMOVED lines=12> */
.L_x_13077:
[----:B------:R-:W2:Y:S02]  /*a7f0*/  LDG.E.64 R2, desc[UR36][R2.64] ;  /* 0x0000002402027981 */ /* 0x000ea4000c1e1b00 */
[----:B--2---:R0:W1:Y:S01]  /*a800*/  F2I.F64.TRUNC R18, R2 ;  /* 0x0000000200127311 */ /* 0x004062000030d100 */
[----:B------:R-:W-:Y:S05]  /*a810*/  BRA `(.L_x_13068) ;  /* 0x0000000800547947 */ /* 0x000fea0003800000 */
.L_x_13076:
        /* <DEDUP_REMOVED lines=27> */
.L_x_13079:
        /* <DEDUP_REMOVED lines=14> */
.L_x_13078:
[----:B------:R-:W2:Y:S02]  /*aab0*/  LDG.E.U16 R18, desc[UR36][R2.64] ;  /* 0x0000002402127981 */ /* 0x000ea4000c1e1500 */
[----:B--2---:R-:W-:-:S06]  /*aac0*/  IMAD.U32 R18, R18, 0x10000, RZ ;  /* 0x0001000012127824 */ /* 0x004fcc00078e00ff */
[----:B------:R-:W0:Y:S01]  /*aad0*/  F2I.FTZ.TRUNC.NTZ R18, R18 ;  /* 0x0000001200127305 */ /* 0x000e22000021f100 */
[----:B------:R-:W-:Y:S05]  /*aae0*/  BRA `(.L_x_13068) ;  /* 0x0000000400a07947 */ /* 0x000fea0003800000 */
.L_x_13075:
        /* <DEDUP_REMOVED lines=10> */
.L_x_13082:
        /* <DEDUP_REMOVED lines=21> */
.L_x_13086:
[----:B------:R-:W-:Y:S05]  /*ace0*/  BSYNC B1 ;  /* 0x0000000000017941 */ /* 0x000fea0003800000 */
.L_x_13085:
[----:B------:R-:W-:Y:S01]  /*acf0*/  IMAD.SHL.U32 R2, R2, 0x100000, RZ ;  /* 0x0010000002027824 */ /* 0x000fe200078e00ff */
[----:B------:R-:W-:-:S04]  /*ad00*/  LEA R3, R0, 0x3b800000, 0x17 ;  /* 0x3b80000000037811 */ /* 0x000fc800078eb8ff */
[----:B------:R-:W-:-:S07]  /*ad10*/  LOP3.LUT R18, R3, R2, R18, 0xfe, !PT ;  /* 0x0000000203127212 */ /* 0x000fce00078efe12 */
.L_x_13084:
[----:B------:R-:W-:Y:S05]  /*ad20*/  BSYNC B0 ;  /* 0x0000000000007941 */ /* 0x000fea0003800000 */
.L_x_13083:
[----:B------:R-:W0:Y:S01]  /*ad30*/  F2I.FTZ.TRUNC.NTZ R18, R18 ;  /* 0x0000001200127305 */ /* 0x000e22000021f100 */
[----:B------:R-:W-:Y:S05]  /*ad40*/  BRA `(.L_x_13068) ;  /* 0x0000000400087947 */ /* 0x000fea0003800000 */
.L_x_13081:
        /* <DEDUP_REMOVED lines=21> */
.L_x_13090:
[----:B------:R-:W-:Y:S05]  /*aea0*/  BSYNC B1 ;  /* 0x0000000000017941 */ /* 0x000fea0003800000 */
.L_x_13089:
[----:B------:R-:W-:Y:S01]  /*aeb0*/  IMAD.SHL.U32 R2, R2, 0x200000, RZ ;  /* 0x0020000002027824 */ /* 0x000fe200078e00ff */
[----:B------:R-:W-:-:S04]  /*aec0*/  LEA R3, R0, 0x37800000, 0x17 ;  /* 0x3780000000037811 */ /* 0x000fc800078eb8ff */
[----:B------:R-:W-:-:S07]  /*aed0*/  LOP3.LUT R18, R3, R2, R18, 0xfe, !PT ;  /* 0x0000000203127212 */ /* 0x000fce00078efe12 */
.L_x_13088:
[----:B------:R-:W-:Y:S05]  /*aee0*/  BSYNC B0 ;  /* 0x0000000000007941 */ /* 0x000fea0003800000 */
.L_x_13087:
[----:B------:R-:W0:Y:S01]  /*aef0*/  F2I.FTZ.TRUNC.NTZ R18, R18 ;  /* 0x0000001200127305 */ /* 0x000e22000021f100 */
[----:B------:R-:W-:Y:S05]  /*af00*/  BRA `(.L_x_13068) ;  /* 0x0000000000987947 */ /* 0x000fea0003800000 */
.L_x_13080:
        /* <DEDUP_REMOVED lines=14> */
.L_x_13094:
[----:B------:R-:W-:Y:S05]  /*aff0*/  BSYNC B0 ;  /* 0x0000000000007941 */ /* 0x000fea0003800000 */
.L_x_13093:
[----:B------:R-:W0:Y:S01]  /*b000*/  F2I.FTZ.TRUNC.NTZ R18, R18 ;  /* 0x0000001200127305 */ /* 0x000e22000021f100 */
[----:B------:R-:W-:Y:S05]  /*b010*/  BRA `(.L_x_13068) ;  /* 0x0000000000547947 */ /* 0x000fea0003800000 */
.L_x_13067:
        /* <DEDUP_REMOVED lines=17> */
.L_x_13095:
[----:B------:R-:W-:Y:S05]  /*b130*/  BRA `(.L_x_13068) ;  /* 0x00000000000c7947 */ /* 0x000fea0003800000 */
.L_x_13092:
[----:B------:R0:W5:Y:S01]  /*b140*/  LDG.E R18, desc[UR36][R2.64] ;  /* 0x0000002402127981 */ /* 0x000162000c1e1900 */
[----:B------:R-:W-:Y:S05]  /*b150*/  BRA `(.L_x_13068) ;  /* 0x0000000000047947 */ /* 0x000fea0003800000 */
.L_x_13091:
[----:B------:R0:W5:Y:S02]  /*b160*/  LDG.E R18, desc[UR36][R2.64] ;  /* 0x0000002402127981 */ /* 0x000164000c1e1900 */
.L_x_13068:
[----:B01234-:R-:W0:Y:S01]  /*b170*/  LDC.U8 R3, c[0x0][0x428] ;  /* 0x00010a00ff037b82 */ /* 0x01fe220000000000 */
[----:B------:R-:W-:Y:S02]  /*b180*/  ULDC UR4, c[0x0][0x424] ;  /* 0x0001090000047ab9 */ /* 0x000fe40000000800 */
[----:B-----5:R-:W-:Y:S01]  /*b190*/  IMAD R2, R18, UR4, RZ ;  /* 0x0000000412027c24 */ /* 0x020fe2000f8e02ff */
        /* <DEDUP_REMOVED lines=13> */
.L_x_13099:
[----:B------:R-:W-:Y:S01]  /*b270*/  STG.E.U8 desc[UR36][R16.64], R2 ;  /* 0x0000000210007986 */ /* 0x000fe2000c101124 */
[----:B------:R-:W-:Y:S05]  /*b280*/  EXIT ;  /* 0x000000000000794d */ /* 0x000fea0003800000 */
.L_x_13098:
[----:B------:R-:W-:-:S13]  /*b290*/  ISETP.NE.AND P0, PT, R0, 0x2, PT ;  /* 0x000000020000780c */ /* 0x000fda0003f05270 */
[----:B------:R-:W-:Y:S05]  /*b2a0*/  @!P0 BRA `(.L_x_13101) ;  /* 0x0000000000248947 */ /* 0x000fea0003800000 */
[----:B------:R-:W-:-:S13]  /*b2b0*/  ISETP.NE.AND P0, PT, R0, 0x3, PT ;  /* 0x000000030000780c */ /* 0x000fda0003f05270 */
[----:B------:R-:W-:Y:S05]  /*b2c0*/  @!P0 BRA `(.L_x_13102) ;  /* 0x0000000000148947 */ /* 0x000fea0003800000 */
[----:B------:R-:W-:-:S13]  /*b2d0*/  ISETP.NE.AND P0, PT, R0, 0x4, PT ;  /* 0x000000040000780c */ /* 0x000fda0003f05270 */
[----:B------:R-:W-:Y:S05]  /*b2e0*/  @P0 BRA `(.L_x_13100) ;  /* 0x0000000800e40947 */ /* 0x000fea0003800000 */
[----:B------:R-:W-:-:S05]  /*b2f0*/  SHF.R.S32.HI R3, RZ, 0x1f, R2 ;  /* 0x0000001fff037819 */ /* 0x000fca0000011402 */
[----:B------:R-:W-:Y:S01]  /*b300*/  STG.E.64 desc[UR36][R16.64], R2 ;  /* 0x0000000210007986 */ /* 0x000fe2000c101b24 */
[----:B------:R-:W-:Y:S05]  /*b310*/  EXIT ;  /* 0x000000000000794d */ /* 0x000fea0003800000 */
.L_x_13102:
[----:B------:R-:W-:Y:S01]  /*b320*/  STG.E desc[UR36][R16.64], R2 ;  /* 0x0000000210007986 */ /* 0x000fe2000c101924 */
[----:B------:R-:W-:Y:S05]  /*b330*/  EXIT ;  /* 0x000000000000794d */ /* 0x000fea0003800000 */
.L_x_13101:
[----:B------:R-:W-:Y:S01]  /*b340*/  STG.E.U16 desc[UR36][R16.64], R2 ;  /* 0x0000000210007986 */ /* 0x000fe2000c101524 */
[----:B------:R-:W-:Y:S05]  /*b350*/  EXIT ;  /* 0x000000000000794d */ /* 0x000fea0003800000 */
.L_x_13097:
[----:B------:R-:W-:-:S13]  /*b360*/  ISETP.GT.AND P0, PT, R0, 0x6, PT ;  /* 0x000000060000780c */ /* 0x000fda0003f04270 */
[----:B------:R-:W-:Y:S05]  /*b370*/  @P0 BRA `(.L_x_13103) ;  /* 0x00000000002c0947 */ /* 0x000fea0003800000 */
[----:B------:R-:W-:-:S13]  /*b380*/  ISETP.NE.AND P0, PT, R0, 0x5, PT ;  /* 0x000000050000780c */ /* 0x000fda0003f05270 */
[----:B------:R-:W-:Y:S05]  /*b390*/  @!P0 BRA `(.L_x_13104) ;  /* 0x0000000000148947 */ /* 0x000fea0003800000 */
[----:B------:R-:W-:-:S13]  /*b3a0*/  ISETP.NE.AND P0, PT, R0, 0x6, PT ;  /* 0x000000060000780c */ /* 0x000fda0003f05270 */
[----:B------:R-:W-:Y:S05]  /*b3b0*/  @P0 BRA `(.L_x_13100) ;  /* 0x0000000800b00947 */ /* 0x000fea0003800000 */
[----:B------:R-:W-:-:S05]  /*b3c0*/  I2FP.F32.S32 R3, R2 ;  /* 0x0000000200037245 */ /* 0x000fca0000201400 */
[----:B------:R-:W-:Y:S01]  /*b3d0*/  STG.E desc[UR36][R16.64], R3 ;  /* 0x0000000310007986 */ /* 0x000fe2000c101924 */
[----:B------:R-:W-:Y:S05]  /*b3e0*/  EXIT ;  /* 0x000000000000794d */ /* 0x000fea0003800000 */
.L_x_13104:
[----:B------:R-:W-:-:S04]  /*b3f0*/  I2FP.F32.S32 R0, R2 ;  /* 0x0000000200007245 */ /* 0x000fc80000201400 */
[----:B------:R-:W-:-:S05]  /*b400*/  F2FP.F16.F32.PACK_AB R0, RZ, R0 ;  /* 0x00000000ff00723e */ /* 0x000fca00000000ff */
[----:B------:R-:W-:Y:S01]  /*b410*/  STG.E.U16 desc[UR36][R16.64], R0 ;  /* 0x0000000010007986 */ /* 0x000fe2000c101524 */
[----:B------:R-:W-:Y:S05]  /*b420*/  EXIT ;  /* 0x000000000000794d */ /* 0x000fea0003800000 */
.L_x_13103:
        /* <DEDUP_REMOVED lines=8> */
[----:B------:R-:W-:Y:S01]  /*b4b0*/  STG.E.64 desc[UR36][R16.64], R2 ;  /* 0x0000000210007986 */ /* 0x000fe2000c101b24 */
[----:B------:R-:W-:Y:S05]  /*b4c0*/  EXIT ;  /* 0x000000000000794d */ /* 0x000fea0003800000 */
.L_x_13106:
[----:B------:R-:W-:-:S04]  /*b4d0*/  I2FP.F32.S32 R2, R2 ;  /* 0x0000000200027245 */ /* 0x000fc80000201400 */
[----:B------:R-:W-:-:S04]  /*b4e0*/  F2FP.F16.F32.PACK_AB R3, RZ, R2 ;  /* 0x00000002ff03723e */ /* 0x000fc800000000ff */
[----:B------:R-:W-:-:S05]  /*b4f0*/  PRMT R3, R3, 0x5410, RZ ;  /* 0x0000541003037816 */ /* 0x000fca00000000ff */
[----:B------:R-:W-:Y:S01]  /*b500*/  STG.E desc[UR36][R16.64], R3 ;  /* 0x0000000310007986 */ /* 0x000fe2000c101924 */
[----:B------:R-:W-:Y:S05]  /*b510*/  EXIT ;  /* 0x000000000000794d */ /* 0x000fea0003800000 */
.L_x_13105:
[----:B------:R-:W0:Y:S02]  /*b520*/  I2F.F64 R2, R2 ;  /* 0x0000000200027312 */ /* 0x000e240000201c00 */
[----:B0-----:R-:W-:Y:S01]  /*b530*/  STG.E.64 desc[UR36][R16.64], R2 ;  /* 0x0000000210007986 */ /* 0x001fe2000c101b24 */
[----:B------:R-:W-:Y:S05]  /*b540*/  EXIT ;  /* 0x000000000000794d */ /* 0x000fea0003800000 */
.L_x_13096:
        /* <DEDUP_REMOVED lines=10> */
[----:B------:R-:W-:Y:S01]  /*b5f0*/  STG.E.U8 desc[UR36][R16.64], R3 ;  /* 0x0000000310007986 */ /* 0x000fe2000c101124 */
[----:B------:R-:W-:Y:S05]  /*b600*/  EXIT ;  /* 0x000000000000794d */ /* 0x000fea0003800000 */
.L_x_13109:
[----:B------:R-:W0:Y:S01]  /*b610*/  I2F.F64 R4, R2 ;  /* 0x0000000200047312 */ /* 0x000e220000201c00 */
[----:B------:R-:W-:-:S05]  /*b620*/  CS2R R6, SRZ ;  /* 0x0000000000067805 */ /* 0x000fca000001ff00 */
[----:B0-----:R-:W-:Y:S01]  /*b630*/  STG.E.128 desc[UR36][R16.64], R4 ;  /* 0x0000000410007986 */ /* 0x001fe2000c101d24 */
[----:B------:R-:W-:Y:S05]  /*b640*/  EXIT ;  /* 0x000000000000794d */ /* 0x000fea0003800000 */
.L_x_13108:
        /* <DEDUP_REMOVED lines=21> */
.L_x_13113:
[----:B------:R-:W-:Y:S05]  /*b7a0*/  BSYNC B0 ;  /* 0x0000000000007941 */ /* 0x000fea0003800000 */
.L_x_13112:
[----:B------:R-:W-:-:S05]  /*b7b0*/  LOP3.LUT R3, R0, R3, RZ, 0xfc, !PT ;  /* 0x0000000300037212 */ /* 0x000fca00078efcff */
[----:B------:R-:W-:Y:S01]  /*b7c0*/  STG.E.U8 desc[UR36][R16.64], R3 ;  /* 0x0000000310007986 */ /* 0x000fe2000c101124 */
[----:B------:R-:W-:Y:S05]  /*b7d0*/  EXIT ;  /* 0x000000000000794d */ /* 0x000fea0003800000 */
.L_x_13111:
        /* <DEDUP_REMOVED lines=13> */
.L_x_13115:
[----:B------:R-:W-:Y:S01]  /*b8b0*/  IMAD.MOV.U32 R0, RZ, RZ, 0x7f ;  /* 0x0000007fff007424 */ /* 0x000fe200078e00ff */
[----:B------:R-:W-:-:S04]  /*b8c0*/  ISETP.GT.U32.AND P0, PT, R2, 0x7f800000, PT ;  /* 0x7f8000000200780c */ /* 0x000fc80003f04070 */
[----:B------:R-:W-:-:S09]  /*b8d0*/  SEL R0, R0, 0x7c, P0 ;  /* 0x0000007c00007807 */ /* 0x000fd20000000000 */
.L_x_13116:
[----:B------:R-:W-:Y:S05]  /*b8e0*/  BSYNC B0 ;  /* 0x0000000000007941 */ /* 0x000fea0003800000 */
.L_x_13114:
[----:B------:R-:W-:-:S04]  /*b8f0*/  LOP3.LUT R2, R3, 0x80000000, RZ, 0xc0, !PT ;  /* 0x8000000003027812 */ /* 0x000fc800078ec0ff */
[----:B------:R-:W-:-:S04]  /*b900*/  SHF.R.U32.HI R3, RZ, 0x18, R2 ;  /* 0x00000018ff037819 */ /* 0x000fc80000011602 */
[----:B------:R-:W-:-:S05]  /*b910*/  LOP3.LUT R3, R0, R3, RZ, 0xfc, !PT ;  /* 0x0000000300037212 */ /* 0x000fca00078efcff */
[----:B------:R-:W-:Y:S01]  /*b920*/  STG.E.U8 desc[UR36][R16.64], R3 ;  /* 0x0000000310007986 */ /* 0x000fe2000c101124 */
[----:B------:R-:W-:Y:S05]  /*b930*/  EXIT ;  /* 0x000000000000794d */ /* 0x000fea0003800000 */
.L_x_13110:
[----:B------:R-:W-:-:S04]  /*b940*/  I2FP.F32.S32 R0, R2 ;  /* 0x0000000200007245 */ /* 0x000fc80000201400 */
[----:B------:R-:W-:-:S05]  /*b950*/  F2FP.BF16.F32.PACK_AB R0, RZ, R0 ;  /* 0x00000000ff00723e */ /* 0x000fca00000010ff */
[----:B------:R-:W-:Y:S01]  /*b960*/  STG.E.U16 desc[UR36][R16.64], R0 ;  /* 0x0000000010007986 */ /* 0x000fe2000c101524 */
[----:B------:R-:W-:Y:S05]  /*b970*/  EXIT ;  /* 0x000000000000794d */ /* 0x000fea0003800000 */
.L_x_13107:
        /* <DEDUP_REMOVED lines=10> */
.L_x_13119:
        /* <DEDUP_REMOVED lines=17> */
.L_x_13122:
[----:B------:R-:W-:-:S04]  /*bb30*/  LOP3.LUT R2, R3, 0x80000000, RZ, 0xc0, !PT ;  /* 0x8000000003027812 */ /* 0x000fc800078ec0ff */
[----:B------:R-:W-:-:S04]  /*bb40*/  SHF.R.U32.HI R3, RZ, 0x18, R2 ;  /* 0x00000018ff037819 */ /* 0x000fc80000011602 */
[----:B------:R-:W-:-:S04]  /*bb50*/  LOP3.LUT R0, R0, R3, RZ, 0xfc, !PT ;  /* 0x0000000300007212 */ /* 0x000fc800078efcff */
[----:B------:R-:W-:-:S07]  /*bb60*/  PRMT R8, R0, 0x7610, R8 ;  /* 0x0000761000087816 */ /* 0x000fce0000000008 */
.L_x_13121:
[----:B------:R-:W-:Y:S05]  /*bb70*/  BSYNC B0 ;  /* 0x0000000000007941 */ /* 0x000fea0003800000 */
.L_x_13120:
[----:B------:R-:W-:Y:S01]  /*bb80*/  STG.E.U8 desc[UR36][R16.64], R8 ;  /* 0x0000000810007986 */ /* 0x000fe2000c101124 */
[----:B------:R-:W-:Y:S05]  /*bb90*/  EXIT ;  /* 0x000000000000794d */ /* 0x000fea0003800000 */
.L_x_13118:
        /* <DEDUP_REMOVED lines=17> */
.L_x_13125:
[----:B------:R-:W-:-:S04]  /*bcb0*/  LOP3.LUT R2, R3, 0x80000000, RZ, 0xc0, !PT ;  /* 0x8000000003027812 */ /* 0x000fc800078ec0ff */
[----:B------:R-:W-:-:S04]  /*bcc0*/  SHF.R.U32.HI R3, RZ, 0x18, R2 ;  /* 0x00000018ff037819 */ /* 0x000fc80000011602 */
[----:B------:R-:W-:-:S04]  /*bcd0*/  LOP3.LUT R0, R0, R3, RZ, 0xfc, !PT ;  /* 0x0000000300007212 */ /* 0x000fc800078efcff */
[----:B------:R-:W-:-:S07]  /*bce0*/  PRMT R8, R0, 0x7610, R8 ;  /* 0x0000761000087816 */ /* 0x000fce0000000008 */
.L_x_13124:
[----:B------:R-:W-:Y:S05]  /*bcf0*/  BSYNC B0 ;  /* 0x0000000000007941 */ /* 0x000fea0003800000 */
.L_x_13123:
[----:B------:R-:W-:Y:S01]  /*bd00*/  STG.E.U8 desc[UR36][R16.64], R8 ;  /* 0x0000000810007986 */ /* 0x000fe2000c101124 */
[----:B------:R-:W-:Y:S05]  /*bd10*/  EXIT ;  /* 0x000000000000794d */ /* 0x000fea0003800000 */
.L_x_13117:
        /* <DEDUP_REMOVED lines=22> */
.L_x_13100:
        /* <DEDUP_REMOVED lines=16> */
.L_x_13128:
[----:B------:R-:W-:Y:S05]  /*bf80*/  EXIT ;  /* 0x000000000000794d */ /* 0x000fea0003800000 */
.L_x_13127:
[----:B------:R-:W-:-:S05]  /*bf90*/  SHF.R.S32.HI R3, RZ, 0x1f, R2 ;  /* 0x0000001fff037819 */ /* 0x000fca0000011402 */
[----:B------:R-:W-:Y:S01]  /*bfa0*/  STG.E.64 desc[UR36][R16.64], R2 ;  /* 0x0000000210007986 */ /* 0x000fe2000c101b24 */
[----:B------:R-:W-:Y:S05]  /*bfb0*/  EXIT ;  /* 0x000000000000794d */ /* 0x000fea0003800000 */
.L_x_13126:
[----:B------:R-:W-:Y:S01]  /*bfc0*/  STG.E desc[UR36][R16.64], R2 ;  /* 0x0000000210007986 */ /* 0x000fe2000c101924 */
[----:B------:R-:W-:Y:S05]  /*bfd0*/  EXIT ;  /* 0x000000000000794d */ /* 0x000fea0003800000 */
.L_x_13129:
        /* <DEDUP_REMOVED lines=10> */
.L_x_17332:


//--------------------- .text._ZN2at6native27unrolled_elementwise_kernelINS0_13AUnaryFunctorIiiiNS0_15binary_internal10MulFunctorIiEEEESt5arrayIPcLm2EELi4E23TrivialOffsetCalculatorILi1EjESB_NS0_6memory12LoadWithCastILi1EEENSC_13StoreWithCastILi1EEEEEviT_T0_T2_T3_T4_T5_ --------------------------
	.section	.text._ZN2at6native27unrolled_elementwise_kernelINS0_13AUnaryFunctorIiiiNS0_15binary_internal10MulFunctorIiEEEESt5arrayIPcLm2EELi4E23TrivialOffsetCalculatorILi1EjESB_NS0_6memory12LoadWithCastILi1EEENSC_13StoreWithCastILi1EEEEEviT_T0_T2_T3_T4_T5_,"ax",@progbits
	.align	128
        .global         _ZN2at6native27unrolled_elementwise_kernelINS0_13AUnaryFunctorIiiiNS0_15binary_internal10MulFunctorIiEEEESt5arrayIPcLm2EELi4E23TrivialOffsetCalculatorILi1EjESB_NS0_6memory12LoadWithCastILi1EEENSC_13StoreWithCastILi1EEEEEviT_T0_T2_T3_T4_T5_
        .type           _ZN2at6native27unrolled_elementwise_kernelINS0_13AUnaryFunctorIiiiNS0_15binary_internal10MulFunctorIiEEEESt5arrayIPcLm2EELi4E23TrivialOffsetCalculatorILi1EjESB_NS0_6memory12LoadWithCastILi1EEENSC_13StoreWithCastILi1EEEEEviT_T0_T2_T3_T4_T5_,@function
        .size           _ZN2at6native27unrolled_elementwise_kernelINS0_13AUnaryFunctorIiiiNS0_15binary_internal10MulFunctorIiEEEESt5arrayIPcLm2EELi4E23TrivialOffsetCalculatorILi1EjESB_NS0_6memory12LoadWithCastILi1EEENSC_13StoreWithCastILi1EEEEEviT_T0_T2_T3_T4_T5_,(.L_x_17333 - _ZN2at6native27unrolled_elementwise_kernelINS0_13AUnaryFunctorIiiiNS0_15binary_internal10MulFunctorIiEEEESt5arrayIPcLm2EELi4E23TrivialOffsetCalculatorILi1EjESB_NS0_6memory12LoadWithCastILi1EEENSC_13StoreWithCastILi1EEEEEviT_T0_T2_T3_T4_T5_)
        .other          _ZN2at6native27unrolled_elementwise_kernelINS0_13AUnaryFunctorIiiiNS0_15binary_internal10MulFunctorIiEEEESt5arrayIPcLm2EELi4E23TrivialOffsetCalculatorILi1EjESB_NS0_6memory12LoadWithCastILi1EEENSC_13StoreWithCastILi1EEEEEviT_T0_T2_T3_T4_T5_,@"STO_CUDA_ENTRY STV_DEFAULT"
_ZN2at6native27unrolled_elementwise_kernelINS0_13AUnaryFunctorIiiiNS0_15binary_internal10MulFunctorIiEEEESt5arrayIPcLm2EELi4E23TrivialOffsetCalculatorILi1EjESB_NS0_6memory12LoadWithCastILi1EEENSC_13StoreWithCastILi1EEEEEviT_T0_T2_T3_T4_T5_:
.text._ZN2at6native27unrolled_elementwise_kernelINS0_13AUnaryFunctorIiiiNS0_15binary_internal10MulFunctorIiEEEESt5arrayIPcLm2EELi4E23TrivialOffsetCalculatorILi1EjESB_NS0_6memory12LoadWithCastILi1EEENSC_13StoreWithCastILi1EEEEEviT_T0_T2_T3_T4_T5_:
        /* <DEDUP_REMOVED lines=31> */
.L_x_13135:
[----:B------:R3:W5:Y:S01]  /*01f0*/  LDG.E.U8 R24, desc[UR36][R2.64] ;  /* 0x0000002402187981 */ /* 0x000762000c1e1100 */
[----:B------:R-:W-:Y:S05]  /*0200*/  BRA `(.L_x_13137) ;  /* 0x0000000c00387947 */ /* 0x000fea0003800000 */
.L_x_13134:
        /* <DEDUP_REMOVED lines=8> */
.L_x_13139:
[----:B------:R1:W5:Y:S01]  /*0290*/  LDG.E R24, desc[UR36][R2.64] ;  /* 0x0000002402187981 */ /* 0x000362000c1e1900 */
[----:B------:R-:W-:Y:S05]  /*02a0*/  BRA `(.L_x_13137) ;  /* 0x0000000c00107947 */ /* 0x000fea0003800000 */
.L_x_13138:
[----:B------:R2:W5:Y:S01]  /*02b0*/  LDG.E.S16 R24, desc[UR36][R2.64] ;  /* 0x0000002402187981 */ /* 0x000562000c1e1700 */
[----:B------:R-:W-:Y:S05]  /*02c0*/  BRA `(.L_x_13137) ;  /* 0x0000000c00087947 */ /* 0x000fea0003800000 */
.L_x_13133:
        /* <DEDUP_REMOVED lines=9> */
.L_x_13141:
[----:B------:R-:W2:Y:S02]  /*0360*/  LDG.E.U16 R2, desc[UR36][R2.64] ;  /* 0x0000002402027981 */ /* 0x000ea4000c1e1500 */
[----:B--2---:R-:W-:-:S06]  /*0370*/  HADD2.F32 R24, -RZ, R2.H0_H0 ;  /* 0x20000002ff187230 */ /* 0x004fcc0000004100 */
[----:B------:R-:W0:Y:S01]  /*0380*/  F2I.FTZ.TRUNC.NTZ R24, R24 ;  /* 0x0000001800187305 */ /* 0x000e22000021f100 */
[----:B------:R-:W-:Y:S05]  /*0390*/  BRA `(.L_x_13137) ;  /* 0x0000000800d47947 */ /* 0x000fea0003800000 */
.L_x_13140:
        /* <DEDUP_REMOVED lines=9> */
.L_x_13143:
[----:B------:R-:W2:Y:S02]  /*0430*/  LDG.E.U16 R2, desc[UR36][R2.64] ;  /* 0x0000002402027981 */ /* 0x000ea4000c1e1500 */
[----:B--2---:R-:W-:-:S06]  /*0440*/  HADD2.F32 R24, -RZ, R2.H0_H0 ;  /* 0x20000002ff187230 */ /* 0x004fcc0000004100 */
[----:B------:R-:W0:Y:S01]  /*0450*/  F2I.FTZ.TRUNC.NTZ R24, R24 ;  /* 0x0000001800187305 */ /* 0x000e22000021f100 */
[----:B------:R-:W-:Y:S05]  /*0460*/  BRA `(.L_x_13137) ;  /* 0x0000000800a07947 */ /* 0x000fea0003800000 */
.L_x_13142:
[----:B------:R-:W2:Y:S02]  /*0470*/  LDG.E.64 R24, desc[UR36][R2.64] ;  /* 0x0000002402187981 */ /* 0x000ea4000c1e1b00 */
[----:B--2---:R0:W1:Y:S01]  /*0480*/  F2I.F64.TRUNC R24, R24 ;  /* 0x0000001800187311 */ /* 0x004062000030d100 */
[----:B------:R-:W-:Y:S05]  /*0490*/  BRA `(.L_x_13137) ;  /* 0x0000000800947947 */ /* 0x000fea0003800000 */
.L_x_13132:
        /* <DEDUP_REMOVED lines=12> */
.L_x_13146:
[----:B------:R-:W2:Y:S02]  /*0560*/  LDG.E.64 R2, desc[UR36][R2.64] ;  /* 0x0000002402027981 */ /* 0x000ea4000c1e1b00 */
[----:B--2---:R0:W1:Y:S01]  /*0570*/  F2I.F64.TRUNC R24, R2 ;  /* 0x0000000200187311 */ /* 0x004062000030d100 */
[----:B------:R-:W-:Y:S05]  /*0580*/  BRA `(.L_x_13137) ;  /* 0x0000000800587947 */ /* 0x000fea0003800000 */
.L_x_13145:
        /* <DEDUP_REMOVED lines=27> */
.L_x_13148:
        /* <DEDUP_REMOVED lines=15> */
.L_x_13147:
[----:B------:R-:W2:Y:S02]  /*0830*/  LDG.E.U16 R24, desc[UR36][R2.64] ;  /* 0x0000002402187981 */ /* 0x000ea4000c1e1500 */
[----:B--2---:R-:W-:-:S06]  /*0840*/  IMAD.U32 R24, R24, 0x10000, RZ ;  /* 0x0001000018187824 */ /* 0x004fcc00078e00ff */
[----:B------:R-:W0:Y:S01]  /*0850*/  F2I.FTZ.TRUNC.NTZ R24, R24 ;  /* 0x0000001800187305 */ /* 0x000e22000021f100 */
[----:B------:R-:W-:Y:S05]  /*0860*/  BRA `(.L_x_13137) ;  /* 0x0000000400a07947 */ /* 0x000fea0003800000 */
.L_x_13144:
        /* <DEDUP_REMOVED lines=10> */
.L_x_13151:
        /* <DEDUP_REMOVED lines=21> */
.L_x_13155:
[----:B------:R-:W-:Y:S05]  /*0a60*/  BSYNC B1 ;  /* 0x0000000000017941 */ /* 0x000fea0003800000 */
.L_x_13154:
[----:B------:R-:W-:Y:S01]  /*0a70*/  IMAD.SHL.U32 R2, R2, 0x100000, RZ ;  /* 0x0010000002027824 */ /* 0x000fe200078e00ff */
[----:B------:R-:W-:-:S04]  /*0a80*/  LEA R3, R0, 0x3b800000, 0x17 ;  /* 0x3b80000000037811 */ /* 0x000fc800078eb8ff */
[----:B------:R-:W-:-:S07]  /*0a90*/  LOP3.LUT R24, R3, R2, R24, 0xfe, !PT ;  /* 0x0000000203187212 */ /* 0x000fce00078efe18 */
.L_x_13153:
[----:B------:R-:W-:Y:S05]  /*0aa0*/  BSYNC B0 ;  /* 0x0000000000007941 */ /* 0x000fea0003800000 */
.L_x_13152:
[----:B------:R-:W0:Y:S01]  /*0ab0*/  F2I.FTZ.TRUNC.NTZ R24, R24 ;  /* 0x0000001800187305 */ /* 0x000e22000021f100 */
[----:B------:R-:W-:Y:S05]  /*0ac0*/  BRA `(.L_x_13137) ;  /* 0x0000000400087947 */ /* 0x000fea0003800000 */
.L_x_13150:
        /* <DEDUP_REMOVED lines=21> */
.L_x_13159:
[----:B------:R-:W-:Y:S05]  /*0c20*/  BSYNC B1 ;  /* 0x0000000000017941 */ /* 0x000fea0003800000 */
.L_x_13158:
[----:B------:R-:W-:Y:S01]  /*0c30*/  IMAD.SHL.U32 R2, R2, 0x200000, RZ ;  /* 0x0020000002027824 */ /* 0x000fe200078e00ff */
[----:B------:R-:W-:-:S04]  /*0c40*/  LEA R3, R0, 0x37800000, 0x17 ;  /* 0x3780000000037811 */ /* 0x000fc800078eb8ff */
[----:B------:R-:W-:-:S07]  /*0c50*/  LOP3.LUT R24, R3, R2, R24, 0xfe, !PT ;  /* 0x0000000203187212 */ /* 0x000fce00078efe18 */
.L_x_13157:
[----:B------:R-:W-:Y:S05]  /*0c60*/  BSYNC B0 ;  /* 0x0000000000007941 */ /* 0x000fea0003800000 */
.L_x_13156:
[----:B------:R-:W0:Y:S01]  /*0c70*/  F2I.FTZ.TRUNC.NTZ R24, R24 ;  /* 0x0000001800187305 */ /* 0x000e22000021f100 */
[----:B------:R-:W-:Y:S05]  /*0c80*/  BRA `(.L_x_13137) ;  /* 0x0000000000987947 */ /* 0x000fea0003800000 */
.L_x_13149:
        /* <DEDUP_REMOVED lines=14> */
.L_x_13163:
[----:B------:R-:W-:Y:S05]  /*0d70*/  BSYNC B0 ;  /* 0x0000000000007941 */ /* 0x000fea0003800000 */
.L_x_13162:
[----:B------:R-:W0:Y:S01]  /*0d80*/  F2I.FTZ.TRUNC.NTZ R24, R24 ;  /* 0x0000001800187305 */ /* 0x000e22000021f100 */
[----:B------:R-:W-:Y:S05]  /*0d90*/  BRA `(.L_x_13137) ;  /* 0x0000000000547947 */ /* 0x000fea0003800000 */
.L_x_13136:
        /* <DEDUP_REMOVED lines=17> */
.L_x_13164:
[----:B------:R-:W-:Y:S05]  /*0eb0*/  BRA `(.L_x_13137) ;  /* 0x00000000000c7947 */ /* 0x000fea0003800000 */
.L_x_13161:
[----:B------:R0:W5:Y:S01]  /*0ec0*/  LDG.E R24, desc[UR36][R2.64] ;  /* 0x0000002402187981 */ /* 0x000162000c1e1900 */
[----:B------:R-:W-:Y:S05]  /*0ed0*/  BRA `(.L_x_13137) ;  /* 0x0000000000047947 */ /* 0x000fea0003800000 */
.L_x_13160:
[----:B------:R0:W5:Y:S02]  /*0ee0*/  LDG.E R24, desc[UR36][R2.64] ;  /* 0x0000002402187981 */ /* 0x000164000c1e1900 */
.L_x_13137:
[----:B------:R-:W2:Y:S02]  /*0ef0*/  S2R R26, SR_TID.X ;  /* 0x00000000001a7919 */ /* 0x000ea40000002100 */
[----:B--2---:R-:W-:-:S07]  /*0f00*/  VIADD R26, R26, 0x80 ;  /* 0x000000801a1a7836 */ /* 0x004fce0000000000 */
.L_x_13131:
[----:B------:R-:W-:Y:S05]  /*0f10*/  BSYNC B6 ;  /* 0x0000000000067941 */ /* 0x000fea0003800000 */
.L_x_13130:
        /* <DEDUP_REMOVED lines=23> */
.L_x_13170:
[----:B------:R0:W5:Y:S01]  /*1090*/  LDG.E.U8 R22, desc[UR36][R2.64] ;  /* 0x0000002402167981 */ /* 0x000162000c1e1100 */
[----:B------:R-:W-:Y:S05]  /*10a0*/  BRA `(.L_x_13172) ;  /* 0x0000000c00347947 */ /* 0x000fea0003800000 */
.L_x_13169:
        /* <DEDUP_REMOVED lines=8> */
.L_x_13174:
[----:B------:R0:W5:Y:S01]  /*1130*/  LDG.E R22, desc[UR36][R2.64] ;  /* 0x0000002402167981 */ /* 0x000162000c1e1900 */
[----:B------:R-:W-:Y:S05]  /*1140*/  BRA `(.L_x_13172) ;  /* 0x0000000c000c7947 */ /* 0x000fea0003800000 */
.L_x_13173:
[----:B------:R0:W5:Y:S01]  /*1150*/  LDG.E.S16 R22, desc[UR36][R2.64] ;  /* 0x0000002402167981 */ /* 0x000162000c1e1700 */
[----:B------:R-:W-:Y:S05]  /*1160*/  BRA `(.L_x_13172) ;  /* 0x0000000c00047947 */ /* 0x000fea0003800000 */
.L_x_13168:
        /* <DEDUP_REMOVED lines=9> */
.L_x_13176:
[----:B------:R-:W2:Y:S02]  /*1200*/  LDG.E.U16 R2, desc[UR36][R2.64] ;  /* 0x0000002402027981 */ /* 0x000ea4000c1e1500 */
[----:B--2---:R-:W-:-:S06]  /*1210*/  HADD2.F32 R22, -RZ, R2.H0_H0 ;  /* 0x20000002ff167230 */ /* 0x004fcc0000004100 */
[----:B------:R-:W0:Y:S01]  /*1220*/  F2I.FTZ.TRUNC.NTZ R22, R22 ;  /* 0x0000001600167305 */ /* 0x000e22000021f100 */
[----:B------:R-:W-:Y:S05]  /*1230*/  BRA `(.L_x_13172) ;  /* 0x0000000800d07947 */ /* 0x000fea0003800000 */
.L_x_13175:
        /* <DEDUP_REMOVED lines=9> */
.L_x_13178:
[----:B------:R-:W2:Y:S02]  /*12d0*/  LDG.E.U16 R2, desc[UR36][R2.64] ;  /* 0x0000002402027981 */ /* 0x000ea4000c1e1500 */
[----:B--2---:R-:W-:-:S06]  /*12e0*/  HADD2.F32 R22, -RZ, R2.H0_H0 ;  /* 0x20000002ff167230 */ /* 0x004fcc0000004100 */
[----:B------:R-:W0:Y:S01]  /*12f0*/  F2I.FTZ.TRUNC.NTZ R22, R22 ;  /* 0x0000001600167305 */ /* 0x000e22000021f100 */
[----:B------:R-:W-:Y:S05]  /*1300*/  BRA `(.L_x_13172) ;  /* 0x00000008009c7947 */ /* 0x000fea0003800000 */
.L_x_13177:
[----:B------:R-:W2:Y:S02]  /*1310*/  LDG.E.64 R2, desc[UR36][R2.64] ;  /* 0x0000002402027981 */ /* 0x000ea4000c1e1b00 */
[----:B--2---:R0:W1:Y:S01]  /*1320*/  F2I.F64.TRUNC R22, R2 ;  /* 0x0000000200167311 */ /* 0x004062000030d100 */
[----:B------:R-:W-:Y:S05]  /*1330*/  BRA `(.L_x_13172) ;  /* 0x0000000800907947 */ /* 0x000fea0003800000 */
.L_x_13167:
        /* <DEDUP_REMOVED lines=12> */
.L_x_13181:
[----:B------:R-:W2:Y:S02]  /*1400*/  LDG.E.64 R2, desc[UR36][R2.64] ;  /* 0x0000002402027981 */ /* 0x000ea4000c1e1b00 */
[----:B--2---:R0:W1:Y:S01]  /*1410*/  F2I.F64.TRUNC R22, R2 ;  /* 0x0000000200167311 */ /* 0x004062000030d100 */
[----:B------:R-:W-:Y:S05]  /*1420*/  BRA `(.L_x_13172) ;  /* 0x0000000800547947 */ /* 0x000fea0003800000 */
.L_x_13180:
        /* <DEDUP_REMOVED lines=27> */
.L_x_13183:
        /* <DEDUP_REMOVED lines=12> */
[----:B------:R2:W3:Y:S01]  /*16a0*/  F2I.FTZ.TRUNC.NTZ R22, R4 ;  /* 0x0000000400167305 */ /* 0x0004e2000021f100 */
[----:B------:R-:W-:Y:S05]  /*16b0*/  BRA `(.L_x_13172) ;  /* 0x0000000400b07947 */ /* 0x000fea0003800000 */
.L_x_13182:
[----:B------:R-:W2:Y:S02]  /*16c0*/  LDG.E.U16 R22, desc[UR36][R2.64] ;  /* 0x0000002402167981 */ /* 0x000ea4000c1e1500 */
[----:B--2---:R-:W-:-:S06]  /*16d0*/  IMAD.U32 R22, R22, 0x10000, RZ ;  /* 0x0001000016167824 */ /* 0x004fcc00078e00ff */
[----:B------:R-:W4:Y:S01]  /*16e0*/  F2I.FTZ.TRUNC.NTZ R22, R22 ;  /* 0x0000001600167305 */ /* 0x000f22000021f100 */
[----:B------:R-:W-:Y:S05]  /*16f0*/  BRA `(.L_x_13172) ;  /* 0x0000000400a07947 */ /* 0x000fea0003800000 */
.L_x_13179:
        /* <DEDUP_REMOVED lines=10> */
.L_x_13186:
        /* <DEDUP_REMOVED lines=21> */
.L_x_13190:
[----:B------:R-:W-:Y:S05]  /*18f0*/  BSYNC B1 ;  /* 0x0000000000017941 */ /* 0x000fea0003800000 */
.L_x_13189:
[----:B------:R-:W-:Y:S01]  /*1900*/  IMAD.SHL.U32 R2, R2, 0x100000, RZ ;  /* 0x0010000002027824 */ /* 0x000fe200078e00ff */
[----:B------:R-:W-:-:S04]  /*1910*/  LEA R3, R0, 0x3b800000, 0x17 ;  /* 0x3b80000000037811 */ /* 0x000fc800078eb8ff */
[----:B------:R-:W-:-:S07]  /*1920*/  LOP3.LUT R22, R3, R2, R22, 0xfe, !PT ;  /* 0x0000000203167212 */ /* 0x000fce00078efe16 */
.L_x_13188:
[----:B------:R-:W-:Y:S05]  /*1930*/  BSYNC B0 ;  /* 0x0000000000007941 */ /* 0x000fea0003800000 */
.L_x_13187:
[----:B------:R-:W0:Y:S01]  /*1940*/  F2I.FTZ.TRUNC.NTZ R22, R22 ;  /* 0x0000001600167305 */ /* 0x000e22000021f100 */
[----:B------:R-:W-:Y:S05]  /*1950*/  BRA `(.L_x_13172) ;  /* 0x0000000400087947 */ /* 0x000fea0003800000 */
.L_x_13185:
        /* <DEDUP_REMOVED lines=21> */
.L_x_13194:
[----:B------:R-:W-:Y:S05]  /*1ab0*/  BSYNC B1 ;  /* 0x0000000000017941 */ /* 0x000fea0003800000 */
.L_x_13193:
[----:B------:R-:W-:Y:S01]  /*1ac0*/  IMAD.SHL.U32 R2, R2, 0x200000, RZ ;  /* 0x0020000002027824 */ /* 0x000fe200078e00ff */
[----:B------:R-:W-:-:S04]  /*1ad0*/  LEA R3, R0, 0x37800000, 0x17 ;  /* 0x3780000000037811 */ /* 0x000fc800078eb8ff */
[----:B------:R-:W-:-:S07]  /*1ae0*/  LOP3.LUT R22, R3, R2, R22, 0xfe, !PT ;  /* 0x0000000203167212 */ /* 0x000fce00078efe16 */
.L_x_13192:
[----:B------:R-:W-:Y:S05]  /*1af0*/  BSYNC B0 ;  /* 0x0000000000007941 */ /* 0x000fea0003800000 */
.L_x_13191:
[----:B------:R-:W0:Y:S01]  /*1b00*/  F2I.FTZ.TRUNC.NTZ R22, R22 ;  /* 0x0000001600167305 */ /* 0x000e22000021f100 */
[----:B------:R-:W-:Y:S05]  /*1b10*/  BRA `(.L_x_13172) ;  /* 0x0000000000987947 */ /* 0x000fea0003800000 */
.L_x_13184:
        /* <DEDUP_REMOVED lines=14> */
.L_x_13198:
[----:B------:R-:W-:Y:S05]  /*1c00*/  BSYNC B0 ;  /* 0x0000000000007941 */ /* 0x000fea0003800000 */
.L_x_13197:
[----:B------:R-:W0:Y:S01]  /*1c10*/  F2I.FTZ.TRUNC.NTZ R22, R22 ;  /* 0x0000001600167305 */ /* 0x000e22000021f100 */
[----:B------:R-:W-:Y:S05]  /*1c20*/  BRA `(.L_x_13172) ;  /* 0x0000000000547947 */ /* 0x000fea0003800000 */
.L_x_13171:
        /* <DEDUP_REMOVED lines=16> */
[----:B0----5:R-:W-:Y:S05]  /*1d30*/  CALL.ABS.NOINC R2 ;  /* 0x0000000002007343 */ /* 0x021fea0003c00000 */
.L_x_13199:
[----:B------:R-:W-:Y:S05]  /*1d40*/  BRA `(.L_x_13172) ;  /* 0x00000000000c7947 */ /* 0x000fea0003800000 */
.L_x_13196:
[----:B------:R0:W5:Y:S01]  /*1d50*/  LDG.E R22, desc[UR36][R2.64] ;  /* 0x0000002402167981 */ /* 0x000162000c1e1900 */
[----:B------:R-:W-:Y:S05]  /*1d60*/  BRA `(.L_x_13172) ;  /* 0x0000000000047947 */ /* 0x000fea0003800000 */
.L_x_13195:
[----:B------:R0:W5:Y:S02]  /*1d70*/  LDG.E R22, desc[UR36][R2.64] ;  /* 0x0000002402167981 */ /* 0x000164000c1e1900 */
.L_x_13172:
[----:B------:R-:W-:-:S07]  /*1d80*/  VIADD R26, R26, 0x80 ;  /* 0x000000801a1a7836 */ /* 0x000fce0000000000 */
.L_x_13166:
[----:B------:R-:W-:Y:S05]  /*1d90*/  BSYNC B6 ;  /* 0x0000000000067941 */ /* 0x000fea0003800000 */
.L_x_13165:
[----:B------:R-:W-:Y:S01]  /*1da0*/  ISETP.GE.AND P0, PT, R26, R19, PT ;  /* 0x000000131a00720c */ /* 0x000fe20003f06270 */
[----:B------:R-:W-:Y:S01]  /*1db0*/  BSSY B6, `(.L_x_13200) ;  /* 0x00000e8000067945 */ /* 0x000fe20003800000 */
[----:B------:R-:W-:Y:S02]  /*1dc0*/  IMAD.MOV.U32 R16, RZ, RZ, RZ ;  /* 0x000000ffff107224 */ /* 0x000fe400078e00ff */
[----:B------:R-:W-:-:S09]  /*1dd0*/  IMAD.MOV.U32 R18, RZ, RZ, RZ ;  /* 0x000000ffff127224 */ /* 0x000fd200078e00ff */
        /* <DEDUP_REMOVED lines=21> */
.L_x_13205:
[----:B------:R0:W5:Y:S01]  /*1f30*/  LDG.E.U8 R18, desc[UR36][R2.64] ;  /* 0x0000002402127981 */ /* 0x000162000c1e1100 */
[----:B------:R-:W-:Y:S05]  /*1f40*/  BRA `(.L_x_13207) ;  /* 0x0000000c00347947 */ /* 0x000fea0003800000 */
.L_x_13204:
        /* <DEDUP_REMOVED lines=8> */
.L_x_13209:
[----:B------:R0:W5:Y:S01]  /*1fd0*/  LDG.E R18, desc[UR36][R2.64] ;  /* 0x0000002402127981 */ /* 0x000162000c1e1900 */
[----:B------:R-:W-:Y:S05]  /*1fe0*/  BRA `(.L_x_13207) ;  /* 0x0000000c000c7947 */ /* 0x000fea0003800000 */
.L_x_13208:
[----:B------:R0:W5:Y:S01]  /*1ff0*/  LDG.E.S16 R18, desc[UR36][R2.64] ;  /* 0x0000002402127981 */ /* 0x000162000c1e1700 */
[----:B------:R-:W-:Y:S05]  /*2000*/  BRA `(.L_x_13207) ;  /* 0x0000000c00047947 */ /* 0x000fea0003800000 */
.L_x_13203:
        /* <DEDUP_REMOVED lines=9> */
.L_x_13211:
[----:B------:R-:W2:Y:S02]  /*20a0*/  LDG.E.U16 R2, desc[UR36][R2.64] ;  /* 0x0000002402027981 */ /* 0x000ea4000c1e1500 */
[----:B--2---:R-:W-:-:S06]  /*20b0*/  HADD2.F32 R18, -RZ, R2.H0_H0 ;  /* 0x20000002ff127230 */ /* 0x004fcc0000004100 */
[----:B------:R-:W0:Y:S01]  /*20c0*/  F2I.FTZ.TRUNC.NTZ R18, R18 ;  /* 0x0000001200127305 */ /* 0x000e22000021f100 */
[----:B------:R-:W-:Y:S05]  /*20d0*/  BRA `(.L_x_13207) ;  /* 0x0000000800d07947 */ /* 0x000fea0003800000 */
.L_x_13210:
        /* <DEDUP_REMOVED lines=9> */
.L_x_13213:
[----:B------:R-:W2:Y:S02]  /*2170*/  LDG.E.U16 R2, desc[UR36][R2.64] ;  /* 0x0000002402027981 */ /* 0x000ea4000c1e1500 */
[----:B--2---:R-:W-:-:S06]  /*2180*/  HADD2.F32 R18, -RZ, R2.H0_H0 ;  /* 0x20000002ff127230 */ /* 0x004fcc0000004100 */
[----:B------:R-:W0:Y:S01]  /*2190*/  F2I.FTZ.TRUNC.NTZ R18, R18 ;  /* 0x0000001200127305 */ /* 0x000e22000021f100 */
[----:B------:R-:W-:Y:S05]  /*21a0*/  BRA `(.L_x_13207) ;  /* 0x00000008009c7947 */ /* 0x000fea0003800000 */
.L_x_13212:
[----:B------:R-:W2:Y:S02]  /*21b0*/  LDG.E.64 R2, desc[UR36][R2.64] ;  /* 0x0000002402027981 */ /* 0x000ea4000c1e1b00 */
[----:B--2---:R0:W1:Y:S01]  /*21c0*/  F2I.F64.TRUNC R18, R2 ;  /* 0x0000000200127311 */ /* 0x004062000030d100 */
[----:B------:R-:W-:Y:S05]  /*21d0*/  BRA `(.L_x_13207) ;  /* 0x0000000800907947 */ /* 0x000fea0003800000 */
.L_x_13202:
        /* <DEDUP_REMOVED lines=12> */
.L_x_13216:
[----:B------:R-:W2:Y:S02]  /*22a0*/  LDG.E.64 R2, desc[UR36][R2.64] ;  /* 0x0000002402027981 */ /* 0x000ea4000c1e1b00 */
[----:B--2---:R0:W1:Y:S01]  /*22b0*/  F2I.F64.TRUNC R18, R2 ;  /* 0x0000000200127311 */ /* 0x004062000030d100 */
[----:B------:R-:W-:Y:S05]  /*22c0*/  BRA `(.L_x_13207) ;  /* 0x0000000800547947 */ /* 0x000fea0003800000 */
.L_x_13215:
        /* <DEDUP_REMOVED lines=27> */
.L_x_13218:
        /* <DEDUP_REMOVED lines=14> */
.L_x_13217:
[----:B------:R-:W2:Y:S02]  /*2560*/  LDG.E.U16 R18, desc[UR36][R2.64] ;  /* 0x0000002402127981 */ /* 0x000ea4000c1e1500 */
[----:B--2---:R-:W-:-:S06]  /*2570*/  IMAD.U32 R18, R18, 0x10000, RZ ;  /* 0x0001000012127824 */ /* 0x004fcc00078e00ff */
[----:B------:R-:W0:Y:S01]  /*2580*/  F2I.FTZ.TRUNC.NTZ R18, R18 ;  /* 0x0000001200127305 */ /* 0x000e22000021f100 */
[----:B------:R-:W-:Y:S05]  /*2590*/  BRA `(.L_x_13207) ;  /* 0x0000000400a07947 */ /* 0x000fea0003800000 */
.L_x_13214:
        /* <DEDUP_REMOVED lines=10> */
.L_x_13221:
        /* <DEDUP_REMOVED lines=21> */
.L_x_13225:
[----:B------:R-:W-:Y:S05]  /*2790*/  BSYNC B1 ;  /* 0x0000000000017941 */ /* 0x000fea0003800000 */
.L_x_13224:
[----:B------:R-:W-:Y:S01]  /*27a0*/  IMAD.SHL.U32 R2, R2, 0x100000, RZ ;  /* 0x0010000002027824 */ /* 0x000fe200078e00ff */
[----:B------:R-:W-:-:S04]  /*27b0*/  LEA R3, R0, 0x3b800000, 0x17 ;  /* 0x3b80000000037811 */ /* 0x000fc800078eb8ff */
[----:B------:R-:W-:-:S07]  /*27c0*/  LOP3.LUT R18, R3, R2, R18, 0xfe, !PT ;  /* 0x0000000203127212 */ /* 0x000fce00078efe12 */
.L_x_13223:
[----:B------:R-:W-:Y:S05]  /*27d0*/  BSYNC B0 ;  /* 0x0000000000007941 */ /* 0x000fea0003800000 */
.L_x_13222:
[----:B------:R-:W1:Y:S01]  /*27e0*/  F2I.FTZ.TRUNC.NTZ R18, R18 ;  /* 0x0000001200127305 */ /* 0x000e62000021f100 */
[----:B------:R-:W-:Y:S05]  /*27f0*/  BRA `(.L_x_13207) ;  /* 0x0000000400087947 */ /* 0x000fea0003800000 */
.L_x_13220:
        /* <DEDUP_REMOVED lines=21> */
.L_x_13229:
[----:B------:R-:W-:Y:S05]  /*2950*/  BSYNC B1 ;  /* 0x0000000000017941 */ /* 0x000fea0003800000 */
.L_x_13228:
[----:B------:R-:W-:Y:S01]  /*2960*/  IMAD.SHL.U32 R2, R2, 0x200000, RZ ;  /* 0x0020000002027824 */ /* 0x000fe200078e00ff */
[----:B------:R-:W-:-:S04]  /*2970*/  LEA R3, R0, 0x37800000, 0x17 ;  /* 0x3780000000037811 */ /* 0x000fc800078eb8ff */
[----:B------:R-:W-:-:S07]  /*2980*/  LOP3.LUT R18, R3, R2, R18, 0xfe, !PT ;  /* 0x0000000203127212 */ /* 0x000fce00078efe12 */
.L_x_13227:
[----:B------:R-:W-:Y:S05]  /*2990*/  BSYNC B0 ;  /* 0x0000000000007941 */ /* 0x000fea0003800000 */
.L_x_13226:
[----:B------:R-:W2:Y:S01]  /*29a0*/  F2I.FTZ.TRUNC.NTZ R18, R18 ;  /* 0x0000001200127305 */ /* 0x000ea2000021f100 */
[----:B------:R-:W-:Y:S05]  /*29b0*/  BRA `(.L_x_13207) ;  /* 0x0000000000987947 */ /* 0x000fea0003800000 */
.L_x_13219:
        /* <DEDUP_REMOVED lines=14> */
.L_x_13233:
[----:B------:R-:W-:Y:S05]  /*2aa0*/  BSYNC B0 ;  /* 0x0000000000007941 */ /* 0x000fea0003800000 */
.L_x_13232:
[----:B------:R-:W4:Y:S01]  /*2ab0*/  F2I.FTZ.TRUNC.NTZ R18, R18 ;  /* 0x0000001200127305 */ /* 0x000f22000021f100 */
[----:B------:R-:W-:Y:S05]  /*2ac0*/  BRA `(.L_x_13207) ;  /* 0x0000000000547947 */ /* 0x000fea0003800000 */
.L_x_13206:
        /* <DEDUP_REMOVED lines=17> */
.L_x_13234:
[----:B------:R-:W-:Y:S05]  /*2be0*/  BRA `(.L_x_13207) ;  /* 0x00000000000c7947 */ /* 0x000fea0003800000 */
.L_x_13231:
[----:B------:R0:W5:Y:S01]  /*2bf0*/  LDG.E R18, desc[UR36][R2.64] ;  /* 0x0000002402127981 */ /* 0x000162000c1e1900 */
[----:B------:R-:W-:Y:S05]  /*2c00*/  BRA `(.L_x_13207) ;  /* 0x0000000000047947 */ /* 0x000fea0003800000 */
.L_x_13230:
[----:B------:R3:W5:Y:S02]  /*2c10*/  LDG.E R18, desc[UR36][R2.64] ;  /* 0x0000002402127981 */ /* 0x000764000c1e1900 */
.L_x_13207:
[----:B------:R-:W-:-:S07]  /*2c20*/  VIADD R26, R26, 0x80 ;  /* 0x000000801a1a7836 */ /* 0x000fce0000000000 */
.L_x_13201:
[----:B------:R-:W-:Y:S05]  /*2c30*/  BSYNC B6 ;  /* 0x0000000000067941 */ /* 0x000fea0003800000 */
.L_x_13200:
[----:B------:R-:W-:Y:S01]  /*2c40*/  ISETP.GE.AND P0, PT, R26, R19, PT ;  /* 0x000000131a00720c */ /* 0x000fe20003f06270 */
[----:B------:R-:W-:-:S12]  /*2c50*/  BSSY B6, `(.L_x_13235) ;  /* 0x00000e3000067945 */ /* 0x000fd80003800000 */
        /* <DEDUP_REMOVED lines=20> */
.L_x_13240:
[----:B------:R0:W5:Y:S01]  /*2da0*/  LDG.E.U8 R16, desc[UR36][R2.64] ;  /* 0x0000002402107981 */ /* 0x000162000c1e1100 */
[----:B------:R-:W-:Y:S05]  /*2db0*/  BRA `(.L_x_13236) ;  /* 0x0000000c00307947 */ /* 0x000fea0003800000 */
.L_x_13239:
        /* <DEDUP_REMOVED lines=8> */
.L_x_13243:
[----:B------:R0:W5:Y:S01]  /*2e40*/  LDG.E R16, desc[UR36][R2.64] ;  /* 0x0000002402107981 */ /* 0x000162000c1e1900 */
[----:B------:R-:W-:Y:S05]  /*2e50*/  BRA `(.L_x_13236) ;  /* 0x0000000c00087947 */ /* 0x000fea0003800000 */
.L_x_13242:
[----:B------:R0:W5:Y:S01]  /*2e60*/  LDG.E.S16 R16, desc[UR36][R2.64] ;  /* 0x0000002402107981 */ /* 0x000162000c1e1700 */
[----:B------:R-:W-:Y:S05]  /*2e70*/  BRA `(.L_x_13236) ;  /* 0x0000000c00007947 */ /* 0x000fea0003800000 */
.L_x_13238:
[----:B------:R-:W-:-:S13]  /*2e80*/  ISETP.GT.AND P0, PT, R0, 0x6, PT ;  /* 0x000000060000780c */ /* 0x000fda0003f04270 */
[----:B------:R-:W-:Y:S05]  /*2e90*/  @P0 BRA `(.L_x_13244) ;  /* 0x00000000002c0947 */ /* 0x000fea0003800000 */
[----:B------:R-:W-:-:S13]  /*2ea0*/  ISETP.NE.AND P0, PT, R0, 0x5, PT ;  /* 0x000000050000780c */ /* 0x000fda0003f05270 */
[----:B------:R-:W-:Y:S05]  /*2eb0*/  @!P0 BRA `(.L_x_13245) ;  /* 0x0000000000148947 */ /* 0x000fea0003800000 */
[----:B------:R-:W-:-:S13]  /*2ec0*/  ISETP.NE.AND P0, PT, R0, 0x6, PT ;  /* 0x000000060000780c */ /* 0x000fda0003f05270 */
[----:B------:R-:W-:Y:S05]  /*2ed0*/  @P0 BRA `(.L_x_13241) ;  /* 0x0000000800980947 */ /* 0x000fea0003800000 */
[----:B------:R-:W3:Y:S02]  /*2ee0*/  LDG.E R2, desc[UR36][R2.64] ;  /* 0x0000002402027981 */ /* 0x000ee4000c1e1900 */
[----:B---3--:R0:W1:Y:S01]  /*2ef0*/  F2I.FTZ.TRUNC.NTZ R16, R2 ;  /* 0x0000000200107305 */ /* 0x008062000021f100 */
[----:B------:R-:W-:Y:S05]  /*2f00*/  BRA `(.L_x_13236) ;  /* 0x0000000800dc7947 */ /* 0x000fea0003800000 */
.L_x_13245:
[----:B------:R-:W3:Y:S02]  /*2f10*/  LDG.E.U16 R2, desc[UR36][R2.64] ;  /* 0x0000002402027981 */ /* 0x000ee4000c1e1500 */
[----:B---3--:R-:W-:-:S06]  /*2f20*/  HADD2.F32 R16, -RZ, R2.H0_H0 ;  /* 0x20000002ff107230 */ /* 0x008fcc0000004100 */
[----:B------:R-:W0:Y:S01]  /*2f30*/  F2I.FTZ.TRUNC.NTZ R16, R16 ;  /* 0x0000001000107305 */ /* 0x000e22000021f100 */
[----:B------:R-:W-:Y:S05]  /*2f40*/  BRA `(.L_x_13236) ;  /* 0x0000000800cc7947 */ /* 0x000fea0003800000 */
.L_x_13244:
[----:B------:R-:W-:-:S13]  /*2f50*/  ISETP.NE.AND P0, PT, R0, 0x7, PT ;  /* 0x000000070000780c */ /* 0x000fda0003f05270 */
[----:B------:R-:W-:Y:S05]  /*2f60*/  @!P0 BRA `(.L_x_13246) ;  /* 0x00000000002c8947 */ /* 0x000fea0003800000 */
[----:B------:R-:W-:-:S13]  /*2f70*/  ISETP.NE.AND P0, PT, R0, 0x8, PT ;  /* 0x000000080000780c */ /* 0x000fda0003f05270 */
[----:B------:R-:W-:Y:S05]  /*2f80*/  @!P0 BRA `(.L_x_13247) ;  /* 0x0000000000148947 */ /* 0x000fea0003800000 */
[----:B------:R-:W-:-:S13]  /*2f90*/  ISETP.NE.AND P0, PT, R0, 0x9, PT ;  /* 0x000000090000780c */ /* 0x000fda0003f05270 */
[----:B------:R-:W-:Y:S05]  /*2fa0*/  @P0 BRA `(.L_x_13241) ;  /* 0x0000000800640947 */ /* 0x000fea0003800000 */
[----:B------:R-:W3:Y:S02]  /*2fb0*/  LDG.E R2, desc[UR36][R2.64] ;  /* 0x0000002402027981 */ /* 0x000ee4000c1e1900 */
[----:B---3--:R0:W1:Y:S01]  /*2fc0*/  F2I.FTZ.TRUNC.NTZ R16, R2 ;  /* 0x0000000200107305 */ /* 0x008062000021f100 */
[----:B------:R-:W-:Y:S05]  /*2fd0*/  BRA `(.L_x_13236) ;  /* 0x0000000800a87947 */ /* 0x000fea0003800000 */
.L_x_13247:
[----:B------:R-:W3:Y:S02]  /*2fe0*/  LDG.E.U16 R2, desc[UR36][R2.64] ;  /* 0x0000002402027981 */ /* 0x000ee4000c1e1500 */
[----:B---3--:R-:W-:-:S06]  /*2ff0*/  HADD2.F32 R16, -RZ, R2.H0_H0 ;  /* 0x20000002ff107230 */ /* 0x008fcc0000004100 */
[----:B------:R-:W0:Y:S01]  /*3000*/  F2I.FTZ.TRUNC.NTZ R16, R16 ;  /* 0x0000001000107305 */ /* 0x000e22000021f100 */
[----:B------:R-:W-:Y:S05]  /*3010*/  BRA `(.L_x_13236) ;  /* 0x0000000800987947 */ /* 0x000fea0003800000 */
.L_x_13246:
[----:B------:R-:W3:Y:S02]  /*3020*/  LDG.E.64 R16, desc[UR36][R2.64] ;  /* 0x0000002402107981 */ /* 0x000ee4000c1e1b00 */
[----:B---3--:R0:W1:Y:S01]  /*3030*/  F2I.F64.TRUNC R16, R16 ;  /* 0x0000001000107311 */ /* 0x008062000030d100 */
[----:B------:R-:W-:Y:S05]  /*3040*/  BRA `(.L_x_13236) ;  /* 0x00000008008c7947 */ /* 0x000fea0003800000 */
.L_x_13237:
        /* <DEDUP_REMOVED lines=8> */
[----:B------:R-:W3:Y:S02]  /*30d0*/  LDG.E.U8 R2, desc[UR36][R2.64] ;  /* 0x0000002402027981 */ /* 0x000ee4000c1e1100 */
[----:B---3--:R-:W-:-:S04]  /*30e0*/  ISETP.NE.AND P0, PT, R2, RZ, PT ;  /* 0x000000ff0200720c */ /* 0x008fc80003f05270 */
[----:B------:R-:W-:Y:S01]  /*30f0*/  SEL R16, RZ, 0x1, !P0 ;  /* 0x00000001ff107807 */ /* 0x000fe20004000000 */
[----:B------:R-:W-:Y:S08]  /*3100*/  BRA `(.L_x_13236) ;  /* 0x00000008005c7947 */ /* 0x000ff00003800000 */
.L_x_13250:
[----:B------:R-:W3:Y:S02]  /*3110*/  LDG.E.64 R2, desc[UR36][R2.64] ;  /* 0x0000002402027981 */ /* 0x000ee4000c1e1b00 */
[----:B---3--:R0:W1:Y:S01]  /*3120*/  F2I.F64.TRUNC R16, R2 ;  /* 0x0000000200107311 */ /* 0x008062000030d100 */
[----:B------:R-:W-:Y:S05]  /*3130*/  BRA `(.L_x_13236) ;  /* 0x0000000800507947 */ /* 0x000fea0003800000 */
.L_x_13249:
        /* <DEDUP_REMOVED lines=9> */
[----:B--2---:R-:W-:-:S04]  /*31d0*/  LOP3.LUT R4, R0, 0x7f000000, RZ, 0xc0, !PT ;  /* 0x7f00000000047812 */ /* 0x004fc800078ec0ff */
        /* <DEDUP_REMOVED lines=17> */
.L_x_13252:
[----:B------:R-:W3:Y:S02]  /*32f0*/  LDG.E.U8 R2, desc[UR36][R2.64] ;  /* 0x0000002402027981 */ /* 0x000ee4000c1e1100 */
[C---:B---3--:R-:W-:Y:S02]  /*3300*/  IMAD.SHL.U32 R0, R2.reuse, 0x2000000, RZ ;  /* 0x0200000002007824 */ /* 0x048fe400078e00ff */
[----:B------:R-:W-:-:S03]  /*3310*/  IMAD.SHL.U32 R5, R2, 0x1000000, RZ ;  /* 0x0100000002057824 */ /* 0x000fc600078e00ff */
[----:B------:R-:W-:-:S13]  /*3320*/  ISETP.GE.U32.AND P0, PT, R0, 0x8000000, PT ;  /* 0x080000000000780c */ /* 0x000fda0003f06070 */
[C---:B------:R-:W-:Y:S02]  /*3330*/  @!P0 IMAD.SHL.U32 R0, R2.reuse, 0x100, RZ ;  /* 0x0000010002008824 */ /* 0x040fe400078e00ff */
[----:B--2---:R-:W-:-:S03]  /*3340*/  @P0 IMAD.SHL.U32 R4, R2, 0x200000, RZ ;  /* 0x0020000002040824 */ /* 0x004fc600078e00ff */
        /* <DEDUP_REMOVED lines=8> */
.L_x_13251:
[----:B------:R-:W3:Y:S02]  /*33d0*/  LDG.E.U16 R16, desc[UR36][R2.64] ;  /* 0x0000002402107981 */ /* 0x000ee4000c1e1500 */
[----:B---3--:R-:W-:-:S06]  /*33e0*/  IMAD.U32 R16, R16, 0x10000, RZ ;  /* 0x0001000010107824 */ /* 0x008fcc00078e00ff */
[----:B------:R-:W0:Y:S01]  /*33f0*/  F2I.FTZ.TRUNC.NTZ R16, R16 ;  /* 0x0000001000107305 */ /* 0x000e22000021f100 */
[----:B------:R-:W-:Y:S05]  /*3400*/  BRA `(.L_x_13236) ;  /* 0x00000004009c7947 */ /* 0x000fea0003800000 */
.L_x_13248:
        /* <DEDUP_REMOVED lines=10> */
.L_x_13255:
        /* <DEDUP_REMOVED lines=21> */
.L_x_13259:
[----:B------:R-:W-:Y:S05]  /*3600*/  BSYNC B1 ;  /* 0x0000000000017941 */ /* 0x000fea0003800000 */
.L_x_13258:
[----:B------:R-:W-:Y:S01]  /*3610*/  IMAD.SHL.U32 R2, R2, 0x100000, RZ ;  /* 0x0010000002027824 */ /* 0x000fe200078e00ff */
[----:B------:R-:W-:-:S04]  /*3620*/  LEA R3, R0, 0x3b800000, 0x17 ;  /* 0x3b80000000037811 */ /* 0x000fc800078eb8ff */
[----:B------:R-:W-:-:S07]  /*3630*/  LOP3.LUT R16, R3, R2, R16, 0xfe, !PT ;  /* 0x0000000203107212 */ /* 0x000fce00078efe10 */
.L_x_13257:
[----:B------:R-:W-:Y:S05]  /*3640*/  BSYNC B0 ;  /* 0x0000000000007941 */ /* 0x000fea0003800000 */
.L_x_13256:
[----:B------:R-:W0:Y:S01]  /*3650*/  F2I.FTZ.TRUNC.NTZ R16, R16 ;  /* 0x0000001000107305 */ /* 0x000e22000021f100 */
[----:B------:R-:W-:Y:S05]  /*3660*/  BRA `(.L_x_13236) ;  /* 0x0000000400047947 */ /* 0x000fea0003800000 */
.L_x_13254:
        /* <DEDUP_REMOVED lines=21> */
.L_x_13263:
[----:B------:R-:W-:Y:S05]  /*37c0*/  BSYNC B1 ;  /* 0x0000000000017941 */ /* 0x000fea0003800000 */
.L_x_13262:
[----:B------:R-:W-:Y:S01]  /*37d0*/  IMAD.SHL.U32 R2, R2, 0x200000, RZ ;  /* 0x0020000002027824 */ /* 0x000fe200078e00ff */
[----:B------:R-:W-:-:S04]  /*37e0*/  LEA R3, R0, 0x37800000, 0x17 ;  /* 0x3780000000037811 */ /* 0x000fc800078eb8ff */
[----:B------:R-:W-:-:S07]  /*37f0*/  LOP3.LUT R16, R3, R2, R16, 0xfe, !PT ;  /* 0x0000000203107212 */ /* 0x000fce00078efe10 */
.L_x_13261:
[----:B------:R-:W-:Y:S05]  /*3800*/  BSYNC B0 ;  /* 0x0000000000007941 */ /* 0x000fea0003800000 */
.L_x_13260:
[----:B------:R-:W0:Y:S01]  /*3810*/  F2I.FTZ.TRUNC.NTZ R16, R16 ;  /* 0x0000001000107305 */ /* 0x000e22000021f100 */
[----:B------:R-:W-:Y:S05]  /*3820*/  BRA `(.L_x_13236) ;  /* 0x0000000000947947 */ /* 0x000fea0003800000 */
.L_x_13253:
        /* <DEDUP_REMOVED lines=14> */
.L_x_13267:
[----:B------:R-:W-:Y:S05]  /*3910*/  BSYNC B0 ;  /* 0x0000000000007941 */ /* 0x000fea0003800000 */
.L_x_13266:
[----:B------:R-:W0:Y:S01]  /*3920*/  F2I.FTZ.TRUNC.NTZ R16, R16 ;  /* 0x0000001000107305 */ /* 0x000e22000021f100 */
[----:B------:R-:W-:Y:S05]  /*3930*/  BRA `(.L_x_13236) ;  /* 0x0000000000507947 */ /* 0x000fea0003800000 */
.L_x_13241:
        /* <DEDUP_REMOVED lines=16> */
.L_x_13268:
[----:B------:R-:W-:Y:S05]  /*3a40*/  BRA `(.L_x_13236) ;  /* 0x00000000000c7947 */ /* 0x000fea0003800000 */
.L_x_13265:
[----:B------:R0:W5:Y:S01]  /*3a50*/  LDG.E R16, desc[UR36][R2.64] ;  /* 0x0000002402107981 */ /* 0x000162000c1e1900 */
[----:B------:R-:W-:Y:S05]  /*3a60*/  BRA `(.L_x_13236) ;  /* 0x0000000000047947 */ /* 0x000fea0003800000 */
.L_x_13264:
[----:B------:R0:W5:Y:S02]  /*3a70*/  LDG.E R16, desc[UR36][R2.64] ;  /* 0x0000002402107981 */ /* 0x000164000c1e1900 */
.L_x_13236:
[----:B------:R-:W-:Y:S05]  /*3a80*/  BSYNC B6 ;  /* 0x0000000000067941 */ /* 0x000fea0003800000 */
.L_x_13235:
[----:B01-34-:R-:W0:Y:S01]  /*3a90*/  S2R R2, SR_TID.X ;  /* 0x0000000000027919 */ /* 0x01be220000002100 */
[----:B------:R-:W1:Y:S01]  /*3aa0*/  LDC.U8 R17, c[0x0][0x23c] ;  /* 0x00008f00ff117b82 */ /* 0x000e620000000000 */
[----:B------:R-:W-:Y:S01]  /*3ab0*/  ULDC UR4, c[0x0][0x218] ;  /* 0x0000860000047ab9 */ /* 0x000fe20000000800 */
[----:B------:R-:W-:Y:S01]  /*3ac0*/  BSSY B6, `(.L_x_13269) ;  /* 0x00000f2000067945 */ /* 0x000fe20003800000 */
[----:B--2--5:R-:W-:Y:S02]  /*3ad0*/  IMAD R4, R24, UR4, RZ ;  /* 0x0000000418047c24 */ /* 0x024fe4000f8e02ff */
        /* <DEDUP_REMOVED lines=26> */
.L_x_13274:
[----:B------:R0:W-:Y:S01]  /*3c80*/  STG.E.U8 desc[UR36][R8.64], R4 ;  /* 0x0000000408007986 */ /* 0x0001e2000c101124 */
[----:B------:R-:W-:Y:S05]  /*3c90*/  BRA `(.L_x_13270) ;  /* 0x0000000c00507947 */ /* 0x000fea0003800000 */
.L_x_13273:
        /* <DEDUP_REMOVED lines=9> */
.L_x_13277:
[----:B------:R0:W-:Y:S01]  /*3d30*/  STG.E desc[UR36][R8.64], R4 ;  /* 0x0000000408007986 */ /* 0x0001e2000c101924 */
[----:B------:R-:W-:Y:S05]  /*3d40*/  BRA `(.L_x_13270) ;  /* 0x0000000c00247947 */ /* 0x000fea0003800000 */
.L_x_13276:
[----:B------:R0:W-:Y:S01]  /*3d50*/  STG.E.U16 desc[UR36][R8.64], R4 ;  /* 0x0000000408007986 */ /* 0x0001e2000c101524 */
[----:B------:R-:W-:Y:S05]  /*3d60*/  BRA `(.L_x_13270) ;  /* 0x0000000c001c7947 */ /* 0x000fea0003800000 */
.L_x_13272:
        /* <DEDUP_REMOVED lines=9> */
.L_x_13279:
[----:B------:R-:W-:-:S04]  /*3e00*/  I2FP.F32.S32 R0, R4 ;  /* 0x0000000400007245 */ /* 0x000fc80000201400 */
[----:B------:R-:W-:-:S05]  /*3e10*/  F2FP.F16.F32.PACK_AB R0, RZ, R0 ;  /* 0x00000000ff00723e */ /* 0x000fca00000000ff */
[----:B------:R0:W-:Y:S01]  /*3e20*/  STG.E.U16 desc[UR36][R8.64], R0 ;  /* 0x0000000008007986 */ /* 0x0001e2000c101524 */
[----:B------:R-:W-:Y:S05]  /*3e30*/  BRA `(.L_x_13270) ;  /* 0x0000000800e87947 */ /* 0x000fea0003800000 */
.L_x_13278:
        /* <DEDUP_REMOVED lines=10> */
.L_x_13281:
[----:B------:R-:W-:-:S04]  /*3ee0*/  I2FP.F32.S32 R4, R4 ;  /* 0x0000000400047245 */ /* 0x000fc80000201400 */
[----:B------:R-:W-:-:S04]  /*3ef0*/  F2FP.F16.F32.PACK_AB R3, RZ, R4 ;  /* 0x00000004ff03723e */ /* 0x000fc800000000ff */
[----:B------:R-:W-:-:S05]  /*3f00*/  PRMT R3, R3, 0x5410, RZ ;  /* 0x0000541003037816 */ /* 0x000fca00000000ff */
[----:B------:R0:W-:Y:S01]  /*3f10*/  STG.E desc[UR36][R8.64], R3 ;  /* 0x0000000308007986 */ /* 0x0001e2000c101924 */
[----:B------:R-:W-:Y:S05]  /*3f20*/  BRA `(.L_x_13270) ;  /* 0x0000000800ac7947 */ /* 0x000fea0003800000 */
.L_x_13280:
[----:B------:R-:W0:Y:S02]  /*3f30*/  I2F.F64 R4, R4 ;  /* 0x0000000400047312 */ /* 0x000e240000201c00 */
[----:B0-----:R0:W-:Y:S01]  /*3f40*/  STG.E.64 desc[UR36][R8.64], R4 ;  /* 0x0000000408007986 */ /* 0x0011e2000c101b24 */
[----:B------:R-:W-:Y:S05]  /*3f50*/  BRA `(.L_x_13270) ;  /* 0x0000000800a07947 */ /* 0x000fea0003800000 */
.L_x_13271:
        /* <DEDUP_REMOVED lines=12> */
.L_x_13284:
[----:B------:R-:W0:Y:S01]  /*4020*/  I2F.F64 R4, R4 ;  /* 0x0000000400047312 */ /* 0x000e220000201c00 */
[----:B------:R-:W-:-:S05]  /*4030*/  CS2R R6, SRZ ;  /* 0x0000000000067805 */ /* 0x000fca000001ff00 */
[----:B0-----:R0:W-:Y:S01]  /*4040*/  STG.E.128 desc[UR36][R8.64], R4 ;  /* 0x0000000408007986 */ /* 0x0011e2000c101d24 */
[----:B------:R-:W-:Y:S05]  /*4050*/  BRA `(.L_x_13270) ;  /* 0x0000000800607947 */ /* 0x000fea0003800000 */
.L_x_13283:
        /* <DEDUP_REMOVED lines=21> */
.L_x_13288:
[----:B------:R-:W-:Y:S05]  /*41b0*/  BSYNC B0 ;  /* 0x0000000000007941 */ /* 0x000fea0003800000 */
.L_x_13287:
[----:B------:R-:W-:-:S05]  /*41c0*/  LOP3.LUT R5, R0, R5, RZ, 0xfc, !PT ;  /* 0x0000000500057212 */ /* 0x000fca00078efcff */
[----:B------:R0:W-:Y:S01]  /*41d0*/  STG.E.U8 desc[UR36][R8.64], R5 ;  /* 0x0000000508007986 */ /* 0x0001e2000c101124 */
[----:B------:R-:W-:Y:S05]  /*41e0*/  BRA `(.L_x_13270) ;  /* 0x0000000400fc7947 */ /* 0x000fea0003800000 */
.L_x_13286:
        /* <DEDUP_REMOVED lines=13> */
.L_x_13290:
[----:B------:R-:W-:Y:S01]  /*42c0*/  IMAD.MOV.U32 R0, RZ, RZ, 0x7f ;  /* 0x0000007fff007424 */ /* 0x000fe200078e00ff */
[----:B------:R-:W-:-:S04]  /*42d0*/  ISETP.GT.U32.AND P0, PT, R3, 0x7f800000, PT ;  /* 0x7f8000000300780c */ /* 0x000fc80003f04070 */
[----:B------:R-:W-:-:S09]  /*42e0*/  SEL R0, R0, 0x7c, P0 ;  /* 0x0000007c00007807 */ /* 0x000fd20000000000 */
.L_x_13291:
[----:B------:R-:W-:Y:S05]  /*42f0*/  BSYNC B0 ;  /* 0x0000000000007941 */ /* 0x000fea0003800000 */
.L_x_13289:
[----:B------:R-:W-:-:S04]  /*4300*/  LOP3.LUT R3, R5, 0x80000000, RZ, 0xc0, !PT ;  /* 0x8000000005037812 */ /* 0x000fc800078ec0ff */
[----:B------:R-:W-:-:S04]  /*4310*/  SHF.R.U32.HI R3, RZ, 0x18, R3 ;  /* 0x00000018ff037819 */ /* 0x000fc80000011603 */
[----:B------:R-:W-:-:S05]  /*4320*/  LOP3.LUT R3, R0, R3, RZ, 0xfc, !PT ;  /* 0x0000000300037212 */ /* 0x000fca00078efcff */
[----:B------:R0:W-:Y:S01]  /*4330*/  STG.E.U8 desc[UR36][R8.64], R3 ;  /* 0x0000000308007986 */ /* 0x0001e2000c101124 */
[----:B------:R-:W-:Y:S05]  /*4340*/  BRA `(.L_x_13270) ;  /* 0x0000000400a47947 */ /* 0x000fea0003800000 */
.L_x_13285:
[----:B------:R-:W-:-:S04]  /*4350*/  I2FP.F32.S32 R0, R4 ;  /* 0x0000000400007245 */ /* 0x000fc80000201400 */
[----:B------:R-:W-:-:S05]  /*4360*/  F2FP.BF16.F32.PACK_AB R0, RZ, R0 ;  /* 0x00000000ff00723e */ /* 0x000fca00000010ff */
[----:B------:R0:W-:Y:S01]  /*4370*/  STG.E.U16 desc[UR36][R8.64], R0 ;  /* 0x0000000008007986 */ /* 0x0001e2000c101524 */
[----:B------:R-:W-:Y:S05]  /*4380*/  BRA `(.L_x_13270) ;  /* 0x0000000400947947 */ /* 0x000fea0003800000 */
.L_x_13282:
        /* <DEDUP_REMOVED lines=10> */
.L_x_13294:
        /* <DEDUP_REMOVED lines=17> */
.L_x_13297:
[----:B------:R-:W-:-:S04]  /*4540*/  LOP3.LUT R3, R5, 0x80000000, RZ, 0xc0, !PT ;  /* 0x8000000005037812 */ /* 0x000fc800078ec0ff */
[----:B------:R-:W-:-:S04]  /*4550*/  SHF.R.U32.HI R3, RZ, 0x18, R3 ;  /* 0x00000018ff037819 */ /* 0x000fc80000011603 */
[----:B------:R-:W-:-:S04]  /*4560*/  LOP3.LUT R0, R0, R3, RZ, 0xfc, !PT ;  /* 0x0000000300007212 */ /* 0x000fc800078efcff */
[----:B------:R-:W-:-:S07]  /*4570*/  PRMT R4, R0, 0x7610, R4 ;  /* 0x0000761000047816 */ /* 0x000fce0000000004 */
.L_x_13296:
[----:B------:R-:W-:Y:S05]  /*4580*/  BSYNC B0 ;  /* 0x0000000000007941 */ /* 0x000fea0003800000 */
.L_x_13295:
[----:B------:R4:W-:Y:S01]  /*4590*/  STG.E.U8 desc[UR36][R8.64], R4 ;  /* 0x0000000408007986 */ /* 0x0009e2000c101124 */
[----:B------:R-:W-:Y:S05]  /*45a0*/  BRA `(.L_x_13270) ;  /* 0x00000004000c7947 */ /* 0x000fea0003800000 */
.L_x_13293:
        /* <DEDUP_REMOVED lines=17> */
.L_x_13300:
[----:B------:R-:W-:-:S04]  /*46c0*/  LOP3.LUT R3, R5, 0x80000000, RZ, 0xc0, !PT ;  /* 0x8000000005037812 */ /* 0x000fc800078ec0ff */
[----:B------:R-:W-:-:S04]  /*46d0*/  SHF.R.U32.HI R3, RZ, 0x18, R3 ;  /* 0x00000018ff037819 */ /* 0x000fc80000011603 */
[----:B------:R-:W-:-:S04]  /*46e0*/  LOP3.LUT R0, R0, R3, RZ, 0xfc, !PT ;  /* 0x0000000300007212 */ /* 0x000fc800078efcff */
[----:B------:R-:W-:-:S07]  /*46f0*/  PRMT R4, R0, 0x7610, R4 ;  /* 0x0000761000047816 */ /* 0x000fce0000000004 */
.L_x_13299:
[----:B------:R-:W-:Y:S05]  /*4700*/  BSYNC B0 ;  /* 0x0000000000007941 */ /* 0x000fea0003800000 */
.L_x_13298:
[----:B------:R0:W-:Y:S01]  /*4710*/  STG.E.U8 desc[UR36][R8.64], R4 ;  /* 0x0000000408007986 */ /* 0x0001e2000c101124 */
[----:B------:R-:W-:Y:S05]  /*4720*/  BRA `(.L_x_13270) ;  /* 0x0000000000ac7947 */ /* 0x000fea0003800000 */
.L_x_13292:
        /* <DEDUP_REMOVED lines=22> */
.L_x_13275:
        /* <DEDUP_REMOVED lines=16> */
.L_x_13303:
[----:B------:R-:W-:Y:S05]  /*4990*/  BRA `(.L_x_13270) ;  /* 0x0000000000107947 */ /* 0x000fea0003800000 */
.L_x_13302:
[----:B------:R-:W-:-:S05]  /*49a0*/  SHF.R.S32.HI R5, RZ, 0x1f, R4 ;  /* 0x0000001fff057819 */ /* 0x000fca0000011404 */
[----:B------:R3:W-:Y:S01]  /*49b0*/  STG.E.64 desc[UR36][R8.64], R4 ;  /* 0x0000000408007986 */ /* 0x0007e2000c101b24 */
[----:B------:R-:W-:Y:S05]  /*49c0*/  BRA `(.L_x_13270) ;  /* 0x0000000000047947 */ /* 0x000fea0003800000 */
.L_x_13301:
[----:B------:R0:W-:Y:S02]  /*49d0*/  STG.E desc[UR36][R8.64], R4 ;  /* 0x0000000408007986 */ /* 0x0001e4000c101924 */
.L_x_13270:
[----:B------:R-:W-:Y:S05]  /*49e0*/  BSYNC B6 ;  /* 0x0000000000067941 */ /* 0x000fea0003800000 */
.L_x_13269:
        /* <DEDUP_REMOVED lines=23> */
.L_x_13309:
[----:B------:R0:W-:Y:S01]  /*4b60*/  STG.E.U8 desc[UR36][R8.64], R22 ;  /* 0x0000001608007986 */ /* 0x0001e2000c101124 */
[----:B------:R-:W-:Y:S05]  /*4b70*/  BRA `(.L_x_13311) ;  /* 0x0000000c00587947 */ /* 0x000fea0003800000 */
.L_x_13308:
[----:B------:R-:W-:-:S13]  /*4b80*/  ISETP.NE.AND P0, PT, R0, 0x2, PT ;  /* 0x000000020000780c */ /* 0x000fda0003f05270 */
[----:B------:R-:W-:Y:S05]  /*4b90*/  @!P0 BRA `(.L_x_13312) ;  /* 0x0000000000288947 */ /* 0x000fea0003800000 */
[----:B------:R-:W-:-:S13]  /*4ba0*/  ISETP.NE.AND P0, PT, R0, 0x3, PT ;  /* 0x000000030000780c */ /* 0x000fda0003f05270 */
[----:B------:R-:W-:Y:S05]  /*4bb0*/  @!P0 BRA `(.L_x_13313) ;  /* 0x0000000000188947 */ /* 0x000fea0003800000 */
[----:B------:R-:W-:-:S13]  /*4bc0*/  ISETP.NE.AND P0, PT, R0, 0x4, PT ;  /* 0x000000040000780c */ /* 0x000fda0003f05270 */
[----:B------:R-:W-:Y:S05]  /*4bd0*/  @P0 BRA `(.L_x_13310) ;  /* 0x0000000800e80947 */ /* 0x000fea0003800000 */
[--C-:B------:R-:W-:Y:S01]  /*4be0*/  SHF.R.S32.HI R5, RZ, 0x1f, R22.reuse ;  /* 0x0000001fff057819 */ /* 0x100fe20000011416 */
[----:B------:R-:W-:-:S05]  /*4bf0*/  IMAD.MOV.U32 R4, RZ, RZ, R22 ;  /* 0x000000ffff047224 */ /* 0x000fca00078e0016 */
[----:B------:R0:W-:Y:S01]  /*4c00*/  STG.E.64 desc[UR36][R8.64], R4 ;  /* 0x0000000408007986 */ /* 0x0001e2000c101b24 */
[----:B------:R-:W-:Y:S05]  /*4c10*/  BRA `(.L_x_13311) ;  /* 0x0000000c00307947 */ /* 0x000fea0003800000 */
.L_x_13313:
[----:B------:R0:W-:Y:S01]  /*4c20*/  STG.E desc[UR36][R8.64], R22 ;  /* 0x0000001608007986 */ /* 0x0001e2000c101924 */
[----:B------:R-:W-:Y:S05]  /*4c30*/  BRA `(.L_x_13311) ;  /* 0x0000000c00287947 */ /* 0x000fea0003800000 */
.L_x_13312:
[----:B------:R0:W-:Y:S01]  /*4c40*/  STG.E.U16 desc[UR36][R8.64], R22 ;  /* 0x0000001608007986 */ /* 0x0001e2000c101524 */
[----:B------:R-:W-:Y:S05]  /*4c50*/  BRA `(.L_x_13311) ;  /* 0x0000000c00207947 */ /* 0x000fea0003800000 */
.L_x_13307:
        /* <DEDUP_REMOVED lines=9> */
.L_x_13315:
[----:B------:R-:W-:-:S04]  /*4cf0*/  I2FP.F32.S32 R0, R22 ;  /* 0x0000001600007245 */ /* 0x000fc80000201400 */
[----:B------:R-:W-:-:S05]  /*4d00*/  F2FP.F16.F32.PACK_AB R0, RZ, R0 ;  /* 0x00000000ff00723e */ /* 0x000fca00000000ff */
[----:B------:R0:W-:Y:S01]  /*4d10*/  STG.E.U16 desc[UR36][R8.64], R0 ;  /* 0x0000000008007986 */ /* 0x0001e2000c101524 */
[----:B------:R-:W-:Y:S05]  /*4d20*/  BRA `(.L_x_13311) ;  /* 0x0000000800ec7947 */ /* 0x000fea0003800000 */
.L_x_13314:
        /* <DEDUP_REMOVED lines=10> */
.L_x_13317:
[----:B------:R-:W-:-:S04]  /*4dd0*/  I2FP.F32.S32 R22, R22 ;  /* 0x0000001600167245 */ /* 0x000fc80000201400 */
[----:B------:R-:W-:-:S04]  /*4de0*/  F2FP.F16.F32.PACK_AB R3, RZ, R22 ;  /* 0x00000016ff03723e */ /* 0x000fc800000000ff */
[----:B------:R-:W-:-:S05]  /*4df0*/  PRMT R3, R3, 0x5410, RZ ;  /* 0x0000541003037816 */ /* 0x000fca00000000ff */
[----:B------:R0:W-:Y:S01]  /*4e00*/  STG.E desc[UR36][R8.64], R3 ;  /* 0x0000000308007986 */ /* 0x0001e2000c101924 */
[----:B------:R-:W-:Y:S05]  /*4e10*/  BRA `(.L_x_13311) ;  /* 0x0000000800b07947 */ /* 0x000fea0003800000 */
.L_x_13316:
[----:B------:R-:W0:Y:S02]  /*4e20*/  I2F.F64 R4, R22 ;  /* 0x0000001600047312 */ /* 0x000e240000201c00 */
[----:B0-----:R0:W-:Y:S01]  /*4e30*/  STG.E.64 desc[UR36][R8.64], R4 ;  /* 0x0000000408007986 */ /* 0x0011e2000c101b24 */
[----:B------:R-:W-:Y:S05]  /*4e40*/  BRA `(.L_x_13311) ;  /* 0x0000000800a47947 */ /* 0x000fea0003800000 */
.L_x_13306:
        /* <DEDUP_REMOVED lines=12> */
.L_x_13320:
[----:B------:R-:W0:Y:S01]  /*4f10*/  I2F.F64 R4, R22 ;  /* 0x0000001600047312 */ /* 0x000e220000201c00 */
[----:B------:R-:W-:-:S05]  /*4f20*/  CS2R R6, SRZ ;  /* 0x0000000000067805 */ /* 0x000fca000001ff00 */
[----:B0-----:R0:W-:Y:S01]  /*4f30*/  STG.E.128 desc[UR36][R8.64], R4 ;  /* 0x0000000408007986 */ /* 0x0011e2000c101d24 */
[----:B------:R-:W-:Y:S05]  /*4f40*/  BRA `(.L_x_13311) ;  /* 0x0000000800647947 */ /* 0x000fea0003800000 */
.L_x_13319:
        /* <DEDUP_REMOVED lines=21> */
.L_x_13324:
[----:B------:R-:W-:Y:S05]  /*50a0*/  BSYNC B0 ;  /* 0x0000000000007941 */ /* 0x000fea0003800000 */
.L_x_13323:
[----:B------:R-:W-:-:S05]  /*50b0*/  LOP3.LUT R5, R0, R5, RZ, 0xfc, !PT ;  /* 0x0000000500057212 */ /* 0x000fca00078efcff */
[----:B------:R0:W-:Y:S01]  /*50c0*/  STG.E.U8 desc[UR36][R8.64], R5 ;  /* 0x0000000508007986 */ /* 0x0001e2000c101124 */
[----:B------:R-:W-:Y:S05]  /*50d0*/  BRA `(.L_x_13311) ;  /* 0x0000000800007947 */ /* 0x000fea0003800000 */
.L_x_13322:
        /* <DEDUP_REMOVED lines=13> */
.L_x_13326:
[----:B------:R-:W-:Y:S01]  /*51b0*/  IMAD.MOV.U32 R0, RZ, RZ, 0x7f ;  /* 0x0000007fff007424 */ /* 0x000fe200078e00ff */
[----:B------:R-:W-:-:S04]  /*51c0*/  ISETP.GT.U32.AND P0, PT, R3, 0x7f800000, PT ;  /* 0x7f8000000300780c */ /* 0x000fc80003f04070 */
[----:B------:R-:W-:-:S09]  /*51d0*/  SEL R0, R0, 0x7c, P0 ;  /* 0x0000007c00007807 */ /* 0x000fd20000000000 */
.L_x_13327:
[----:B------:R-:W-:Y:S05]  /*51e0*/  BSYNC B0 ;  /* 0x0000000000007941 */ /* 0x000fea0003800000 */
.L_x_13325:
[----:B------:R-:W-:-:S04]  /*51f0*/  LOP3.LUT R3, R5, 0x80000000, RZ, 0xc0, !PT ;  /* 0x8000000005037812 */ /* 0x000fc800078ec0ff */
[----:B------:R-:W-:-:S04]  /*5200*/  SHF.R.U32.HI R3, RZ, 0x18, R3 ;  /* 0x00000018ff037819 */ /* 0x000fc80000011603 */
[----:B------:R-:W-:-:S05]  /*5210*/  LOP3.LUT R3, R0, R3, RZ, 0xfc, !PT ;  /* 0x0000000300037212 */ /* 0x000fca00078efcff */
[----:B------:R0:W-:Y:S01]  /*5220*/  STG.E.U8 desc[UR36][R8.64], R3 ;  /* 0x0000000308007986 */ /* 0x0001e2000c101124 */
[----:B------:R-:W-:Y:S05]  /*5230*/  BRA `(.L_x_13311) ;  /* 0x0000000400a87947 */ /* 0x000fea0003800000 */
.L_x_13321:
[----:B------:R-:W-:-:S04]  /*5240*/  I2FP.F32.S32 R0, R22 ;  /* 0x0000001600007245 */ /* 0x000fc80000201400 */
[----:B------:R-:W-:-:S05]  /*5250*/  F2FP.BF16.F32.PACK_AB R0, RZ, R0 ;  /* 0x00000000ff00723e */ /* 0x000fca00000010ff */
[----:B------:R0:W-:Y:S01]  /*5260*/  STG.E.U16 desc[UR36][R8.64], R0 ;  /* 0x0000000008007986 */ /* 0x0001e2000c101524 */
[----:B------:R-:W-:Y:S05]  /*5270*/  BRA `(.L_x_13311) ;  /* 0x0000000400987947 */ /* 0x000fea0003800000 */
.L_x_13318:
        /* <DEDUP_REMOVED lines=10> */
.L_x_13330:
        /* <DEDUP_REMOVED lines=17> */
.L_x_13333:
[----:B------:R-:W-:-:S04]  /*5430*/  LOP3.LUT R3, R5, 0x80000000, RZ, 0xc0, !PT ;  /* 0x8000000005037812 */ /* 0x000fc800078ec0ff */
[----:B------:R-:W-:-:S04]  /*5440*/  SHF.R.U32.HI R3, RZ, 0x18, R3 ;  /* 0x00000018ff037819 */ /* 0x000fc80000011603 */
[----:B------:R-:W-:-:S04]  /*5450*/  LOP3.LUT R0, R0, R3, RZ, 0xfc, !PT ;  /* 0x0000000300007212 */ /* 0x000fc800078efcff */
[----:B------:R-:W-:-:S07]  /*5460*/  PRMT R4, R0, 0x7610, R4 ;  /* 0x0000761000047816 */ /* 0x000fce0000000004 */
.L_x_13332:
[----:B------:R-:W-:Y:S05]  /*5470*/  BSYNC B0 ;  /* 0x0000000000007941 */ /* 0x000fea0003800000 */
.L_x_13331:
[----:B------:R3:W-:Y:S01]  /*5480*/  STG.E.U8 desc[UR36][R8.64], R4 ;  /* 0x0000000408007986 */ /* 0x0007e2000c101124 */
[----:B------:R-:W-:Y:S05]  /*5490*/  BRA `(.L_x_13311) ;  /* 0x0000000400107947 */ /* 0x000fea0003800000 */
.L_x_13329:
        /* <DEDUP_REMOVED lines=17> */
.L_x_13336:
[----:B------:R-:W-:-:S04]  /*55b0*/  LOP3.LUT R3, R5, 0x80000000, RZ, 0xc0, !PT ;  /* 0x8000000005037812 */ /* 0x000fc800078ec0ff */
[----:B------:R-:W-:-:S04]  /*55c0*/  SHF.R.U32.HI R3, RZ, 0x18, R3 ;  /* 0x00000018ff037819 */ /* 0x000fc80000011603 */
[----:B------:R-:W-:-:S04]  /*55d0*/  LOP3.LUT R0, R0, R3, RZ, 0xfc, !PT ;  /* 0x0000000300007212 */ /* 0x000fc800078efcff */
[----:B------:R-:W-:-:S07]  /*55e0*/  PRMT R4, R0, 0x7610, R4 ;  /* 0x0000761000047816 */ /* 0x000fce0000000004 */
.L_x_13335:
[----:B------:R-:W-:Y:S05]  /*55f0*/  BSYNC B0 ;  /* 0x0000000000007941 */ /* 0x000fea0003800000 */
.L_x_13334:
[----:B------:R0:W-:Y:S01]  /*5600*/  STG.E.U8 desc[UR36][R8.64], R4 ;  /* 0x0000000408007986 */ /* 0x0001e2000c101124 */
[----:B------:R-:W-:Y:S05]  /*5610*/  BRA `(.L_x_13311) ;  /* 0x0000000000b07947 */ /* 0x000fea0003800000 */
.L_x_13328:
        /* <DEDUP_REMOVED lines=22> */
.L_x_13310:
        /* <DEDUP_REMOVED lines=16> */
.L_x_13339:
[----:B------:R-:W-:Y:S05]  /*5880*/  BRA `(.L_x_13311) ;  /* 0x0000000000147947 */ /* 0x000fea0003800000 */
.L_x_13338:
[--C-:B------:R-:W-:Y:S01]  /*5890*/  SHF.R.S32.HI R5, RZ, 0x1f, R22.reuse ;  /* 0x0000001fff057819 */ /* 0x100fe20000011416 */
[----:B------:R-:W-:-:S05]  /*58a0*/  IMAD.MOV.U32 R4, RZ, RZ, R22 ;  /* 0x000000ffff047224 */ /* 0x000fca00078e0016 */
[----:B------:R2:W-:Y:S01]  /*58b0*/  STG.E.64 desc[UR36][R8.64], R4 ;  /* 0x0000000408007986 */ /* 0x0005e2000c101b24 */
[----:B------:R-:W-:Y:S05]  /*58c0*/  BRA `(.L_x_13311) ;  /* 0x0000000000047947 */ /* 0x000fea0003800000 */
.L_x_13337:
[----:B------:R0:W-:Y:S02]  /*58d0*/  STG.E desc[UR36][R8.64], R22 ;  /* 0x0000001608007986 */ /* 0x0001e4000c101924 */
.L_x_13311:
        /* <DEDUP_REMOVED lines=23> */
.L_x_13343:
[----:B------:R3:W-:Y:S01]  /*5a50*/  STG.E.U8 desc[UR36][R8.64], R18 ;  /* 0x0000001208007986 */ /* 0x0007e2000c101124 */
[----:B------:R-:W-:Y:S05]  /*5a60*/  BRA `(.L_x_13345) ;  /* 0x0000000c00587947 */ /* 0x000fea0003800000 */
.L_x_13342:
        /* <DEDUP_REMOVED lines=10> */
.L_x_13347:
[----:B------:R2:W-:Y:S01]  /*5b10*/  STG.E desc[UR36][R8.64], R18 ;  /* 0x0000001208007986 */ /* 0x0005e2000c101924 */
[----:B------:R-:W-:Y:S05]  /*5b20*/  BRA `(.L_x_13345) ;  /* 0x0000000c00287947 */ /* 0x000fea0003800000 */
.L_x_13346:
[----:B------:R0:W-:Y:S01]  /*5b30*/  STG.E.U16 desc[UR36][R8.64], R18 ;  /* 0x0000001208007986 */ /* 0x0001e2000c101524 */
[----:B------:R-:W-:Y:S05]  /*5b40*/  BRA `(.L_x_13345) ;  /* 0x0000000c00207947 */ /* 0x000fea0003800000 */
.L_x_13341:
        /* <DEDUP_REMOVED lines=9> */
.L_x_13349:
[----:B------:R-:W-:-:S04]  /*5be0*/  I2FP.F32.S32 R0, R18 ;  /* 0x0000001200007245 */ /* 0x000fc80000201400 */
[----:B------:R-:W-:-:S05]  /*5bf0*/  F2FP.F16.F32.PACK_AB R0, RZ, R0 ;  /* 0x00000000ff00723e */ /* 0x000fca00000000ff */
[----:B------:R0:W-:Y:S01]  /*5c00*/  STG.E.U16 desc[UR36][R8.64], R0 ;  /* 0x0000000008007986 */ /* 0x0001e2000c101524 */
[----:B------:R-:W-:Y:S05]  /*5c10*/  BRA `(.L_x_13345) ;  /* 0x0000000800ec7947 */ /* 0x000fea0003800000 */
.L_x_13348:
        /* <DEDUP_REMOVED lines=10> */
.L_x_13351:
[----:B------:R-:W-:-:S04]  /*5cc0*/  I2FP.F32.S32 R18, R18 ;  /* 0x0000001200127245 */ /* 0x000fc80000201400 */
[----:B------:R-:W-:-:S04]  /*5cd0*/  F2FP.F16.F32.PACK_AB R3, RZ, R18 ;  /* 0x00000012ff03723e */ /* 0x000fc800000000ff */
[----:B------:R-:W-:-:S05]  /*5ce0*/  PRMT R3, R3, 0x5410, RZ ;  /* 0x0000541003037816 */ /* 0x000fca00000000ff */
[----:B------:R0:W-:Y:S01]  /*5cf0*/  STG.E desc[UR36][R8.64], R3 ;  /* 0x0000000308007986 */ /* 0x0001e2000c101924 */
[----:B------:R-:W-:Y:S05]  /*5d00*/  BRA `(.L_x_13345) ;  /* 0x0000000800b07947 */ /* 0x000fea0003800000 */
.L_x_13350:
[----:B------:R-:W0:Y:S02]  /*5d10*/  I2F.F64 R4, R18 ;  /* 0x0000001200047312 */ /* 0x000e240000201c00 */
[----:B0-----:R0:W-:Y:S01]  /*5d20*/  STG.E.64 desc[UR36][R8.64], R4 ;  /* 0x0000000408007986 */ /* 0x0011e2000c101b24 */
[----:B------:R-:W-:Y:S05]  /*5d30*/  BRA `(.L_x_13345) ;  /* 0x0000000800a47947 */ /* 0x000fea0003800000 */
.L_x_13340:
        /* <DEDUP_REMOVED lines=12> */
.L_x_13354:
[----:B------:R-:W0:Y:S01]  /*5e00*/  I2F.F64 R4, R18 ;  /* 0x0000001200047312 */ /* 0x000e220000201c00 */
[----:B------:R-:W-:-:S05]  /*5e10*/  CS2R R6, SRZ ;  /* 0x0000000000067805 */ /* 0x000fca000001ff00 */
[----:B0-----:R0:W-:Y:S01]  /*5e20*/  STG.E.128 desc[UR36][R8.64], R4 ;  /* 0x0000000408007986 */ /* 0x0011e2000c101d24 */
[----:B------:R-:W-:Y:S05]  /*5e30*/  BRA `(.L_x_13345) ;  /* 0x0000000800647947 */ /* 0x000fea0003800000 */
.L_x_13353:
        /* <DEDUP_REMOVED lines=21> */
.L_x_13358:
[----:B------:R-:W-:Y:S05]  /*5f90*/  BSYNC B0 ;  /* 0x0000000000007941 */ /* 0x000fea0003800000 */
.L_x_13357:
[----:B------:R-:W-:-:S05]  /*5fa0*/  LOP3.LUT R5, R0, R5, RZ, 0xfc, !PT ;  /* 0x0000000500057212 */ /* 0x000fca00078efcff */
[----:B------:R0:W-:Y:S01]  /*5fb0*/  STG.E.U8 desc[UR36][R8.64], R5 ;  /* 0x0000000508007986 */ /* 0x0001e2000c101124 */
[----:B------:R-:W-:Y:S05]  /*5fc0*/  BRA `(.L_x_13345) ;  /* 0x0000000800007947 */ /* 0x000fea0003800000 */
.L_x_13356:
        /* <DEDUP_REMOVED lines=13> */
.L_x_13360:
[----:B------:R-:W-:Y:S01]  /*60a0*/  IMAD.MOV.U32 R0, RZ, RZ, 0x7f ;  /* 0x0000007fff007424 */ /* 0x000fe200078e00ff */
[----:B------:R-:W-:-:S04]  /*60b0*/  ISETP.GT.U32.AND P0, PT, R3, 0x7f800000, PT ;  /* 0x7f8000000300780c */ /* 0x000fc80003f04070 */
[----:B------:R-:W-:-:S09]  /*60c0*/  SEL R0, R0, 0x7c, P0 ;  /* 0x0000007c00007807 */ /* 0x000fd20000000000 */
.L_x_13361:
[----:B------:R-:W-:Y:S05]  /*60d0*/  BSYNC B0 ;  /* 0x0000000000007941 */ /* 0x000fea0003800000 */
.L_x_13359:
[----:B------:R-:W-:-:S04]  /*60e0*/  LOP3.LUT R3, R5, 0x80000000, RZ, 0xc0, !PT ;  /* 0x8000000005037812 */ /* 0x000fc800078ec0ff */
[----:B------:R-:W-:-:S04]  /*60f0*/  SHF.R.U32.HI R3, RZ, 0x18, R3 ;  /* 0x00000018ff037819 */ /* 0x000fc80000011603 */
[----:B------:R-:W-:-:S05]  /*6100*/  LOP3.LUT R3, R0, R3, RZ, 0xfc, !PT ;  /* 0x0000000300037212 */ /* 0x000fca00078efcff */
[----:B------:R0:W-:Y:S01]  /*6110*/  STG.E.U8 desc[UR36][R8.64], R3 ;  /* 0x0000000308007986 */ /* 0x0001e2000c101124 */
[----:B------:R-:W-:Y:S05]  /*6120*/  BRA `(.L_x_13345) ;  /* 0x0000000400a87947 */ /* 0x000fea0003800000 */
.L_x_13355:
[----:B------:R-:W-:-:S04]  /*6130*/  I2FP.F32.S32 R0, R18 ;  /* 0x0000001200007245 */ /* 0x000fc80000201400 */
[----:B------:R-:W-:-:S05]  /*6140*/  F2FP.BF16.F32.PACK_AB R0, RZ, R0 ;  /* 0x00000000ff00723e */ /* 0x000fca00000010ff */
[----:B------:R0:W-:Y:S01]  /*6150*/  STG.E.U16 desc[UR36][R8.64], R0 ;  /* 0x0000000008007986 */ /* 0x0001e2000c101524 */
[----:B------:R-:W-:Y:S05]  /*6160*/  BRA `(.L_x_13345) ;  /* 0x0000000400987947 */ /* 0x000fea0003800000 */
.L_x_13352:
        /* <DEDUP_REMOVED lines=10> */
.L_x_13364:
        /* <DEDUP_REMOVED lines=17> */
.L_x_13367:
[----:B------:R-:W-:-:S04]  /*6320*/  LOP3.LUT R3, R5, 0x80000000, RZ, 0xc0, !PT ;  /* 0x8000000005037812 */ /* 0x000fc800078ec0ff */
[----:B------:R-:W-:-:S04]  /*6330*/  SHF.R.U32.HI R3, RZ, 0x18, R3 ;  /* 0x00000018ff037819 */ /* 0x000fc80000011603 */
[----:B------:R-:W-:-:S04]  /*6340*/  LOP3.LUT R0, R0, R3, RZ, 0xfc, !PT ;  /* 0x0000000300007212 */ /* 0x000fc800078efcff */
[----:B------:R-:W-:-:S07]  /*6350*/  PRMT R4, R0, 0x7610, R4 ;  /* 0x0000761000047816 */ /* 0x000fce0000000004 */
.L_x_13366:
[----:B------:R-:W-:Y:S05]  /*6360*/  BSYNC B0 ;  /* 0x0000000000007941 */ /* 0x000fea0003800000 */
.L_x_13365:
[----:B------:R0:W-:Y:S01]  /*6370*/  STG.E.U8 desc[UR36][R8.64], R4 ;  /* 0x0000000408007986 */ /* 0x0001e2000c101124 */
[----:B------:R-:W-:Y:S05]  /*6380*/  BRA `(.L_x_13345) ;  /* 0x0000000400107947 */ /* 0x000fea0003800000 */
.L_x_13363:
        /* <DEDUP_REMOVED lines=17> */
.L_x_13370:
[----:B------:R-:W-:-:S04]  /*64a0*/  LOP3.LUT R3, R5, 0x80000000, RZ, 0xc0, !PT ;  /* 0x8000000005037812 */ /* 0x000fc800078ec0ff */
[----:B------:R-:W-:-:S04]  /*64b0*/  SHF.R.U32.HI R3, RZ, 0x18, R3 ;  /* 0x00000018ff037819 */ /* 0x000fc80000011603 */
[----:B------:R-:W-:-:S04]  /*64c0*/  LOP3.LUT R0, R0, R3, RZ, 0xfc, !PT ;  /* 0x0000000300007212 */ /* 0x000fc800078efcff */
[----:B------:R-:W-:-:S07]  /*64d0*/  PRMT R4, R0, 0x7610, R4 ;  /* 0x0000761000047816 */ /* 0x000fce0000000004 */
.L_x_13369:
[----:B------:R-:W-:Y:S05]  /*64e0*/  BSYNC B0 ;  /* 0x0000000000007941 */ /* 0x000fea0003800000 */
.L_x_13368:
[----:B------:R0:W-:Y:S01]  /*64f0*/  STG.E.U8 desc[UR36][R8.64], R4 ;  /* 0x0000000408007986 */ /* 0x0001e2000c101124 */
[----:B------:R-:W-:Y:S05]  /*6500*/  BRA `(.L_x_13345) ;  /* 0x0000000000b07947 */ /* 0x000fea0003800000 */
.L_x_13362:
        /* <DEDUP_REMOVED lines=22> */
.L_x_13344:
        /* <DEDUP_REMOVED lines=16> */
.L_x_13373:
[----:B------:R-:W-:Y:S05]  /*6770*/  BRA `(.L_x_13345) ;  /* 0x0000000000147947 */ /* 0x000fea0003800000 */
.L_x_13372:
[--C-:B------:R-:W-:Y:S01]  /*6780*/  SHF.R.S32.HI R5, RZ, 0x1f, R18.reuse ;  /* 0x0000001fff057819 */ /* 0x100fe20000011412 */
[----:B------:R-:W-:-:S05]  /*6790*/  IMAD.MOV.U32 R4, RZ, RZ, R18 ;  /* 0x000000ffff047224 */ /* 0x000fca00078e0012 */
[----:B------:R0:W-:Y:S01]  /*67a0*/  STG.E.64 desc[UR36][R8.64], R4 ;  /* 0x0000000408007986 */ /* 0x0001e2000c101b24 */
[----:B------:R-:W-:Y:S05]  /*67b0*/  BRA `(.L_x_13345) ;  /* 0x0000000000047947 */ /* 0x000fea0003800000 */
.L_x_13371:
[----:B------:R0:W-:Y:S02]  /*67c0*/  STG.E desc[UR36][R8.64], R18 ;  /* 0x0000001208007986 */ /* 0x0001e4000c101924 */
.L_x_13345:
[----:B------:R-:W-:-:S07]  /*67d0*/  VIADD R2, R2, 0x80 ;  /* 0x0000008002027836 */ /* 0x000fce0000000000 */
.L_x_13305:
[----:B------:R-:W-:Y:S05]  /*67e0*/  BSYNC B6 ;  /* 0x0000000000067941 */ /* 0x000fea0003800000 */
.L_x_13304:
        /* <DEDUP_REMOVED lines=21> */
.L_x_13377:
[----:B------:R-:W-:Y:S01]  /*6940*/  STG.E.U8 desc[UR36][R2.64], R16 ;  /* 0x0000001002007986 */ /* 0x000fe2000c101124 */
[----:B------:R-:W-:Y:S05]  /*6950*/  EXIT ;  /* 0x000000000000794d */ /* 0x000fea0003800000 */
.L_x_13376:
        /* <DEDUP_REMOVED lines=9> */
.L_x_13380:
[----:B------:R-:W-:Y:S01]  /*69f0*/  STG.E desc[UR36][R2.64], R16 ;  /* 0x0000001002007986 */ /* 0x000fe2000c101924 */
[----:B------:R-:W-:Y:S05]  /*6a00*/  EXIT ;  /* 0x000000000000794d */ /* 0x000fea0003800000 */
.L_x_13379:
[----:B------:R-:W-:Y:S01]  /*6a10*/  STG.E.U16 desc[UR36][R2.64], R16 ;  /* 0x0000001002007986 */ /* 0x000fe2000c101524 */
[----:B------:R-:W-:Y:S05]  /*6a20*/  EXIT ;  /* 0x000000000000794d */ /* 0x000fea0003800000 */
.L_x_13375:
        /* <DEDUP_REMOVED lines=9> */
.L_x_13382:
[----:B------:R-:W-:-:S04]  /*6ac0*/  I2FP.F32.S32 R0, R16 ;  /* 0x0000001000007245 */ /* 0x000fc80000201400 */
[----:B------:R-:W-:-:S05]  /*6ad0*/  F2FP.F16.F32.PACK_AB R0, RZ, R0 ;  /* 0x00000000ff00723e */ /* 0x000fca00000000ff */
[----:B------:R-:W-:Y:S01]  /*6ae0*/  STG.E.U16 desc[UR36][R2.64], R0 ;  /* 0x0000000002007986 */ /* 0x000fe2000c101524 */
[----:B------:R-:W-:Y:S05]  /*6af0*/  EXIT ;  /* 0x000000000000794d */ /* 0x000fea0003800000 */
.L_x_13381:
        /* <DEDUP_REMOVED lines=10> */
.L_x_13384:
[----:B------:R-:W-:-:S04]  /*6ba0*/  I2FP.F32.S32 R16, R16 ;  /* 0x0000001000107245 */ /* 0x000fc80000201400 */
[----:B------:R-:W-:-:S04]  /*6bb0*/  F2FP.F16.F32.PACK_AB R5, RZ, R16 ;  /* 0x00000010ff05723e */ /* 0x000fc800000000ff */
[----:B------:R-:W-:-:S05]  /*6bc0*/  PRMT R5, R5, 0x5410, RZ ;  /* 0x0000541005057816 */ /* 0x000fca00000000ff */
[----:B------:R-:W-:Y:S01]  /*6bd0*/  STG.E desc[UR36][R2.64], R5 ;  /* 0x0000000502007986 */ /* 0x000fe2000c101924 */
[----:B------:R-:W-:Y:S05]  /*6be0*/  EXIT ;  /* 0x000000000000794d */ /* 0x000fea0003800000 */
.L_x_13383:
[----:B------:R-:W0:Y:S02]  /*6bf0*/  I2F.F64 R16, R16 ;  /* 0x0000001000107312 */ /* 0x000e240000201c00 */
[----:B0-----:R-:W-:Y:S01]  /*6c00*/  STG.E.64 desc[UR36][R2.64], R16 ;  /* 0x0000001002007986 */ /* 0x001fe2000c101b24 */
[----:B------:R-:W-:Y:S05]  /*6c10*/  EXIT ;  /* 0x000000000000794d */ /* 0x000fea0003800000 */
.L_x_13374:
        /* <DEDUP_REMOVED lines=12> */
.L_x_13387:
[----:B------:R-:W0:Y:S01]  /*6ce0*/  I2F.F64 R16, R16 ;  /* 0x0000001000107312 */ /* 0x000e220000201c00 */
[----:B------:R-:W-:-:S05]  /*6cf0*/  CS2R R18, SRZ ;  /* 0x0000000000127805 */ /* 0x000fca000001ff00 */
[----:B0-----:R-:W-:Y:S01]  /*6d00*/  STG.E.128 desc[UR36][R2.64], R16 ;  /* 0x0000001002007986 */ /* 0x001fe2000c101d24 */
[----:B------:R-:W-:Y:S05]  /*6d10*/  EXIT ;  /* 0x000000000000794d */ /* 0x000fea0003800000 */
.L_x_13386:
        /* <DEDUP_REMOVED lines=21> */
.L_x_13391:
[----:B------:R-:W-:Y:S05]  /*6e70*/  BSYNC B0 ;  /* 0x0000000000007941 */ /* 0x000fea0003800000 */
.L_x_13390:
[----:B------:R-:W-:-:S05]  /*6e80*/  LOP3.LUT R5, R0, R5, RZ, 0xfc, !PT ;  /* 0x0000000500057212 */ /* 0x000fca00078efcff */
[----:B------:R-:W-:Y:S01]  /*6e90*/  STG.E.U8 desc[UR36][R2.64], R5 ;  /* 0x0000000502007986 */ /* 0x000fe2000c101124 */
[----:B------:R-:W-:Y:S05]  /*6ea0*/  EXIT ;  /* 0x000000000000794d */ /* 0x000fea0003800000 */
.L_x_13389:
        /* <DEDUP_REMOVED lines=13> */
.L_x_13393:
[----:B------:R-:W-:Y:S01]  /*6f80*/  IMAD.MOV.U32 R0, RZ, RZ, 0x7f ;  /* 0x0000007fff007424 */ /* 0x000fe200078e00ff */
[----:B------:R-:W-:-:S04]  /*6f90*/  ISETP.GT.U32.AND P0, PT, R4, 0x7f800000, PT ;  /* 0x7f8000000400780c */ /* 0x000fc80003f04070 */
[----:B------:R-:W-:-:S09]  /*6fa0*/  SEL R0, R0, 0x7c, P0 ;  /* 0x0000007c00007807 */ /* 0x000fd20000000000 */
.L_x_13394:
[----:B------:R-:W-:Y:S05]  /*6fb0*/  BSYNC B0 ;  /* 0x0000000000007941 */ /* 0x000fea0003800000 */
.L_x_13392:
[----:B------:R-:W-:-:S04]  /*6fc0*/  LOP3.LUT R4, R5, 0x80000000, RZ, 0xc0, !PT ;  /* 0x8000000005047812 */ /* 0x000fc800078ec0ff */
[----:B------:R-:W-:-:S04]  /*6fd0*/  SHF.R.U32.HI R5, RZ, 0x18, R4 ;  /* 0x00000018ff057819 */ /* 0x000fc80000011604 */
[----:B------:R-:W-:-:S05]  /*6fe0*/  LOP3.LUT R5, R0, R5, RZ, 0xfc, !PT ;  /* 0x0000000500057212 */ /* 0x000fca00078efcff */
[----:B------:R-:W-:Y:S01]  /*6ff0*/  STG.E.U8 desc[UR36][R2.64], R5 ;  /* 0x0000000502007986 */ /* 0x000fe2000c101124 */
[----:B------:R-:W-:Y:S05]  /*7000*/  EXIT ;  /* 0x000000000000794d */ /* 0x000fea0003800000 */
.L_x_13388:
[----:B------:R-:W-:-:S04]  /*7010*/  I2FP.F32.S32 R0, R16 ;  /* 0x0000001000007245 */ /* 0x000fc80000201400 */
[----:B------:R-:W-:-:S05]  /*7020*/  F2FP.BF16.F32.PACK_AB R0, RZ, R0 ;  /* 0x00000000ff00723e */ /* 0x000fca00000010ff */
[----:B------:R-:W-:Y:S01]  /*7030*/  STG.E.U16 desc[UR36][R2.64], R0 ;  /* 0x0000000002007986 */ /* 0x000fe2000c101524 */
[----:B------:R-:W-:Y:S05]  /*7040*/  EXIT ;  /* 0x000000000000794d */ /* 0x000fea0003800000 */
.L_x_13385:
        /* <DEDUP_REMOVED lines=10> */
.L_x_13397:
        /* <DEDUP_REMOVED lines=17> */
.L_x_13400:
[----:B------:R-:W-:-:S04]  /*7200*/  LOP3.LUT R0, R7, 0x80000000, RZ, 0xc0, !PT ;  /* 0x8000000007007812 */ /* 0x000fc800078ec0ff */
[----:B------:R-:W-:-:S04]  /*7210*/  SHF.R.U32.HI R5, RZ, 0x18, R0 ;  /* 0x00000018ff057819 */ /* 0x000fc80000011600 */
[----:B------:R-:W-:-:S04]  /*7220*/  LOP3.LUT R4, R4, R5, RZ, 0xfc, !PT ;  /* 0x0000000504047212 */ /* 0x000fc800078efcff */
[----:B------:R-:W-:-:S07]  /*7230*/  PRMT R0, R4, 0x7610, R0 ;  /* 0x0000761004007816 */ /* 0x000fce0000000000 */
.L_x_13399:
[----:B------:R-:W-:Y:S05]  /*7240*/  BSYNC B0 ;  /* 0x0000000000007941 */ /* 0x000fea0003800000 */
.L_x_13398:
[----:B------:R-:W-:Y:S01]  /*7250*/  STG.E.U8 desc[UR36][R2.64], R0 ;  /* 0x0000000002007986 */ /* 0x000fe2000c101124 */
[----:B------:R-:W-:Y:S05]  /*7260*/  EXIT ;  /* 0x000000000000794d */ /* 0x000fea0003800000 */
.L_x_13396:
        /* <DEDUP_REMOVED lines=17> */
.L_x_13403:
[----:B------:R-:W-:-:S04]  /*7380*/  LOP3.LUT R0, R7, 0x80000000, RZ, 0xc0, !PT ;  /* 0x8000000007007812 */ /* 0x000fc800078ec0ff */
[----:B------:R-:W-:-:S04]  /*7390*/  SHF.R.U32.HI R5, RZ, 0x18, R0 ;  /* 0x00000018ff057819 */ /* 0x000fc80000011600 */
[----:B------:R-:W-:-:S04]  /*73a0*/  LOP3.LUT R4, R4, R5, RZ, 0xfc, !PT ;  /* 0x0000000504047212 */ /* 0x000fc800078efcff */
[----:B------:R-:W-:-:S07]  /*73b0*/  PRMT R0, R4, 0x7610, R0 ;  /* 0x0000761004007816 */ /* 0x000fce0000000000 */
.L_x_13402:
[----:B------:R-:W-:Y:S05]  /*73c0*/  BSYNC B0 ;  /* 0x0000000000007941 */ /* 0x000fea0003800000 */
.L_x_13401:
[----:B------:R-:W-:Y:S01]  /*73d0*/  STG.E.U8 desc[UR36][R2.64], R0 ;  /* 0x0000000002007986 */ /* 0x000fe2000c101124 */
[----:B------:R-:W-:Y:S05]  /*73e0*/  EXIT ;  /* 0x000000000000794d */ /* 0x000fea0003800000 */
.L_x_13395:
        /* <DEDUP_REMOVED lines=22> */
.L_x_13378:
        /* <DEDUP_REMOVED lines=16> */
.L_x_13406:
[----:B------:R-:W-:Y:S05]  /*7650*/  EXIT ;  /* 0x000000000000794d */ /* 0x000fea0003800000 */
.L_x_13405:
[----:B------:R-:W-:-:S05]  /*7660*/  SHF.R.S32.HI R17, RZ, 0x1f, R16 ;  /* 0x0000001fff117819 */ /* 0x000fca0000011410 */
[----:B------:R-:W-:Y:S01]  /*7670*/  STG.E.64 desc[UR36][R2.64], R16 ;  /* 0x0000001002007986 */ /* 0x000fe2000c101b24 */
[----:B------:R-:W-:Y:S05]  /*7680*/  EXIT ;  /* 0x000000000000794d */ /* 0x000fea0003800000 */
.L_x_13404:
[----:B------:R-:W-:Y:S01]  /*7690*/  STG.E desc[UR36][R2.64], R16 ;  /* 0x0000001002007986 */ /* 0x000fe2000c101924 */
[----:B------:R-:W-:Y:S05]  /*76a0*/  EXIT ;  /* 0x000000000000794d */ /* 0x000fea0003800000 */
.L_x_13407:
        /* <DEDUP_REMOVED lines=13> */
.L_x_17333:


//--------------------- .text._ZN2at6native18elementwise_kernelILi128ELi2EZNS0_22gpu_kernel_impl_nocastINS0_13AUnaryFunctorIiiiNS0_15binary_internal10MulFunctorIiEEEEEEvRNS_18TensorIteratorBaseERKT_EUliE_EEviT1_ --------------------------
	.section	.text._ZN2at6native18elementwise_kernelILi128ELi2EZNS0_22gpu_kernel_impl_nocastINS0_13AUnaryFunctorIiiiNS0_15binary_internal10MulFunctorIiEEEEEEvRNS_18TensorIteratorBaseERKT_EUliE_EEviT1_,"ax",@progbits
	.align	128
        .global         _ZN2at6native18elementwise_kernelILi128ELi2EZNS0_22gpu_kernel_impl_nocastINS0_13AUnaryFunctorIiiiNS0_15binary_internal10MulFunctorIiEEEEEEvRNS_18TensorIteratorBaseERKT_EUliE_EEviT1_
        .type           _ZN2at6native18elementwise_kernelILi128ELi2EZNS0_22gpu_kernel_impl_nocastINS0_13AUnaryFunctorIiiiNS0_15binary_internal10MulFunctorIiEEEEEEvRNS_18TensorIteratorBaseERKT_EUliE_EEviT1_,@function
        .size           _ZN2at6native18elementwise_kernelILi128ELi2EZNS0_22gpu_kernel_impl_nocastINS0_13AUnaryFunctorIiiiNS0_15binary_internal10MulFunctorIiEEEEEEvRNS_18TensorIteratorBaseERKT_EUliE_EEviT1_,(.L_x_17334 - _ZN2at6native18elementwise_kernelILi128ELi2EZNS0_22gpu_kernel_impl_nocastINS0_13AUnaryFunctorIiiiNS0_15binary_internal10MulFunctorIiEEEEEEvRNS_18TensorIteratorBaseERKT_EUliE_EEviT1_)
        .other          _ZN2at6native18elementwise_kernelILi128ELi2EZNS0_22gpu_kernel_impl_nocastINS0_13AUnaryFunctorIiiiNS0_15binary_internal10MulFunctorIiEEEEEEvRNS_18TensorIteratorBaseERKT_EUliE_EEviT1_,@"STO_CUDA_ENTRY STV_DEFAULT"
_ZN2at6native18elementwise_kernelILi128ELi2EZNS0_22gpu_kernel_impl_nocastINS0_13AUnaryFunctorIiiiNS0_15binary_internal10MulFunctorIiEEEEEEvRNS_18TensorIteratorBaseERKT_EUliE_EEviT1_:
.text._ZN2at6native18elementwise_kernelILi128ELi2EZNS0_22gpu_kernel_impl_nocastINS0_13AUnaryFunctorIiiiNS0_15binary_internal10MulFunctorIiEEEEEEvRNS_18TensorIteratorBaseERKT_EUliE_EEviT1_:
        /* <DEDUP_REMOVED lines=312> */
.L_x_13410:
        /* <DEDUP_REMOVED lines=9> */
[----:B--2---:R-:W-:-:S05]  /*1410*/  IMAD R9, R4, UR7, RZ ;  /* 0x0000000704097c24 */ /* 0x004fca000f8e02ff */
[----:B------:R0:W-:Y:S03]  /*1420*/  STG.E desc[UR4][R2.64], R9 ;  /* 0x0000000902007986 */ /* 0x0001e6000c101904 */
.L_x_13409:
[----:B------:R-:W-:Y:S05]  /*1430*/  BSYNC B0 ;  /* 0x0000000000007941 */ /* 0x000fea0003800000 */
.L_x_13408:
        /* <DEDUP_REMOVED lines=305> */
.L_x_13411:
        /* <DEDUP_REMOVED lines=8> */
[----:B--2---:R-:W-:-:S05]  /*27d0*/  IMAD R7, R4, UR6, RZ ;  /* 0x0000000604077c24 */ /* 0x004fca000f8e02ff */
[----:B------:R-:W-:Y:S01]  /*27e0*/  STG.E desc[UR4][R2.64], R7 ;  /* 0x0000000702007986 */ /* 0x000fe2000c101904 */
[----:B------:R-:W-:Y:S05]  /*27f0*/  EXIT ;  /* 0x000000000000794d */ /* 0x000fea0003800000 */
.L_x_13412:
        /* <DEDUP_REMOVED lines=16> */
.L_x_17334:


//--------------------- .text._ZN2at6native27unrolled_elementwise_kernelINS0_13AUnaryFunctorIiiiNS0_15binary_internal10MulFunctorIiEEEESt5arrayIPcLm2EELi4E23TrivialOffsetCalculatorILi1EjESB_NS0_6memory15LoadWithoutCastENSC_16StoreWithoutCastEEEviT_T0_T2_T3_T4_T5_ --------------------------
	.section	.text._ZN2at6native27unrolled_elementwise_kernelINS0_13AUnaryFunctorIiiiNS0_15binary_internal10MulFunctorIiEEEESt5arrayIPcLm2EELi4E23TrivialOffsetCalculatorILi1EjESB_NS0_6memory15LoadWithoutCastENSC_16StoreWithoutCastEEEviT_T0_T2_T3_T4_T5_,"ax",@progbits
	.align	128
        .global         _ZN2at6native27unrolled_elementwise_kernelINS0_13AUnaryFunctorIiiiNS0_15binary_internal10MulFunctorIiEEEESt5arrayIPcLm2EELi4E23TrivialOffsetCalculatorILi1EjESB_NS0_6memory15LoadWithoutCastENSC_16StoreWithoutCastEEEviT_T0_T2_T3_T4_T5_
        .type           _ZN2at6native27unrolled_elementwise_kernelINS0_13AUnaryFunctorIiiiNS0_15binary_internal10MulFunctorIiEEEESt5arrayIPcLm2EELi4E23TrivialOffsetCalculatorILi1EjESB_NS0_6memory15LoadWithoutCastENSC_16StoreWithoutCastEEEviT_T0_T2_T3_T4_T5_,@function
        .size           _ZN2at6native27unrolled_elementwise_kernelINS0_13AUnaryFunctorIiiiNS0_15binary_internal10MulFunctorIiEEEESt5arrayIPcLm2EELi4E23TrivialOffsetCalculatorILi1EjESB_NS0_6memory15LoadWithoutCastENSC_16StoreWithoutCastEEEviT_T0_T2_T3_T4_T5_,(.L_x_17335 - _ZN2at6native27unrolled_elementwise_kernelINS0_13AUnaryFunctorIiiiNS0_15binary_internal10MulFunctorIiEEEESt5arrayIPcLm2EELi4E23TrivialOffsetCalculatorILi1EjESB_NS0_6memory15LoadWithoutCastENSC_16StoreWithoutCastEEEviT_T0_T2_T3_T4_T5_)
        .other          _ZN2at6native27unrolled_elementwise_kernelINS0_13AUnaryFunctorIiiiNS0_15binary_internal10MulFunctorIiEEEESt5arrayIPcLm2EELi4E23TrivialOffsetCalculatorILi1EjESB_NS0_6memory15LoadWithoutCastENSC_16StoreWithoutCastEEEviT_T0_T2_T3_T4_T5_,@"STO_CUDA_ENTRY STV_DEFAULT"
_ZN2at6native27unrolled_elementwise_kernelINS0_13AUnaryFunctorIiiiNS0_15binary_internal10MulFunctorIiEEEESt5arrayIPcLm2EELi4E23TrivialOffsetCalculatorILi1EjESB_NS0_6memory15LoadWithoutCastENSC_16StoreWithoutCastEEEviT_T0_T2_T3_T4_T5_:
.text._ZN2at6native27unrolled_elementwise_kernelINS0_13AUnaryFunctorIiiiNS0_15binary_internal10MulFunctorIiEEEESt5arrayIPcLm2EELi4E23TrivialOffsetCalculatorILi1EjESB_NS0_6memory15LoadWithoutCastENSC_16StoreWithoutCastEEEviT_T0_T2_T3_T4_T5_:
        /* <DEDUP_REMOVED lines=41> */
[----:B--2---:R-:W-:-:S05]  /*0290*/  IMAD R15, R15, UR6, RZ ;  /* 0x000000060f0f7c24 */ /* 0x004fca000f8e02ff */
[----:B------:R0:W-:Y:S01]  /*02a0*/  @!P0 STG.E desc[UR4][R8.64], R15 ;  /* 0x0000000f08008986 */ /* 0x0001e2000c101904 */
[----:B---3--:R-:W-:Y:S02]  /*02b0*/  IMAD R3, R14, UR6, RZ ;  /* 0x000000060e037c24 */ /* 0x008fe4000f8e02ff */
[----:B----4-:R-:W-:Y:S02]  /*02c0*/  IMAD R17, R17, UR6, RZ ;  /* 0x0000000611117c24 */ /* 0x010fe4000f8e02ff */
[----:B-----5:R-:W-:Y:S01]  /*02d0*/  IMAD R11, R16, UR6, RZ ;  /* 0x00000006100b7c24 */ /* 0x020fe2000f8e02ff */
        /* <DEDUP_REMOVED lines=11> */
.L_x_13414:
[----:B------:R-:W-:Y:S05]  /*0390*/  BSYNC B0 ;  /* 0x0000000000007941 */ /* 0x000fea0003800000 */
.L_x_13413:
[----:B------:R-:W-:-:S13]  /*03a0*/  ISETP.GE.AND P0, PT, R19, R2, PT ;  /* 0x000000021300720c */ /* 0x000fda0003f06270 */
[----:B------:R-:W-:Y:S05]  /*03b0*/  @P0 EXIT ;  /* 0x000000000000094d */ /* 0x000fea0003800000 */
[----:B0-----:R-:W0:Y:S01]  /*03c0*/  LDC.64 R2, c[0x0][0x220] ;  /* 0x00008800ff027b82 */ /* 0x001e220000000a00 */
[----:B------:R-:W-:-:S05]  /*03d0*/  LEA R19, R0, R19, 0x9 ;  /* 0x0000001300137211 */ /* 0x000fca00078e48ff */
[----:B0-----:R-:W-:-:S05]  /*03e0*/  IMAD.WIDE.U32 R2, R19, 0x4, R2 ;  /* 0x0000000413027825 */ /* 0x001fca00078e0002 */
[----:B------:R-:W-:Y:S01]  /*03f0*/  STG.E desc[UR4][R2.64], R11 ;  /* 0x0000000b02007986 */ /* 0x000fe2000c101904 */
[----:B------:R-:W-:Y:S05]  /*0400*/  EXIT ;  /* 0x000000000000794d */ /* 0x000fea0003800000 */
.L_x_13415:
        /* <DEDUP_REMOVED lines=15> */
.L_x_17335:


//--------------------- .text._ZN2at6native29vectorized_elementwise_kernelILi2ENS0_13AUnaryFunctorIiiiNS0_15binary_internal10MulFunctorIiEEEESt5arrayIPcLm2EEEEviT0_T1_ --------------------------
	.section	.text._ZN2at6native29vectorized_elementwise_kernelILi2ENS0_13AUnaryFunctorIiiiNS0_15binary_internal10MulFunctorIiEEEESt5arrayIPcLm2EEEEviT0_T1_,"ax",@progbits
	.align	128
        .global         _ZN2at6native29vectorized_elementwise_kernelILi2ENS0_13AUnaryFunctorIiiiNS0_15binary_internal10MulFunctorIiEEEESt5arrayIPcLm2EEEEviT0_T1_
        .type           _ZN2at6native29vectorized_elementwise_kernelILi2ENS0_13AUnaryFunctorIiiiNS0_15binary_internal10MulFunctorIiEEEESt5arrayIPcLm2EEEEviT0_T1_,@function
        .size           _ZN2at6native29vectorized_elementwise_kernelILi2ENS0_13AUnaryFunctorIiiiNS0_15binary_internal10MulFunctorIiEEEESt5arrayIPcLm2EEEEviT0_T1_,(.L_x_17336 - _ZN2at6native29vectorized_elementwise_kernelILi2ENS0_13AUnaryFunctorIiiiNS0_15binary_internal10MulFunctorIiEEEESt5arrayIPcLm2EEEEviT0_T1_)
        .other          _ZN2at6native29vectorized_elementwise_kernelILi2ENS0_13AUnaryFunctorIiiiNS0_15binary_internal10MulFunctorIiEEEESt5arrayIPcLm2EEEEviT0_T1_,@"STO_CUDA_ENTRY STV_DEFAULT"
_ZN2at6native29vectorized_elementwise_kernelILi2ENS0_13AUnaryFunctorIiiiNS0_15binary_internal10MulFunctorIiEEEESt5arrayIPcLm2EEEEviT0_T1_:
.text._ZN2at6native29vectorized_elementwise_kernelILi2ENS0_13AUnaryFunctorIiiiNS0_15binary_internal10MulFunctorIiEEEESt5arrayIPcLm2EEEEviT0_T1_:
        /* <DEDUP_REMOVED lines=20> */
[----:B---3--:R-:W-:Y:S02]  /*0140*/  IMAD R7, R7, UR6, RZ ;  /* 0x0000000607077c24 */ /* 0x008fe4000f8e02ff */
[----:B------:R-:W-:Y:S02]  /*0150*/  IMAD R6, R6, UR6, RZ ;  /* 0x0000000606067c24 */ /* 0x000fe4000f8e02ff */
[----:B----4-:R-:W-:Y:S02]  /*0160*/  IMAD R9, R9, UR6, RZ ;  /* 0x0000000609097c24 */ /* 0x010fe4000f8e02ff */
[----:B------:R-:W-:Y:S01]  /*0170*/  IMAD R8, R8, UR6, RZ ;  /* 0x0000000608087c24 */ /* 0x000fe2000f8e02ff */
[----:B------:R-:W-:Y:S01]  /*0180*/  STG.E.64 desc[UR4][R4.64], R6 ;  /* 0x0000000604007986 */ /* 0x000fe2000c101b04 */
[----:B-----5:R-:W-:Y:S02]  /*0190*/  IMAD R11, R11, UR6, RZ ;  /* 0x000000060b0b7c24 */ /* 0x020fe4000f8e02ff */
[----:B------:R-:W-:Y:S01]  /*01a0*/  IMAD R10, R10, UR6, RZ ;  /* 0x000000060a0a7c24 */ /* 0x000fe2000f8e02ff */
[----:B------:R-:W-:Y:S01]  /*01b0*/  STG.E.64 desc[UR4][R4.64+0x400], R8 ;  /* 0x0004000804007986 */ /* 0x000fe2000c101b04 */
[----:B------:R-:W-:-:S02]  /*01c0*/  IMAD R13, R13, UR6, RZ ;  /* 0x000000060d0d7c24 */ /* 0x000fc4000f8e02ff */
[----:B------:R-:W-:Y:S01]  /*01d0*/  IMAD R12, R12, UR6, RZ ;  /* 0x000000060c0c7c24 */ /* 0x000fe2000f8e02ff */
[----:B------:R-:W-:Y:S04]  /*01e0*/  STG.E.64 desc[UR4][R4.64+0x800], R10 ;  /* 0x0008000a04007986 */ /* 0x000fe8000c101b04 */
[----:B------:R-:W-:Y:S01]  /*01f0*/  STG.E.64 desc[UR4][R4.64+0xc00], R12 ;  /* 0x000c000c04007986 */ /* 0x000fe2000c101b04 */
[----:B------:R-:W-:Y:S05]  /*0200*/  EXIT ;  /* 0x000000000000794d */ /* 0x000fea0003800000 */
.L_x_13416:
        /* <DEDUP_REMOVED lines=64> */
[----:B---3--:R-:W-:Y:S02]  /*0610*/  IMAD R17, R17, UR6, RZ ;  /* 0x0000000611117c24 */ /* 0x008fe4000f8e02ff */
[----:B------:R-:W-:-:S05]  /*0620*/  IMAD R13, R18, UR6, RZ ;  /* 0x00000006120d7c24 */ /* 0x000fca000f8e02ff */
[----:B------:R0:W-:Y:S01]  /*0630*/  @!P0 STG.E desc[UR4][R24.64], R13 ;  /* 0x0000000d18008986 */ /* 0x0001e2000c101904 */
[----:B------:R-:W-:Y:S01]  /*0640*/  ISETP.GE.AND P0, PT, R19, R16, PT ;  /* 0x000000101300720c */ /* 0x000fe20003f06270 */
[----:B--2---:R-:W-:Y:S02]  /*0650*/  IMAD R9, R22, UR6, RZ ;  /* 0x0000000616097c24 */ /* 0x004fe4000f8e02ff */
[----:B-----5:R-:W-:Y:S02]  /*0660*/  IMAD R3, R15, UR6, RZ ;  /* 0x000000060f037c24 */ /* 0x020fe4000f8e02ff */
[----:B----4-:R-:W-:Y:S02]  /*0670*/  IMAD R21, R21, UR6, RZ ;  /* 0x0000000615157c24 */ /* 0x010fe4000f8e02ff */
[----:B------:R-:W-:Y:S02]  /*0680*/  IMAD R23, R23, UR6, RZ ;  /* 0x0000000617177c24 */ /* 0x000fe4000f8e02ff */
[----:B------:R-:W-:-:S02]  /*0690*/  IMAD R2, R14, UR6, RZ ;  /* 0x000000060e027c24 */ /* 0x000fc4000f8e02ff */
[----:B------:R-:W-:Y:S02]  /*06a0*/  IMAD R12, R12, UR6, RZ ;  /* 0x000000060c0c7c24 */ /* 0x000fe4000f8e02ff */
        /* <DEDUP_REMOVED lines=13> */
.L_x_13419:
[----:B------:R-:W-:-:S13]  /*0780*/  ISETP.GE.AND P0, PT, R19, R16, PT ;  /* 0x000000101300720c */ /* 0x000fda0003f06270 */
[----:B------:R-:W-:Y:S05]  /*0790*/  @P0 BRA `(.L_x_13421) ;  /* 0x0000000000300947 */ /* 0x000fea0003800000 */
[----:B0-----:R-:W0:Y:S01]  /*07a0*/  LDC.64 R4, c[0x0][0x220] ;  /* 0x00008800ff047b82 */ /* 0x001e220000000a00 */
[----:B------:R-:W-:Y:S01]  /*07b0*/  IADD3 R7, R0, R19, RZ ;  /* 0x0000001300077210 */ /* 0x000fe20007ffe0ff */
[----:B------:R-:W-:-:S04]  /*07c0*/  VIADD R19, R19, 0x80 ;  /* 0x0000008013137836 */ /* 0x000fc80000000000 */
[----:B0-----:R-:W-:-:S05]  /*07d0*/  IMAD.WIDE.U32 R4, R7, 0x4, R4 ;  /* 0x0000000407047825 */ /* 0x001fca00078e0004 */
[----:B------:R1:W-:Y:S02]  /*07e0*/  STG.E desc[UR4][R4.64], R21 ;  /* 0x0000001504007986 */ /* 0x0003e4000c101904 */
.L_x_13420:
[----:B------:R-:W-:-:S13]  /*07f0*/  ISETP.GE.AND P0, PT, R19, R16, PT ;  /* 0x000000101300720c */ /* 0x000fda0003f06270 */
[----:B------:R-:W-:Y:S05]  /*0800*/  @P0 BRA `(.L_x_13422) ;  /* 0x0000000000340947 */ /* 0x000fea0003800000 */
[----:B01----:R-:W0:Y:S01]  /*0810*/  LDC.64 R4, c[0x0][0x220] ;  /* 0x00008800ff047b82 */ /* 0x003e220000000a00 */
[----:B------:R-:W-:Y:S02]  /*0820*/  IADD3 R7, R0, R19, RZ ;  /* 0x0000001300077210 */ /* 0x000fe40007ffe0ff */
[----:B------:R-:W-:-:S03]  /*0830*/  IADD3 R19, R19, 0x80, RZ ;  /* 0x0000008013137810 */ /* 0x000fc60007ffe0ff */
[----:B0-----:R-:W-:-:S05]  /*0840*/  IMAD.WIDE.U32 R4, R7, 0x4, R4 ;  /* 0x0000000407047825 */ /* 0x001fca00078e0004 */
[----:B------:R1:W-:Y:S02]  /*0850*/  STG.E desc[UR4][R4.64], R23 ;  /* 0x0000001704007986 */ /* 0x0003e4000c101904 */
.L_x_13421:
        /* <DEDUP_REMOVED lines=8> */
.L_x_13422:
[----:B------:R-:W-:Y:S05]  /*08e0*/  BSYNC B1 ;  /* 0x0000000000017941 */ /* 0x000fea0003800000 */
.L_x_13418:
[----:B------:R-:W-:-:S13]  /*08f0*/  ISETP.GE.AND P0, PT, R19, R16, PT ;  /* 0x000000101300720c */ /* 0x000fda0003f06270 */
[----:B012---:R-:W0:Y:S01]  /*0900*/  @!P0 LDC.64 R4, c[0x0][0x220] ;  /* 0x00008800ff048b82 */ /* 0x007e220000000a00 */
[----:B------:R-:W-:Y:S02]  /*0910*/  @!P0 IADD3 R3, R0, R19, RZ ;  /* 0x0000001300038210 */ /* 0x000fe40007ffe0ff */
[----:B------:R-:W-:-:S03]  /*0920*/  @!P0 IADD3 R19, R19, 0x80, RZ ;  /* 0x0000008013138810 */ /* 0x000fc60007ffe0ff */
[----:B0-----:R-:W-:-:S05]  /*0930*/  @!P0 IMAD.WIDE.U32 R4, R3, 0x4, R4 ;  /* 0x0000000403048825 */ /* 0x001fca00078e0004 */
[----:B------:R2:W-:Y:S02]  /*0940*/  @!P0 STG.E desc[UR4][R4.64], R2 ;  /* 0x0000000204008986 */ /* 0x0005e4000c101904 */
.L_x_13423:
[----:B------:R-:W-:Y:S05]  /*0950*/  BSYNC B0 ;  /* 0x0000000000007941 */ /* 0x000fea0003800000 */
.L_x_13417:
        /* <DEDUP_REMOVED lines=8> */
.L_x_13424:
        /* <DEDUP_REMOVED lines=10> */
.L_x_17336:


//--------------------- .text._ZN2at6native29vectorized_elementwise_kernelILi4ENS0_13AUnaryFunctorIiiiNS0_15binary_internal10MulFunctorIiEEEESt5arrayIPcLm2EEEEviT0_T1_ --------------------------
	.section	.text._ZN2at6native29vectorized_elementwise_kernelILi4ENS0_13AUnaryFunctorIiiiNS0_15binary_internal10MulFunctorIiEEEESt5arrayIPcLm2EEEEviT0_T1_,"ax",@progbits
	.align	128
        .global         _ZN2at6native29vectorized_elementwise_kernelILi4ENS0_13AUnaryFunctorIiiiNS0_15binary_internal10MulFunctorIiEEEESt5arrayIPcLm2EEEEviT0_T1_
        .type           _ZN2at6native29vectorized_elementwise_kernelILi4ENS0_13AUnaryFunctorIiiiNS0_15binary_internal10MulFunctorIiEEEESt5arrayIPcLm2EEEEviT0_T1_,@function
        .size           _ZN2at6native29vectorized_elementwise_kernelILi4ENS0_13AUnaryFunctorIiiiNS0_15binary_internal10MulFunctorIiEEEESt5arrayIPcLm2EEEEviT0_T1_,(.L_x_17337 - _ZN2at6native29vectorized_elementwise_kernelILi4ENS0_13AUnaryFunctorIiiiNS0_15binary_internal10MulFunctorIiEEEESt5arrayIPcLm2EEEEviT0_T1_)
        .other          _ZN2at6native29vectorized_elementwise_kernelILi4ENS0_13AUnaryFunctorIiiiNS0_15binary_internal10MulFunctorIiEEEESt5arrayIPcLm2EEEEviT0_T1_,@"STO_CUDA_ENTRY STV_DEFAULT"
_ZN2at6native29vectorized_elementwise_kernelILi4ENS0_13AUnaryFunctorIiiiNS0_15binary_internal10MulFunctorIiEEEESt5arrayIPcLm2EEEEviT0_T1_:
.text._ZN2at6native29vectorized_elementwise_kernelILi4ENS0_13AUnaryFunctorIiiiNS0_15binary_internal10MulFunctorIiEEEESt5arrayIPcLm2EEEEviT0_T1_:
        /* <DEDUP_REMOVED lines=18> */
[----:B---3--:R-:W-:Y:S02]  /*0120*/  IMAD R7, R7, UR6, RZ ;  /* 0x0000000607077c24 */ /* 0x008fe4000f8e02ff */
[----:B------:R-:W-:Y:S02]  /*0130*/  IMAD R6, R6, UR6, RZ ;  /* 0x0000000606067c24 */ /* 0x000fe4000f8e02ff */
[----:B------:R-:W-:Y:S02]  /*0140*/  IMAD R5, R5, UR6, RZ ;  /* 0x0000000605057c24 */ /* 0x000fe4000f8e02ff */
[----:B------:R-:W-:Y:S02]  /*0150*/  IMAD R4, R4, UR6, RZ ;  /* 0x0000000604047c24 */ /* 0x000fe4000f8e02ff */
[----:B----4-:R-:W-:Y:S02]  /*0160*/  IMAD R11, R11, UR6, RZ ;  /* 0x000000060b0b7c24 */ /* 0x010fe4000f8e02ff */
[----:B------:R-:W-:Y:S01]  /*0170*/  IMAD R10, R10, UR6, RZ ;  /* 0x000000060a0a7c24 */ /* 0x000fe2000f8e02ff */
[----:B------:R-:W-:Y:S01]  /*0180*/  STG.E.128 desc[UR4][R12.64], R4 ;  /* 0x000000040c007986 */ /* 0x000fe2000c101d04 */
[----:B------:R-:W-:-:S02]  /*0190*/  IMAD R9, R9, UR6, RZ ;  /* 0x0000000609097c24 */ /* 0x000fc4000f8e02ff */
[----:B------:R-:W-:-:S05]  /*01a0*/  IMAD R8, R8, UR6, RZ ;  /* 0x0000000608087c24 */ /* 0x000fca000f8e02ff */
[----:B------:R-:W-:Y:S01]  /*01b0*/  STG.E.128 desc[UR4][R12.64+0x800], R8 ;  /* 0x000800080c007986 */ /* 0x000fe2000c101d04 */
[----:B------:R-:W-:Y:S05]  /*01c0*/  EXIT ;  /* 0x000000000000794d */ /* 0x000fea0003800000 */
.L_x_13425:
        /* <DEDUP_REMOVED lines=87> */
.L_x_13428:
[----:B------:R-:W-:-:S13]  /*0740*/  ISETP.GE.AND P0, PT, R19, R16, PT ;  /* 0x000000101300720c */ /* 0x000fda0003f06270 */
[----:B------:R-:W-:Y:S05]  /*0750*/  @P0 BRA `(.L_x_13430) ;  /* 0x0000000000300947 */ /* 0x000fea0003800000 */
[----:B0-----:R-:W0:Y:S01]  /*0760*/  LDC.64 R4, c[0x0][0x220] ;  /* 0x00008800ff047b82 */ /* 0x001e220000000a00 */
[----:B------:R-:W-:Y:S01]  /*0770*/  IADD3 R7, R0, R19, RZ ;  /* 0x0000001300077210 */ /* 0x000fe20007ffe0ff */
[----:B------:R-:W-:-:S04]  /*0780*/  VIADD R19, R19, 0x80 ;  /* 0x0000008013137836 */ /* 0x000fc80000000000 */
[----:B0-----:R-:W-:-:S05]  /*0790*/  IMAD.WIDE.U32 R4, R7, 0x4, R4 ;  /* 0x0000000407047825 */ /* 0x001fca00078e0004 */
[----:B------:R1:W-:Y:S02]  /*07a0*/  STG.E desc[UR4][R4.64], R21 ;  /* 0x0000001504007986 */ /* 0x0003e4000c101904 */
.L_x_13429:
[----:B------:R-:W-:-:S13]  /*07b0*/  ISETP.GE.AND P0, PT, R19, R16, PT ;  /* 0x000000101300720c */ /* 0x000fda0003f06270 */
[----:B------:R-:W-:Y:S05]  /*07c0*/  @P0 BRA `(.L_x_13431) ;  /* 0x0000000000340947 */ /* 0x000fea0003800000 */
[----:B01----:R-:W0:Y:S01]  /*07d0*/  LDC.64 R4, c[0x0][0x220] ;  /* 0x00008800ff047b82 */ /* 0x003e220000000a00 */
[----:B------:R-:W-:Y:S02]  /*07e0*/  IADD3 R7, R0, R19, RZ ;  /* 0x0000001300077210 */ /* 0x000fe40007ffe0ff */
[----:B------:R-:W-:-:S03]  /*07f0*/  IADD3 R19, R19, 0x80, RZ ;  /* 0x0000008013137810 */ /* 0x000fc60007ffe0ff */
[----:B0-----:R-:W-:-:S05]  /*0800*/  IMAD.WIDE.U32 R4, R7, 0x4, R4 ;  /* 0x0000000407047825 */ /* 0x001fca00078e0004 */
[----:B------:R1:W-:Y:S02]  /*0810*/  STG.E desc[UR4][R4.64], R23 ;  /* 0x0000001704007986 */ /* 0x0003e4000c101904 */
.L_x_13430:
        /* <DEDUP_REMOVED lines=8> */
.L_x_13431:
[----:B------:R-:W-:Y:S05]  /*08a0*/  BSYNC B1 ;  /* 0x0000000000017941 */ /* 0x000fea0003800000 */
.L_x_13427:
[----:B------:R-:W-:-:S13]  /*08b0*/  ISETP.GE.AND P0, PT, R19, R16, PT ;  /* 0x000000101300720c */ /* 0x000fda0003f06270 */
[----:B012---:R-:W0:Y:S01]  /*08c0*/  @!P0 LDC.64 R4, c[0x0][0x220] ;  /* 0x00008800ff048b82 */ /* 0x007e220000000a00 */
[----:B------:R-:W-:Y:S02]  /*08d0*/  @!P0 IADD3 R3, R0, R19, RZ ;  /* 0x0000001300038210 */ /* 0x000fe40007ffe0ff */
[----:B------:R-:W-:-:S03]  /*08e0*/  @!P0 IADD3 R19, R19, 0x80, RZ ;  /* 0x0000008013138810 */ /* 0x000fc60007ffe0ff */
[----:B0-----:R-:W-:-:S05]  /*08f0*/  @!P0 IMAD.WIDE.U32 R4, R3, 0x4, R4 ;  /* 0x0000000403048825 */ /* 0x001fca00078e0004 */
[----:B------:R2:W-:Y:S02]  /*0900*/  @!P0 STG.E desc[UR4][R4.64], R2 ;  /* 0x0000000204008986 */ /* 0x0005e4000c101904 */
.L_x_13432:
[----:B------:R-:W-:Y:S05]  /*0910*/  BSYNC B0 ;  /* 0x0000000000007941 */ /* 0x000fea0003800000 */
.L_x_13426:
        /* <DEDUP_REMOVED lines=8> */
.L_x_13433:
        /* <DEDUP_REMOVED lines=14> */
.L_x_17337:


//--------------------- .text._ZN2at6native29vectorized_elementwise_kernelILi8ENS0_13AUnaryFunctorIiiiNS0_15binary_internal10MulFunctorIiEEEESt5arrayIPcLm2EEEEviT0_T1_ --------------------------
	.section	.text._ZN2at6native29vectorized_elementwise_kernelILi8ENS0_13AUnaryFunctorIiiiNS0_15binary_internal10MulFunctorIiEEEESt5arrayIPcLm2EEEEviT0_T1_,"ax",@progbits
	.align	128
        .global         _ZN2at6native29vectorized_elementwise_kernelILi8ENS0_13AUnaryFunctorIiiiNS0_15binary_internal10MulFunctorIiEEEESt5arrayIPcLm2EEEEviT0_T1_
        .type           _ZN2at6native29vectorized_elementwise_kernelILi8ENS0_13AUnaryFunctorIiiiNS0_15binary_internal10MulFunctorIiEEEESt5arrayIPcLm2EEEEviT0_T1_,@function
        .size           _ZN2at6native29vectorized_elementwise_kernelILi8ENS0_13AUnaryFunctorIiiiNS0_15binary_internal10MulFunctorIiEEEESt5arrayIPcLm2EEEEviT0_T1_,(.L_x_17338 - _ZN2at6native29vectorized_elementwise_kernelILi8ENS0_13AUnaryFunctorIiiiNS0_15binary_internal10MulFunctorIiEEEESt5arrayIPcLm2EEEEviT0_T1_)
        .other          _ZN2at6native29vectorized_elementwise_kernelILi8ENS0_13AUnaryFunctorIiiiNS0_15binary_internal10MulFunctorIiEEEESt5arrayIPcLm2EEEEviT0_T1_,@"STO_CUDA_ENTRY STV_DEFAULT"
_ZN2at6native29vectorized_elementwise_kernelILi8ENS0_13AUnaryFunctorIiiiNS0_15binary_internal10MulFunctorIiEEEESt5arrayIPcLm2EEEEviT0_T1_:
.text._ZN2at6native29vectorized_elementwise_kernelILi8ENS0_13AUnaryFunctorIiiiNS0_15binary_internal10MulFunctorIiEEEESt5arrayIPcLm2EEEEviT0_T1_:
        /* <DEDUP_REMOVED lines=29> */
.L_x_13434:
        /* <DEDUP_REMOVED lines=87> */
.L_x_13437:
[----:B------:R-:W-:-:S13]  /*0740*/  ISETP.GE.AND P0, PT, R19, R16, PT ;  /* 0x000000101300720c */ /* 0x000fda0003f06270 */
[----:B------:R-:W-:Y:S05]  /*0750*/  @P0 BRA `(.L_x_13439) ;  /* 0x0000000000300947 */ /* 0x000fea0003800000 */
[----:B0-----:R-:W0:Y:S01]  /*0760*/  LDC.64 R4, c[0x0][0x220] ;  /* 0x00008800ff047b82 */ /* 0x001e220000000a00 */
[----:B------:R-:W-:Y:S01]  /*0770*/  IADD3 R7, R0, R19, RZ ;  /* 0x0000001300077210 */ /* 0x000fe20007ffe0ff */
[----:B------:R-:W-:-:S04]  /*0780*/  VIADD R19, R19, 0x80 ;  /* 0x0000008013137836 */ /* 0x000fc80000000000 */
[----:B0-----:R-:W-:-:S05]  /*0790*/  IMAD.WIDE.U32 R4, R7, 0x4, R4 ;  /* 0x0000000407047825 */ /* 0x001fca00078e0004 */
[----:B------:R1:W-:Y:S02]  /*07a0*/  STG.E desc[UR4][R4.64], R21 ;  /* 0x0000001504007986 */ /* 0x0003e4000c101904 */
.L_x_13438:
[----:B------:R-:W-:-:S13]  /*07b0*/  ISETP.GE.AND P0, PT, R19, R16, PT ;  /* 0x000000101300720c */ /* 0x000fda0003f06270 */
[----:B------:R-:W-:Y:S05]  /*07c0*/  @P0 BRA `(.L_x_13440) ;  /* 0x0000000000340947 */ /* 0x000fea0003800000 */
[----:B01----:R-:W0:Y:S01]  /*07d0*/  LDC.64 R4, c[0x0][0x220] ;  /* 0x00008800ff047b82 */ /* 0x003e220000000a00 */
[----:B------:R-:W-:Y:S02]  /*07e0*/  IADD3 R7, R0, R19, RZ ;  /* 0x0000001300077210 */ /* 0x000fe40007ffe0ff */
[----:B------:R-:W-:-:S03]  /*07f0*/  IADD3 R19, R19, 0x80, RZ ;  /* 0x0000008013137810 */ /* 0x000fc60007ffe0ff */
[----:B0-----:R-:W-:-:S05]  /*0800*/  IMAD.WIDE.U32 R4, R7, 0x4, R4 ;  /* 0x0000000407047825 */ /* 0x001fca00078e0004 */
[----:B------:R1:W-:Y:S02]  /*0810*/  STG.E desc[UR4][R4.64], R23 ;  /* 0x0000001704007986 */ /* 0x0003e4000c101904 */
.L_x_13439:
        /* <DEDUP_REMOVED lines=8> */
.L_x_13440:
[----:B------:R-:W-:Y:S05]  /*08a0*/  BSYNC B1 ;  /* 0x0000000000017941 */ /* 0x000fea0003800000 */
.L_x_13436:
[----:B------:R-:W-:-:S13]  /*08b0*/  ISETP.GE.AND P0, PT, R19, R16, PT ;  /* 0x000000101300720c */ /* 0x000fda0003f06270 */
[----:B012---:R-:W0:Y:S01]  /*08c0*/  @!P0 LDC.64 R4, c[0x0][0x220] ;  /* 0x00008800ff048b82 */ /* 0x007e220000000a00 */
[----:B------:R-:W-:Y:S02]  /*08d0*/  @!P0 IADD3 R3, R0, R19, RZ ;  /* 0x0000001300038210 */ /* 0x000fe40007ffe0ff */
[----:B------:R-:W-:-:S03]  /*08e0*/  @!P0 IADD3 R19, R19, 0x80, RZ ;  /* 0x0000008013138810 */ /* 0x000fc60007ffe0ff */
[----:B0-----:R-:W-:-:S05]  /*08f0*/  @!P0 IMAD.WIDE.U32 R4, R3, 0x4, R4 ;  /* 0x0000000403048825 */ /* 0x001fca00078e0004 */
[----:B------:R2:W-:Y:S02]  /*0900*/  @!P0 STG.E desc[UR4][R4.64], R2 ;  /* 0x0000000204008986 */ /* 0x0005e4000c101904 */
.L_x_13441:
[----:B------:R-:W-:Y:S05]  /*0910*/  BSYNC B0 ;  /* 0x0000000000007941 */ /* 0x000fea0003800000 */
.L_x_13435:
        /* <DEDUP_REMOVED lines=8> */
.L_x_13442:
        /* <DEDUP_REMOVED lines=14> */
.L_x_17338:


//--------------------- .text._ZN2at6native18elementwise_kernelILi128ELi4EZNS0_15gpu_kernel_implINS0_13BinaryFunctorIiiiNS0_15binary_internal10MulFunctorIiEEEEEEvRNS_18TensorIteratorBaseERKT_EUliE_EEviT1_ --------------------------
	.section	.text._ZN2at6native18elementwise_kernelILi128ELi4EZNS0_15gpu_kernel_implINS0_13BinaryFunctorIiiiNS0_15binary_internal10MulFunctorIiEEEEEEvRNS_18TensorIteratorBaseERKT_EUliE_EEviT1_,"ax",@progbits
	.align	128
        .global         _ZN2at6native18elementwise_kernelILi128ELi4EZNS0_15gpu_kernel_implINS0_13BinaryFunctorIiiiNS0_15binary_internal10MulFunctorIiEEEEEEvRNS_18TensorIteratorBaseERKT_EUliE_EEviT1_
        .type           _ZN2at6native18elementwise_kernelILi128ELi4EZNS0_15gpu_kernel_implINS0_13BinaryFunctorIiiiNS0_15binary_internal10MulFunctorIiEEEEEEvRNS_18TensorIteratorBaseERKT_EUliE_EEviT1_,@function
        .size           _ZN2at6native18elementwise_kernelILi128ELi4EZNS0_15gpu_kernel_implINS0_13BinaryFunctorIiiiNS0_15binary_internal10MulFunctorIiEEEEEEvRNS_18TensorIteratorBaseERKT_EUliE_EEviT1_,(.L_x_17339 - _ZN2at6native18elementwise_kernelILi128ELi4EZNS0_15gpu_kernel_implINS0_13BinaryFunctorIiiiNS0_15binary_internal10MulFunctorIiEEEEEEvRNS_18TensorIteratorBaseERKT_EUliE_EEviT1_)
        .other          _ZN2at6native18elementwise_kernelILi128ELi4EZNS0_15gpu_kernel_implINS0_13BinaryFunctorIiiiNS0_15binary_internal10MulFunctorIiEEEEEEvRNS_18TensorIteratorBaseERKT_EUliE_EEviT1_,@"STO_CUDA_ENTRY STV_DEFAULT"
_ZN2at6native18elementwise_kernelILi128ELi4EZNS0_15gpu_kernel_implINS0_13BinaryFunctorIiiiNS0_15binary_internal10MulFunctorIiEEEEEEvRNS_18TensorIteratorBaseERKT_EUliE_EEviT1_:
.text._ZN2at6native18elementwise_kernelILi128ELi4EZNS0_15gpu_kernel_implINS0_13BinaryFunctorIiiiNS0_15binary_internal10MulFunctorIiEEEEEEvRNS_18TensorIteratorBaseERKT_EUliE_EEviT1_:
        /* <DEDUP_REMOVED lines=365> */
.L_x_13445:
        /* <DEDUP_REMOVED lines=20> */
.L_x_13449:
[----:B------:R0:W5:Y:S01]  /*1810*/  LDG.E.U8 R19, desc[UR36][R2.64] ;  /* 0x0000002402137981 */ /* 0x000162000c1e1100 */
[----:B------:R-:W-:Y:S05]  /*1820*/  BRA `(.L_x_13451) ;  /* 0x0000000c00347947 */ /* 0x000fea0003800000 */
.L_x_13448:
        /* <DEDUP_REMOVED lines=8> */
.L_x_13453:
[----:B------:R0:W5:Y:S01]  /*18b0*/  LDG.E R19, desc[UR36][R2.64] ;  /* 0x0000002402137981 */ /* 0x000162000c1e1900 */
[----:B------:R-:W-:Y:S05]  /*18c0*/  BRA `(.L_x_13451) ;  /* 0x0000000c000c7947 */ /* 0x000fea0003800000 */
.L_x_13452:
[----:B------:R0:W5:Y:S01]  /*18d0*/  LDG.E.S16 R19, desc[UR36][R2.64] ;  /* 0x0000002402137981 */ /* 0x000162000c1e1700 */
[----:B------:R-:W-:Y:S05]  /*18e0*/  BRA `(.L_x_13451) ;  /* 0x0000000c00047947 */ /* 0x000fea0003800000 */
.L_x_13447:
        /* <DEDUP_REMOVED lines=9> */
.L_x_13455:
[----:B------:R-:W2:Y:S02]  /*1980*/  LDG.E.U16 R2, desc[UR36][R2.64] ;  /* 0x0000002402027981 */ /* 0x000ea4000c1e1500 */
[----:B--2---:R-:W-:-:S06]  /*1990*/  HADD2.F32 R19, -RZ, R2.H0_H0 ;  /* 0x20000002ff137230 */ /* 0x004fcc0000004100 */
[----:B------:R-:W0:Y:S01]  /*19a0*/  F2I.FTZ.TRUNC.NTZ R19, R19 ;  /* 0x0000001300137305 */ /* 0x000e22000021f100 */
[----:B------:R-:W-:Y:S05]  /*19b0*/  BRA `(.L_x_13451) ;  /* 0x0000000800d07947 */ /* 0x000fea0003800000 */
.L_x_13454:
        /* <DEDUP_REMOVED lines=9> */
.L_x_13457:
[----:B------:R-:W2:Y:S02]  /*1a50*/  LDG.E.U16 R2, desc[UR36][R2.64] ;  /* 0x0000002402027981 */ /* 0x000ea4000c1e1500 */
[----:B--2---:R-:W-:-:S06]  /*1a60*/  HADD2.F32 R19, -RZ, R2.H0_H0 ;  /* 0x20000002ff137230 */ /* 0x004fcc0000004100 */
[----:B------:R-:W0:Y:S01]  /*1a70*/  F2I.FTZ.TRUNC.NTZ R19, R19 ;  /* 0x0000001300137305 */ /* 0x000e22000021f100 */
[----:B------:R-:W-:Y:S05]  /*1a80*/  BRA `(.L_x_13451) ;  /* 0x00000008009c7947 */ /* 0x000fea0003800000 */
.L_x_13456:
[----:B------:R-:W2:Y:S02]  /*1a90*/  LDG.E.64 R2, desc[UR36][R2.64] ;  /* 0x0000002402027981 */ /* 0x000ea4000c1e1b00 */
[----:B--2---:R0:W1:Y:S01]  /*1aa0*/  F2I.F64.TRUNC R19, R2 ;  /* 0x0000000200137311 */ /* 0x004062000030d100 */
[----:B------:R-:W-:Y:S05]  /*1ab0*/  BRA `(.L_x_13451) ;  /* 0x0000000800907947 */ /* 0x000fea0003800000 */
.L_x_13446:
        /* <DEDUP_REMOVED lines=12> */
.L_x_13460:
[----:B------:R-:W2:Y:S02]  /*1b80*/  LDG.E.64 R2, desc[UR36][R2.64] ;  /* 0x0000002402027981 */ /* 0x000ea4000c1e1b00 */
[----:B--2---:R0:W1:Y:S01]  /*1b90*/  F2I.F64.TRUNC R19, R2 ;  /* 0x0000000200137311 */ /* 0x004062000030d100 */
[----:B------:R-:W-:Y:S05]  /*1ba0*/  BRA `(.L_x_13451) ;  /* 0x0000000800547947 */ /* 0x000fea0003800000 */
.L_x_13459:
        /* <DEDUP_REMOVED lines=27> */
.L_x_13462:
        /* <DEDUP_REMOVED lines=14> */
.L_x_13461:
[----:B------:R-:W2:Y:S02]  /*1e40*/  LDG.E.U16 R19, desc[UR36][R2.64] ;  /* 0x0000002402137981 */ /* 0x000ea4000c1e1500 */
[----:B--2---:R-:W-:-:S06]  /*1e50*/  IMAD.U32 R19, R19, 0x10000, RZ ;  /* 0x0001000013137824 */ /* 0x004fcc00078e00ff */
[----:B------:R-:W0:Y:S01]  /*1e60*/  F2I.FTZ.TRUNC.NTZ R19, R19 ;  /* 0x0000001300137305 */ /* 0x000e22000021f100 */
[----:B------:R-:W-:Y:S05]  /*1e70*/  BRA `(.L_x_13451) ;  /* 0x0000000400a07947 */ /* 0x000fea0003800000 */
.L_x_13458:
        /* <DEDUP_REMOVED lines=10> */
.L_x_13465:
        /* <DEDUP_REMOVED lines=21> */
.L_x_13469:
[----:B------:R-:W-:Y:S05]  /*2070*/  BSYNC B1 ;  /* 0x0000000000017941 */ /* 0x000fea0003800000 */
.L_x_13468:
[----:B------:R-:W-:Y:S01]  /*2080*/  IMAD.SHL.U32 R2, R2, 0x100000, RZ ;  /* 0x0010000002027824 */ /* 0x000fe200078e00ff */
[----:B------:R-:W-:-:S04]  /*2090*/  LEA R0, R0, 0x3b800000, 0x17 ;  /* 0x3b80000000007811 */ /* 0x000fc800078eb8ff */
[----:B------:R-:W-:-:S07]  /*20a0*/  LOP3.LUT R19, R0, R2, R19, 0xfe, !PT ;  /* 0x0000000200137212 */ /* 0x000fce00078efe13 */
.L_x_13467:
[----:B------:R-:W-:Y:S05]  /*20b0*/  BSYNC B0 ;  /* 0x0000000000007941 */ /* 0x000fea0003800000 */
.L_x_13466:
[----:B------:R-:W1:Y:S01]  /*20c0*/  F2I.FTZ.TRUNC.NTZ R19, R19 ;  /* 0x0000001300137305 */ /* 0x000e62000021f100 */
[----:B------:R-:W-:Y:S05]  /*20d0*/  BRA `(.L_x_13451) ;  /* 0x0000000400087947 */ /* 0x000fea0003800000 */
.L_x_13464:
        /* <DEDUP_REMOVED lines=21> */
.L_x_13473:
[----:B------:R-:W-:Y:S05]  /*2230*/  BSYNC B1 ;  /* 0x0000000000017941 */ /* 0x000fea0003800000 */
.L_x_13472:
[----:B------:R-:W-:Y:S01]  /*2240*/  IMAD.SHL.U32 R2, R2, 0x200000, RZ ;  /* 0x0020000002027824 */ /* 0x000fe200078e00ff */
[----:B------:R-:W-:-:S04]  /*2250*/  LEA R0, R0, 0x37800000, 0x17 ;  /* 0x3780000000007811 */ /* 0x000fc800078eb8ff */
[----:B------:R-:W-:-:S07]  /*2260*/  LOP3.LUT R19, R0, R2, R19, 0xfe, !PT ;  /* 0x0000000200137212 */ /* 0x000fce00078efe13 */
.L_x_13471:
[----:B------:R-:W-:Y:S05]  /*2270*/  BSYNC B0 ;  /* 0x0000000000007941 */ /* 0x000fea0003800000 */
.L_x_13470:
[----:B------:R-:W2:Y:S01]  /*2280*/  F2I.FTZ.TRUNC.NTZ R19, R19 ;  /* 0x0000001300137305 */ /* 0x000ea2000021f100 */
[----:B------:R-:W-:Y:S05]  /*2290*/  BRA `(.L_x_13451) ;  /* 0x0000000000987947 */ /* 0x000fea0003800000 */
.L_x_13463:
        /* <DEDUP_REMOVED lines=14> */
.L_x_13477:
[----:B------:R-:W-:Y:S05]  /*2380*/  BSYNC B0 ;  /* 0x0000000000007941 */ /* 0x000fea0003800000 */
.L_x_13476:
[----:B------:R-:W4:Y:S01]  /*2390*/  F2I.FTZ.TRUNC.NTZ R19, R19 ;  /* 0x0000001300137305 */ /* 0x000f22000021f100 */
[----:B------:R-:W-:Y:S05]  /*23a0*/  BRA `(.L_x_13451) ;  /* 0x0000000000547947 */ /* 0x000fea0003800000 */
.L_x_13450:
        /* <DEDUP_REMOVED lines=17> */
.L_x_13478:
[----:B------:R-:W-:Y:S05]  /*24c0*/  BRA `(.L_x_13451) ;  /* 0x00000000000c7947 */ /* 0x000fea0003800000 */
.L_x_13475:
[----:B------:R0:W5:Y:S01]  /*24d0*/  LDG.E R19, desc[UR36][R2.64] ;  /* 0x0000002402137981 */ /* 0x000162000c1e1900 */
[----:B------:R-:W-:Y:S05]  /*24e0*/  BRA `(.L_x_13451) ;  /* 0x0000000000047947 */ /* 0x000fea0003800000 */
.L_x_13474:
[----:B------:R3:W5:Y:S02]  /*24f0*/  LDG.E R19, desc[UR36][R2.64] ;  /* 0x0000002402137981 */ /* 0x000764000c1e1900 */
.L_x_13451:
[----:B0-----:R-:W0:Y:S01]  /*2500*/  LDC.U8 R4, c[0x0][0x493] ;  /* 0x000124c0ff047b82 */ /* 0x001e220000000000 */
[----:B------:R-:W-:Y:S02]  /*2510*/  ULDC.64 UR4, c[0x0][0x488] ;  /* 0x0001220000047ab9 */ /* 0x000fe40000000a00 */
[----:B---3--:R-:W-:-:S05]  /*2520*/  IADD3 R2, P1, R22, UR4, RZ ;  /* 0x0000000416027c10 */ /* 0x008fca000ff3e0ff */
        /* <DEDUP_REMOVED lines=14> */
.L_x_13482:
[----:B------:R0:W5:Y:S01]  /*2610*/  LDG.E.U8 R22, desc[UR36][R2.64] ;  /* 0x0000002402167981 */ /* 0x000162000c1e1100 */
[----:B------:R-:W-:Y:S05]  /*2620*/  BRA `(.L_x_13484) ;  /* 0x0000000c00347947 */ /* 0x000fea0003800000 */
.L_x_13481:
        /* <DEDUP_REMOVED lines=8> */
.L_x_13486:
[----:B------:R3:W5:Y:S01]  /*26b0*/  LDG.E R22, desc[UR36][R2.64] ;  /* 0x0000002402167981 */ /* 0x000762000c1e1900 */
[----:B------:R-:W-:Y:S05]  /*26c0*/  BRA `(.L_x_13484) ;  /* 0x0000000c000c7947 */ /* 0x000fea0003800000 */
.L_x_13485:
[----:B------:R0:W5:Y:S01]  /*26d0*/  LDG.E.S16 R22, desc[UR36][R2.64] ;  /* 0x0000002402167981 */ /* 0x000162000c1e1700 */
[----:B------:R-:W-:Y:S05]  /*26e0*/  BRA `(.L_x_13484) ;  /* 0x0000000c00047947 */ /* 0x000fea0003800000 */
.L_x_13480:
[----:B------:R-:W-:-:S13]  /*26f0*/  ISETP.GT.AND P0, PT, R0, 0x6, PT ;  /* 0x000000060000780c */ /* 0x000fda0003f04270 */
[----:B------:R-:W-:Y:S05]  /*2700*/  @P0 BRA `(.L_x_13487) ;  /* 0x00000000002c0947 */ /* 0x000fea0003800000 */
[----:B------:R-:W-:-:S13]  /*2710*/  ISETP.NE.AND P0, PT, R0, 0x5, PT ;  /* 0x000000050000780c */ /* 0x000fda0003f05270 */
[----:B------:R-:W-:Y:S05]  /*2720*/  @!P0 BRA `(.L_x_13488) ;  /* 0x0000000000148947 */ /* 0x000fea0003800000 */
[----:B------:R-:W-:-:S13]  /*2730*/  ISETP.NE.AND P0, PT, R0, 0x6, PT ;  /* 0x000000060000780c */ /* 0x000fda0003f05270 */
[----:B------:R-:W-:Y:S05]  /*2740*/  @P0 BRA `(.L_x_13483) ;  /* 0x0000000800980947 */ /* 0x000fea0003800000 */
[----:B------:R-:W3:Y:S02]  /*2750*/  LDG.E R2, desc[UR36][R2.64] ;  /* 0x0000002402027981 */ /* 0x000ee4000c1e1900 */
[----:B---3--:R0:W3:Y:S01]  /*2760*/  F2I.FTZ.TRUNC.NTZ R22, R2 ;  /* 0x0000000200167305 */ /* 0x0080e2000021f100 */
[----:B------:R-:W-:Y:S05]  /*2770*/  BRA `(.L_x_13484) ;  /* 0x0000000800e07947 */ /* 0x000fea0003800000 */
.L_x_13488:
[----:B------:R-:W3:Y:S02]  /*2780*/  LDG.E.U16 R2, desc[UR36][R2.64] ;  /* 0x0000002402027981 */ /* 0x000ee4000c1e1500 */
[----:B---3--:R-:W-:-:S06]  /*2790*/  HADD2.F32 R22, -RZ, R2.H0_H0 ;  /* 0x20000002ff167230 */ /* 0x008fcc0000004100 */
[----:B------:R-:W0:Y:S01]  /*27a0*/  F2I.FTZ.TRUNC.NTZ R22, R22 ;  /* 0x0000001600167305 */ /* 0x000e22000021f100 */
[----:B------:R-:W-:Y:S05]  /*27b0*/  BRA `(.L_x_13484) ;  /* 0x0000000800d07947 */ /* 0x000fea0003800000 */
.L_x_13487:
[----:B------:R-:W-:-:S13]  /*27c0*/  ISETP.NE.AND P0, PT, R0, 0x7, PT ;  /* 0x000000070000780c */ /* 0x000fda0003f05270 */
[----:B------:R-:W-:Y:S05]  /*27d0*/  @!P0 BRA `(.L_x_13489) ;  /* 0x00000000002c8947 */ /* 0x000fea0003800000 */
[----:B------:R-:W-:-:S13]  /*27e0*/  ISETP.NE.AND P0, PT, R0, 0x8, PT ;  /* 0x000000080000780c */ /* 0x000fda0003f05270 */
[----:B------:R-:W-:Y:S05]  /*27f0*/  @!P0 BRA `(.L_x_13490) ;  /* 0x0000000000148947 */ /* 0x000fea0003800000 */
[----:B------:R-:W-:-:S13]  /*2800*/  ISETP.NE.AND P0, PT, R0, 0x9, PT ;  /* 0x000000090000780c */ /* 0x000fda0003f05270 */
[----:B------:R-:W-:Y:S05]  /*2810*/  @P0 BRA `(.L_x_13483) ;  /* 0x0000000800640947 */ /* 0x000fea0003800000 */
[----:B------:R-:W3:Y:S02]  /*2820*/  LDG.E R2, desc[UR36][R2.64] ;  /* 0x0000002402027981 */ /* 0x000ee4000c1e1900 */
[----:B---3--:R0:W3:Y:S01]  /*2830*/  F2I.FTZ.TRUNC.NTZ R22, R2 ;  /* 0x0000000200167305 */ /* 0x0080e2000021f100 */
[----:B------:R-:W-:Y:S05]  /*2840*/  BRA `(.L_x_13484) ;  /* 0x0000000800ac7947 */ /* 0x000fea0003800000 */
.L_x_13490:
[----:B------:R-:W3:Y:S02]  /*2850*/  LDG.E.U16 R2, desc[UR36][R2.64] ;  /* 0x0000002402027981 */ /* 0x000ee4000c1e1500 */
[----:B---3--:R-:W-:-:S06]  /*2860*/  HADD2.F32 R22, -RZ, R2.H0_H0 ;  /* 0x20000002ff167230 */ /* 0x008fcc0000004100 */
[----:B------:R-:W0:Y:S01]  /*2870*/  F2I.FTZ.TRUNC.NTZ R22, R22 ;  /* 0x0000001600167305 */ /* 0x000e22000021f100 */
[----:B------:R-:W-:Y:S05]  /*2880*/  BRA `(.L_x_13484) ;  /* 0x00000008009c7947 */ /* 0x000fea0003800000 */
.L_x_13489:
[----:B------:R-:W3:Y:S02]  /*2890*/  LDG.E.64 R2, desc[UR36][R2.64] ;  /* 0x0000002402027981 */ /* 0x000ee4000c1e1b00 */
[----:B---3--:R0:W3:Y:S01]  /*28a0*/  F2I.F64.TRUNC R22, R2 ;  /* 0x0000000200167311 */ /* 0x0080e2000030d100 */
[----:B------:R-:W-:Y:S05]  /*28b0*/  BRA `(.L_x_13484) ;  /* 0x0000000800907947 */ /* 0x000fea0003800000 */
.L_x_13479:
        /* <DEDUP_REMOVED lines=12> */
.L_x_13493:
[----:B------:R-:W3:Y:S02]  /*2980*/  LDG.E.64 R2, desc[UR36][R2.64] ;  /* 0x0000002402027981 */ /* 0x000ee4000c1e1b00 */
[----:B---3--:R0:W3:Y:S01]  /*2990*/  F2I.F64.TRUNC R22, R2 ;  /* 0x0000000200167311 */ /* 0x0080e2000030d100 */
[----:B------:R-:W-:Y:S05]  /*29a0*/  BRA `(.L_x_13484) ;  /* 0x0000000800547947 */ /* 0x000fea0003800000 */
.L_x_13492:
        /* <DEDUP_REMOVED lines=25> */
[----:B------:R0:W3:Y:S01]  /*2b40*/  F2I.FTZ.TRUNC.NTZ R22, R5 ;  /* 0x0000000500167305 */ /* 0x0000e2000021f100 */
[----:B------:R-:W-:Y:S05]  /*2b50*/  BRA `(.L_x_13484) ;  /* 0x0000000400e87947 */ /* 0x000fea0003800000 */
.L_x_13495:
        /* <DEDUP_REMOVED lines=14> */
.L_x_13494:
[----:B------:R-:W3:Y:S02]  /*2c40*/  LDG.E.U16 R22, desc[UR36][R2.64] ;  /* 0x0000002402167981 */ /* 0x000ee4000c1e1500 */
[----:B---3--:R-:W-:-:S06]  /*2c50*/  IMAD.U32 R22, R22, 0x10000, RZ ;  /* 0x0001000016167824 */ /* 0x008fcc00078e00ff */
[----:B------:R-:W0:Y:S01]  /*2c60*/  F2I.FTZ.TRUNC.NTZ R22, R22 ;  /* 0x0000001600167305 */ /* 0x000e22000021f100 */
[----:B------:R-:W-:Y:S05]  /*2c70*/  BRA `(.L_x_13484) ;  /* 0x0000000400a07947 */ /* 0x000fea0003800000 */
.L_x_13491:
        /* <DEDUP_REMOVED lines=10> */
.L_x_13498:
        /* <DEDUP_REMOVED lines=21> */
.L_x_13502:
[----:B------:R-:W-:Y:S05]  /*2e70*/  BSYNC B1 ;  /* 0x0000000000017941 */ /* 0x000fea0003800000 */
.L_x_13501:
[----:B------:R-:W-:Y:S01]  /*2e80*/  IMAD.SHL.U32 R2, R2, 0x100000, RZ ;  /* 0x0010000002027824 */ /* 0x000fe200078e00ff */
[----:B------:R-:W-:-:S04]  /*2e90*/  LEA R3, R0, 0x3b800000, 0x17 ;  /* 0x3b80000000037811 */ /* 0x000fc800078eb8ff */
[----:B------:R-:W-:-:S07]  /*2ea0*/  LOP3.LUT R22, R3, R2, R22, 0xfe, !PT ;  /* 0x0000000203167212 */ /* 0x000fce00078efe16 */
.L_x_13500:
[----:B------:R-:W-:Y:S05]  /*2eb0*/  BSYNC B0 ;  /* 0x0000000000007941 */ /* 0x000fea0003800000 */
.L_x_13499:
[----:B------:R-:W0:Y:S01]  /*2ec0*/  F2I.FTZ.TRUNC.NTZ R22, R22 ;  /* 0x0000001600167305 */ /* 0x000e22000021f100 */
[----:B------:R-:W-:Y:S05]  /*2ed0*/  BRA `(.L_x_13484) ;  /* 0x0000000400087947 */ /* 0x000fea0003800000 */
.L_x_13497:
        /* <DEDUP_REMOVED lines=21> */
.L_x_13506:
[----:B------:R-:W-:Y:S05]  /*3030*/  BSYNC B1 ;  /* 0x0000000000017941 */ /* 0x000fea0003800000 */
.L_x_13505:
[----:B------:R-:W-:Y:S01]  /*3040*/  IMAD.SHL.U32 R2, R2, 0x200000, RZ ;  /* 0x0020000002027824 */ /* 0x000fe200078e00ff */
[----:B------:R-:W-:-:S04]  /*3050*/  LEA R3, R0, 0x37800000, 0x17 ;  /* 0x3780000000037811 */ /* 0x000fc800078eb8ff */
[----:B------:R-:W-:-:S07]  /*3060*/  LOP3.LUT R22, R3, R2, R22, 0xfe, !PT ;  /* 0x0000000203167212 */ /* 0x000fce00078efe16 */
.L_x_13504:
[----:B------:R-:W-:Y:S05]  /*3070*/  BSYNC B0 ;  /* 0x0000000000007941 */ /* 0x000fea0003800000 */
.L_x_13503:
[----:B------:R-:W0:Y:S01]  /*3080*/  F2I.FTZ.TRUNC.NTZ R22, R22 ;  /* 0x0000001600167305 */ /* 0x000e22000021f100 */
[----:B------:R-:W-:Y:S05]  /*3090*/  BRA `(.L_x_13484) ;  /* 0x0000000000987947 */ /* 0x000fea0003800000 */
.L_x_13496:
        /* <DEDUP_REMOVED lines=14> */
.L_x_13510:
[----:B------:R-:W-:Y:S05]  /*3180*/  BSYNC B0 ;  /* 0x0000000000007941 */ /* 0x000fea0003800000 */
.L_x_13509:
[----:B------:R-:W0:Y:S01]  /*3190*/  F2I.FTZ.TRUNC.NTZ R22, R22 ;  /* 0x0000001600167305 */ /* 0x000e22000021f100 */
[----:B------:R-:W-:Y:S05]  /*31a0*/  BRA `(.L_x_13484) ;  /* 0x0000000000547947 */ /* 0x000fea0003800000 */
.L_x_13483:
        /* <DEDUP_REMOVED lines=16> */
[----:B012-45:R-:W-:Y:S05]  /*32b0*/  CALL.ABS.NOINC R2 ;  /* 0x0000000002007343 */ /* 0x037fea0003c00000 */
.L_x_13511:
[----:B------:R-:W-:Y:S05]  /*32c0*/  BRA `(.L_x_13484) ;  /* 0x00000000000c7947 */ /* 0x000fea0003800000 */
.L_x_13508:
[----:B------:R0:W5:Y:S01]  /*32d0*/  LDG.E R22, desc[UR36][R2.64] ;  /* 0x0000002402167981 */ /* 0x000162000c1e1900 */
[----:B------:R-:W-:Y:S05]  /*32e0*/  BRA `(.L_x_13484) ;  /* 0x0000000000047947 */ /* 0x000fea0003800000 */
.L_x_13507:
[----:B------:R0:W5:Y:S02]  /*32f0*/  LDG.E R22, desc[UR36][R2.64] ;  /* 0x0000002402167981 */ /* 0x000164000c1e1900 */
.L_x_13484:
[----:B0--3--:R-:W0:Y:S01]  /*3300*/  LDC.U8 R3, c[0x0][0x491] ;  /* 0x00012440ff037b82 */ /* 0x009e220000000000 */
[----:B-12-45:R-:W-:Y:S01]  /*3310*/  IMAD R2, R22, R19, RZ ;  /* 0x0000001316027224 */ /* 0x036fe200078e02ff */
        /* <DEDUP_REMOVED lines=13> */
.L_x_13515:
[----:B------:R1:W-:Y:S01]  /*33f0*/  STG.E.U8 desc[UR36][R16.64], R2 ;  /* 0x0000000210007986 */ /* 0x0003e2000c101124 */
[----:B------:R-:W-:Y:S05]  /*3400*/  BRA `(.L_x_13517) ;  /* 0x0000000c00507947 */ /* 0x000fea0003800000 */
.L_x_13514:
        /* <DEDUP_REMOVED lines=9> */
.L_x_13519:
[----:B------:R3:W-:Y:S01]  /*34a0*/  STG.E desc[UR36][R16.64], R2 ;  /* 0x0000000210007986 */ /* 0x0007e2000c101924 */
[----:B------:R-:W-:Y:S05]  /*34b0*/  BRA `(.L_x_13517) ;  /* 0x0000000c00247947 */ /* 0x000fea0003800000 */
.L_x_13518:
[----:B------:R2:W-:Y:S01]  /*34c0*/  STG.E.U16 desc[UR36][R16.64], R2 ;  /* 0x0000000210007986 */ /* 0x0005e2000c101524 */
[----:B------:R-:W-:Y:S05]  /*34d0*/  BRA `(.L_x_13517) ;  /* 0x0000000c001c7947 */ /* 0x000fea0003800000 */
.L_x_13513:
        /* <DEDUP_REMOVED lines=9> */
.L_x_13521:
[----:B------:R-:W-:-:S04]  /*3570*/  I2FP.F32.S32 R0, R2 ;  /* 0x0000000200007245 */ /* 0x000fc80000201400 */
[----:B------:R-:W-:-:S05]  /*3580*/  F2FP.F16.F32.PACK_AB R0, RZ, R0 ;  /* 0x00000000ff00723e */ /* 0x000fca00000000ff */
[----:B------:R0:W-:Y:S01]  /*3590*/  STG.E.U16 desc[UR36][R16.64], R0 ;  /* 0x0000000010007986 */ /* 0x0001e2000c101524 */
[----:B------:R-:W-:Y:S05]  /*35a0*/  BRA `(.L_x_13517) ;  /* 0x0000000800e87947 */ /* 0x000fea0003800000 */
.L_x_13520:
        /* <DEDUP_REMOVED lines=10> */
.L_x_13523:
[----:B------:R-:W-:-:S04]  /*3650*/  I2FP.F32.S32 R2, R2 ;  /* 0x0000000200027245 */ /* 0x000fc80000201400 */
[----:B------:R-:W-:-:S04]  /*3660*/  F2FP.F16.F32.PACK_AB R3, RZ, R2 ;  /* 0x00000002ff03723e */ /* 0x000fc800000000ff */
[----:B------:R-:W-:-:S05]  /*3670*/  PRMT R3, R3, 0x5410, RZ ;  /* 0x0000541003037816 */ /* 0x000fca00000000ff */
[----:B------:R0:W-:Y:S01]  /*3680*/  STG.E desc[UR36][R16.64], R3 ;  /* 0x0000000310007986 */ /* 0x0001e2000c101924 */
[----:B------:R-:W-:Y:S05]  /*3690*/  BRA `(.L_x_13517) ;  /* 0x0000000800ac7947 */ /* 0x000fea0003800000 */
.L_x_13522:
[----:B------:R-:W0:Y:S02]  /*36a0*/  I2F.F64 R2, R2 ;  /* 0x0000000200027312 */ /* 0x000e240000201c00 */
[----:B0-----:R0:W-:Y:S01]  /*36b0*/  STG.E.64 desc[UR36][R16.64], R2 ;  /* 0x0000000210007986 */ /* 0x0011e2000c101b24 */
[----:B------:R-:W-:Y:S05]  /*36c0*/  BRA `(.L_x_13517) ;  /* 0x0000000800a07947 */ /* 0x000fea0003800000 */
.L_x_13512:
        /* <DEDUP_REMOVED lines=12> */
.L_x_13526:
[----:B------:R-:W0:Y:S01]  /*3790*/  I2F.F64 R4, R2 ;  /* 0x0000000200047312 */ /* 0x000e220000201c00 */
[----:B------:R-:W-:-:S05]  /*37a0*/  CS2R R6, SRZ ;  /* 0x0000000000067805 */ /* 0x000fca000001ff00 */
[----:B0-----:R0:W-:Y:S01]  /*37b0*/  STG.E.128 desc[UR36][R16.64], R4 ;  /* 0x0000000410007986 */ /* 0x0011e2000c101d24 */
[----:B------:R-:W-:Y:S05]  /*37c0*/  BRA `(.L_x_13517) ;  /* 0x0000000800607947 */ /* 0x000fea0003800000 */
.L_x_13525:
        /* <DEDUP_REMOVED lines=21> */
.L_x_13530:
[----:B------:R-:W-:Y:S05]  /*3920*/  BSYNC B0 ;  /* 0x0000000000007941 */ /* 0x000fea0003800000 */
.L_x_13529:
[----:B------:R-:W-:-:S05]  /*3930*/  LOP3.LUT R3, R0, R3, RZ, 0xfc, !PT ;  /* 0x0000000300037212 */ /* 0x000fca00078efcff */
[----:B------:R0:W-:Y:S01]  /*3940*/  STG.E.U8 desc[UR36][R16.64], R3 ;  /* 0x0000000310007986 */ /* 0x0001e2000c101124 */
[----:B------:R-:W-:Y:S05]  /*3950*/  BRA `(.L_x_13517) ;  /* 0x0000000400fc7947 */ /* 0x000fea0003800000 */
.L_x_13528:
        /* <DEDUP_REMOVED lines=13> */
.L_x_13532:
[----:B------:R-:W-:Y:S01]  /*3a30*/  IMAD.MOV.U32 R0, RZ, RZ, 0x7f ;  /* 0x0000007fff007424 */ /* 0x000fe200078e00ff */
[----:B------:R-:W-:-:S04]  /*3a40*/  ISETP.GT.U32.AND P0, PT, R2, 0x7f800000, PT ;  /* 0x7f8000000200780c */ /* 0x000fc80003f04070 */
[----:B------:R-:W-:-:S09]  /*3a50*/  SEL R0, R0, 0x7c, P0 ;  /* 0x0000007c00007807 */ /* 0x000fd20000000000 */
.L_x_13533:
[----:B------:R-:W-:Y:S05]  /*3a60*/  BSYNC B0 ;  /* 0x0000000000007941 */ /* 0x000fea0003800000 */
.L_x_13531:
[----:B------:R-:W-:-:S04]  /*3a70*/  LOP3.LUT R2, R3, 0x80000000, RZ, 0xc0, !PT ;  /* 0x8000000003027812 */ /* 0x000fc800078ec0ff */
[----:B------:R-:W-:-:S04]  /*3a80*/  SHF.R.U32.HI R3, RZ, 0x18, R2 ;  /* 0x00000018ff037819 */ /* 0x000fc80000011602 */
[----:B------:R-:W-:-:S05]  /*3a90*/  LOP3.LUT R3, R0, R3, RZ, 0xfc, !PT ;  /* 0x0000000300037212 */ /* 0x000fca00078efcff */
[----:B------:R0:W-:Y:S01]  /*3aa0*/  STG.E.U8 desc[UR36][R16.64], R3 ;  /* 0x0000000310007986 */ /* 0x0001e2000c101124 */
[----:B------:R-:W-:Y:S05]  /*3ab0*/  BRA `(.L_x_13517) ;  /* 0x0000000400a47947 */ /* 0x000fea0003800000 */
.L_x_13527:
[----:B------:R-:W-:-:S04]  /*3ac0*/  I2FP.F32.S32 R0, R2 ;  /* 0x0000000200007245 */ /* 0x000fc80000201400 */
[----:B------:R-:W-:-:S05]  /*3ad0*/  F2FP.BF16.F32.PACK_AB R0, RZ, R0 ;  /* 0x00000000ff00723e */ /* 0x000fca00000010ff */
[----:B------:R0:W-:Y:S01]  /*3ae0*/  STG.E.U16 desc[UR36][R16.64], R0 ;  /* 0x0000000010007986 */ /* 0x0001e2000c101524 */
[----:B------:R-:W-:Y:S05]  /*3af0*/  BRA `(.L_x_13517) ;  /* 0x0000000400947947 */ /* 0x000fea0003800000 */
.L_x_13524:
        /* <DEDUP_REMOVED lines=10> */
.L_x_13536:
        /* <DEDUP_REMOVED lines=17> */
.L_x_13539:
[----:B------:R-:W-:-:S04]  /*3cb0*/  LOP3.LUT R2, R3, 0x80000000, RZ, 0xc0, !PT ;  /* 0x8000000003027812 */ /* 0x000fc800078ec0ff */
[----:B------:R-:W-:-:S04]  /*3cc0*/  SHF.R.U32.HI R3, RZ, 0x18, R2 ;  /* 0x00000018ff037819 */ /* 0x000fc80000011602 */
[----:B------:R-:W-:-:S04]  /*3cd0*/  LOP3.LUT R0, R0, R3, RZ, 0xfc, !PT ;  /* 0x0000000300007212 */ /* 0x000fc800078efcff */
[----:B------:R-:W-:-:S07]  /*3ce0*/  PRMT R8, R0, 0x7610, R8 ;  /* 0x0000761000087816 */ /* 0x000fce0000000008 */
.L_x_13538:
[----:B------:R-:W-:Y:S05]  /*3cf0*/  BSYNC B0 ;  /* 0x0000000000007941 */ /* 0x000fea0003800000 */
.L_x_13537:
[----:B------:R0:W-:Y:S01]  /*3d00*/  STG.E.U8 desc[UR36][R16.64], R8 ;  /* 0x0000000810007986 */ /* 0x0001e2000c101124 */
[----:B------:R-:W-:Y:S05]  /*3d10*/  BRA `(.L_x_13517) ;  /* 0x00000004000c7947 */ /* 0x000fea0003800000 */
.L_x_13535:
        /* <DEDUP_REMOVED lines=17> */
.L_x_13542:
[----:B------:R-:W-:-:S04]  /*3e30*/  LOP3.LUT R2, R3, 0x80000000, RZ, 0xc0, !PT ;  /* 0x8000000003027812 */ /* 0x000fc800078ec0ff */
[----:B------:R-:W-:-:S04]  /*3e40*/  SHF.R.U32.HI R3, RZ, 0x18, R2 ;  /* 0x00000018ff037819 */ /* 0x000fc80000011602 */
[----:B------:R-:W-:-:S04]  /*3e50*/  LOP3.LUT R0, R0, R3, RZ, 0xfc, !PT ;  /* 0x0000000300007212 */ /* 0x000fc800078efcff */
[----:B------:R-:W-:-:S07]  /*3e60*/  PRMT R8, R0, 0x7610, R8 ;  /* 0x0000761000087816 */ /* 0x000fce0000000008 */
.L_x_13541:
[----:B------:R-:W-:Y:S05]  /*3e70*/  BSYNC B0 ;  /* 0x0000000000007941 */ /* 0x000fea0003800000 */
.L_x_13540:
[----:B------:R0:W-:Y:S01]  /*3e80*/  STG.E.U8 desc[UR36][R16.64], R8 ;  /* 0x0000000810007986 */ /* 0x0001e2000c101124 */
[----:B------:R-:W-:Y:S05]  /*3e90*/  BRA `(.L_x_13517) ;  /* 0x0000000000ac7947 */ /* 0x000fea0003800000 */
.L_x_13534:
        /* <DEDUP_REMOVED lines=22> */
.L_x_13516:
        /* <DEDUP_REMOVED lines=16> */
.L_x_13545:
[----:B------:R-:W-:Y:S05]  /*4100*/  BRA `(.L_x_13517) ;  /* 0x0000000000107947 */ /* 0x000fea0003800000 */
.L_x_13544:
[----:B------:R-:W-:-:S05]  /*4110*/  SHF.R.S32.HI R3, RZ, 0x1f, R2 ;  /* 0x0000001fff037819 */ /* 0x000fca0000011402 */
[----:B------:R0:W-:Y:S01]  /*4120*/  STG.E.64 desc[UR36][R16.64], R2 ;  /* 0x0000000210007986 */ /* 0x0001e2000c101b24 */
[----:B------:R-:W-:Y:S05]  /*4130*/  BRA `(.L_x_13517) ;  /* 0x0000000000047947 */ /* 0x000fea0003800000 */
.L_x_13543:
[----:B------:R0:W-:Y:S02]  /*4140*/  STG.E desc[UR36][R16.64], R2 ;  /* 0x0000000210007986 */ /* 0x0001e4000c101924 */
.L_x_13517:
[----:B------:R-:W-:-:S04]  /*4150*/  IMAD R18, R18, 0x200, R23 ;  /* 0x0000020012127824 */ /* 0x000fc800078e0217 */
[----:B------:R-:W-:-:S07]  /*4160*/  VIADD R19, R18, 0x80 ;  /* 0x0000008012137836 */ /* 0x000fce0000000000 */
.L_x_13444:
[----:B------:R-:W-:Y:S05]  /*4170*/  BSYNC B6 ;  /* 0x0000000000067941 */ /* 0x000fea0003800000 */
.L_x_13443:
        /* <DEDUP_REMOVED lines=358> */
.L_x_13548:
        /* <DEDUP_REMOVED lines=20> */
.L_x_13552:
[----:B------:R0:W5:Y:S01]  /*5920*/  LDG.E.U8 R22, desc[UR36][R2.64] ;  /* 0x0000002402167981 */ /* 0x000162000c1e1100 */
[----:B------:R-:W-:Y:S05]  /*5930*/  BRA `(.L_x_13554) ;  /* 0x0000000c00347947 */ /* 0x000fea0003800000 */
.L_x_13551:
        /* <DEDUP_REMOVED lines=8> */
.L_x_13556:
[----:B------:R0:W5:Y:S01]  /*59c0*/  LDG.E R22, desc[UR36][R2.64] ;  /* 0x0000002402167981 */ /* 0x000162000c1e1900 */
[----:B------:R-:W-:Y:S05]  /*59d0*/  BRA `(.L_x_13554) ;  /* 0x0000000c000c7947 */ /* 0x000fea0003800000 */
.L_x_13555:
[----:B------:R0:W5:Y:S01]  /*59e0*/  LDG.E.S16 R22, desc[UR36][R2.64] ;  /* 0x0000002402167981 */ /* 0x000162000c1e1700 */
[----:B------:R-:W-:Y:S05]  /*59f0*/  BRA `(.L_x_13554) ;  /* 0x0000000c00047947 */ /* 0x000fea0003800000 */
.L_x_13550:
        /* <DEDUP_REMOVED lines=9> */
.L_x_13558:
[----:B------:R-:W2:Y:S02]  /*5a90*/  LDG.E.U16 R2, desc[UR36][R2.64] ;  /* 0x0000002402027981 */ /* 0x000ea4000c1e1500 */
[----:B--2---:R-:W-:-:S06]  /*5aa0*/  HADD2.F32 R22, -RZ, R2.H0_H0 ;  /* 0x20000002ff167230 */ /* 0x004fcc0000004100 */
[----:B------:R-:W0:Y:S01]  /*5ab0*/  F2I.FTZ.TRUNC.NTZ R22, R22 ;  /* 0x0000001600167305 */ /* 0x000e22000021f100 */
[----:B------:R-:W-:Y:S05]  /*5ac0*/  BRA `(.L_x_13554) ;  /* 0x0000000800d07947 */ /* 0x000fea0003800000 */
.L_x_13557:
        /* <DEDUP_REMOVED lines=9> */
.L_x_13560:
[----:B------:R-:W2:Y:S02]  /*5b60*/  LDG.E.U16 R2, desc[UR36][R2.64] ;  /* 0x0000002402027981 */ /* 0x000ea4000c1e1500 */
[----:B--2---:R-:W-:-:S06]  /*5b70*/  HADD2.F32 R22, -RZ, R2.H0_H0 ;  /* 0x20000002ff167230 */ /* 0x004fcc0000004100 */
[----:B------:R-:W0:Y:S01]  /*5b80*/  F2I.FTZ.TRUNC.NTZ R22, R22 ;  /* 0x0000001600167305 */ /* 0x000e22000021f100 */
[----:B------:R-:W-:Y:S05]  /*5b90*/  BRA `(.L_x_13554) ;  /* 0x00000008009c7947 */ /* 0x000fea0003800000 */
.L_x_13559:
[----:B------:R-:W2:Y:S02]  /*5ba0*/  LDG.E.64 R22, desc[UR36][R2.64] ;  /* 0x0000002402167981 */ /* 0x000ea4000c1e1b00 */
[----:B--2---:R0:W1:Y:S01]  /*5bb0*/  F2I.F64.TRUNC R22, R22 ;  /* 0x0000001600167311 */ /* 0x004062000030d100 */
[----:B------:R-:W-:Y:S05]  /*5bc0*/  BRA `(.L_x_13554) ;  /* 0x0000000800907947 */ /* 0x000fea0003800000 */
.L_x_13549:
        /* <DEDUP_REMOVED lines=12> */
.L_x_13563:
[----:B------:R-:W2:Y:S02]  /*5c90*/  LDG.E.64 R2, desc[UR36][R2.64] ;  /* 0x0000002402027981 */ /* 0x000ea4000c1e1b00 */
[----:B--2---:R0:W1:Y:S01]  /*5ca0*/  F2I.F64.TRUNC R22, R2 ;  /* 0x0000000200167311 */ /* 0x004062000030d100 */
[----:B------:R-:W-:Y:S05]  /*5cb0*/  BRA `(.L_x_13554) ;  /* 0x0000000800547947 */ /* 0x000fea0003800000 */
.L_x_13562:
        /* <DEDUP_REMOVED lines=25> */
[----:B------:R4:W0:Y:S01]  /*5e50*/  F2I.FTZ.TRUNC.NTZ R22, R5 ;  /* 0x0000000500167305 */ /* 0x000822000021f100 */
[----:B------:R-:W-:Y:S05]  /*5e60*/  BRA `(.L_x_13554) ;  /* 0x0000000400e87947 */ /* 0x000fea0003800000 */
.L_x_13565:
        /* <DEDUP_REMOVED lines=14> */
.L_x_13564:
[----:B------:R-:W2:Y:S02]  /*5f50*/  LDG.E.U16 R22, desc[UR36][R2.64] ;  /* 0x0000002402167981 */ /* 0x000ea4000c1e1500 */
[----:B--2---:R-:W-:-:S06]  /*5f60*/  IMAD.U32 R22, R22, 0x10000, RZ ;  /* 0x0001000016167824 */ /* 0x004fcc00078e00ff */
[----:B------:R-:W0:Y:S01]  /*5f70*/  F2I.FTZ.TRUNC.NTZ R22, R22 ;  /* 0x0000001600167305 */ /* 0x000e22000021f100 */
[----:B------:R-:W-:Y:S05]  /*5f80*/  BRA `(.L_x_13554) ;  /* 0x0000000400a07947 */ /* 0x000fea0003800000 */
.L_x_13561:
        /* <DEDUP_REMOVED lines=10> */
.L_x_13568:
        /* <DEDUP_REMOVED lines=21> */
.L_x_13572:
[----:B------:R-:W-:Y:S05]  /*6180*/  BSYNC B1 ;  /* 0x0000000000017941 */ /* 0x000fea0003800000 */
.L_x_13571:
[----:B------:R-:W-:Y:S01]  /*6190*/  IMAD.SHL.U32 R2, R2, 0x100000, RZ ;  /* 0x0010000002027824 */ /* 0x000fe200078e00ff */
[----:B------:R-:W-:-:S04]  /*61a0*/  LEA R3, R0, 0x3b800000, 0x17 ;  /* 0x3b80000000037811 */ /* 0x000fc800078eb8ff */
[----:B------:R-:W-:-:S07]  /*61b0*/  LOP3.LUT R22, R3, R2, R22, 0xfe, !PT ;  /* 0x0000000203167212 */ /* 0x000fce00078efe16 */
.L_x_13570:
[----:B------:R-:W-:Y:S05]  /*61c0*/  BSYNC B0 ;  /* 0x0000000000007941 */ /* 0x000fea0003800000 */
.L_x_13569:
[----:B------:R-:W0:Y:S01]  /*61d0*/  F2I.FTZ.TRUNC.NTZ R22, R22 ;  /* 0x0000001600167305 */ /* 0x000e22000021f100 */
[----:B------:R-:W-:Y:S05]  /*61e0*/  BRA `(.L_x_13554) ;  /* 0x0000000400087947 */ /* 0x000fea0003800000 */
.L_x_13567:
        /* <DEDUP_REMOVED lines=21> */
.L_x_13576:
[----:B------:R-:W-:Y:S05]  /*6340*/  BSYNC B1 ;  /* 0x0000000000017941 */ /* 0x000fea0003800000 */
.L_x_13575:
[----:B------:R-:W-:Y:S01]  /*6350*/  IMAD.SHL.U32 R2, R2, 0x200000, RZ ;  /* 0x0020000002027824 */ /* 0x000fe200078e00ff */
[----:B------:R-:W-:-:S04]  /*6360*/  LEA R3, R0, 0x37800000, 0x17 ;  /* 0x3780000000037811 */ /* 0x000fc800078eb8ff */
[----:B------:R-:W-:-:S07]  /*6370*/  LOP3.LUT R22, R3, R2, R22, 0xfe, !PT ;  /* 0x0000000203167212 */ /* 0x000fce00078efe16 */
.L_x_13574:
[----:B------:R-:W-:Y:S05]  /*6380*/  BSYNC B0 ;  /* 0x0000000000007941 */ /* 0x000fea0003800000 */
.L_x_13573:
[----:B------:R-:W0:Y:S01]  /*6390*/  F2I.FTZ.TRUNC.NTZ R22, R22 ;  /* 0x0000001600167305 */ /* 0x000e22000021f100 */
[----:B------:R-:W-:Y:S05]  /*63a0*/  BRA `(.L_x_13554) ;  /* 0x0000000000987947 */ /* 0x000fea0003800000 */
.L_x_13566:
        /* <DEDUP_REMOVED lines=14> */
.L_x_13580:
[----:B------:R-:W-:Y:S05]  /*6490*/  BSYNC B0 ;  /* 0x0000000000007941 */ /* 0x000fea0003800000 */
.L_x_13579:
[----:B------:R-:W0:Y:S01]  /*64a0*/  F2I.FTZ.TRUNC.NTZ R22, R22 ;  /* 0x0000001600167305 */ /* 0x000e22000021f100 */
[----:B------:R-:W-:Y:S05]  /*64b0*/  BRA `(.L_x_13554) ;  /* 0x0000000000547947 */ /* 0x000fea0003800000 */
.L_x_13553:
        /* <DEDUP_REMOVED lines=17> */
.L_x_13581:
[----:B------:R-:W-:Y:S05]  /*65d0*/  BRA `(.L_x_13554) ;  /* 0x00000000000c7947 */ /* 0x000fea0003800000 */
.L_x_13578:
[----:B------:R0:W5:Y:S01]  /*65e0*/  LDG.E R22, desc[UR36][R2.64] ;  /* 0x0000002402167981 */ /* 0x000162000c1e1900 */
[----:B------:R-:W-:Y:S05]  /*65f0*/  BRA `(.L_x_13554) ;  /* 0x0000000000047947 */ /* 0x000fea0003800000 */
.L_x_13577:
[----:B------:R0:W5:Y:S02]  /*6600*/  LDG.E R22, desc[UR36][R2.64] ;  /* 0x0000002402167981 */ /* 0x000164000c1e1900 */
.L_x_13554:
[----:B--2---:R-:W2:Y:S01]  /*6610*/  LDC.U8 R4, c[0x0][0x493] ;  /* 0x000124c0ff047b82 */ /* 0x004ea20000000000 */
[----:B------:R-:W-:Y:S02]  /*6620*/  ULDC.64 UR4, c[0x0][0x488] ;  /* 0x0001220000047ab9 */ /* 0x000fe40000000a00 */
[----:B0-----:R-:W-:-:S05]  /*6630*/  IADD3 R2, P0, R18, UR4, RZ ;  /* 0x0000000412027c10 */ /* 0x001fca000ff1e0ff */
        /* <DEDUP_REMOVED lines=14> */
.L_x_13585:
[----:B------:R0:W5:Y:S01]  /*6720*/  LDG.E.U8 R23, desc[UR36][R2.64] ;  /* 0x0000002402177981 */ /* 0x000162000c1e1100 */
[----:B------:R-:W-:Y:S05]  /*6730*/  BRA `(.L_x_13587) ;  /* 0x0000000c00347947 */ /* 0x000fea0003800000 */
.L_x_13584:
        /* <DEDUP_REMOVED lines=8> */
.L_x_13589:
[----:B------:R0:W5:Y:S01]  /*67c0*/  LDG.E R23, desc[UR36][R2.64] ;  /* 0x0000002402177981 */ /* 0x000162000c1e1900 */
[----:B------:R-:W-:Y:S05]  /*67d0*/  BRA `(.L_x_13587) ;  /* 0x0000000c000c7947 */ /* 0x000fea0003800000 */
.L_x_13588:
[----:B------:R0:W5:Y:S01]  /*67e0*/  LDG.E.S16 R23, desc[UR36][R2.64] ;  /* 0x0000002402177981 */ /* 0x000162000c1e1700 */
[----:B------:R-:W-:Y:S05]  /*67f0*/  BRA `(.L_x_13587) ;  /* 0x0000000c00047947 */ /* 0x000fea0003800000 */
.L_x_13583:
        /* <DEDUP_REMOVED lines=9> */
.L_x_13591:
[----:B------:R-:W2:Y:S02]  /*6890*/  LDG.E.U16 R2, desc[UR36][R2.64] ;  /* 0x0000002402027981 */ /* 0x000ea4000c1e1500 */
[----:B--2---:R-:W-:-:S06]  /*68a0*/  HADD2.F32 R23, -RZ, R2.H0_H0 ;  /* 0x20000002ff177230 */ /* 0x004fcc0000004100 */
[----:B------:R-:W0:Y:S01]  /*68b0*/  F2I.FTZ.TRUNC.NTZ R23, R23 ;  /* 0x0000001700177305 */ /* 0x000e22000021f100 */
[----:B------:R-:W-:Y:S05]  /*68c0*/  BRA `(.L_x_13587) ;  /* 0x0000000800d07947 */ /* 0x000fea0003800000 */
.L_x_13590:
        /* <DEDUP_REMOVED lines=9> */
.L_x_13593:
[----:B------:R-:W2:Y:S02]  /*6960*/  LDG.E.U16 R2, desc[UR36][R2.64] ;  /* 0x0000002402027981 */ /* 0x000ea4000c1e1500 */
[----:B--2---:R-:W-:-:S06]  /*6970*/  HADD2.F32 R23, -RZ, R2.H0_H0 ;  /* 0x20000002ff177230 */ /* 0x004fcc0000004100 */
[----:B------:R-:W0:Y:S01]  /*6980*/  F2I.FTZ.TRUNC.NTZ R23, R23 ;  /* 0x0000001700177305 */ /* 0x000e22000021f100 */
[----:B------:R-:W-:Y:S05]  /*6990*/  BRA `(.L_x_13587) ;  /* 0x00000008009c7947 */ /* 0x000fea0003800000 */
.L_x_13592:
[----:B------:R-:W2:Y:S02]  /*69a0*/  LDG.E.64 R2, desc[UR36][R2.64] ;  /* 0x0000002402027981 */ /* 0x000ea4000c1e1b00 */
[----:B--2---:R0:W2:Y:S01]  /*69b0*/  F2I.F64.TRUNC R23, R2 ;  /* 0x0000000200177311 */ /* 0x0040a2000030d100 */
[----:B------:R-:W-:Y:S05]  /*69c0*/  BRA `(.L_x_13587) ;  /* 0x0000000800907947 */ /* 0x000fea0003800000 */
.L_x_13582:
        /* <DEDUP_REMOVED lines=12> */
.L_x_13596:
[----:B------:R-:W2:Y:S02]  /*6a90*/  LDG.E.64 R2, desc[UR36][R2.64] ;  /* 0x0000002402027981 */ /* 0x000ea4000c1e1b00 */
[----:B--2---:R0:W2:Y:S01]  /*6aa0*/  F2I.F64.TRUNC R23, R2 ;  /* 0x0000000200177311 */ /* 0x0040a2000030d100 */
[----:B------:R-:W-:Y:S05]  /*6ab0*/  BRA `(.L_x_13587) ;  /* 0x0000000800547947 */ /* 0x000fea0003800000 */
.L_x_13595:
        /* <DEDUP_REMOVED lines=10> */
[----:B----4-:R-:W0:Y:S01]  /*6b60*/  FLO.U32 R5, R4 ;  /* 0x0000000400057300 */ /* 0x010e2200000e0000 */
        /* <DEDUP_REMOVED lines=14> */
[----:B------:R0:W2:Y:S01]  /*6c50*/  F2I.FTZ.TRUNC.NTZ R23, R5 ;  /* 0x0000000500177305 */ /* 0x0000a2000021f100 */
[----:B------:R-:W-:Y:S05]  /*6c60*/  BRA `(.L_x_13587) ;  /* 0x0000000400e87947 */ /* 0x000fea0003800000 */
.L_x_13598:
[----:B------:R-:W2:Y:S02]  /*6c70*/  LDG.E.U8 R2, desc[UR36][R2.64] ;  /* 0x0000002402027981 */ /* 0x000ea4000c1e1100 */
[C---:B--2---:R-:W-:Y:S02]  /*6c80*/  IMAD.SHL.U32 R0, R2.reuse, 0x2000000, RZ ;  /* 0x0200000002007824 */ /* 0x044fe400078e00ff */
[----:B----4-:R-:W-:-:S03]  /*6c90*/  IMAD.SHL.U32 R5, R2, 0x1000000, RZ ;  /* 0x0100000002057824 */ /* 0x010fc600078e00ff */
        /* <DEDUP_REMOVED lines=9> */
[----:B------:R0:W2:Y:S01]  /*6d30*/  F2I.FTZ.TRUNC.NTZ R23, R4 ;  /* 0x0000000400177305 */ /* 0x0000a2000021f100 */
[----:B------:R-:W-:Y:S05]  /*6d40*/  BRA `(.L_x_13587) ;  /* 0x0000000400b07947 */ /* 0x000fea0003800000 */
.L_x_13597:
[----:B------:R-:W2:Y:S02]  /*6d50*/  LDG.E.U16 R23, desc[UR36][R2.64] ;  /* 0x0000002402177981 */ /* 0x000ea4000c1e1500 */
[----:B--2---:R-:W-:-:S06]  /*6d60*/  IMAD.U32 R23, R23, 0x10000, RZ ;  /* 0x0001000017177824 */ /* 0x004fcc00078e00ff */
[----:B------:R-:W0:Y:S01]  /*6d70*/  F2I.FTZ.TRUNC.NTZ R23, R23 ;  /* 0x0000001700177305 */ /* 0x000e22000021f100 */
[----:B------:R-:W-:Y:S05]  /*6d80*/  BRA `(.L_x_13587) ;  /* 0x0000000400a07947 */ /* 0x000fea0003800000 */
.L_x_13594:
        /* <DEDUP_REMOVED lines=10> */
.L_x_13601:
        /* <DEDUP_REMOVED lines=18> */
[----:B----4-:R-:W-:-:S05]  /*6f50*/  VIADD R5, R3, 0xffffffe4 ;  /* 0xffffffe403057836 */ /* 0x010fca0000000000 */
[----:B------:R-:W-:-:S04]  /*6f60*/  SHF.L.U32 R5, R2, R5, RZ ;  /* 0x0000000502057219 */ /* 0x000fc800000006ff */
[----:B------:R-:W-:-:S07]  /*6f70*/  LOP3.LUT R2, R5, 0x7, RZ, 0xc0, !PT ;  /* 0x0000000705027812 */ /* 0x000fce00078ec0ff */
.L_x_13605:
[----:B------:R-:W-:Y:S05]  /*6f80*/  BSYNC B1 ;  /* 0x0000000000017941 */ /* 0x000fea0003800000 */
.L_x_13604:
[----:B------:R-:W-:Y:S01]  /*6f90*/  IMAD.SHL.U32 R2, R2, 0x100000, RZ ;  /* 0x0010000002027824 */ /* 0x000fe200078e00ff */
[----:B------:R-:W-:-:S04]  /*6fa0*/  LEA R0, R0, 0x3b800000, 0x17 ;  /* 0x3b80000000007811 */ /* 0x000fc800078eb8ff */
[----:B------:R-:W-:-:S07]  /*6fb0*/  LOP3.LUT R23, R0, R2, R23, 0xfe, !PT ;  /* 0x0000000200177212 */ /* 0x000fce00078efe17 */
.L_x_13603:
[----:B------:R-:W-:Y:S05]  /*6fc0*/  BSYNC B0 ;  /* 0x0000000000007941 */ /* 0x000fea0003800000 */
.L_x_13602:
[----:B------:R-:W0:Y:S01]  /*6fd0*/  F2I.FTZ.TRUNC.NTZ R23, R23 ;  /* 0x0000001700177305 */ /* 0x000e22000021f100 */
[----:B------:R-:W-:Y:S05]  /*6fe0*/  BRA `(.L_x_13587) ;  /* 0x0000000400087947 */ /* 0x000fea0003800000 */
.L_x_13600:
        /* <DEDUP_REMOVED lines=21> */
.L_x_13609:
[----:B------:R-:W-:Y:S05]  /*7140*/  BSYNC B1 ;  /* 0x0000000000017941 */ /* 0x000fea0003800000 */
.L_x_13608:
[----:B------:R-:W-:Y:S01]  /*7150*/  IMAD.SHL.U32 R2, R2, 0x200000, RZ ;  /* 0x0020000002027824 */ /* 0x000fe200078e00ff */
[----:B------:R-:W-:-:S04]  /*7160*/  LEA R0, R0, 0x37800000, 0x17 ;  /* 0x3780000000007811 */ /* 0x000fc800078eb8ff */
[----:B------:R-:W-:-:S07]  /*7170*/  LOP3.LUT R23, R0, R2, R23, 0xfe, !PT ;  /* 0x0000000200177212 */ /* 0x000fce00078efe17 */
.L_x_13607:
[----:B------:R-:W-:Y:S05]  /*7180*/  BSYNC B0 ;  /* 0x0000000000007941 */ /* 0x000fea0003800000 */
.L_x_13606:
[----:B------:R-:W0:Y:S01]  /*7190*/  F2I.FTZ.TRUNC.NTZ R23, R23 ;  /* 0x0000001700177305 */ /* 0x000e22000021f100 */
[----:B------:R-:W-:Y:S05]  /*71a0*/  BRA `(.L_x_13587) ;  /* 0x0000000000987947 */ /* 0x000fea0003800000 */
.L_x_13599:
        /* <DEDUP_REMOVED lines=14> */
.L_x_13613:
[----:B------:R-:W-:Y:S05]  /*7290*/  BSYNC B0 ;  /* 0x0000000000007941 */ /* 0x000fea0003800000 */
.L_x_13612:
[----:B------:R-:W0:Y:S01]  /*72a0*/  F2I.FTZ.TRUNC.NTZ R23, R23 ;  /* 0x0000001700177305 */ /* 0x000e22000021f100 */
[----:B------:R-:W-:Y:S05]  /*72b0*/  BRA `(.L_x_13587) ;  /* 0x0000000000547947 */ /* 0x000fea0003800000 */
.L_x_13586:
[----:B------:R-:W-:Y:S01]  /*72c0*/  MOV R2, 0x0 ;  /* 0x0000000000027802 */ /* 0x000fe20000000f00 */
[----:B------:R-:W-:Y:S01]  /*72d0*/  ULDC.64 UR4, c[0x4][0x1a8] ;  /* 0x01006a0000047ab9 */ /* 0x000fe20000000a00 */
[----:B------:R-:W-:Y:S01]  /*72e0*/  ULDC.64 UR6, c[0x4][0x30] ;  /* 0x01000c0000067ab9 */ /* 0x000fe20000000a00 */
[----:B------:R-:W-:Y:S02]  /*72f0*/  IMAD.U32 R4, RZ, RZ, UR4 ;  /* 0x00000004ff047e24 */ /* 0x000fe4000f8e00ff */
[----:B----4-:R-:W-:Y:S01]  /*7300*/  IMAD.U32 R5, RZ, RZ, UR5 ;  /* 0x00000005ff057e24 */ /* 0x010fe2000f8e00ff */
        /* <DEDUP_REMOVED lines=11> */
[----:B01-3-5:R-:W-:Y:S05]  /*73c0*/  CALL.ABS.NOINC R2 ;  /* 0x0000000002007343 */ /* 0x02bfea0003c00000 */
.L_x_13614:
[----:B------:R-:W-:Y:S05]  /*73d0*/  BRA `(.L_x_13587) ;  /* 0x00000000000c7947 */ /* 0x000fea0003800000 */
.L_x_13611:
[----:B------:R0:W5:Y:S01]  /*73e0*/  LDG.E R23, desc[UR36][R2.64] ;  /* 0x0000002402177981 */ /* 0x000162000c1e1900 */
[----:B------:R-:W-:Y:S05]  /*73f0*/  BRA `(.L_x_13587) ;  /* 0x0000000000047947 */ /* 0x000fea0003800000 */
.L_x_13610:
[----:B------:R0:W5:Y:S02]  /*7400*/  LDG.E R23, desc[UR36][R2.64] ;  /* 0x0000002402177981 */ /* 0x000164000c1e1900 */
.L_x_13587:
[----:B0-2---:R-:W0:Y:S01]  /*7410*/  LDC.U8 R3, c[0x0][0x491] ;  /* 0x00012440ff037b82 */ /* 0x005e220000000000 */
[----:B-1-3-5:R-:W-:Y:S01]  /*7420*/  IMAD R2, R23, R22, RZ ;  /* 0x0000001617027224 */ /* 0x02afe200078e02ff */
        /* <DEDUP_REMOVED lines=13> */
.L_x_13618:
[----:B------:R0:W-:Y:S01]  /*7500*/  STG.E.U8 desc[UR36][R16.64], R2 ;  /* 0x0000000210007986 */ /* 0x0001e2000c101124 */
[----:B------:R-:W-:Y:S05]  /*7510*/  BRA `(.L_x_13620) ;  /* 0x0000000c00507947 */ /* 0x000fea0003800000 */
.L_x_13617:
        /* <DEDUP_REMOVED lines=9> */
.L_x_13622:
[----:B------:R3:W-:Y:S01]  /*75b0*/  STG.E desc[UR36][R16.64], R2 ;  /* 0x0000000210007986 */ /* 0x0007e2000c101924 */
[----:B------:R-:W-:Y:S05]  /*75c0*/  BRA `(.L_x_13620) ;  /* 0x0000000c00247947 */ /* 0x000fea0003800000 */
.L_x_13621:
[----:B------:R2:W-:Y:S01]  /*75d0*/  STG.E.U16 desc[UR36][R16.64], R2 ;  /* 0x0000000210007986 */ /* 0x0005e2000c101524 */
[----:B------:R-:W-:Y:S05]  /*75e0*/  BRA `(.L_x_13620) ;  /* 0x0000000c001c7947 */ /* 0x000fea0003800000 */
.L_x_13616:
        /* <DEDUP_REMOVED lines=9> */
.L_x_13624:
[----:B------:R-:W-:-:S04]  /*7680*/  I2FP.F32.S32 R0, R2 ;  /* 0x0000000200007245 */ /* 0x000fc80000201400 */
[----:B------:R-:W-:-:S05]  /*7690*/  F2FP.F16.F32.PACK_AB R0, RZ, R0 ;  /* 0x00000000ff00723e */ /* 0x000fca00000000ff */
[----:B------:R0:W-:Y:S01]  /*76a0*/  STG.E.U16 desc[UR36][R16.64], R0 ;  /* 0x0000000010007986 */ /* 0x0001e2000c101524 */
[----:B------:R-:W-:Y:S05]  /*76b0*/  BRA `(.L_x_13620) ;  /* 0x0000000800e87947 */ /* 0x000fea0003800000 */
.L_x_13623:
        /* <DEDUP_REMOVED lines=10> */
.L_x_13626:
[----:B------:R-:W-:-:S04]  /*7760*/  I2FP.F32.S32 R2, R2 ;  /* 0x0000000200027245 */ /* 0x000fc80000201400 */
[----:B------:R-:W-:-:S04]  /*7770*/  F2FP.F16.F32.PACK_AB R3, RZ, R2 ;  /* 0x00000002ff03723e */ /* 0x000fc800000000ff */
[----:B------:R-:W-:-:S05]  /*7780*/  PRMT R3, R3, 0x5410, RZ ;  /* 0x0000541003037816 */ /* 0x000fca00000000ff */
[----:B------:R0:W-:Y:S01]  /*7790*/  STG.E desc[UR36][R16.64], R3 ;  /* 0x0000000310007986 */ /* 0x0001e2000c101924 */
[----:B------:R-:W-:Y:S05]  /*77a0*/  BRA `(.L_x_13620) ;  /* 0x0000000800ac7947 */ /* 0x000fea0003800000 */
.L_x_13625:
[----:B------:R-:W0:Y:S02]  /*77b0*/  I2F.F64 R2, R2 ;  /* 0x0000000200027312 */ /* 0x000e240000201c00 */
[----:B0-----:R0:W-:Y:S01]  /*77c0*/  STG.E.64 desc[UR36][R16.64], R2 ;  /* 0x0000000210007986 */ /* 0x0011e2000c101b24 */
[----:B------:R-:W-:Y:S05]  /*77d0*/  BRA `(.L_x_13620) ;  /* 0x0000000800a07947 */ /* 0x000fea0003800000 */
.L_x_13615:
        /* <DEDUP_REMOVED lines=12> */
.L_x_13629:
[----:B----4-:R-:W0:Y:S01]  /*78a0*/  I2F.F64 R4, R2 ;  /* 0x0000000200047312 */ /* 0x010e220000201c00 */
[----:B------:R-:W-:-:S05]  /*78b0*/  CS2R R6, SRZ ;  /* 0x0000000000067805 */ /* 0x000fca000001ff00 */
[----:B0-----:R0:W-:Y:S01]  /*78c0*/  STG.E.128 desc[UR36][R16.64], R4 ;  /* 0x0000000410007986 */ /* 0x0011e2000c101d24 */
[----:B------:R-:W-:Y:S05]  /*78d0*/  BRA `(.L_x_13620) ;  /* 0x0000000800607947 */ /* 0x000fea0003800000 */
.L_x_13628:
[----:B------:R-:W-:-:S13]  /*78e0*/  ISETP.NE.AND P0, PT, R0, 0xf, PT ;  /* 0x0000000f0000780c */ /* 0x000fda0003f05270 */
[----:B------:R-:W-:Y:S05]  /*78f0*/  @!P0 BRA `(.L_x_13630) ;  /* 0x0000000000b48947 */ /* 0x000fea0003800000 */
[----:B------:R-:W-:-:S13]  /*7900*/  ISETP.NE.AND P0, PT, R0, 0x17, PT ;  /* 0x000000170000780c */ /* 0x000fda0003f05270 */
[----:B------:R-:W-:Y:S05]  /*7910*/  @!P0 BRA `(.L_x_13631) ;  /* 0x0000000000548947 */ /* 0x000fea0003800000 */
[----:B------:R-:W-:-:S13]  /*7920*/  ISETP.NE.AND P0, PT, R0, 0x18, PT ;  /* 0x000000180000780c */ /* 0x000fda0003f05270 */
[----:B------:R-:W-:Y:S05]  /*7930*/  @P0 BRA `(.L_x_13619) ;  /* 0x0000000400f40947 */ /* 0x000fea0003800000 */
[----:B----4-:R-:W-:Y:S01]  /*7940*/  I2FP.F32.S32 R5, R2 ;  /* 0x0000000200057245 */ /* 0x010fe20000201400 */
        /* <DEDUP_REMOVED lines=14> */
.L_x_13633:
[----:B------:R-:W-:Y:S05]  /*7a30*/  BSYNC B0 ;  /* 0x0000000000007941 */ /* 0x000fea0003800000 */
.L_x_13632:
[----:B------:R-:W-:-:S05]  /*7a40*/  LOP3.LUT R3, R0, R3, RZ, 0xfc, !PT ;  /* 0x0000000300037212 */ /* 0x000fca00078efcff */
[----:B------:R0:W-:Y:S01]  /*7a50*/  STG.E.U8 desc[UR36][R16.64], R3 ;  /* 0x0000000310007986 */ /* 0x0001e2000c101124 */
[----:B------:R-:W-:Y:S05]  /*7a60*/  BRA `(.L_x_13620) ;  /* 0x0000000400fc7947 */ /* 0x000fea0003800000 */
.L_x_13631:
        /* <DEDUP_REMOVED lines=13> */
.L_x_13635:
[----:B------:R-:W-:Y:S01]  /*7b40*/  IMAD.MOV.U32 R0, RZ, RZ, 0x7f ;  /* 0x0000007fff007424 */ /* 0x000fe200078e00ff */
[----:B------:R-:W-:-:S04]  /*7b50*/  ISETP.GT.U32.AND P0, PT, R2, 0x7f800000, PT ;  /* 0x7f8000000200780c */ /* 0x000fc80003f04070 */
[----:B------:R-:W-:-:S09]  /*7b60*/  SEL R0, R0, 0x7c, P0 ;  /* 0x0000007c00007807 */ /* 0x000fd20000000000 */
.L_x_13636:
[----:B------:R-:W-:Y:S05]  /*7b70*/  BSYNC B0 ;  /* 0x0000000000007941 */ /* 0x000fea0003800000 */
.L_x_13634:
[----:B------:R-:W-:-:S04]  /*7b80*/  LOP3.LUT R2, R3, 0x80000000, RZ, 0xc0, !PT ;  /* 0x8000000003027812 */ /* 0x000fc800078ec0ff */
[----:B------:R-:W-:-:S04]  /*7b90*/  SHF.R.U32.HI R3, RZ, 0x18, R2 ;  /* 0x00000018ff037819 */ /* 0x000fc80000011602 */
[----:B------:R-:W-:-:S05]  /*7ba0*/  LOP3.LUT R3, R0, R3, RZ, 0xfc, !PT ;  /* 0x0000000300037212 */ /* 0x000fca00078efcff */
[----:B------:R0:W-:Y:S01]  /*7bb0*/  STG.E.U8 desc[UR36][R16.64], R3 ;  /* 0x0000000310007986 */ /* 0x0001e2000c101124 */
[----:B------:R-:W-:Y:S05]  /*7bc0*/  BRA `(.L_x_13620) ;  /* 0x0000000400a47947 */ /* 0x000fea0003800000 */
.L_x_13630:
[----:B------:R-:W-:-:S04]  /*7bd0*/  I2FP.F32.S32 R0, R2 ;  /* 0x0000000200007245 */ /* 0x000fc80000201400 */
[----:B------:R-:W-:-:S05]  /*7be0*/  F2FP.BF16.F32.PACK_AB R0, RZ, R0 ;  /* 0x00000000ff00723e */ /* 0x000fca00000010ff */
[----:B------:R0:W-:Y:S01]  /*7bf0*/  STG.E.U16 desc[UR36][R16.64], R0 ;  /* 0x0000000010007986 */ /* 0x0001e2000c101524 */
[----:B------:R-:W-:Y:S05]  /*7c00*/  BRA `(.L_x_13620) ;  /* 0x0000000400947947 */ /* 0x000fea0003800000 */
.L_x_13627:
        /* <DEDUP_REMOVED lines=10> */
.L_x_13639:
        /* <DEDUP_REMOVED lines=17> */
.L_x_13642:
[----:B------:R-:W-:-:S04]  /*7dc0*/  LOP3.LUT R2, R3, 0x80000000, RZ, 0xc0, !PT ;  /* 0x8000000003027812 */ /* 0x000fc800078ec0ff */
[----:B------:R-:W-:-:S04]  /*7dd0*/  SHF.R.U32.HI R3, RZ, 0x18, R2 ;  /* 0x00000018ff037819 */ /* 0x000fc80000011602 */
[----:B------:R-:W-:-:S04]  /*7de0*/  LOP3.LUT R0, R0, R3, RZ, 0xfc, !PT ;  /* 0x0000000300007212 */ /* 0x000fc800078efcff */
[----:B------:R-:W-:-:S07]  /*7df0*/  PRMT R8, R0, 0x7610, R8 ;  /* 0x0000761000087816 */ /* 0x000fce0000000008 */
.L_x_13641:
[----:B------:R-:W-:Y:S05]  /*7e00*/  BSYNC B0 ;  /* 0x0000000000007941 */ /* 0x000fea0003800000 */
.L_x_13640:
[----:B------:R0:W-:Y:S01]  /*7e10*/  STG.E.U8 desc[UR36][R16.64], R8 ;  /* 0x0000000810007986 */ /* 0x0001e2000c101124 */
[----:B------:R-:W-:Y:S05]  /*7e20*/  BRA `(.L_x_13620) ;  /* 0x00000004000c7947 */ /* 0x000fea0003800000 */
.L_x_13638:
        /* <DEDUP_REMOVED lines=17> */
.L_x_13645:
[----:B------:R-:W-:-:S04]  /*7f40*/  LOP3.LUT R2, R3, 0x80000000, RZ, 0xc0, !PT ;  /* 0x8000000003027812 */ /* 0x000fc800078ec0ff */
[----:B------:R-:W-:-:S04]  /*7f50*/  SHF.R.U32.HI R3, RZ, 0x18, R2 ;  /* 0x00000018ff037819 */ /* 0x000fc80000011602 */
[----:B------:R-:W-:-:S04]  /*7f60*/  LOP3.LUT R0, R0, R3, RZ, 0xfc, !PT ;  /* 0x0000000300007212 */ /* 0x000fc800078efcff */
[----:B------:R-:W-:-:S07]  /*7f70*/  PRMT R8, R0, 0x7610, R8 ;  /* 0x0000761000087816 */ /* 0x000fce0000000008 */
.L_x_13644:
[----:B------:R-:W-:Y:S05]  /*7f80*/  BSYNC B0 ;  /* 0x0000000000007941 */ /* 0x000fea0003800000 */
.L_x_13643:
[----:B------:R0:W-:Y:S01]  /*7f90*/  STG.E.U8 desc[UR36][R16.64], R8 ;  /* 0x0000000810007986 */ /* 0x0001e2000c101124 */
[----:B------:R-:W-:Y:S05]  /*7fa0*/  BRA `(.L_x_13620) ;  /* 0x0000000000ac7947 */ /* 0x000fea0003800000 */
.L_x_13637:
        /* <DEDUP_REMOVED lines=22> */
.L_x_13619:
[----:B------:R-:W-:Y:S01]  /*8110*/  MOV R0, 0x0 ;  /* 0x0000000000007802 */ /* 0x000fe20000000f00 */
[----:B------:R-:W-:Y:S01]  /*8120*/  ULDC.64 UR4, c[0x4][0x1a8] ;  /* 0x01006a0000047ab9 */ /* 0x000fe20000000a00 */
[----:B------:R-:W-:Y:S01]  /*8130*/  ULDC.64 UR6, c[0x4][0x38] ;  /* 0x01000e0000067ab9 */ /* 0x000fe20000000a00 */
[----:B------:R-:W-:Y:S01]  /*8140*/  IMAD.U32 R4, RZ, RZ, UR4 ;  /* 0x00000004ff047e24 */ /* 0x000fe2000f8e00ff */
[----:B------:R0:W1:Y:S01]  /*8150*/  LDC.64 R2, c[0x4][R0] ;  /* 0x0100000000027b82 */ /* 0x0000620000000a00 */
[----:B----4-:R-:W-:Y:S01]  /*8160*/  IMAD.U32 R5, RZ, RZ, UR5 ;  /* 0x00000005ff057e24 */ /* 0x010fe2000f8e00ff */
        /* <DEDUP_REMOVED lines=10> */
.L_x_13648:
[----:B------:R-:W-:Y:S05]  /*8210*/  BRA `(.L_x_13620) ;  /* 0x0000000000107947 */ /* 0x000fea0003800000 */
.L_x_13647:
[----:B------:R-:W-:-:S05]  /*8220*/  SHF.R.S32.HI R3, RZ, 0x1f, R2 ;  /* 0x0000001fff037819 */ /* 0x000fca0000011402 */
[----:B------:R0:W-:Y:S01]  /*8230*/  STG.E.64 desc[UR36][R16.64], R2 ;  /* 0x0000000210007986 */ /* 0x0001e2000c101b24 */
[----:B------:R-:W-:Y:S05]  /*8240*/  BRA `(.L_x_13620) ;  /* 0x0000000000047947 */ /* 0x000fea0003800000 */
.L_x_13646:
[----:B------:R0:W-:Y:S02]  /*8250*/  STG.E desc[UR36][R16.64], R2 ;  /* 0x0000000210007986 */ /* 0x0001e4000c101924 */
.L_x_13620:
[----:B------:R-:W-:-:S07]  /*8260*/  VIADD R19, R19, 0x80 ;  /* 0x0000008013137836 */ /* 0x000fce0000000000 */
.L_x_13547:
[----:B------:R-:W-:Y:S05]  /*8270*/  BSYNC B6 ;  /* 0x0000000000067941 */ /* 0x000fea0003800000 */
.L_x_13546:
        /* <DEDUP_REMOVED lines=358> */
.L_x_13651:
        /* <DEDUP_REMOVED lines=20> */
.L_x_13655:
[----:B------:R0:W5:Y:S01]  /*9a20*/  LDG.E.U8 R22, desc[UR36][R2.64] ;  /* 0x0000002402167981 */ /* 0x000162000c1e1100 */
[----:B------:R-:W-:Y:S05]  /*9a30*/  BRA `(.L_x_13657) ;  /* 0x0000000c00347947 */ /* 0x000fea0003800000 */
.L_x_13654:
        /* <DEDUP_REMOVED lines=8> */
.L_x_13659:
[----:B------:R0:W5:Y:S01]  /*9ac0*/  LDG.E R22, desc[UR36][R2.64] ;  /* 0x0000002402167981 */ /* 0x000162000c1e1900 */
[----:B------:R-:W-:Y:S05]  /*9ad0*/  BRA `(.L_x_13657) ;  /* 0x0000000c000c7947 */ /* 0x000fea0003800000 */
.L_x_13658:
[----:B------:R0:W5:Y:S01]  /*9ae0*/  LDG.E.S16 R22, desc[UR36][R2.64] ;  /* 0x0000002402167981 */ /* 0x000162000c1e1700 */
[----:B------:R-:W-:Y:S05]  /*9af0*/  BRA `(.L_x_13657) ;  /* 0x0000000c00047947 */ /* 0x000fea0003800000 */
.L_x_13653:
        /* <DEDUP_REMOVED lines=9> */
.L_x_13661:
[----:B------:R-:W2:Y:S02]  /*9b90*/  LDG.E.U16 R2, desc[UR36][R2.64] ;  /* 0x0000002402027981 */ /* 0x000ea4000c1e1500 */
[----:B--2---:R-:W-:-:S06]  /*9ba0*/  HADD2.F32 R22, -RZ, R2.H0_H0 ;  /* 0x20000002ff167230 */ /* 0x004fcc0000004100 */
[----:B------:R-:W2:Y:S01]  /*9bb0*/  F2I.FTZ.TRUNC.NTZ R22, R22 ;  /* 0x0000001600167305 */ /* 0x000ea2000021f100 */
[----:B------:R-:W-:Y:S05]  /*9bc0*/  BRA `(.L_x_13657) ;  /* 0x0000000800d07947 */ /* 0x000fea0003800000 */
.L_x_13660:
        /* <DEDUP_REMOVED lines=9> */
.L_x_13663:
[----:B------:R-:W2:Y:S02]  /*9c60*/  LDG.E.U16 R2, desc[UR36][R2.64] ;  /* 0x0000002402027981 */ /* 0x000ea4000c1e1500 */
[----:B--2---:R-:W-:-:S06]  /*9c70*/  HADD2.F32 R22, -RZ, R2.H0_H0 ;  /* 0x20000002ff167230 */ /* 0x004fcc0000004100 */
[----:B------:R-:W0:Y:S01]  /*9c80*/  F2I.FTZ.TRUNC.NTZ R22, R22 ;  /* 0x0000001600167305 */ /* 0x000e22000021f100 */
[----:B------:R-:W-:Y:S05]  /*9c90*/  BRA `(.L_x_13657) ;  /* 0x00000008009c7947 */ /* 0x000fea0003800000 */
.L_x_13662:
[----:B------:R-:W2:Y:S02]  /*9ca0*/  LDG.E.64 R22, desc[UR36][R2.64] ;  /* 0x0000002402167981 */ /* 0x000ea4000c1e1b00 */
[----:B--2---:R3:W4:Y:S01]  /*9cb0*/  F2I.F64.TRUNC R22, R22 ;  /* 0x0000001600167311 */ /* 0x004722000030d100 */
[----:B------:R-:W-:Y:S05]  /*9cc0*/  BRA `(.L_x_13657) ;  /* 0x0000000800907947 */ /* 0x000fea0003800000 */
.L_x_13652:
        /* <DEDUP_REMOVED lines=12> */
.L_x_13666:
[----:B------:R-:W2:Y:S02]  /*9d90*/  LDG.E.64 R2, desc[UR36][R2.64] ;  /* 0x0000002402027981 */ /* 0x000ea4000c1e1b00 */
[----:B--2---:R0:W1:Y:S01]  /*9da0*/  F2I.F64.TRUNC R22, R2 ;  /* 0x0000000200167311 */ /* 0x004062000030d100 */
[----:B------:R-:W-:Y:S05]  /*9db0*/  BRA `(.L_x_13657) ;  /* 0x0000000800547947 */ /* 0x000fea0003800000 */
.L_x_13665:
        /* <DEDUP_REMOVED lines=27> */
.L_x_13668:
        /* <DEDUP_REMOVED lines=14> */
.L_x_13667:
[----:B------:R-:W2:Y:S02]  /*a050*/  LDG.E.U16 R22, desc[UR36][R2.64] ;  /* 0x0000002402167981 */ /* 0x000ea4000c1e1500 */
[----:B--2---:R-:W-:-:S06]  /*a060*/  IMAD.U32 R22, R22, 0x10000, RZ ;  /* 0x0001000016167824 */ /* 0x004fcc00078e00ff */
[----:B------:R-:W0:Y:S01]  /*a070*/  F2I.FTZ.TRUNC.NTZ R22, R22 ;  /* 0x0000001600167305 */ /* 0x000e22000021f100 */
[----:B------:R-:W-:Y:S05]  /*a080*/  BRA `(.L_x_13657) ;  /* 0x0000000400a07947 */ /* 0x000fea0003800000 */
.L_x_13664:
        /* <DEDUP_REMOVED lines=10> */
.L_x_13671:
        /* <DEDUP_REMOVED lines=21> */
.L_x_13675:
[----:B------:R-:W-:Y:S05]  /*a280*/  BSYNC B1 ;  /* 0x0000000000017941 */ /* 0x000fea0003800000 */
.L_x_13674:
[----:B------:R-:W-:Y:S01]  /*a290*/  IMAD.SHL.U32 R2, R2, 0x100000, RZ ;  /* 0x0010000002027824 */ /* 0x000fe200078e00ff */
[----:B------:R-:W-:-:S04]  /*a2a0*/  LEA R3, R0, 0x3b800000, 0x17 ;  /* 0x3b80000000037811 */ /* 0x000fc800078eb8ff */
[----:B------:R-:W-:-:S07]  /*a2b0*/  LOP3.LUT R22, R3, R2, R22, 0xfe, !PT ;  /* 0x0000000203167212 */ /* 0x000fce00078efe16 */
.L_x_13673:
[----:B------:R-:W-:Y:S05]  /*a2c0*/  BSYNC B0 ;  /* 0x0000000000007941 */ /* 0x000fea0003800000 */
.L_x_13672:
[----:B------:R-:W0:Y:S01]  /*a2d0*/  F2I.FTZ.TRUNC.NTZ R22, R22 ;  /* 0x0000001600167305 */ /* 0x000e22000021f100 */
[----:B------:R-:W-:Y:S05]  /*a2e0*/  BRA `(.L_x_13657) ;  /* 0x0000000400087947 */ /* 0x000fea0003800000 */
.L_x_13670:
        /* <DEDUP_REMOVED lines=21> */
.L_x_13679:
[----:B------:R-:W-:Y:S05]  /*a440*/  BSYNC B1 ;  /* 0x0000000000017941 */ /* 0x000fea0003800000 */
.L_x_13678:
[----:B------:R-:W-:Y:S01]  /*a450*/  IMAD.SHL.U32 R2, R2, 0x200000, RZ ;  /* 0x0020000002027824 */ /* 0x000fe200078e00ff */
[----:B------:R-:W-:-:S04]  /*a460*/  LEA R3, R0, 0x37800000, 0x17 ;  /* 0x3780000000037811 */ /* 0x000fc800078eb8ff */
[----:B------:R-:W-:-:S07]  /*a470*/  LOP3.LUT R22, R3, R2, R22, 0xfe, !PT ;  /* 0x0000000203167212 */ /* 0x000fce00078efe16 */
.L_x_13677:
[----:B------:R-:W-:Y:S05]  /*a480*/  BSYNC B0 ;  /* 0x0000000000007941 */ /* 0x000fea0003800000 */
.L_x_13676:
[----:B------:R-:W0:Y:S01]  /*a490*/  F2I.FTZ.TRUNC.NTZ R22, R22 ;  /* 0x0000001600167305 */ /* 0x000e22000021f100 */
[----:B------:R-:W-:Y:S05]  /*a4a0*/  BRA `(.L_x_13657) ;  /* 0x0000000000987947 */ /* 0x000fea0003800000 */
.L_x_13669:
        /* <DEDUP_REMOVED lines=14> */
.L_x_13683:
[----:B------:R-:W-:Y:S05]  /*a590*/  BSYNC B0 ;  /* 0x0000000000007941 */ /* 0x000fea0003800000 */
.L_x_13682:
[----:B------:R-:W0:Y:S01]  /*a5a0*/  F2I.FTZ.TRUNC.NTZ R22, R22 ;  /* 0x0000001600167305 */ /* 0x000e22000021f100 */
[----:B------:R-:W-:Y:S05]  /*a5b0*/  BRA `(.L_x_13657) ;  /* 0x0000000000547947 */ /* 0x000fea0003800000 */
.L_x_13656:
        /* <DEDUP_REMOVED lines=17> */
.L_x_13684:
[----:B------:R-:W-:Y:S05]  /*a6d0*/  BRA `(.L_x_13657) ;  /* 0x00000000000c7947 */ /* 0x000fea0003800000 */
.L_x_13681:
[----:B------:R0:W5:Y:S01]  /*a6e0*/  LDG.E R22, desc[UR36][R2.64] ;  /* 0x0000002402167981 */ /* 0x000162000c1e1900 */
[----:B------:R-:W-:Y:S05]  /*a6f0*/  BRA `(.L_x_13657) ;  /* 0x0000000000047947 */ /* 0x000fea0003800000 */
.L_x_13680:
[----:B------:R0:W5:Y:S02]  /*a700*/  LDG.E R22, desc[UR36][R2.64] ;  /* 0x0000002402167981 */ /* 0x000164000c1e1900 */
.L_x_13657:
        /* <DEDUP_REMOVED lines=15> */
[----:B---3--:R0:W5:Y:S01]  /*a800*/  LDG.E.S8 R23, desc[UR36][R2.64] ;  /* 0x0000002402177981 */ /* 0x008162000c1e1300 */
[----:B------:R-:W-:Y:S05]  /*a810*/  BRA `(.L_x_13690) ;  /* 0x0000000c003c7947 */ /* 0x000fea0003800000 */
.L_x_13688:
[----:B---3--:R0:W5:Y:S01]  /*a820*/  LDG.E.U8 R23, desc[UR36][R2.64] ;  /* 0x0000002402177981 */ /* 0x008162000c1e1100 */
[----:B------:R-:W-:Y:S05]  /*a830*/  BRA `(.L_x_13690) ;  /* 0x0000000c00347947 */ /* 0x000fea0003800000 */
.L_x_13687:
[----:B------:R-:W-:-:S13]  /*a840*/  ISETP.NE.AND P0, PT, R0, 0x2, PT ;  /* 0x000000020000780c */ /* 0x000fda0003f05270 */
[----:B------:R-:W-:Y:S05]  /*a850*/  @!P0 BRA `(.L_x_13691) ;  /* 0x0000000000208947 */ /* 0x000fea0003800000 */
[----:B------:R-:W-:-:S13]  /*a860*/  ISETP.NE.AND P0, PT, R0, 0x3, PT ;  /* 0x000000030000780c */ /* 0x000fda0003f05270 */
[----:B------:R-:W-:Y:S05]  /*a870*/  @!P0 BRA `(.L_x_13692) ;  /* 0x0000000000108947 */ /* 0x000fea0003800000 */
[----:B------:R-:W-:-:S13]  /*a880*/  ISETP.NE.AND P0, PT, R0, 0x4, PT ;  /* 0x000000040000780c */ /* 0x000fda0003f05270 */
[----:B------:R-:W-:Y:S05]  /*a890*/  @P0 BRA `(.L_x_13689) ;  /* 0x0000000800c80947 */ /* 0x000fea0003800000 */
[----:B---3--:R0:W5:Y:S01]  /*a8a0*/  LDG.E R23, desc[UR36][R2.64] ;  /* 0x0000002402177981 */ /* 0x008162000c1e1900 */
[----:B------:R-:W-:Y:S05]  /*a8b0*/  BRA `(.L_x_13690) ;  /* 0x0000000c00147947 */ /* 0x000fea0003800000 */
.L_x_13692:
[----:B---3--:R0:W5:Y:S01]  /*a8c0*/  LDG.E R23, desc[UR36][R2.64] ;  /* 0x0000002402177981 */ /* 0x008162000c1e1900 */
[----:B------:R-:W-:Y:S05]  /*a8d0*/  BRA `(.L_x_13690) ;  /* 0x0000000c000c7947 */ /* 0x000fea0003800000 */
.L_x_13691:
[----:B---3--:R0:W5:Y:S01]  /*a8e0*/  LDG.E.S16 R23, desc[UR36][R2.64] ;  /* 0x0000002402177981 */ /* 0x008162000c1e1700 */
[----:B------:R-:W-:Y:S05]  /*a8f0*/  BRA `(.L_x_13690) ;  /* 0x0000000c00047947 */ /* 0x000fea0003800000 */
.L_x_13686:
[----:B------:R-:W-:-:S13]  /*a900*/  ISETP.GT.AND P0, PT, R0, 0x6, PT ;  /* 0x000000060000780c */ /* 0x000fda0003f04270 */
[----:B------:R-:W-:Y:S05]  /*a910*/  @P0 BRA `(.L_x_13693) ;  /* 0x00000000002c0947 */ /* 0x000fea0003800000 */
[----:B------:R-:W-:-:S13]  /*a920*/  ISETP.NE.AND P0, PT, R0, 0x5, PT ;  /* 0x000000050000780c */ /* 0x000fda0003f05270 */
[----:B------:R-:W-:Y:S05]  /*a930*/  @!P0 BRA `(.L_x_13694) ;  /* 0x0000000000148947 */ /* 0x000fea0003800000 */
[----:B------:R-:W-:-:S13]  /*a940*/  ISETP.NE.AND P0, PT, R0, 0x6, PT ;  /* 0x000000060000780c */ /* 0x000fda0003f05270 */
[----:B------:R-:W-:Y:S05]  /*a950*/  @P0 BRA `(.L_x_13689) ;  /* 0x0000000800980947 */ /* 0x000fea0003800000 */
[----:B------:R-:W3:Y:S02]  /*a960*/  LDG.E R2, desc[UR36][R2.64] ;  /* 0x0000002402027981 */ /* 0x000ee4000c1e1900 */
[----:B---3--:R3:W0:Y:S01]  /*a970*/  F2I.FTZ.TRUNC.NTZ R23, R2 ;  /* 0x0000000200177305 */ /* 0x008622000021f100 */
[----:B------:R-:W-:Y:S05]  /*a980*/  BRA `(.L_x_13690) ;  /* 0x0000000800e07947 */ /* 0x000fea0003800000 */
.L_x_13694:
[----:B------:R-:W3:Y:S02]  /*a990*/  LDG.E.U16 R2, desc[UR36][R2.64] ;  /* 0x0000002402027981 */ /* 0x000ee4000c1e1500 */
[----:B---3--:R-:W-:-:S06]  /*a9a0*/  HADD2.F32 R23, -RZ, R2.H0_H0 ;  /* 0x20000002ff177230 */ /* 0x008fcc0000004100 */
[----:B------:R-:W0:Y:S01]  /*a9b0*/  F2I.FTZ.TRUNC.NTZ R23, R23 ;  /* 0x0000001700177305 */ /* 0x000e22000021f100 */
[----:B------:R-:W-:Y:S05]  /*a9c0*/  BRA `(.L_x_13690) ;  /* 0x0000000800d07947 */ /* 0x000fea0003800000 */
.L_x_13693:
        /* <DEDUP_REMOVED lines=9> */
.L_x_13696:
[----:B------:R-:W3:Y:S02]  /*aa60*/  LDG.E.U16 R2, desc[UR36][R2.64] ;  /* 0x0000002402027981 */ /* 0x000ee4000c1e1500 */
[----:B---3--:R-:W-:-:S06]  /*aa70*/  HADD2.F32 R23, -RZ, R2.H0_H0 ;  /* 0x20000002ff177230 */ /* 0x008fcc0000004100 */
[----:B------:R-:W0:Y:S01]  /*aa80*/  F2I.FTZ.TRUNC.NTZ R23, R23 ;  /* 0x0000001700177305 */ /* 0x000e22000021f100 */
[----:B------:R-:W-:Y:S05]  /*aa90*/  BRA `(.L_x_13690) ;  /* 0x00000008009c7947 */ /* 0x000fea0003800000 */
.L_x_13695:
[----:B------:R-:W3:Y:S02]  /*aaa0*/  LDG.E.64 R2, desc[UR36][R2.64] ;  /* 0x0000002402027981 */ /* 0x000ee4000c1e1b00 */
[----:B---3--:R0:W3:Y:S01]  /*aab0*/  F2I.F64.TRUNC R23, R2 ;  /* 0x0000000200177311 */ /* 0x0080e2000030d100 */
[----:B------:R-:W-:Y:S05]  /*aac0*/  BRA `(.L_x_13690) ;  /* 0x0000000800907947 */ /* 0x000fea0003800000 */
.L_x_13685:
        /* <DEDUP_REMOVED lines=10> */
[----:B---3--:R-:W-:Y:S01]  /*ab70*/  SEL R23, RZ, 0x1, !P0 ;  /* 0x00000001ff177807 */ /* 0x008fe20004000000 */
[----:B------:R-:W-:Y:S08]  /*ab80*/  BRA `(.L_x_13690) ;  /* 0x0000000800607947 */ /* 0x000ff00003800000 */
.L_x_13699:
[----:B------:R-:W3:Y:S02]  /*ab90*/  LDG.E.64 R2, desc[UR36][R2.64] ;  /* 0x0000002402027981 */ /* 0x000ee4000c1e1b00 */
[----:B---3--:R0:W3:Y:S01]  /*aba0*/  F2I.F64.TRUNC R23, R2 ;  /* 0x0000000200177311 */ /* 0x0080e2000030d100 */
[----:B------:R-:W-:Y:S05]  /*abb0*/  BRA `(.L_x_13690) ;  /* 0x0000000800547947 */ /* 0x000fea0003800000 */
.L_x_13698:
        /* <DEDUP_REMOVED lines=25> */
[----:B---3--:R0:W2:Y:S01]  /*ad50*/  F2I.FTZ.TRUNC.NTZ R23, R5 ;  /* 0x0000000500177305 */ /* 0x0080a2000021f100 */
[----:B------:R-:W-:Y:S05]  /*ad60*/  BRA `(.L_x_13690) ;  /* 0x0000000400e87947 */ /* 0x000fea0003800000 */
.L_x_13701:
        /* <DEDUP_REMOVED lines=12> */
[----:B---3--:R0:W2:Y:S01]  /*ae30*/  F2I.FTZ.TRUNC.NTZ R23, R4 ;  /* 0x0000000400177305 */ /* 0x0080a2000021f100 */
[----:B------:R-:W-:Y:S05]  /*ae40*/  BRA `(.L_x_13690) ;  /* 0x0000000400b07947 */ /* 0x000fea0003800000 */
.L_x_13700:
[----:B---3--:R-:W3:Y:S02]  /*ae50*/  LDG.E.U16 R23, desc[UR36][R2.64] ;  /* 0x0000002402177981 */ /* 0x008ee4000c1e1500 */
[----:B---3--:R-:W-:-:S06]  /*ae60*/  IMAD.U32 R23, R23, 0x10000, RZ ;  /* 0x0001000017177824 */ /* 0x008fcc00078e00ff */
[----:B------:R-:W0:Y:S01]  /*ae70*/  F2I.FTZ.TRUNC.NTZ R23, R23 ;  /* 0x0000001700177305 */ /* 0x000e22000021f100 */
[----:B------:R-:W-:Y:S05]  /*ae80*/  BRA `(.L_x_13690) ;  /* 0x0000000400a07947 */ /* 0x000fea0003800000 */
.L_x_13697:
        /* <DEDUP_REMOVED lines=8> */
[----:B---3--:R0:W5:Y:S01]  /*af10*/  LDG.E.U16 R23, desc[UR36][R2.64] ;  /* 0x0000002402177981 */ /* 0x008162000c1e1500 */
[----:B------:R-:W-:Y:S05]  /*af20*/  BRA `(.L_x_13690) ;  /* 0x0000000400787947 */ /* 0x000fea0003800000 */
.L_x_13704:
[----:B------:R-:W2:Y:S01]  /*af30*/  LDG.E.U8 R2, desc[UR36][R2.64] ;  /* 0x0000002402027981 */ /* 0x000ea2000c1e1100 */
[----:B------:R-:W-:Y:S01]  /*af40*/  BSSY B0, `(.L_x_13705) ;  /* 0x0000018000007945 */ /* 0x000fe20003800000 */
[----:B---3--:R-:W-:Y:S01]  /*af50*/  IMAD.MOV.U32 R23, RZ, RZ, RZ ;  /* 0x000000ffff177224 */ /* 0x008fe200078e00ff */
        /* <DEDUP_REMOVED lines=18> */
.L_x_13708:
[----:B------:R-:W-:Y:S05]  /*b080*/  BSYNC B1 ;  /* 0x0000000000017941 */ /* 0x000fea0003800000 */
.L_x_13707:
[----:B------:R-:W-:Y:S01]  /*b090*/  IMAD.SHL.U32 R2, R2, 0x100000, RZ ;  /* 0x0010000002027824 */ /* 0x000fe200078e00ff */
[----:B------:R-:W-:-:S04]  /*b0a0*/  LEA R0, R0, 0x3b800000, 0x17 ;  /* 0x3b80000000007811 */ /* 0x000fc800078eb8ff */
[----:B------:R-:W-:-:S07]  /*b0b0*/  LOP3.LUT R23, R0, R2, R23, 0xfe, !PT ;  /* 0x0000000200177212 */ /* 0x000fce00078efe17 */
.L_x_13706:
[----:B------:R-:W-:Y:S05]  /*b0c0*/  BSYNC B0 ;  /* 0x0000000000007941 */ /* 0x000fea0003800000 */
.L_x_13705:
[----:B------:R-:W0:Y:S01]  /*b0d0*/  F2I.FTZ.TRUNC.NTZ R23, R23 ;  /* 0x0000001700177305 */ /* 0x000e22000021f100 */
[----:B------:R-:W-:Y:S05]  /*b0e0*/  BRA `(.L_x_13690) ;  /* 0x0000000400087947 */ /* 0x000fea0003800000 */
.L_x_13703:
        /* <DEDUP_REMOVED lines=21> */
.L_x_13712:
[----:B------:R-:W-:Y:S05]  /*b240*/  BSYNC B1 ;  /* 0x0000000000017941 */ /* 0x000fea0003800000 */
.L_x_13711:
[----:B------:R-:W-:Y:S01]  /*b250*/  IMAD.SHL.U32 R2, R2, 0x200000, RZ ;  /* 0x0020000002027824 */ /* 0x000fe200078e00ff */
[----:B------:R-:W-:-:S04]  /*b260*/  LEA R0, R0, 0x37800000, 0x17 ;  /* 0x3780000000007811 */ /* 0x000fc800078eb8ff */
[----:B------:R-:W-:-:S07]  /*b270*/  LOP3.LUT R23, R0, R2, R23, 0xfe, !PT ;  /* 0x0000000200177212 */ /* 0x000fce00078efe17 */
.L_x_13710:
[----:B------:R-:W-:Y:S05]  /*b280*/  BSYNC B0 ;  /* 0x0000000000007941 */ /* 0x000fea0003800000 */
.L_x_13709:
[----:B------:R-:W0:Y:S01]  /*b290*/  F2I.FTZ.TRUNC.NTZ R23, R23 ;  /* 0x0000001700177305 */ /* 0x000e22000021f100 */
[----:B------:R-:W-:Y:S05]  /*b2a0*/  BRA `(.L_x_13690) ;  /* 0x0000000000987947 */ /* 0x000fea0003800000 */
.L_x_13702:
        /* <DEDUP_REMOVED lines=8> */
[----:B---3--:R-:W-:Y:S01]  /*b330*/  IMAD.MOV.U32 R23, RZ, RZ, 0x400000 ;  /* 0x00400000ff177424 */ /* 0x008fe200078e00ff */
[----:B--2---:R-:W-:-:S13]  /*b340*/  ISETP.NE.AND P0, PT, R2, RZ, PT ;  /* 0x000000ff0200720c */ /* 0x004fda0003f05270 */
[----:B------:R-:W-:Y:S05]  /*b350*/  @!P0 BRA `(.L_x_13716) ;  /* 0x00000000000c8947 */ /* 0x000fea0003800000 */
[----:B------:R-:W-:-:S13]  /*b360*/  ISETP.NE.AND P0, PT, R2, 0xff, PT ;  /* 0x000000ff0200780c */ /* 0x000fda0003f05270 */
[----:B------:R-:W-:Y:S02]  /*b370*/  @!P0 IMAD.MOV.U32 R23, RZ, RZ, 0x7f800001 ;  /* 0x7f800001ff178424 */ /* 0x000fe400078e00ff */
[----:B------:R-:W-:-:S07]  /*b380*/  @P0 IMAD.SHL.U32 R23, R2, 0x800000, RZ ;  /* 0x0080000002170824 */ /* 0x000fce00078e00ff */
.L_x_13716:
[----:B------:R-:W-:Y:S05]  /*b390*/  BSYNC B0 ;  /* 0x0000000000007941 */ /* 0x000fea0003800000 */
.L_x_13715:
[----:B------:R-:W0:Y:S01]  /*b3a0*/  F2I.FTZ.TRUNC.NTZ R23, R23 ;  /* 0x0000001700177305 */ /* 0x000e22000021f100 */
[----:B------:R-:W-:Y:S05]  /*b3b0*/  BRA `(.L_x_13690) ;  /* 0x0000000000547947 */ /* 0x000fea0003800000 */
.L_x_13689:
        /* <DEDUP_REMOVED lines=14> */
[----:B---3--:R-:W-:-:S07]  /*b4a0*/  IMAD.MOV.U32 R23, RZ, RZ, RZ ;  /* 0x000000ffff177224 */ /* 0x008fce00078e00ff */
[----:B------:R-:W-:-:S07]  /*b4b0*/  LEPC R20, `(.L_x_13717) ;  /* 0x000000001014794e */ /* 0x000fce0000000000 */
[----:B012-45:R-:W-:Y:S05]  /*b4c0*/  CALL.ABS.NOINC R2 ;  /* 0x0000000002007343 */ /* 0x037fea0003c00000 */
.L_x_13717:
[----:B------:R-:W-:Y:S05]  /*b4d0*/  BRA `(.L_x_13690) ;  /* 0x00000000000c7947 */ /* 0x000fea0003800000 */
.L_x_13714:
[----:B---3--:R0:W5:Y:S01]  /*b4e0*/  LDG.E R23, desc[UR36][R2.64] ;  /* 0x0000002402177981 */ /* 0x008162000c1e1900 */
[----:B------:R-:W-:Y:S05]  /*b4f0*/  BRA `(.L_x_13690) ;  /* 0x0000000000047947 */ /* 0x000fea0003800000 */
.L_x_13713:
[----:B---3--:R0:W5:Y:S02]  /*b500*/  LDG.E R23, desc[UR36][R2.64] ;  /* 0x0000002402177981 */ /* 0x008164000c1e1900 */
.L_x_13690:
[----:B0-----:R-:W0:Y:S01]  /*b510*/  LDC.U8 R3, c[0x0][0x491] ;  /* 0x00012440ff037b82 */ /* 0x001e220000000000 */
[----:B-12345:R-:W-:Y:S01]  /*b520*/  IMAD R2, R23, R22, RZ ;  /* 0x0000001617027224 */ /* 0x03efe200078e02ff */
        /* <DEDUP_REMOVED lines=13> */
.L_x_13721:
[----:B------:R0:W-:Y:S01]  /*b600*/  STG.E.U8 desc[UR36][R16.64], R2 ;  /* 0x0000000210007986 */ /* 0x0001e2000c101124 */
[----:B------:R-:W-:Y:S05]  /*b610*/  BRA `(.L_x_13723) ;  /* 0x0000000c00507947 */ /* 0x000fea0003800000 */
.L_x_13720:
        /* <DEDUP_REMOVED lines=9> */
.L_x_13725:
[----:B------:R0:W-:Y:S01]  /*b6b0*/  STG.E desc[UR36][R16.64], R2 ;  /* 0x0000000210007986 */ /* 0x0001e2000c101924 */
[----:B------:R-:W-:Y:S05]  /*b6c0*/  BRA `(.L_x_13723) ;  /* 0x0000000c00247947 */ /* 0x000fea0003800000 */
.L_x_13724:
[----:B------:R0:W-:Y:S01]  /*b6d0*/  STG.E.U16 desc[UR36][R16.64], R2 ;  /* 0x0000000210007986 */ /* 0x0001e2000c101524 */
[----:B------:R-:W-:Y:S05]  /*b6e0*/  BRA `(.L_x_13723) ;  /* 0x0000000c001c7947 */ /* 0x000fea0003800000 */
.L_x_13719:
        /* <DEDUP_REMOVED lines=9> */
.L_x_13727:
[----:B------:R-:W-:-:S04]  /*b780*/  I2FP.F32.S32 R0, R2 ;  /* 0x0000000200007245 */ /* 0x000fc80000201400 */
[----:B------:R-:W-:-:S05]  /*b790*/  F2FP.F16.F32.PACK_AB R0, RZ, R0 ;  /* 0x00000000ff00723e */ /* 0x000fca00000000ff */
[----:B------:R0:W-:Y:S01]  /*b7a0*/  STG.E.U16 desc[UR36][R16.64], R0 ;  /* 0x0000000010007986 */ /* 0x0001e2000c101524 */
[----:B------:R-:W-:Y:S05]  /*b7b0*/  BRA `(.L_x_13723) ;  /* 0x0000000800e87947 */ /* 0x000fea0003800000 */
.L_x_13726:
        /* <DEDUP_REMOVED lines=10> */
.L_x_13729:
[----:B------:R-:W-:-:S04]  /*b860*/  I2FP.F32.S32 R2, R2 ;  /* 0x0000000200027245 */ /* 0x000fc80000201400 */
[----:B------:R-:W-:-:S04]  /*b870*/  F2FP.F16.F32.PACK_AB R3, RZ, R2 ;  /* 0x00000002ff03723e */ /* 0x000fc800000000ff */
[----:B------:R-:W-:-:S05]  /*b880*/  PRMT R3, R3, 0x5410, RZ ;  /* 0x0000541003037816 */ /* 0x000fca00000000ff */
[----:B------:R0:W-:Y:S01]  /*b890*/  STG.E desc[UR36][R16.64], R3 ;  /* 0x0000000310007986 */ /* 0x0001e2000c101924 */
[----:B------:R-:W-:Y:S05]  /*b8a0*/  BRA `(.L_x_13723) ;  /* 0x0000000800ac7947 */ /* 0x000fea0003800000 */
.L_x_13728:
[----:B------:R-:W0:Y:S02]  /*b8b0*/  I2F.F64 R2, R2 ;  /* 0x0000000200027312 */ /* 0x000e240000201c00 */
[----:B0-----:R0:W-:Y:S01]  /*b8c0*/  STG.E.64 desc[UR36][R16.64], R2 ;  /* 0x0000000210007986 */ /* 0x0011e2000c101b24 */
[----:B------:R-:W-:Y:S05]  /*b8d0*/  BRA `(.L_x_13723) ;  /* 0x0000000800a07947 */ /* 0x000fea0003800000 */
.L_x_13718:
        /* <DEDUP_REMOVED lines=12> */
.L_x_13732:
[----:B------:R-:W0:Y:S01]  /*b9a0*/  I2F.F64 R4, R2 ;  /* 0x0000000200047312 */ /* 0x000e220000201c00 */
[----:B------:R-:W-:-:S05]  /*b9b0*/  CS2R R6, SRZ ;  /* 0x0000000000067805 */ /* 0x000fca000001ff00 */
[----:B0-----:R0:W-:Y:S01]  /*b9c0*/  STG.E.128 desc[UR36][R16.64], R4 ;  /* 0x0000000410007986 */ /* 0x0011e2000c101d24 */
[----:B------:R-:W-:Y:S05]  /*b9d0*/  BRA `(.L_x_13723) ;  /* 0x0000000800607947 */ /* 0x000fea0003800000 */
.L_x_13731:
        /* <DEDUP_REMOVED lines=21> */
.L_x_13736:
[----:B------:R-:W-:Y:S05]  /*bb30*/  BSYNC B0 ;  /* 0x0000000000007941 */ /* 0x000fea0003800000 */
.L_x_13735:
[----:B------:R-:W-:-:S05]  /*bb40*/  LOP3.LUT R3, R0, R3, RZ, 0xfc, !PT ;  /* 0x0000000300037212 */ /* 0x000fca00078efcff */
[----:B------:R0:W-:Y:S01]  /*bb50*/  STG.E.U8 desc[UR36][R16.64], R3 ;  /* 0x0000000310007986 */ /* 0x0001e2000c101124 */
[----:B------:R-:W-:Y:S05]  /*bb60*/  BRA `(.L_x_13723) ;  /* 0x0000000400fc7947 */ /* 0x000fea0003800000 */
.L_x_13734:
        /* <DEDUP_REMOVED lines=13> */
.L_x_13738:
[----:B------:R-:W-:Y:S01]  /*bc40*/  IMAD.MOV.U32 R0, RZ, RZ, 0x7f ;  /* 0x0000007fff007424 */ /* 0x000fe200078e00ff */
[----:B------:R-:W-:-:S04]  /*bc50*/  ISETP.GT.U32.AND P0, PT, R2, 0x7f800000, PT ;  /* 0x7f8000000200780c */ /* 0x000fc80003f04070 */
[----:B------:R-:W-:-:S09]  /*bc60*/  SEL R0, R0, 0x7c, P0 ;  /* 0x0000007c00007807 */ /* 0x000fd20000000000 */
.L_x_13739:
[----:B------:R-:W-:Y:S05]  /*bc70*/  BSYNC B0 ;  /* 0x0000000000007941 */ /* 0x000fea0003800000 */
.L_x_13737:
[----:B------:R-:W-:-:S04]  /*bc80*/  LOP3.LUT R2, R3, 0x80000000, RZ, 0xc0, !PT ;  /* 0x8000000003027812 */ /* 0x000fc800078ec0ff */
[----:B------:R-:W-:-:S04]  /*bc90*/  SHF.R.U32.HI R3, RZ, 0x18, R2 ;  /* 0x00000018ff037819 */ /* 0x000fc80000011602 */
[----:B------:R-:W-:-:S05]  /*bca0*/  LOP3.LUT R3, R0, R3, RZ, 0xfc, !PT ;  /* 0x0000000300037212 */ /* 0x000fca00078efcff */
[----:B------:R0:W-:Y:S01]  /*bcb0*/  STG.E.U8 desc[UR36][R16.64], R3 ;  /* 0x0000000310007986 */ /* 0x0001e2000c101124 */
[----:B------:R-:W-:Y:S05]  /*bcc0*/  BRA `(.L_x_13723) ;  /* 0x0000000400a47947 */ /* 0x000fea0003800000 */
.L_x_13733:
[----:B------:R-:W-:-:S04]  /*bcd0*/  I2FP.F32.S32 R0, R2 ;  /* 0x0000000200007245 */ /* 0x000fc80000201400 */
[----:B------:R-:W-:-:S05]  /*bce0*/  F2FP.BF16.F32.PACK_AB R0, RZ, R0 ;  /* 0x00000000ff00723e */ /* 0x000fca00000010ff */
[----:B------:R0:W-:Y:S01]  /*bcf0*/  STG.E.U16 desc[UR36][R16.64], R0 ;  /* 0x0000000010007986 */ /* 0x0001e2000c101524 */
[----:B------:R-:W-:Y:S05]  /*bd00*/  BRA `(.L_x_13723) ;  /* 0x0000000400947947 */ /* 0x000fea0003800000 */
.L_x_13730:
        /* <DEDUP_REMOVED lines=10> */
.L_x_13742:
        /* <DEDUP_REMOVED lines=17> */
.L_x_13745:
[----:B------:R-:W-:-:S04]  /*bec0*/  LOP3.LUT R2, R3, 0x80000000, RZ, 0xc0, !PT ;  /* 0x8000000003027812 */ /* 0x000fc800078ec0ff */
[----:B------:R-:W-:-:S04]  /*bed0*/  SHF.R.U32.HI R3, RZ, 0x18, R2 ;  /* 0x00000018ff037819 */ /* 0x000fc80000011602 */
[----:B------:R-:W-:-:S04]  /*bee0*/  LOP3.LUT R0, R0, R3, RZ, 0xfc, !PT ;  /* 0x0000000300007212 */ /* 0x000fc800078efcff */
[----:B------:R-:W-:-:S07]  /*bef0*/  PRMT R8, R0, 0x7610, R8 ;  /* 0x0000761000087816 */ /* 0x000fce0000000008 */
.L_x_13744:
[----:B------:R-:W-:Y:S05]  /*bf00*/  BSYNC B0 ;  /* 0x0000000000007941 */ /* 0x000fea0003800000 */
.L_x_13743:
[----:B------:R3:W-:Y:S01]  /*bf10*/  STG.E.U8 desc[UR36][R16.64], R8 ;  /* 0x0000000810007986 */ /* 0x0007e2000c101124 */
[----:B------:R-:W-:Y:S05]  /*bf20*/  BRA `(.L_x_13723) ;  /* 0x00000004000c7947 */ /* 0x000fea0003800000 */
.L_x_13741:
        /* <DEDUP_REMOVED lines=17> */
.L_x_13748:
[----:B------:R-:W-:-:S04]  /*c040*/  LOP3.LUT R2, R3, 0x80000000, RZ, 0xc0, !PT ;  /* 0x8000000003027812 */ /* 0x000fc800078ec0ff */
[----:B------:R-:W-:-:S04]  /*c050*/  SHF.R.U32.HI R3, RZ, 0x18, R2 ;  /* 0x00000018ff037819 */ /* 0x000fc80000011602 */
[----:B------:R-:W-:-:S04]  /*c060*/  LOP3.LUT R0, R0, R3, RZ, 0xfc, !PT ;  /* 0x0000000300007212 */ /* 0x000fc800078efcff */
[----:B------:R-:W-:-:S07]  /*c070*/  PRMT R8, R0, 0x7610, R8 ;  /* 0x0000761000087816 */ /* 0x000fce0000000008 */
.L_x_13747:
[----:B------:R-:W-:Y:S05]  /*c080*/  BSYNC B0 ;  /* 0x0000000000007941 */ /* 0x000fea0003800000 */
.L_x_13746:
[----:B------:R0:W-:Y:S01]  /*c090*/  STG.E.U8 desc[UR36][R16.64], R8 ;  /* 0x0000000810007986 */ /* 0x0001e2000c101124 */
[----:B------:R-:W-:Y:S05]  /*c0a0*/  BRA `(.L_x_13723) ;  /* 0x0000000000ac7947 */ /* 0x000fea0003800000 */
.L_x_13740:
        /* <DEDUP_REMOVED lines=22> */
.L_x_13722:
        /* <DEDUP_REMOVED lines=16> */
.L_x_13751:
[----:B------:R-:W-:Y:S05]  /*c310*/  BRA `(.L_x_13723) ;  /* 0x0000000000107947 */ /* 0x000fea0003800000 */
.L_x_13750:
[----:B------:R-:W-:-:S05]  /*c320*/  SHF.R.S32.HI R3, RZ, 0x1f, R2 ;  /* 0x0000001fff037819 */ /* 0x000fca0000011402 */
[----:B------:R1:W-:Y:S01]  /*c330*/  STG.E.64 desc[UR36][R16.64], R2 ;  /* 0x0000000210007986 */ /* 0x0003e2000c101b24 */
[----:B------:R-:W-:Y:S05]  /*c340*/  BRA `(.L_x_13723) ;  /* 0x0000000000047947 */ /* 0x000fea0003800000 */
.L_x_13749:
[----:B------:R0:W-:Y:S02]  /*c350*/  STG.E desc[UR36][R16.64], R2 ;  /* 0x0000000210007986 */ /* 0x0001e4000c101924 */
.L_x_13723:
[----:B------:R-:W-:-:S07]  /*c360*/  VIADD R19, R19, 0x80 ;  /* 0x0000008013137836 */ /* 0x000fce0000000000 */
.L_x_13650:
[----:B------:R-:W-:Y:S05]  /*c370*/  BSYNC B6 ;  /* 0x0000000000067941 */ /* 0x000fea0003800000 */
.L_x_13649:
        /* <DEDUP_REMOVED lines=357> */
.L_x_13752:
        /* <DEDUP_REMOVED lines=20> */
.L_x_13756:
[----:B------:R0:W5:Y:S01]  /*db10*/  LDG.E.U8 R19, desc[UR36][R2.64] ;  /* 0x0000002402137981 */ /* 0x000162000c1e1100 */
[----:B------:R-:W-:Y:S05]  /*db20*/  BRA `(.L_x_13758) ;  /* 0x0000000c00347947 */ /* 0x000fea0003800000 */
.L_x_13755:
        /* <DEDUP_REMOVED lines=8> */
.L_x_13760:
[----:B------:R0:W5:Y:S01]  /*dbb0*/  LDG.E R19, desc[UR36][R2.64] ;  /* 0x0000002402137981 */ /* 0x000162000c1e1900 */
[----:B------:R-:W-:Y:S05]  /*dbc0*/  BRA `(.L_x_13758) ;  /* 0x0000000c000c7947 */ /* 0x000fea0003800000 */
.L_x_13759:
[----:B------:R0:W5:Y:S01]  /*dbd0*/  LDG.E.S16 R19, desc[UR36][R2.64] ;  /* 0x0000002402137981 */ /* 0x000162000c1e1700 */
[----:B------:R-:W-:Y:S05]  /*dbe0*/  BRA `(.L_x_13758) ;  /* 0x0000000c00047947 */ /* 0x000fea0003800000 */
.L_x_13754:
        /* <DEDUP_REMOVED lines=9> */
.L_x_13762:
[----:B------:R-:W2:Y:S02]  /*dc80*/  LDG.E.U16 R2, desc[UR36][R2.64] ;  /* 0x0000002402027981 */ /* 0x000ea4000c1e1500 */
[----:B--2---:R-:W-:-:S06]  /*dc90*/  HADD2.F32 R19, -RZ, R2.H0_H0 ;  /* 0x20000002ff137230 */ /* 0x004fcc0000004100 */
[----:B------:R-:W0:Y:S01]  /*dca0*/  F2I.FTZ.TRUNC.NTZ R19, R19 ;  /* 0x0000001300137305 */ /* 0x000e22000021f100 */
[----:B------:R-:W-:Y:S05]  /*dcb0*/  BRA `(.L_x_13758) ;  /* 0x0000000800d07947 */ /* 0x000fea0003800000 */
.L_x_13761:
        /* <DEDUP_REMOVED lines=9> */
.L_x_13764:
[----:B------:R-:W2:Y:S02]  /*dd50*/  LDG.E.U16 R2, desc[UR36][R2.64] ;  /* 0x0000002402027981 */ /* 0x000ea4000c1e1500 */
[----:B--2---:R-:W-:-:S06]  /*dd60*/  HADD2.F32 R19, -RZ, R2.H0_H0 ;  /* 0x20000002ff137230 */ /* 0x004fcc0000004100 */
[----:B------:R-:W0:Y:S01]  /*dd70*/  F2I.FTZ.TRUNC.NTZ R19, R19 ;  /* 0x0000001300137305 */ /* 0x000e22000021f100 */
[----:B------:R-:W-:Y:S05]  /*dd80*/  BRA `(.L_x_13758) ;  /* 0x00000008009c7947 */ /* 0x000fea0003800000 */
.L_x_13763:
[----:B------:R-:W2:Y:S02]  /*dd90*/  LDG.E.64 R2, desc[UR36][R2.64] ;  /* 0x0000002402027981 */ /* 0x000ea4000c1e1b00 */
[----:B--2---:R0:W1:Y:S01]  /*dda0*/  F2I.F64.TRUNC R19, R2 ;  /* 0x0000000200137311 */ /* 0x004062000030d100 */
[----:B------:R-:W-:Y:S05]  /*ddb0*/  BRA `(.L_x_13758) ;  /* 0x0000000800907947 */ /* 0x000fea0003800000 */
.L_x_13753:
        /* <DEDUP_REMOVED lines=12> */
.L_x_13767:
[----:B------:R-:W2:Y:S02]  /*de80*/  LDG.E.64 R2, desc[UR36][R2.64] ;  /* 0x0000002402027981 */ /* 0x000ea4000c1e1b00 */
[----:B--2---:R0:W1:Y:S01]  /*de90*/  F2I.F64.TRUNC R19, R2 ;  /* 0x0000000200137311 */ /* 0x004062000030d100 */
[----:B------:R-:W-:Y:S05]  /*dea0*/  BRA `(.L_x_13758) ;  /* 0x0000000800547947 */ /* 0x000fea0003800000 */
.L_x_13766:
        /* <DEDUP_REMOVED lines=27> */
.L_x_13769:
        /* <DEDUP_REMOVED lines=14> */
.L_x_13768:
[----:B------:R-:W2:Y:S02]  /*e140*/  LDG.E.U16 R19, desc[UR36][R2.64] ;  /* 0x0000002402137981 */ /* 0x000ea4000c1e1500 */
[----:B--2---:R-:W-:-:S06]  /*e150*/  IMAD.U32 R19, R19, 0x10000, RZ ;  /* 0x0001000013137824 */ /* 0x004fcc00078e00ff */
[----:B------:R-:W4:Y:S01]  /*e160*/  F2I.FTZ.TRUNC.NTZ R19, R19 ;  /* 0x0000001300137305 */ /* 0x000f22000021f100 */
[----:B------:R-:W-:Y:S05]  /*e170*/  BRA `(.L_x_13758) ;  /* 0x0000000400a07947 */ /* 0x000fea0003800000 */
.L_x_13765:
        /* <DEDUP_REMOVED lines=10> */
.L_x_13772:
        /* <DEDUP_REMOVED lines=21> */
.L_x_13776:
[----:B------:R-:W-:Y:S05]  /*e370*/  BSYNC B1 ;  /* 0x0000000000017941 */ /* 0x000fea0003800000 */
.L_x_13775:
[----:B------:R-:W-:Y:S01]  /*e380*/  IMAD.SHL.U32 R2, R2, 0x100000, RZ ;  /* 0x0010000002027824 */ /* 0x000fe200078e00ff */
[----:B------:R-:W-:-:S04]  /*e390*/  LEA R0, R0, 0x3b800000, 0x17 ;  /* 0x3b80000000007811 */ /* 0x000fc800078eb8ff */
[----:B------:R-:W-:-:S07]  /*e3a0*/  LOP3.LUT R19, R0, R2, R19, 0xfe, !PT ;  /* 0x0000000200137212 */ /* 0x000fce00078efe13 */
.L_x_13774:
[----:B------:R-:W-:Y:S05]  /*e3b0*/  BSYNC B0 ;  /* 0x0000000000007941 */ /* 0x000fea0003800000 */
.L_x_13773:
[----:B------:R-:W0:Y:S01]  /*e3c0*/  F2I.FTZ.TRUNC.NTZ R19, R19 ;  /* 0x0000001300137305 */ /* 0x000e22000021f100 */
[----:B------:R-:W-:Y:S05]  /*e3d0*/  BRA `(.L_x_13758) ;  /* 0x0000000400087947 */ /* 0x000fea0003800000 */
.L_x_13771:
        /* <DEDUP_REMOVED lines=21> */
.L_x_13780:
[----:B------:R-:W-:Y:S05]  /*e530*/  BSYNC B1 ;  /* 0x0000000000017941 */ /* 0x000fea0003800000 */
.L_x_13779:
[----:B------:R-:W-:Y:S01]  /*e540*/  IMAD.SHL.U32 R2, R2, 0x200000, RZ ;  /* 0x0020000002027824 */ /* 0x000fe200078e00ff */
[----:B------:R-:W-:-:S04]  /*e550*/  LEA R0, R0, 0x37800000, 0x17 ;  /* 0x3780000000007811 */ /* 0x000fc800078eb8ff */
[----:B------:R-:W-:-:S07]  /*e560*/  LOP3.LUT R19, R0, R2, R19, 0xfe, !PT ;  /* 0x0000000200137212 */ /* 0x000fce00078efe13 */
.L_x_13778:
[----:B------:R-:W-:Y:S05]  /*e570*/  BSYNC B0 ;  /* 0x0000000000007941 */ /* 0x000fea0003800000 */
.L_x_13777:
[----:B------:R-:W0:Y:S01]  /*e580*/  F2I.FTZ.TRUNC.NTZ R19, R19 ;  /* 0x0000001300137305 */ /* 0x000e22000021f100 */
[----:B------:R-:W-:Y:S05]  /*e590*/  BRA `(.L_x_13758) ;  /* 0x0000000000987947 */ /* 0x000fea0003800000 */
.L_x_13770:
        /* <DEDUP_REMOVED lines=14> */
.L_x_13784:
[----:B------:R-:W-:Y:S05]  /*e680*/  BSYNC B0 ;  /* 0x0000000000007941 */ /* 0x000fea0003800000 */
.L_x_13783:
[----:B------:R-:W0:Y:S01]  /*e690*/  F2I.FTZ.TRUNC.NTZ R19, R19 ;  /* 0x0000001300137305 */ /* 0x000e22000021f100 */
[----:B------:R-:W-:Y:S05]  /*e6a0*/  BRA `(.L_x_13758) ;  /* 0x0000000000547947 */ /* 0x000fea0003800000 */
.L_x_13757:
        /* <DEDUP_REMOVED lines=17> */
.L_x_13785:
[----:B------:R-:W-:Y:S05]  /*e7c0*/  BRA `(.L_x_13758) ;  /* 0x00000000000c7947 */ /* 0x000fea0003800000 */
.L_x_13782:
[----:B------:R0:W5:Y:S01]  /*e7d0*/  LDG.E R19, desc[UR36][R2.64] ;  /* 0x0000002402137981 */ /* 0x000162000c1e1900 */
[----:B------:R-:W-:Y:S05]  /*e7e0*/  BRA `(.L_x_13758) ;  /* 0x0000000000047947 */ /* 0x000fea0003800000 */
.L_x_13781:
[----:B------:R0:W5:Y:S02]  /*e7f0*/  LDG.E R19, desc[UR36][R2.64] ;  /* 0x0000002402137981 */ /* 0x000164000c1e1900 */
.L_x_13758:
        /* <DEDUP_REMOVED lines=17> */
.L_x_13789:
[----:B------:R2:W5:Y:S01]  /*e910*/  LDG.E.U8 R18, desc[UR36][R2.64] ;  /* 0x0000002402127981 */ /* 0x000562000c1e1100 */
[----:B------:R-:W-:Y:S05]  /*e920*/  BRA `(.L_x_13791) ;  /* 0x0000000c00347947 */ /* 0x000fea0003800000 */
.L_x_13788:
        /* <DEDUP_REMOVED lines=8> */
.L_x_13793:
[----:B------:R0:W5:Y:S01]  /*e9b0*/  LDG.E R18, desc[UR36][R2.64] ;  /* 0x0000002402127981 */ /* 0x000162000c1e1900 */
[----:B------:R-:W-:Y:S05]  /*e9c0*/  BRA `(.L_x_13791) ;  /* 0x0000000c000c7947 */ /* 0x000fea0003800000 */
.L_x_13792:
[----:B------:R0:W5:Y:S01]  /*e9d0*/  LDG.E.S16 R18, desc[UR36][R2.64] ;  /* 0x0000002402127981 */ /* 0x000162000c1e1700 */
[----:B------:R-:W-:Y:S05]  /*e9e0*/  BRA `(.L_x_13791) ;  /* 0x0000000c00047947 */ /* 0x000fea0003800000 */
.L_x_13787:
        /* <DEDUP_REMOVED lines=9> */
.L_x_13795:
[----:B------:R-:W2:Y:S02]  /*ea80*/  LDG.E.U16 R2, desc[UR36][R2.64] ;  /* 0x0000002402027981 */ /* 0x000ea4000c1e1500 */
[----:B--2---:R-:W-:-:S06]  /*ea90*/  HADD2.F32 R18, -RZ, R2.H0_H0 ;  /* 0x20000002ff127230 */ /* 0x004fcc0000004100 */
[----:B------:R-:W0:Y:S01]  /*eaa0*/  F2I.FTZ.TRUNC.NTZ R18, R18 ;  /* 0x0000001200127305 */ /* 0x000e22000021f100 */
[----:B------:R-:W-:Y:S05]  /*eab0*/  BRA `(.L_x_13791) ;  /* 0x0000000800d07947 */ /* 0x000fea0003800000 */
.L_x_13794:
        /* <DEDUP_REMOVED lines=9> */
.L_x_13797:
[----:B------:R-:W2:Y:S02]  /*eb50*/  LDG.E.U16 R2, desc[UR36][R2.64] ;  /* 0x0000002402027981 */ /* 0x000ea4000c1e1500 */
[----:B--2---:R-:W-:-:S06]  /*eb60*/  HADD2.F32 R18, -RZ, R2.H0_H0 ;  /* 0x20000002ff127230 */ /* 0x004fcc0000004100 */
[----:B------:R-:W0:Y:S01]  /*eb70*/  F2I.FTZ.TRUNC.NTZ R18, R18 ;  /* 0x0000001200127305 */ /* 0x000e22000021f100 */
[----:B------:R-:W-:Y:S05]  /*eb80*/  BRA `(.L_x_13791) ;  /* 0x00000008009c7947 */ /* 0x000fea0003800000 */
.L_x_13796:
[----:B------:R-:W2:Y:S02]  /*eb90*/  LDG.E.64 R2, desc[UR36][R2.64] ;  /* 0x0000002402027981 */ /* 0x000ea4000c1e1b00 */
[----:B--2---:R0:W2:Y:S01]  /*eba0*/  F2I.F64.TRUNC R18, R2 ;  /* 0x0000000200127311 */ /* 0x0040a2000030d100 */
[----:B------:R-:W-:Y:S05]  /*ebb0*/  BRA `(.L_x_13791) ;  /* 0x0000000800907947 */ /* 0x000fea0003800000 */
.L_x_13786:
        /* <DEDUP_REMOVED lines=12> */
.L_x_13800:
[----:B------:R-:W2:Y:S02]  /*ec80*/  LDG.E.64 R2, desc[UR36][R2.64] ;  /* 0x0000002402027981 */ /* 0x000ea4000c1e1b00 */
[----:B--2---:R0:W2:Y:S01]  /*ec90*/  F2I.F64.TRUNC R18, R2 ;  /* 0x0000000200127311 */ /* 0x0040a2000030d100 */
[----:B------:R-:W-:Y:S05]  /*eca0*/  BRA `(.L_x_13791) ;  /* 0x0000000800547947 */ /* 0x000fea0003800000 */
.L_x_13799:
        /* <DEDUP_REMOVED lines=27> */
.L_x_13802:
        /* <DEDUP_REMOVED lines=14> */
.L_x_13801:
[----:B------:R-:W2:Y:S02]  /*ef40*/  LDG.E.U16 R18, desc[UR36][R2.64] ;  /* 0x0000002402127981 */ /* 0x000ea4000c1e1500 */
[----:B--2---:R-:W-:-:S06]  /*ef50*/  IMAD.U32 R18, R18, 0x10000, RZ ;  /* 0x0001000012127824 */ /* 0x004fcc00078e00ff */
[----:B------:R-:W0:Y:S01]  /*ef60*/  F2I.FTZ.TRUNC.NTZ R18, R18 ;  /* 0x0000001200127305 */ /* 0x000e22000021f100 */
[----:B------:R-:W-:Y:S05]  /*ef70*/  BRA `(.L_x_13791) ;  /* 0x0000000400a07947 */ /* 0x000fea0003800000 */
.L_x_13798:
        /* <DEDUP_REMOVED lines=10> */
.L_x_13805:
        /* <DEDUP_REMOVED lines=21> */
.L_x_13809:
[----:B------:R-:W-:Y:S05]  /*f170*/  BSYNC B1 ;  /* 0x0000000000017941 */ /* 0x000fea0003800000 */
.L_x_13808:
[----:B------:R-:W-:Y:S01]  /*f180*/  IMAD.SHL.U32 R2, R2, 0x100000, RZ ;  /* 0x0010000002027824 */ /* 0x000fe200078e00ff */
[----:B------:R-:W-:-:S04]  /*f190*/  LEA R3, R0, 0x3b800000, 0x17 ;  /* 0x3b80000000037811 */ /* 0x000fc800078eb8ff */
[----:B------:R-:W-:-:S07]  /*f1a0*/  LOP3.LUT R18, R3, R2, R18, 0xfe, !PT ;  /* 0x0000000203127212 */ /* 0x000fce00078efe12 */
.L_x_13807:
[----:B------:R-:W-:Y:S05]  /*f1b0*/  BSYNC B0 ;  /* 0x0000000000007941 */ /* 0x000fea0003800000 */
.L_x_13806:
[----:B------:R-:W0:Y:S01]  /*f1c0*/  F2I.FTZ.TRUNC.NTZ R18, R18 ;  /* 0x0000001200127305 */ /* 0x000e22000021f100 */
[----:B------:R-:W-:Y:S05]  /*f1d0*/  BRA `(.L_x_13791) ;  /* 0x0000000400087947 */ /* 0x000fea0003800000 */
.L_x_13804:
        /* <DEDUP_REMOVED lines=21> */
.L_x_13813:
[----:B------:R-:W-:Y:S05]  /*f330*/  BSYNC B1 ;  /* 0x0000000000017941 */ /* 0x000fea0003800000 */
.L_x_13812:
[----:B------:R-:W-:Y:S01]  /*f340*/  IMAD.SHL.U32 R2, R2, 0x200000, RZ ;  /* 0x0020000002027824 */ /* 0x000fe200078e00ff */
[----:B------:R-:W-:-:S04]  /*f350*/  LEA R3, R0, 0x37800000, 0x17 ;  /* 0x3780000000037811 */ /* 0x000fc800078eb8ff */
[----:B------:R-:W-:-:S07]  /*f360*/  LOP3.LUT R18, R3, R2, R18, 0xfe, !PT ;  /* 0x0000000203127212 */ /* 0x000fce00078efe12 */
.L_x_13811:
[----:B------:R-:W-:Y:S05]  /*f370*/  BSYNC B0 ;  /* 0x0000000000007941 */ /* 0x000fea0003800000 */
.L_x_13810:
[----:B------:R-:W0:Y:S01]  /*f380*/  F2I.FTZ.TRUNC.NTZ R18, R18 ;  /* 0x0000001200127305 */ /* 0x000e22000021f100 */
[----:B------:R-:W-:Y:S05]  /*f390*/  BRA `(.L_x_13791) ;  /* 0x0000000000987947 */ /* 0x000fea0003800000 */
.L_x_13803:
        /* <DEDUP_REMOVED lines=14> */
.L_x_13817:
[----:B------:R-:W-:Y:S05]  /*f480*/  BSYNC B0 ;  /* 0x0000000000007941 */ /* 0x000fea0003800000 */
.L_x_13816:
[----:B------:R-:W0:Y:S01]  /*f490*/  F2I.FTZ.TRUNC.NTZ R18, R18 ;  /* 0x0000001200127305 */ /* 0x000e22000021f100 */
[----:B------:R-:W-:Y:S05]  /*f4a0*/  BRA `(.L_x_13791) ;  /* 0x0000000000547947 */ /* 0x000fea0003800000 */
.L_x_13790:
        /* <DEDUP_REMOVED lines=17> */
.L_x_13818:
[----:B------:R-:W-:Y:S05]  /*f5c0*/  BRA `(.L_x_13791) ;  /* 0x00000000000c7947 */ /* 0x000fea0003800000 */
.L_x_13815:
[----:B------:R0:W5:Y:S01]  /*f5d0*/  LDG.E R18, desc[UR36][R2.64] ;  /* 0x0000002402127981 */ /* 0x000162000c1e1900 */
[----:B------:R-:W-:Y:S05]  /*f5e0*/  BRA `(.L_x_13791) ;  /* 0x0000000000047947 */ /* 0x000fea0003800000 */
.L_x_13814:
[----:B------:R0:W5:Y:S02]  /*f5f0*/  LDG.E R18, desc[UR36][R2.64] ;  /* 0x0000002402127981 */ /* 0x000164000c1e1900 */
.L_x_13791:
[----:B0-2---:R-:W0:Y:S01]  /*f600*/  LDC.U8 R3, c[0x0][0x491] ;  /* 0x00012440ff037b82 */ /* 0x005e220000000000 */
        /* <DEDUP_REMOVED lines=14> */
.L_x_13822:
[----:B------:R-:W-:Y:S01]  /*f6f0*/  STG.E.U8 desc[UR36][R16.64], R2 ;  /* 0x0000000210007986 */ /* 0x000fe2000c101124 */
[----:B------:R-:W-:Y:S05]  /*f700*/  EXIT ;  /* 0x000000000000794d */ /* 0x000fea0003800000 */
.L_x_13821:
        /* <DEDUP_REMOVED lines=9> */
.L_x_13825:
[----:B------:R-:W-:Y:S01]  /*f7a0*/  STG.E desc[UR36][R16.64], R2 ;  /* 0x0000000210007986 */ /* 0x000fe2000c101924 */
[----:B------:R-:W-:Y:S05]  /*f7b0*/  EXIT ;  /* 0x000000000000794d */ /* 0x000fea0003800000 */
.L_x_13824:
[----:B------:R-:W-:Y:S01]  /*f7c0*/  STG.E.U16 desc[UR36][R16.64], R2 ;  /* 0x0000000210007986 */ /* 0x000fe2000c101524 */
[----:B------:R-:W-:Y:S05]  /*f7d0*/  EXIT ;  /* 0x000000000000794d */ /* 0x000fea0003800000 */
.L_x_13820:
        /* <DEDUP_REMOVED lines=9> */
.L_x_13827:
[----:B------:R-:W-:-:S04]  /*f870*/  I2FP.F32.S32 R0, R2 ;  /* 0x0000000200007245 */ /* 0x000fc80000201400 */
[----:B------:R-:W-:-:S05]  /*f880*/  F2FP.F16.F32.PACK_AB R0, RZ, R0 ;  /* 0x00000000ff00723e */ /* 0x000fca00000000ff */
[----:B------:R-:W-:Y:S01]  /*f890*/  STG.E.U16 desc[UR36][R16.64], R0 ;  /* 0x0000000010007986 */ /* 0x000fe2000c101524 */
[----:B------:R-:W-:Y:S05]  /*f8a0*/  EXIT ;  /* 0x000000000000794d */ /* 0x000fea0003800000 */
.L_x_13826:
        /* <DEDUP_REMOVED lines=10> */
.L_x_13829:
[----:B------:R-:W-:-:S04]  /*f950*/  I2FP.F32.S32 R2, R2 ;  /* 0x0000000200027245 */ /* 0x000fc80000201400 */
[----:B------:R-:W-:-:S04]  /*f960*/  F2FP.F16.F32.PACK_AB R3, RZ, R2 ;  /* 0x00000002ff03723e */ /* 0x000fc800000000ff */
[----:B------:R-:W-:-:S05]  /*f970*/  PRMT R3, R3, 0x5410, RZ ;  /* 0x0000541003037816 */ /* 0x000fca00000000ff */
[----:B------:R-:W-:Y:S01]  /*f980*/  STG.E desc[UR36][R16.64], R3 ;  /* 0x0000000310007986 */ /* 0x000fe2000c101924 */
[----:B------:R-:W-:Y:S05]  /*f990*/  EXIT ;  /* 0x000000000000794d */ /* 0x000fea0003800000 */
.L_x_13828:
[----:B------:R-:W0:Y:S02]  /*f9a0*/  I2F.F64 R2, R2 ;  /* 0x0000000200027312 */ /* 0x000e240000201c00 */
[----:B0-----:R-:W-:Y:S01]  /*f9b0*/  STG.E.64 desc[UR36][R16.64], R2 ;  /* 0x0000000210007986 */ /* 0x001fe2000c101b24 */
[----:B------:R-:W-:Y:S05]  /*f9c0*/  EXIT ;  /* 0x000000000000794d */ /* 0x000fea0003800000 */
.L_x_13819:
        /* <DEDUP_REMOVED lines=12> */
.L_x_13832:
[----:B------:R-:W0:Y:S01]  /*fa90*/  I2F.F64 R4, R2 ;  /* 0x0000000200047312 */ /* 0x000e220000201c00 */
[----:B------:R-:W-:-:S05]  /*faa0*/  CS2R R6, SRZ ;  /* 0x0000000000067805 */ /* 0x000fca000001ff00 */
[----:B0-----:R-:W-:Y:S01]  /*fab0*/  STG.E.128 desc[UR36][R16.64], R4 ;  /* 0x0000000410007986 */ /* 0x001fe2000c101d24 */
[----:B------:R-:W-:Y:S05]  /*fac0*/  EXIT ;  /* 0x000000000000794d */ /* 0x000fea0003800000 */
.L_x_13831:
        /* <DEDUP_REMOVED lines=21> */
.L_x_13836:
[----:B------:R-:W-:Y:S05]  /*fc20*/  BSYNC B0 ;  /* 0x0000000000007941 */ /* 0x000fea0003800000 */
.L_x_13835:
[----:B------:R-:W-:-:S05]  /*fc30*/  LOP3.LUT R3, R0, R3, RZ, 0xfc, !PT ;  /* 0x0000000300037212 */ /* 0x000fca00078efcff */
[----:B------:R-:W-:Y:S01]  /*fc40*/  STG.E.U8 desc[UR36][R16.64], R3 ;  /* 0x0000000310007986 */ /* 0x000fe2000c101124 */
[----:B------:R-:W-:Y:S05]  /*fc50*/  EXIT ;  /* 0x000000000000794d */ /* 0x000fea0003800000 */
.L_x_13834:
        /* <DEDUP_REMOVED lines=13> */
.L_x_13838:
[----:B------:R-:W-:Y:S01]  /*fd30*/  IMAD.MOV.U32 R0, RZ, RZ, 0x7f ;  /* 0x0000007fff007424 */ /* 0x000fe200078e00ff */
[----:B------:R-:W-:-:S04]  /*fd40*/  ISETP.GT.U32.AND P0, PT, R2, 0x7f800000, PT ;  /* 0x7f8000000200780c */ /* 0x000fc80003f04070 */
[----:B------:R-:W-:-:S09]  /*fd50*/  SEL R0, R0, 0x7c, P0 ;  /* 0x0000007c00007807 */ /* 0x000fd20000000000 */
.L_x_13839:
[----:B------:R-:W-:Y:S05]  /*fd60*/  BSYNC B0 ;  /* 0x0000000000007941 */ /* 0x000fea0003800000 */
.L_x_13837:
[----:B------:R-:W-:-:S04]  /*fd70*/  LOP3.LUT R2, R3, 0x80000000, RZ, 0xc0, !PT ;  /* 0x8000000003027812 */ /* 0x000fc800078ec0ff */
[----:B------:R-:W-:-:S04]  /*fd80*/  SHF.R.U32.HI R3, RZ, 0x18, R2 ;  /* 0x00000018ff037819 */ /* 0x000fc80000011602 */
[----:B------:R-:W-:-:S05]  /*fd90*/  LOP3.LUT R3, R0, R3, RZ, 0xfc, !PT ;  /* 0x0000000300037212 */ /* 0x000fca00078efcff */
[----:B------:R-:W-:Y:S01]  /*fda0*/  STG.E.U8 desc[UR36][R16.64], R3 ;  /* 0x0000000310007986 */ /* 0x000fe2000c101124 */
[----:B------:R-:W-:Y:S05]  /*fdb0*/  EXIT ;  /* 0x000000000000794d */ /* 0x000fea0003800000 */
.L_x_13833:
[----:B------:R-:W-:-:S04]  /*fdc0*/  I2FP.F32.S32 R0, R2 ;  /* 0x0000000200007245 */ /* 0x000fc80000201400 */
[----:B------:R-:W-:-:S05]  /*fdd0*/  F2FP.BF16.F32.PACK_AB R0, RZ, R0 ;  /* 0x00000000ff00723e */ /* 0x000fca00000010ff */
[----:B------:R-:W-:Y:S01]  /*fde0*/  STG.E.U16 desc[UR36][R16.64], R0 ;  /* 0x0000000010007986 */ /* 0x000fe2000c101524 */
[----:B------:R-:W-:Y:S05]  /*fdf0*/  EXIT ;  /* 0x000000000000794d */ /* 0x000fea0003800000 */
.L_x_13830:
        /* <DEDUP_REMOVED lines=10> */
.L_x_13842:
        /* <DEDUP_REMOVED lines=17> */
.L_x_13845:
[----:B------:R-:W-:-:S04]  /*ffb0*/  LOP3.LUT R2, R3, 0x80000000, RZ, 0xc0, !PT ;  /* 0x8000000003027812 */ /* 0x000fc800078ec0ff */
[----:B------:R-:W-:-:S04]  /*ffc0*/  SHF.R.U32.HI R3, RZ, 0x18, R2 ;  /* 0x00000018ff037819 */ /* 0x000fc80000011602 */
[----:B------:R-:W-:-:S04]  /*ffd0*/  LOP3.LUT R0, R0, R3, RZ, 0xfc, !PT ;  /* 0x0000000300007212 */ /* 0x000fc800078efcff */
[----:B------:R-:W-:-:S07]  /*ffe0*/  PRMT R8, R0, 0x7610, R8 ;  /* 0x0000761000087816 */ /* 0x000fce0000000008 */
.L_x_13844:
[----:B------:R-:W-:Y:S05]  /*fff0*/  BSYNC B0 ;  /* 0x0000000000007941 */ /* 0x000fea0003800000 */
.L_x_13843:
[----:B------:R-:W-:Y:S01]  /*10000*/  STG.E.U8 desc[UR36][R16.64], R8 ;  /* 0x0000000810007986 */ /* 0x000fe2000c101124 */
[----:B------:R-:W-:Y:S05]  /*10010*/  EXIT ;  /* 0x000000000000794d */ /* 0x000fea0003800000 */
.L_x_13841:
        /* <DEDUP_REMOVED lines=17> */
.L_x_13848:
[----:B------:R-:W-:-:S04]  /*10130*/  LOP3.LUT R2, R3, 0x80000000, RZ, 0xc0, !PT ;  /* 0x8000000003027812 */ /* 0x000fc800078ec0ff */
[----:B------:R-:W-:-:S04]  /*10140*/  SHF.R.U32.HI R3, RZ, 0x18, R2 ;  /* 0x00000018ff037819 */ /* 0x000fc80000011602 */
[----:B------:R-:W-:-:S04]  /*10150*/  LOP3.LUT R0, R0, R3, RZ, 0xfc, !PT ;  /* 0x0000000300007212 */ /* 0x000fc800078efcff */
[----:B------:R-:W-:-:S07]  /*10160*/  PRMT R8, R0, 0x7610, R8 ;  /* 0x0000761000087816 */ /* 0x000fce0000000008 */
.L_x_13847:
[----:B------:R-:W-:Y:S05]  /*10170*/  BSYNC B0 ;  /* 0x0000000000007941 */ /* 0x000fea0003800000 */
.L_x_13846:
[----:B------:R-:W-:Y:S01]  /*10180*/  STG.E.U8 desc[UR36][R16.64], R8 ;  /* 0x0000000810007986 */ /* 0x000fe2000c101124 */
[----:B------:R-:W-:Y:S05]  /*10190*/  EXIT ;  /* 0x000000000000794d */ /* 0x000fea0003800000 */
.L_x_13840:
        /* <DEDUP_REMOVED lines=22> */
.L_x_13823:
        /* <DEDUP_REMOVED lines=16> */
.L_x_13851:
[----:B------:R-:W-:Y:S05]  /*10400*/  EXIT ;  /* 0x000000000000794d */ /* 0x000fea0003800000 */
.L_x_13850:
[----:B------:R-:W-:-:S05]  /*10410*/  SHF.R.S32.HI R3, RZ, 0x1f, R2 ;  /* 0x0000001fff037819 */ /* 0x000fca0000011402 */
[----:B------:R-:W-:Y:S01]  /*10420*/  STG.E.64 desc[UR36][R16.64], R2 ;  /* 0x0000000210007986 */ /* 0x000fe2000c101b24 */
[----:B------:R-:W-:Y:S05]  /*10430*/  EXIT ;  /* 0x000000000000794d */ /* 0x000fea0003800000 */
.L_x_13849:
[----:B------:R-:W-:Y:S01]  /*10440*/  STG.E desc[UR36][R16.64], R2 ;  /* 0x0000000210007986 */ /* 0x000fe2000c101924 */
[----:B------:R-:W-:Y:S05]  /*10450*/  EXIT ;  /* 0x000000000000794d */ /* 0x000fea0003800000 */
.L_x_13852:
        /* <DEDUP_REMOVED lines=10> */
.L_x_17339:


//--------------------- .text._ZN2at6native27unrolled_elementwise_kernelINS0_13BinaryFunctorIiiiNS0_15binary_internal10MulFunctorIiEEEESt5arrayIPcLm3EELi4E23TrivialOffsetCalculatorILi2EjESA_ILi1EjENS0_6memory12LoadWithCastILi2EEENSD_13StoreWithCastILi1EEEEEviT_T0_T2_T3_T4_T5_ --------------------------
	.section	.text._ZN2at6native27unrolled_elementwise_kernelINS0_13BinaryFunctorIiiiNS0_15binary_internal10MulFunctorIiEEEESt5arrayIPcLm3EELi4E23TrivialOffsetCalculatorILi2EjESA_ILi1EjENS0_6memory12LoadWithCastILi2EEENSD_13StoreWithCastILi1EEEEEviT_T0_T2_T3_T4_T5_,"ax",@progbits
	.align	128
        .global         _ZN2at6native27unrolled_elementwise_kernelINS0_13BinaryFunctorIiiiNS0_15binary_internal10MulFunctorIiEEEESt5arrayIPcLm3EELi4E23TrivialOffsetCalculatorILi2EjESA_ILi1EjENS0_6memory12LoadWithCastILi2EEENSD_13StoreWithCastILi1EEEEEviT_T0_T2_T3_T4_T5_
        .type           _ZN2at6native27unrolled_elementwise_kernelINS0_13BinaryFunctorIiiiNS0_15binary_internal10MulFunctorIiEEEESt5arrayIPcLm3EELi4E23TrivialOffsetCalculatorILi2EjESA_ILi1EjENS0_6memory12LoadWithCastILi2EEENSD_13StoreWithCastILi1EEEEEviT_T0_T2_T3_T4_T5_,@function
        .size           _ZN2at6native27unrolled_elementwise_kernelINS0_13BinaryFunctorIiiiNS0_15binary_internal10MulFunctorIiEEEESt5arrayIPcLm3EELi4E23TrivialOffsetCalculatorILi2EjESA_ILi1EjENS0_6memory12LoadWithCastILi2EEENSD_13StoreWithCastILi1EEEEEviT_T0_T2_T3_T4_T5_,(.L_x_17340 - _ZN2at6native27unrolled_elementwise_kernelINS0_13BinaryFunctorIiiiNS0_15binary_internal10MulFunctorIiEEEESt5arrayIPcLm3EELi4E23TrivialOffsetCalculatorILi2EjESA_ILi1EjENS0_6memory12LoadWithCastILi2EEENSD_13StoreWithCastILi1EEEEEviT_T0_T2_T3_T4_T5_)
        .other          _ZN2at6native27unrolled_elementwise_kernelINS0_13BinaryFunctorIiiiNS0_15binary_internal10MulFunctorIiEEEESt5arrayIPcLm3EELi4E23TrivialOffsetCalculatorILi2EjESA_ILi1EjENS0_6memory12LoadWithCastILi2EEENSD_13StoreWithCastILi1EEEEEviT_T0_T2_T3_T4_T5_,@"STO_CUDA_ENTRY STV_DEFAULT"
_ZN2at6native27unrolled_elementwise_kernelINS0_13BinaryFunctorIiiiNS0_15binary_internal10MulFunctorIiEEEESt5arrayIPcLm3EELi4E23TrivialOffsetCalculatorILi2EjESA_ILi1EjENS0_6memory12LoadWithCastILi2EEENSD_13StoreWithCastILi1EEEEEviT_T0_T2_T3_T4_T5_:
.text._ZN2at6native27unrolled_elementwise_kernelINS0_13BinaryFunctorIiiiNS0_15binary_internal10MulFunctorIiEEEESt5arrayIPcLm3EELi4E23TrivialOffsetCalculatorILi2EjESA_ILi1EjENS0_6memory12LoadWithCastILi2EEENSD_13StoreWithCastILi1EEEEEviT_T0_T2_T3_T4_T5_:
        /* <DEDUP_REMOVED lines=33> */
.L_x_13858:
[----:B------:R3:W5:Y:S01]  /*0210*/  LDG.E.U8 R24, desc[UR36][R4.64] ;  /* 0x0000002404187981 */ /* 0x000762000c1e1100 */
[----:B------:R-:W-:Y:S05]  /*0220*/  BRA `(.L_x_13860) ;  /* 0x0000000c00387947 */ /* 0x000fea0003800000 */
.L_x_13857:
        /* <DEDUP_REMOVED lines=8> */
.L_x_13862:
[----:B------:R1:W5:Y:S01]  /*02b0*/  LDG.E R24, desc[UR36][R4.64] ;  /* 0x0000002404187981 */ /* 0x000362000c1e1900 */
[----:B------:R-:W-:Y:S05]  /*02c0*/  BRA `(.L_x_13860) ;  /* 0x0000000c00107947 */ /* 0x000fea0003800000 */
.L_x_13861:
[----:B------:R2:W5:Y:S01]  /*02d0*/  LDG.E.S16 R24, desc[UR36][R4.64] ;  /* 0x0000002404187981 */ /* 0x000562000c1e1700 */
[----:B------:R-:W-:Y:S05]  /*02e0*/  BRA `(.L_x_13860) ;  /* 0x0000000c00087947 */ /* 0x000fea0003800000 */
.L_x_13856:
        /* <DEDUP_REMOVED lines=9> */
.L_x_13864:
[----:B------:R-:W2:Y:S02]  /*0380*/  LDG.E.U16 R4, desc[UR36][R4.64] ;  /* 0x0000002404047981 */ /* 0x000ea4000c1e1500 */
[----:B--2---:R-:W-:-:S06]  /*0390*/  HADD2.F32 R24, -RZ, R4.H0_H0 ;  /* 0x20000004ff187230 */ /* 0x004fcc0000004100 */
[----:B------:R-:W0:Y:S01]  /*03a0*/  F2I.FTZ.TRUNC.NTZ R24, R24 ;  /* 0x0000001800187305 */ /* 0x000e22000021f100 */
[----:B------:R-:W-:Y:S05]  /*03b0*/  BRA `(.L_x_13860) ;  /* 0x0000000800d47947 */ /* 0x000fea0003800000 */
.L_x_13863:
        /* <DEDUP_REMOVED lines=9> */
.L_x_13866:
[----:B------:R-:W2:Y:S02]  /*0450*/  LDG.E.U16 R4, desc[UR36][R4.64] ;  /* 0x0000002404047981 */ /* 0x000ea4000c1e1500 */
[----:B--2---:R-:W-:-:S06]  /*0460*/  HADD2.F32 R24, -RZ, R4.H0_H0 ;  /* 0x20000004ff187230 */ /* 0x004fcc0000004100 */
[----:B------:R-:W0:Y:S01]  /*0470*/  F2I.FTZ.TRUNC.NTZ R24, R24 ;  /* 0x0000001800187305 */ /* 0x000e22000021f100 */
[----:B------:R-:W-:Y:S05]  /*0480*/  BRA `(.L_x_13860) ;  /* 0x0000000800a07947 */ /* 0x000fea0003800000 */
.L_x_13865:
[----:B------:R-:W2:Y:S02]  /*0490*/  LDG.E.64 R24, desc[UR36][R4.64] ;  /* 0x0000002404187981 */ /* 0x000ea4000c1e1b00 */
[----:B--2---:R0:W1:Y:S01]  /*04a0*/  F2I.F64.TRUNC R24, R24 ;  /* 0x0000001800187311 */ /* 0x004062000030d100 */
[----:B------:R-:W-:Y:S05]  /*04b0*/  BRA `(.L_x_13860) ;  /* 0x0000000800947947 */ /* 0x000fea0003800000 */
.L_x_13855:
        /* <DEDUP_REMOVED lines=12> */
.L_x_13869:
[----:B------:R-:W2:Y:S02]  /*0580*/  LDG.E.64 R4, desc[UR36][R4.64] ;  /* 0x0000002404047981 */ /* 0x000ea4000c1e1b00 */
[----:B--2---:R0:W1:Y:S01]  /*0590*/  F2I.F64.TRUNC R24, R4 ;  /* 0x0000000400187311 */ /* 0x004062000030d100 */
[----:B------:R-:W-:Y:S05]  /*05a0*/  BRA `(.L_x_13860) ;  /* 0x0000000800587947 */ /* 0x000fea0003800000 */
.L_x_13868:
        /* <DEDUP_REMOVED lines=27> */
.L_x_13871:
        /* <DEDUP_REMOVED lines=13> */
[----:B------:R0:W1:Y:S01]  /*0830*/  F2I.FTZ.TRUNC.NTZ R24, R0 ;  /* 0x0000000000187305 */ /* 0x000062000021f100 */
[----:B------:R-:W-:Y:S05]  /*0840*/  BRA `(.L_x_13860) ;  /* 0x0000000400b07947 */ /* 0x000fea0003800000 */
.L_x_13870:
[----:B------:R-:W2:Y:S02]  /*0850*/  LDG.E.U16 R24, desc[UR36][R4.64] ;  /* 0x0000002404187981 */ /* 0x000ea4000c1e1500 */
[----:B--2---:R-:W-:-:S06]  /*0860*/  IMAD.U32 R24, R24, 0x10000, RZ ;  /* 0x0001000018187824 */ /* 0x004fcc00078e00ff */
[----:B------:R-:W0:Y:S01]  /*0870*/  F2I.FTZ.TRUNC.NTZ R24, R24 ;  /* 0x0000001800187305 */ /* 0x000e22000021f100 */
[----:B------:R-:W-:Y:S05]  /*0880*/  BRA `(.L_x_13860) ;  /* 0x0000000400a07947 */ /* 0x000fea0003800000 */
.L_x_13867:
        /* <DEDUP_REMOVED lines=10> */
.L_x_13874:
        /* <DEDUP_REMOVED lines=21> */
.L_x_13878:
[----:B------:R-:W-:Y:S05]  /*0a80*/  BSYNC B1 ;  /* 0x0000000000017941 */ /* 0x000fea0003800000 */
.L_x_13877:
[----:B------:R-:W-:Y:S01]  /*0a90*/  IMAD.SHL.U32 R3, R3, 0x100000, RZ ;  /* 0x0010000003037824 */ /* 0x000fe200078e00ff */
[----:B------:R-:W-:-:S04]  /*0aa0*/  LEA R5, R0, 0x3b800000, 0x17 ;  /* 0x3b80000000057811 */ /* 0x000fc800078eb8ff */
[----:B------:R-:W-:-:S07]  /*0ab0*/  LOP3.LUT R24, R5, R3, R24, 0xfe, !PT ;  /* 0x0000000305187212 */ /* 0x000fce00078efe18 */
.L_x_13876:
[----:B------:R-:W-:Y:S05]  /*0ac0*/  BSYNC B0 ;  /* 0x0000000000007941 */ /* 0x000fea0003800000 */
.L_x_13875:
[----:B------:R-:W0:Y:S01]  /*0ad0*/  F2I.FTZ.TRUNC.NTZ R24, R24 ;  /* 0x0000001800187305 */ /* 0x000e22000021f100 */
[----:B------:R-:W-:Y:S05]  /*0ae0*/  BRA `(.L_x_13860) ;  /* 0x0000000400087947 */ /* 0x000fea0003800000 */
.L_x_13873:
        /* <DEDUP_REMOVED lines=21> */
.L_x_13882:
[----:B------:R-:W-:Y:S05]  /*0c40*/  BSYNC B1 ;  /* 0x0000000000017941 */ /* 0x000fea0003800000 */
.L_x_13881:
[----:B------:R-:W-:Y:S01]  /*0c50*/  IMAD.SHL.U32 R3, R3, 0x200000, RZ ;  /* 0x0020000003037824 */ /* 0x000fe200078e00ff */
[----:B------:R-:W-:-:S04]  /*0c60*/  LEA R5, R0, 0x37800000, 0x17 ;  /* 0x3780000000057811 */ /* 0x000fc800078eb8ff */
[----:B------:R-:W-:-:S07]  /*0c70*/  LOP3.LUT R24, R5, R3, R24, 0xfe, !PT ;  /* 0x0000000305187212 */ /* 0x000fce00078efe18 */
.L_x_13880:
[----:B------:R-:W-:Y:S05]  /*0c80*/  BSYNC B0 ;  /* 0x0000000000007941 */ /* 0x000fea0003800000 */
.L_x_13879:
[----:B------:R-:W0:Y:S01]  /*0c90*/  F2I.FTZ.TRUNC.NTZ R24, R24 ;  /* 0x0000001800187305 */ /* 0x000e22000021f100 */
[----:B------:R-:W-:Y:S05]  /*0ca0*/  BRA `(.L_x_13860) ;  /* 0x0000000000987947 */ /* 0x000fea0003800000 */
.L_x_13872:
        /* <DEDUP_REMOVED lines=14> */
.L_x_13886:
[----:B------:R-:W-:Y:S05]  /*0d90*/  BSYNC B0 ;  /* 0x0000000000007941 */ /* 0x000fea0003800000 */
.L_x_13885:
[----:B------:R-:W0:Y:S01]  /*0da0*/  F2I.FTZ.TRUNC.NTZ R24, R24 ;  /* 0x0000001800187305 */ /* 0x000e22000021f100 */
[----:B------:R-:W-:Y:S05]  /*0db0*/  BRA `(.L_x_13860) ;  /* 0x0000000000547947 */ /* 0x000fea0003800000 */
.L_x_13859:
        /* <DEDUP_REMOVED lines=17> */
.L_x_13887:
[----:B------:R-:W-:Y:S05]  /*0ed0*/  BRA `(.L_x_13860) ;  /* 0x00000000000c7947 */ /* 0x000fea0003800000 */
.L_x_13884:
[----:B------:R0:W5:Y:S01]  /*0ee0*/  LDG.E R24, desc[UR36][R4.64] ;  /* 0x0000002404187981 */ /* 0x000162000c1e1900 */
[----:B------:R-:W-:Y:S05]  /*0ef0*/  BRA `(.L_x_13860) ;  /* 0x0000000000047947 */ /* 0x000fea0003800000 */
.L_x_13883:
[----:B------:R0:W5:Y:S02]  /*0f00*/  LDG.E R24, desc[UR36][R4.64] ;  /* 0x0000002404187981 */ /* 0x000164000c1e1900 */
.L_x_13860:
        /* <DEDUP_REMOVED lines=18> */
.L_x_13891:
[----:B------:R1:W5:Y:S01]  /*1030*/  LDG.E.U8 R27, desc[UR36][R4.64] ;  /* 0x00000024041b7981 */ /* 0x000362000c1e1100 */
[----:B------:R-:W-:Y:S05]  /*1040*/  BRA `(.L_x_13893) ;  /* 0x0000000c00347947 */ /* 0x000fea0003800000 */
.L_x_13890:
        /* <DEDUP_REMOVED lines=8> */
.L_x_13895:
[----:B------:R3:W5:Y:S01]  /*10d0*/  LDG.E R27, desc[UR36][R4.64] ;  /* 0x00000024041b7981 */ /* 0x000762000c1e1900 */
[----:B------:R-:W-:Y:S05]  /*10e0*/  BRA `(.L_x_13893) ;  /* 0x0000000c000c7947 */ /* 0x000fea0003800000 */
.L_x_13894:
[----:B------:R2:W5:Y:S01]  /*10f0*/  LDG.E.S16 R27, desc[UR36][R4.64] ;  /* 0x00000024041b7981 */ /* 0x000562000c1e1700 */
[----:B------:R-:W-:Y:S05]  /*1100*/  BRA `(.L_x_13893) ;  /* 0x0000000c00047947 */ /* 0x000fea0003800000 */
.L_x_13889:
        /* <DEDUP_REMOVED lines=9> */
.L_x_13897:
[----:B------:R-:W2:Y:S02]  /*11a0*/  LDG.E.U16 R4, desc[UR36][R4.64] ;  /* 0x0000002404047981 */ /* 0x000ea4000c1e1500 */
[----:B--2---:R-:W-:-:S06]  /*11b0*/  HADD2.F32 R27, -RZ, R4.H0_H0 ;  /* 0x20000004ff1b7230 */ /* 0x004fcc0000004100 */
[----:B------:R-:W0:Y:S01]  /*11c0*/  F2I.FTZ.TRUNC.NTZ R27, R27 ;  /* 0x0000001b001b7305 */ /* 0x000e22000021f100 */
[----:B------:R-:W-:Y:S05]  /*11d0*/  BRA `(.L_x_13893) ;  /* 0x0000000800d07947 */ /* 0x000fea0003800000 */
.L_x_13896:
        /* <DEDUP_REMOVED lines=9> */
.L_x_13899:
[----:B------:R-:W2:Y:S02]  /*1270*/  LDG.E.U16 R4, desc[UR36][R4.64] ;  /* 0x0000002404047981 */ /* 0x000ea4000c1e1500 */
[----:B--2---:R-:W-:-:S06]  /*1280*/  HADD2.F32 R27, -RZ, R4.H0_H0 ;  /* 0x20000004ff1b7230 */ /* 0x004fcc0000004100 */
[----:B------:R-:W0:Y:S01]  /*1290*/  F2I.FTZ.TRUNC.NTZ R27, R27 ;  /* 0x0000001b001b7305 */ /* 0x000e22000021f100 */
[----:B------:R-:W-:Y:S05]  /*12a0*/  BRA `(.L_x_13893) ;  /* 0x00000008009c7947 */ /* 0x000fea0003800000 */
.L_x_13898:
[----:B------:R-:W2:Y:S02]  /*12b0*/  LDG.E.64 R4, desc[UR36][R4.64] ;  /* 0x0000002404047981 */ /* 0x000ea4000c1e1b00 */
[----:B--2---:R0:W1:Y:S01]  /*12c0*/  F2I.F64.TRUNC R27, R4 ;  /* 0x00000004001b7311 */ /* 0x004062000030d100 */
[----:B------:R-:W-:Y:S05]  /*12d0*/  BRA `(.L_x_13893) ;  /* 0x0000000800907947 */ /* 0x000fea0003800000 */
.L_x_13888:
        /* <DEDUP_REMOVED lines=12> */
.L_x_13902:
[----:B------:R-:W2:Y:S02]  /*13a0*/  LDG.E.64 R4, desc[UR36][R4.64] ;  /* 0x0000002404047981 */ /* 0x000ea4000c1e1b00 */
[----:B--2---:R0:W1:Y:S01]  /*13b0*/  F2I.F64.TRUNC R27, R4 ;  /* 0x00000004001b7311 */ /* 0x004062000030d100 */
[----:B------:R-:W-:Y:S05]  /*13c0*/  BRA `(.L_x_13893) ;  /* 0x0000000800547947 */ /* 0x000fea0003800000 */
.L_x_13901:
        /* <DEDUP_REMOVED lines=27> */
.L_x_13904:
        /* <DEDUP_REMOVED lines=14> */
.L_x_13903:
[----:B------:R-:W2:Y:S02]  /*1660*/  LDG.E.U16 R27, desc[UR36][R4.64] ;  /* 0x00000024041b7981 */ /* 0x000ea4000c1e1500 */
[----:B--2---:R-:W-:-:S06]  /*1670*/  IMAD.U32 R27, R27, 0x10000, RZ ;  /* 0x000100001b1b7824 */ /* 0x004fcc00078e00ff */
[----:B------:R-:W0:Y:S01]  /*1680*/  F2I.FTZ.TRUNC.NTZ R27, R27 ;  /* 0x0000001b001b7305 */ /* 0x000e22000021f100 */
[----:B------:R-:W-:Y:S05]  /*1690*/  BRA `(.L_x_13893) ;  /* 0x0000000400a07947 */ /* 0x000fea0003800000 */
.L_x_13900:
        /* <DEDUP_REMOVED lines=10> */
.L_x_13907:
        /* <DEDUP_REMOVED lines=21> */
.L_x_13911:
[----:B------:R-:W-:Y:S05]  /*1890*/  BSYNC B1 ;  /* 0x0000000000017941 */ /* 0x000fea0003800000 */
.L_x_13910:
[----:B------:R-:W-:Y:S01]  /*18a0*/  IMAD.SHL.U32 R3, R3, 0x100000, RZ ;  /* 0x0010000003037824 */ /* 0x000fe200078e00ff */
[----:B------:R-:W-:-:S04]  /*18b0*/  LEA R0, R0, 0x3b800000, 0x17 ;  /* 0x3b80000000007811 */ /* 0x000fc800078eb8ff */
[----:B------:R-:W-:-:S07]  /*18c0*/  LOP3.LUT R27, R0, R3, R27, 0xfe, !PT ;  /* 0x00000003001b7212 */ /* 0x000fce00078efe1b */
.L_x_13909:
[----:B------:R-:W-:Y:S05]  /*18d0*/  BSYNC B0 ;  /* 0x0000000000007941 */ /* 0x000fea0003800000 */
.L_x_13908:
[----:B------:R-:W0:Y:S01]  /*18e0*/  F2I.FTZ.TRUNC.NTZ R27, R27 ;  /* 0x0000001b001b7305 */ /* 0x000e22000021f100 */
[----:B------:R-:W-:Y:S05]  /*18f0*/  BRA `(.L_x_13893) ;  /* 0x0000000400087947 */ /* 0x000fea0003800000 */
.L_x_13906:
        /* <DEDUP_REMOVED lines=21> */
.L_x_13915:
[----:B------:R-:W-:Y:S05]  /*1a50*/  BSYNC B1 ;  /* 0x0000000000017941 */ /* 0x000fea0003800000 */
.L_x_13914:
[----:B------:R-:W-:Y:S01]  /*1a60*/  IMAD.SHL.U32 R3, R3, 0x200000, RZ ;  /* 0x0020000003037824 */ /* 0x000fe200078e00ff */
[----:B------:R-:W-:-:S04]  /*1a70*/  LEA R0, R0, 0x37800000, 0x17 ;  /* 0x3780000000007811 */ /* 0x000fc800078eb8ff */
[----:B------:R-:W-:-:S07]  /*1a80*/  LOP3.LUT R27, R0, R3, R27, 0xfe, !PT ;  /* 0x00000003001b7212 */ /* 0x000fce00078efe1b */
.L_x_13913:
[----:B------:R-:W-:Y:S05]  /*1a90*/  BSYNC B0 ;  /* 0x0000000000007941 */ /* 0x000fea0003800000 */
.L_x_13912:
[----:B------:R-:W0:Y:S01]  /*1aa0*/  F2I.FTZ.TRUNC.NTZ R27, R27 ;  /* 0x0000001b001b7305 */ /* 0x000e22000021f100 */
[----:B------:R-:W-:Y:S05]  /*1ab0*/  BRA `(.L_x_13893) ;  /* 0x0000000000987947 */ /* 0x000fea0003800000 */
.L_x_13905:
        /* <DEDUP_REMOVED lines=14> */
.L_x_13919:
[----:B------:R-:W-:Y:S05]  /*1ba0*/  BSYNC B0 ;  /* 0x0000000000007941 */ /* 0x000fea0003800000 */
.L_x_13918:
[----:B------:R-:W0:Y:S01]  /*1bb0*/  F2I.FTZ.TRUNC.NTZ R27, R27 ;  /* 0x0000001b001b7305 */ /* 0x000e22000021f100 */
[----:B------:R-:W-:Y:S05]  /*1bc0*/  BRA `(.L_x_13893) ;  /* 0x0000000000547947 */ /* 0x000fea0003800000 */
.L_x_13892:
        /* <DEDUP_REMOVED lines=17> */
.L_x_13920:
[----:B------:R-:W-:Y:S05]  /*1ce0*/  BRA `(.L_x_13893) ;  /* 0x00000000000c7947 */ /* 0x000fea0003800000 */
.L_x_13917:
[----:B------:R0:W5:Y:S01]  /*1cf0*/  LDG.E R27, desc[UR36][R4.64] ;  /* 0x00000024041b7981 */ /* 0x000162000c1e1900 */
[----:B------:R-:W-:Y:S05]  /*1d00*/  BRA `(.L_x_13893) ;  /* 0x0000000000047947 */ /* 0x000fea0003800000 */
.L_x_13916:
[----:B------:R0:W5:Y:S02]  /*1d10*/  LDG.E R27, desc[UR36][R4.64] ;  /* 0x00000024041b7981 */ /* 0x000164000c1e1900 */
.L_x_13893:
[----:B------:R-:W2:Y:S02]  /*1d20*/  S2R R17, SR_TID.X ;  /* 0x0000000000117919 */ /* 0x000ea40000002100 */
[----:B--2---:R-:W-:-:S07]  /*1d30*/  VIADD R17, R17, 0x80 ;  /* 0x0000008011117836 */ /* 0x004fce0000000000 */
.L_x_13854:
[----:B------:R-:W-:Y:S05]  /*1d40*/  BSYNC B6 ;  /* 0x0000000000067941 */ /* 0x000fea0003800000 */
.L_x_13853:
[----:B------:R-:W-:Y:S01]  /*1d50*/  ISETP.GE.AND P0, PT, R17, R16, PT ;  /* 0x000000101100720c */ /* 0x000fe20003f06270 */
[----:B------:R-:W-:Y:S01]  /*1d60*/  BSSY B6, `(.L_x_13921) ;  /* 0x00001c7000067945 */ /* 0x000fe20003800000 */
[----:B------:R-:W-:-:S11]  /*1d70*/  IMAD.MOV.U32 R26, RZ, RZ, RZ ;  /* 0x000000ffff1a7224 */ /* 0x000fd600078e00ff */
        /* <DEDUP_REMOVED lines=20> */
.L_x_13926:
[----:B------:R0:W5:Y:S01]  /*1ec0*/  LDG.E.U8 R29, desc[UR36][R4.64] ;  /* 0x00000024041d7981 */ /* 0x000162000c1e1100 */
[----:B------:R-:W-:Y:S05]  /*1ed0*/  BRA `(.L_x_13928) ;  /* 0x0000000c00347947 */ /* 0x000fea0003800000 */
.L_x_13925:
        /* <DEDUP_REMOVED lines=8> */
.L_x_13930:
[----:B------:R0:W5:Y:S01]  /*1f60*/  LDG.E R29, desc[UR36][R4.64] ;  /* 0x00000024041d7981 */ /* 0x000162000c1e1900 */
[----:B------:R-:W-:Y:S05]  /*1f70*/  BRA `(.L_x_13928) ;  /* 0x0000000c000c7947 */ /* 0x000fea0003800000 */
.L_x_13929:
[----:B------:R0:W5:Y:S01]  /*1f80*/  LDG.E.S16 R29, desc[UR36][R4.64] ;  /* 0x00000024041d7981 */ /* 0x000162000c1e1700 */
[----:B------:R-:W-:Y:S05]  /*1f90*/  BRA `(.L_x_13928) ;  /* 0x0000000c00047947 */ /* 0x000fea0003800000 */
.L_x_13924:
        /* <DEDUP_REMOVED lines=9> */
.L_x_13932:
[----:B------:R-:W2:Y:S02]  /*2030*/  LDG.E.U16 R4, desc[UR36][R4.64] ;  /* 0x0000002404047981 */ /* 0x000ea4000c1e1500 */
[----:B--2---:R-:W-:-:S06]  /*2040*/  HADD2.F32 R29, -RZ, R4.H0_H0 ;  /* 0x20000004ff1d7230 */ /* 0x004fcc0000004100 */
[----:B------:R-:W0:Y:S01]  /*2050*/  F2I.FTZ.TRUNC.NTZ R29, R29 ;  /* 0x0000001d001d7305 */ /* 0x000e22000021f100 */
[----:B------:R-:W-:Y:S05]  /*2060*/  BRA `(.L_x_13928) ;  /* 0x0000000800d07947 */ /* 0x000fea0003800000 */
.L_x_13931:
        /* <DEDUP_REMOVED lines=9> */
.L_x_13934:
[----:B------:R-:W2:Y:S02]  /*2100*/  LDG.E.U16 R4, desc[UR36][R4.64] ;  /* 0x0000002404047981 */ /* 0x000ea4000c1e1500 */
[----:B--2---:R-:W-:-:S06]  /*2110*/  HADD2.F32 R29, -RZ, R4.H0_H0 ;  /* 0x20000004ff1d7230 */ /* 0x004fcc0000004100 */
[----:B------:R-:W0:Y:S01]  /*2120*/  F2I.FTZ.TRUNC.NTZ R29, R29 ;  /* 0x0000001d001d7305 */ /* 0x000e22000021f100 */
[----:B------:R-:W-:Y:S05]  /*2130*/  BRA `(.L_x_13928) ;  /* 0x00000008009c7947 */ /* 0x000fea0003800000 */
.L_x_13933:
[----:B------:R-:W2:Y:S02]  /*2140*/  LDG.E.64 R4, desc[UR36][R4.64] ;  /* 0x0000002404047981 */ /* 0x000ea4000c1e1b00 */
[----:B--2---:R0:W1:Y:S01]  /*2150*/  F2I.F64.TRUNC R29, R4 ;  /* 0x00000004001d7311 */ /* 0x004062000030d100 */
[----:B------:R-:W-:Y:S05]  /*2160*/  BRA `(.L_x_13928) ;  /* 0x0000000800907947 */ /* 0x000fea0003800000 */
.L_x_13923:
        /* <DEDUP_REMOVED lines=12> */
.L_x_13937:
[----:B------:R-:W2:Y:S02]  /*2230*/  LDG.E.64 R4, desc[UR36][R4.64] ;  /* 0x0000002404047981 */ /* 0x000ea4000c1e1b00 */
[----:B--2---:R0:W1:Y:S01]  /*2240*/  F2I.F64.TRUNC R29, R4 ;  /* 0x00000004001d7311 */ /* 0x004062000030d100 */
[----:B------:R-:W-:Y:S05]  /*2250*/  BRA `(.L_x_13928) ;  /* 0x0000000800547947 */ /* 0x000fea0003800000 */
.L_x_13936:
        /* <DEDUP_REMOVED lines=27> */
.L_x_13939:
        /* <DEDUP_REMOVED lines=12> */
[----:B------:R3:W4:Y:S01]  /*24d0*/  F2I.FTZ.TRUNC.NTZ R29, R0 ;  /* 0x00000000001d7305 */ /* 0x000722000021f100 */
[----:B------:R-:W-:Y:S05]  /*24e0*/  BRA `(.L_x_13928) ;  /* 0x0000000400b07947 */ /* 0x000fea0003800000 */
.L_x_13938:
[----:B------:R-:W2:Y:S02]  /*24f0*/  LDG.E.U16 R29, desc[UR36][R4.64] ;  /* 0x00000024041d7981 */ /* 0x000ea4000c1e1500 */
[----:B--2---:R-:W-:-:S06]  /*2500*/  IMAD.U32 R29, R29, 0x10000, RZ ;  /* 0x000100001d1d7824 */ /* 0x004fcc00078e00ff */
[----:B------:R-:W2:Y:S01]  /*2510*/  F2I.FTZ.TRUNC.NTZ R29, R29 ;  /* 0x0000001d001d7305 */ /* 0x000ea2000021f100 */
[----:B------:R-:W-:Y:S05]  /*2520*/  BRA `(.L_x_13928) ;  /* 0x0000000400a07947 */ /* 0x000fea0003800000 */
.L_x_13935:
        /* <DEDUP_REMOVED lines=10> */
.L_x_13942:
        /* <DEDUP_REMOVED lines=21> */
.L_x_13946:
[----:B------:R-:W-:Y:S05]  /*2720*/  BSYNC B1 ;  /* 0x0000000000017941 */ /* 0x000fea0003800000 */
.L_x_13945:
[----:B------:R-:W-:Y:S01]  /*2730*/  IMAD.SHL.U32 R3, R3, 0x100000, RZ ;  /* 0x0010000003037824 */ /* 0x000fe200078e00ff */
[----:B------:R-:W-:-:S04]  /*2740*/  LEA R0, R0, 0x3b800000, 0x17 ;  /* 0x3b80000000007811 */ /* 0x000fc800078eb8ff */
[----:B------:R-:W-:-:S07]  /*2750*/  LOP3.LUT R29, R0, R3, R29, 0xfe, !PT ;  /* 0x00000003001d7212 */ /* 0x000fce00078efe1d */
.L_x_13944:
[----:B------:R-:W-:Y:S05]  /*2760*/  BSYNC B0 ;  /* 0x0000000000007941 */ /* 0x000fea0003800000 */
.L_x_13943:
[----:B------:R-:W0:Y:S01]  /*2770*/  F2I.FTZ.TRUNC.NTZ R29, R29 ;  /* 0x0000001d001d7305 */ /* 0x000e22000021f100 */
[----:B------:R-:W-:Y:S05]  /*2780*/  BRA `(.L_x_13928) ;  /* 0x0000000400087947 */ /* 0x000fea0003800000 */
.L_x_13941:
        /* <DEDUP_REMOVED lines=21> */
.L_x_13950:
[----:B------:R-:W-:Y:S05]  /*28e0*/  BSYNC B1 ;  /* 0x0000000000017941 */ /* 0x000fea0003800000 */
.L_x_13949:
[----:B------:R-:W-:Y:S01]  /*28f0*/  IMAD.SHL.U32 R3, R3, 0x200000, RZ ;  /* 0x0020000003037824 */ /* 0x000fe200078e00ff */
[----:B------:R-:W-:-:S04]  /*2900*/  LEA R0, R0, 0x37800000, 0x17 ;  /* 0x3780000000007811 */ /* 0x000fc800078eb8ff */
[----:B------:R-:W-:-:S07]  /*2910*/  LOP3.LUT R29, R0, R3, R29, 0xfe, !PT ;  /* 0x00000003001d7212 */ /* 0x000fce00078efe1d */
.L_x_13948:
[----:B------:R-:W-:Y:S05]  /*2920*/  BSYNC B0 ;  /* 0x0000000000007941 */ /* 0x000fea0003800000 */
.L_x_13947:
[----:B------:R-:W0:Y:S01]  /*2930*/  F2I.FTZ.TRUNC.NTZ R29, R29 ;  /* 0x0000001d001d7305 */ /* 0x000e22000021f100 */
[----:B------:R-:W-:Y:S05]  /*2940*/  BRA `(.L_x_13928) ;  /* 0x0000000000987947 */ /* 0x000fea0003800000 */
.L_x_13940:
        /* <DEDUP_REMOVED lines=14> */
.L_x_13954:
[----:B------:R-:W-:Y:S05]  /*2a30*/  BSYNC B0 ;  /* 0x0000000000007941 */ /* 0x000fea0003800000 */
.L_x_13953:
[----:B------:R-:W0:Y:S01]  /*2a40*/  F2I.FTZ.TRUNC.NTZ R29, R29 ;  /* 0x0000001d001d7305 */ /* 0x000e22000021f100 */
[----:B------:R-:W-:Y:S05]  /*2a50*/  BRA `(.L_x_13928) ;  /* 0x0000000000547947 */ /* 0x000fea0003800000 */
.L_x_13927:
        /* <DEDUP_REMOVED lines=17> */
.L_x_13955:
[----:B------:R-:W-:Y:S05]  /*2b70*/  BRA `(.L_x_13928) ;  /* 0x00000000000c7947 */ /* 0x000fea0003800000 */
.L_x_13952:
[----:B------:R0:W5:Y:S01]  /*2b80*/  LDG.E R29, desc[UR36][R4.64] ;  /* 0x00000024041d7981 */ /* 0x000162000c1e1900 */
[----:B------:R-:W-:Y:S05]  /*2b90*/  BRA `(.L_x_13928) ;  /* 0x0000000000047947 */ /* 0x000fea0003800000 */
.L_x_13951:
[----:B------:R0:W5:Y:S02]  /*2ba0*/  LDG.E R29, desc[UR36][R4.64] ;  /* 0x00000024041d7981 */ /* 0x000164000c1e1900 */
.L_x_13928:
        /* <DEDUP_REMOVED lines=18> */
.L_x_13959:
[----:B------:R0:W5:Y:S01]  /*2cd0*/  LDG.E.U8 R26, desc[UR36][R4.64] ;  /* 0x00000024041a7981 */ /* 0x000162000c1e1100 */
[----:B------:R-:W-:Y:S05]  /*2ce0*/  BRA `(.L_x_13961) ;  /* 0x0000000c00347947 */ /* 0x000fea0003800000 */
.L_x_13958:
        /* <DEDUP_REMOVED lines=8> */
.L_x_13963:
[----:B------:R0:W5:Y:S01]  /*2d70*/  LDG.E R26, desc[UR36][R4.64] ;  /* 0x00000024041a7981 */ /* 0x000162000c1e1900 */
[----:B------:R-:W-:Y:S05]  /*2d80*/  BRA `(.L_x_13961) ;  /* 0x0000000c000c7947 */ /* 0x000fea0003800000 */
.L_x_13962:
[----:B------:R0:W5:Y:S01]  /*2d90*/  LDG.E.S16 R26, desc[UR36][R4.64] ;  /* 0x00000024041a7981 */ /* 0x000162000c1e1700 */
[----:B------:R-:W-:Y:S05]  /*2da0*/  BRA `(.L_x_13961) ;  /* 0x0000000c00047947 */ /* 0x000fea0003800000 */
.L_x_13957:
        /* <DEDUP_REMOVED lines=9> */
.L_x_13965:
[----:B------:R-:W3:Y:S02]  /*2e40*/  LDG.E.U16 R4, desc[UR36][R4.64] ;  /* 0x0000002404047981 */ /* 0x000ee4000c1e1500 */
[----:B---3--:R-:W-:-:S06]  /*2e50*/  HADD2.F32 R26, -RZ, R4.H0_H0 ;  /* 0x20000004ff1a7230 */ /* 0x008fcc0000004100 */
[----:B------:R-:W0:Y:S01]  /*2e60*/  F2I.FTZ.TRUNC.NTZ R26, R26 ;  /* 0x0000001a001a7305 */ /* 0x000e22000021f100 */
[----:B------:R-:W-:Y:S05]  /*2e70*/  BRA `(.L_x_13961) ;  /* 0x0000000800d07947 */ /* 0x000fea0003800000 */
.L_x_13964:
        /* <DEDUP_REMOVED lines=9> */
.L_x_13967:
[----:B------:R-:W3:Y:S02]  /*2f10*/  LDG.E.U16 R4, desc[UR36][R4.64] ;  /* 0x0000002404047981 */ /* 0x000ee4000c1e1500 */
[----:B---3--:R-:W-:-:S06]  /*2f20*/  HADD2.F32 R26, -RZ, R4.H0_H0 ;  /* 0x20000004ff1a7230 */ /* 0x008fcc0000004100 */
[----:B------:R-:W0:Y:S01]  /*2f30*/  F2I.FTZ.TRUNC.NTZ R26, R26 ;  /* 0x0000001a001a7305 */ /* 0x000e22000021f100 */
[----:B------:R-:W-:Y:S05]  /*2f40*/  BRA `(.L_x_13961) ;  /* 0x00000008009c7947 */ /* 0x000fea0003800000 */
.L_x_13966:
[----:B------:R-:W3:Y:S02]  /*2f50*/  LDG.E.64 R4, desc[UR36][R4.64] ;  /* 0x0000002404047981 */ /* 0x000ee4000c1e1b00 */
[----:B---3--:R0:W3:Y:S01]  /*2f60*/  F2I.F64.TRUNC R26, R4 ;  /* 0x00000004001a7311 */ /* 0x0080e2000030d100 */
[----:B------:R-:W-:Y:S05]  /*2f70*/  BRA `(.L_x_13961) ;  /* 0x0000000800907947 */ /* 0x000fea0003800000 */
.L_x_13956:
        /* <DEDUP_REMOVED lines=12> */
.L_x_13970:
[----:B------:R-:W3:Y:S02]  /*3040*/  LDG.E.64 R4, desc[UR36][R4.64] ;  /* 0x0000002404047981 */ /* 0x000ee4000c1e1b00 */
[----:B---3--:R0:W3:Y:S01]  /*3050*/  F2I.F64.TRUNC R26, R4 ;  /* 0x00000004001a7311 */ /* 0x0080e2000030d100 */
[----:B------:R-:W-:Y:S05]  /*3060*/  BRA `(.L_x_13961) ;  /* 0x0000000800547947 */ /* 0x000fea0003800000 */
.L_x_13969:
        /* <DEDUP_REMOVED lines=27> */
.L_x_13972:
        /* <DEDUP_REMOVED lines=12> */
[----:B------:R0:W3:Y:S01]  /*32e0*/  F2I.FTZ.TRUNC.NTZ R26, R0 ;  /* 0x00000000001a7305 */ /* 0x0000e2000021f100 */
[----:B------:R-:W-:Y:S05]  /*32f0*/  BRA `(.L_x_13961) ;  /* 0x0000000400b07947 */ /* 0x000fea0003800000 */
.L_x_13971:
[----:B------:R-:W3:Y:S02]  /*3300*/  LDG.E.U16 R26, desc[UR36][R4.64] ;  /* 0x00000024041a7981 */ /* 0x000ee4000c1e1500 */
[----:B---3--:R-:W-:-:S06]  /*3310*/  IMAD.U32 R26, R26, 0x10000, RZ ;  /* 0x000100001a1a7824 */ /* 0x008fcc00078e00ff */
[----:B------:R-:W0:Y:S01]  /*3320*/  F2I.FTZ.TRUNC.NTZ R26, R26 ;  /* 0x0000001a001a7305 */ /* 0x000e22000021f100 */
[----:B------:R-:W-:Y:S05]  /*3330*/  BRA `(.L_x_13961) ;  /* 0x0000000400a07947 */ /* 0x000fea0003800000 */
.L_x_13968:
        /* <DEDUP_REMOVED lines=10> */
.L_x_13975:
        /* <DEDUP_REMOVED lines=21> */
.L_x_13979:
[----:B------:R-:W-:Y:S05]  /*3530*/  BSYNC B1 ;  /* 0x0000000000017941 */ /* 0x000fea0003800000 */
.L_x_13978:
[----:B------:R-:W-:Y:S01]  /*3540*/  IMAD.SHL.U32 R3, R3, 0x100000, RZ ;  /* 0x0010000003037824 */ /* 0x000fe200078e00ff */
[----:B------:R-:W-:-:S04]  /*3550*/  LEA R5, R0, 0x3b800000, 0x17 ;  /* 0x3b80000000057811 */ /* 0x000fc800078eb8ff */
[----:B------:R-:W-:-:S07]  /*3560*/  LOP3.LUT R26, R5, R3, R26, 0xfe, !PT ;  /* 0x00000003051a7212 */ /* 0x000fce00078efe1a */
.L_x_13977:
[----:B------:R-:W-:Y:S05]  /*3570*/  BSYNC B0 ;  /* 0x0000000000007941 */ /* 0x000fea0003800000 */
.L_x_13976:
[----:B------:R-:W3:Y:S01]  /*3580*/  F2I.FTZ.TRUNC.NTZ R26, R26 ;  /* 0x0000001a001a7305 */ /* 0x000ee2000021f100 */
[----:B------:R-:W-:Y:S05]  /*3590*/  BRA `(.L_x_13961) ;  /* 0x0000000400087947 */ /* 0x000fea0003800000 */
.L_x_13974:
        /* <DEDUP_REMOVED lines=21> */
.L_x_13983:
[----:B------:R-:W-:Y:S05]  /*36f0*/  BSYNC B1 ;  /* 0x0000000000017941 */ /* 0x000fea0003800000 */
.L_x_13982:
[----:B------:R-:W-:Y:S01]  /*3700*/  IMAD.SHL.U32 R3, R3, 0x200000, RZ ;  /* 0x0020000003037824 */ /* 0x000fe200078e00ff */
[----:B------:R-:W-:-:S04]  /*3710*/  LEA R5, R0, 0x37800000, 0x17 ;  /* 0x3780000000057811 */ /* 0x000fc800078eb8ff */
[----:B------:R-:W-:-:S07]  /*3720*/  LOP3.LUT R26, R5, R3, R26, 0xfe, !PT ;  /* 0x00000003051a7212 */ /* 0x000fce00078efe1a */
.L_x_13981:
[----:B------:R-:W-:Y:S05]  /*3730*/  BSYNC B0 ;  /* 0x0000000000007941 */ /* 0x000fea0003800000 */
.L_x_13980:
[----:B------:R-:W0:Y:S01]  /*3740*/  F2I.FTZ.TRUNC.NTZ R26, R26 ;  /* 0x0000001a001a7305 */ /* 0x000e22000021f100 */
[----:B------:R-:W-:Y:S05]  /*3750*/  BRA `(.L_x_13961) ;  /* 0x0000000000987947 */ /* 0x000fea0003800000 */
.L_x_13973:
        /* <DEDUP_REMOVED lines=14> */
.L_x_13987:
[----:B------:R-:W-:Y:S05]  /*3840*/  BSYNC B0 ;  /* 0x0000000000007941 */ /* 0x000fea0003800000 */
.L_x_13986:
[----:B------:R-:W0:Y:S01]  /*3850*/  F2I.FTZ.TRUNC.NTZ R26, R26 ;  /* 0x0000001a001a7305 */ /* 0x000e22000021f100 */
[----:B------:R-:W-:Y:S05]  /*3860*/  BRA `(.L_x_13961) ;  /* 0x0000000000547947 */ /* 0x000fea0003800000 */
.L_x_13960:
        /* <DEDUP_REMOVED lines=17> */
.L_x_13988:
[----:B------:R-:W-:Y:S05]  /*3980*/  BRA `(.L_x_13961) ;  /* 0x00000000000c7947 */ /* 0x000fea0003800000 */
.L_x_13985:
[----:B------:R0:W5:Y:S01]  /*3990*/  LDG.E R26, desc[UR36][R4.64] ;  /* 0x00000024041a7981 */ /* 0x000162000c1e1900 */
[----:B------:R-:W-:Y:S05]  /*39a0*/  BRA `(.L_x_13961) ;  /* 0x0000000000047947 */ /* 0x000fea0003800000 */
.L_x_13984:
[----:B------:R0:W5:Y:S02]  /*39b0*/  LDG.E R26, desc[UR36][R4.64] ;  /* 0x00000024041a7981 */ /* 0x000164000c1e1900 */
.L_x_13961:
[----:B------:R-:W-:-:S07]  /*39c0*/  VIADD R17, R17, 0x80 ;  /* 0x0000008011117836 */ /* 0x000fce0000000000 */
.L_x_13922:
[----:B------:R-:W-:Y:S05]  /*39d0*/  BSYNC B6 ;  /* 0x0000000000067941 */ /* 0x000fea0003800000 */
.L_x_13921:
[----:B------:R-:W-:Y:S01]  /*39e0*/  ISETP.GE.AND P0, PT, R17, R16, PT ;  /* 0x000000101100720c */ /* 0x000fe20003f06270 */
[----:B------:R-:W-:Y:S01]  /*39f0*/  BSSY B6, `(.L_x_13989) ;  /* 0x00001ca000067945 */ /* 0x000fe20003800000 */
[----:B------:R-:W-:Y:S02]  /*3a00*/  IMAD.MOV.U32 R18, RZ, RZ, RZ ;  /* 0x000000ffff127224 */ /* 0x000fe400078e00ff */
[----:B------:R-:W-:Y:S02]  /*3a10*/  IMAD.MOV.U32 R22, RZ, RZ, RZ ;  /* 0x000000ffff167224 */ /* 0x000fe400078e00ff */
[----:B------:R-:W-:-:S07]  /*3a20*/  IMAD.MOV.U32 R25, RZ, RZ, RZ ;  /* 0x000000ffff197224 */ /* 0x000fce00078e00ff */
        /* <DEDUP_REMOVED lines=20> */
.L_x_13994:
[----:B------:R0:W5:Y:S01]  /*3b70*/  LDG.E.U8 R22, desc[UR36][R4.64] ;  /* 0x0000002404167981 */ /* 0x000162000c1e1100 */
[----:B------:R-:W-:Y:S05]  /*3b80*/  BRA `(.L_x_13996) ;  /* 0x0000000c00347947 */ /* 0x000fea0003800000 */
.L_x_13993:
        /* <DEDUP_REMOVED lines=8> */
.L_x_13998:
[----:B------:R0:W5:Y:S01]  /*3c10*/  LDG.E R22, desc[UR36][R4.64] ;  /* 0x0000002404167981 */ /* 0x000162000c1e1900 */
[----:B------:R-:W-:Y:S05]  /*3c20*/  BRA `(.L_x_13996) ;  /* 0x0000000c000c7947 */ /* 0x000fea0003800000 */
.L_x_13997:
[----:B------:R0:W5:Y:S01]  /*3c30*/  LDG.E.S16 R22, desc[UR36][R4.64] ;  /* 0x0000002404167981 */ /* 0x000162000c1e1700 */
[----:B------:R-:W-:Y:S05]  /*3c40*/  BRA `(.L_x_13996) ;  /* 0x0000000c00047947 */ /* 0x000fea0003800000 */
.L_x_13992:
        /* <DEDUP_REMOVED lines=9> */
.L_x_14000:
[----:B------:R-:W3:Y:S02]  /*3ce0*/  LDG.E.U16 R4, desc[UR36][R4.64] ;  /* 0x0000002404047981 */ /* 0x000ee4000c1e1500 */
[----:B---3--:R-:W-:-:S06]  /*3cf0*/  HADD2.F32 R22, -RZ, R4.H0_H0 ;  /* 0x20000004ff167230 */ /* 0x008fcc0000004100 */
[----:B------:R-:W0:Y:S01]  /*3d00*/  F2I.FTZ.TRUNC.NTZ R22, R22 ;  /* 0x0000001600167305 */ /* 0x000e22000021f100 */
[----:B------:R-:W-:Y:S05]  /*3d10*/  BRA `(.L_x_13996) ;  /* 0x0000000800d07947 */ /* 0x000fea0003800000 */
.L_x_13999:
        /* <DEDUP_REMOVED lines=9> */
.L_x_14002:
[----:B------:R-:W3:Y:S02]  /*3db0*/  LDG.E.U16 R4, desc[UR36][R4.64] ;  /* 0x0000002404047981 */ /* 0x000ee4000c1e1500 */
[----:B---3--:R-:W-:-:S06]  /*3dc0*/  HADD2.F32 R22, -RZ, R4.H0_H0 ;  /* 0x20000004ff167230 */ /* 0x008fcc0000004100 */
[----:B------:R-:W0:Y:S01]  /*3dd0*/  F2I.FTZ.TRUNC.NTZ R22, R22 ;  /* 0x0000001600167305 */ /* 0x000e22000021f100 */
[----:B------:R-:W-:Y:S05]  /*3de0*/  BRA `(.L_x_13996) ;  /* 0x00000008009c7947 */ /* 0x000fea0003800000 */
.L_x_14001:
[----:B------:R-:W3:Y:S02]  /*3df0*/  LDG.E.64 R4, desc[UR36][R4.64] ;  /* 0x0000002404047981 */ /* 0x000ee4000c1e1b00 */
[----:B---3--:R0:W1:Y:S01]  /*3e00*/  F2I.F64.TRUNC R22, R4 ;  /* 0x0000000400167311 */ /* 0x008062000030d100 */
[----:B------:R-:W-:Y:S05]  /*3e10*/  BRA `(.L_x_13996) ;  /* 0x0000000800907947 */ /* 0x000fea0003800000 */
.L_x_13991:
        /* <DEDUP_REMOVED lines=12> */
.L_x_14005:
[----:B------:R-:W3:Y:S02]  /*3ee0*/  LDG.E.64 R4, desc[UR36][R4.64] ;  /* 0x0000002404047981 */ /* 0x000ee4000c1e1b00 */
[----:B---3--:R0:W1:Y:S01]  /*3ef0*/  F2I.F64.TRUNC R22, R4 ;  /* 0x0000000400167311 */ /* 0x008062000030d100 */
[----:B------:R-:W-:Y:S05]  /*3f00*/  BRA `(.L_x_13996) ;  /* 0x0000000800547947 */ /* 0x000fea0003800000 */
.L_x_14004:
        /* <DEDUP_REMOVED lines=27> */
.L_x_14007:
        /* <DEDUP_REMOVED lines=12> */
[----:B------:R4:W0:Y:S01]  /*4180*/  F2I.FTZ.TRUNC.NTZ R22, R0 ;  /* 0x0000000000167305 */ /* 0x000822000021f100 */
[----:B------:R-:W-:Y:S05]  /*4190*/  BRA `(.L_x_13996) ;  /* 0x0000000400b07947 */ /* 0x000fea0003800000 */
.L_x_14006:
[----:B------:R-:W3:Y:S02]  /*41a0*/  LDG.E.U16 R22, desc[UR36][R4.64] ;  /* 0x0000002404167981 */ /* 0x000ee4000c1e1500 */
[----:B---3--:R-:W-:-:S06]  /*41b0*/  IMAD.U32 R22, R22, 0x10000, RZ ;  /* 0x0001000016167824 */ /* 0x008fcc00078e00ff */
[----:B------:R-:W3:Y:S01]  /*41c0*/  F2I.FTZ.TRUNC.NTZ R22, R22 ;  /* 0x0000001600167305 */ /* 0x000ee2000021f100 */
[----:B------:R-:W-:Y:S05]  /*41d0*/  BRA `(.L_x_13996) ;  /* 0x0000000400a07947 */ /* 0x000fea0003800000 */
.L_x_14003:
        /* <DEDUP_REMOVED lines=10> */
.L_x_14010:
        /* <DEDUP_REMOVED lines=21> */
.L_x_14014:
[----:B------:R-:W-:Y:S05]  /*43d0*/  BSYNC B1 ;  /* 0x0000000000017941 */ /* 0x000fea0003800000 */
.L_x_14013:
[----:B------:R-:W-:Y:S01]  /*43e0*/  IMAD.SHL.U32 R3, R3, 0x100000, RZ ;  /* 0x0010000003037824 */ /* 0x000fe200078e00ff */
[----:B------:R-:W-:-:S04]  /*43f0*/  LEA R5, R0, 0x3b800000, 0x17 ;  /* 0x3b80000000057811 */ /* 0x000fc800078eb8ff */
[----:B------:R-:W-:-:S07]  /*4400*/  LOP3.LUT R22, R5, R3, R22, 0xfe, !PT ;  /* 0x0000000305167212 */ /* 0x000fce00078efe16 */
.L_x_14012:
[----:B------:R-:W-:Y:S05]  /*4410*/  BSYNC B0 ;  /* 0x0000000000007941 */ /* 0x000fea0003800000 */
.L_x_14011:
[----:B------:R-:W0:Y:S01]  /*4420*/  F2I.FTZ.TRUNC.NTZ R22, R22 ;  /* 0x0000001600167305 */ /* 0x000e22000021f100 */
[----:B------:R-:W-:Y:S05]  /*4430*/  BRA `(.L_x_13996) ;  /* 0x0000000400087947 */ /* 0x000fea0003800000 */
.L_x_14009:
        /* <DEDUP_REMOVED lines=21> */
.L_x_14018:
[----:B------:R-:W-:Y:S05]  /*4590*/  BSYNC B1 ;  /* 0x0000000000017941 */ /* 0x000fea0003800000 */
.L_x_14017:
[----:B------:R-:W-:Y:S01]  /*45a0*/  IMAD.SHL.U32 R3, R3, 0x200000, RZ ;  /* 0x0020000003037824 */ /* 0x000fe200078e00ff */
[----:B------:R-:W-:-:S04]  /*45b0*/  LEA R5, R0, 0x37800000, 0x17 ;  /* 0x3780000000057811 */ /* 0x000fc800078eb8ff */
[----:B------:R-:W-:-:S07]  /*45c0*/  LOP3.LUT R22, R5, R3, R22, 0xfe, !PT ;  /* 0x0000000305167212 */ /* 0x000fce00078efe16 */
.L_x_14016:
[----:B------:R-:W-:Y:S05]  /*45d0*/  BSYNC B0 ;  /* 0x0000000000007941 */ /* 0x000fea0003800000 */
.L_x_14015:
[----:B------:R-:W0:Y:S01]  /*45e0*/  F2I.FTZ.TRUNC.NTZ R22, R22 ;  /* 0x0000001600167305 */ /* 0x000e22000021f100 */
[----:B------:R-:W-:Y:S05]  /*45f0*/  BRA `(.L_x_13996) ;  /* 0x0000000000987947 */ /* 0x000fea0003800000 */
.L_x_14008:
        /* <DEDUP_REMOVED lines=14> */
.L_x_14022:
[----:B------:R-:W-:Y:S05]  /*46e0*/  BSYNC B0 ;  /* 0x0000000000007941 */ /* 0x000fea0003800000 */
.L_x_14021:
[----:B------:R-:W0:Y:S01]  /*46f0*/  F2I.FTZ.TRUNC.NTZ R22, R22 ;  /* 0x0000001600167305 */ /* 0x000e22000021f100 */
[----:B------:R-:W-:Y:S05]  /*4700*/  BRA `(.L_x_13996) ;  /* 0x0000000000547947 */ /* 0x000fea0003800000 */
.L_x_13995:
        /* <DEDUP_REMOVED lines=16> */
[----:B0-2--5:R-:W-:Y:S05]  /*4810*/  CALL.ABS.NOINC R14 ;  /* 0x000000000e007343 */ /* 0x025fea0003c00000 */
.L_x_14023:
[----:B------:R-:W-:Y:S05]  /*4820*/  BRA `(.L_x_13996) ;  /* 0x00000000000c7947 */ /* 0x000fea0003800000 */
.L_x_14020:
[----:B------:R0:W5:Y:S01]  /*4830*/  LDG.E R22, desc[UR36][R4.64] ;  /* 0x0000002404167981 */ /* 0x000162000c1e1900 */
[----:B------:R-:W-:Y:S05]  /*4840*/  BRA `(.L_x_13996) ;  /* 0x0000000000047947 */ /* 0x000fea0003800000 */
.L_x_14019:
[----:B------:R0:W5:Y:S02]  /*4850*/  LDG.E R22, desc[UR36][R4.64] ;  /* 0x0000002404167981 */ /* 0x000164000c1e1900 */
.L_x_13996:
[----:B------:R-:W4:Y:S01]  /*4860*/  LDC.U8 R3, c[0x0][0x235] ;  /* 0x00008d40ff037b82 */ /* 0x000f220000000000 */
[----:B------:R-:W-:Y:S02]  /*4870*/  ULDC UR4, c[0x0][0x23c] ;  /* 0x00008f0000047ab9 */ /* 0x000fe40000000800 */
[----:B------:R-:W-:-:S05]  /*4880*/  IMAD R23, R23, UR4, RZ ;  /* 0x0000000417177c24 */ /* 0x000fca000f8e02ff */
[----:B0-----:R-:W0:Y:S01]  /*4890*/  LDC.64 R4, c[0x0][0x228] ;  /* 0x00008a00ff047b82 */ /* 0x001e220000000a00 */
[----:B----4-:R-:W-:-:S04]  /*48a0*/  PRMT R0, R3, 0x9910, RZ ;  /* 0x0000991003007816 */ /* 0x010fc800000000ff */
        /* <DEDUP_REMOVED lines=14> */
.L_x_14027:
[----:B------:R0:W5:Y:S01]  /*4990*/  LDG.E.U8 R25, desc[UR36][R4.64] ;  /* 0x0000002404197981 */ /* 0x000162000c1e1100 */
[----:B------:R-:W-:Y:S05]  /*49a0*/  BRA `(.L_x_14029) ;  /* 0x0000000c00347947 */ /* 0x000fea0003800000 */
.L_x_14026:
        /* <DEDUP_REMOVED lines=8> */
.L_x_14031:
[----:B------:R0:W5:Y:S01]  /*4a30*/  LDG.E R25, desc[UR36][R4.64] ;  /* 0x0000002404197981 */ /* 0x000162000c1e1900 */
[----:B------:R-:W-:Y:S05]  /*4a40*/  BRA `(.L_x_14029) ;  /* 0x0000000c000c7947 */ /* 0x000fea0003800000 */
.L_x_14030:
[----:B------:R0:W5:Y:S01]  /*4a50*/  LDG.E.S16 R25, desc[UR36][R4.64] ;  /* 0x0000002404197981 */ /* 0x000162000c1e1700 */
[----:B------:R-:W-:Y:S05]  /*4a60*/  BRA `(.L_x_14029) ;  /* 0x0000000c00047947 */ /* 0x000fea0003800000 */
.L_x_14025:
[----:B------:R-:W-:-:S13]  /*4a70*/  ISETP.GT.AND P0, PT, R0, 0x6, PT ;  /* 0x000000060000780c */ /* 0x000fda0003f04270 */
[----:B------:R-:W-:Y:S05]  /*4a80*/  @P0 BRA `(.L_x_14032) ;  /* 0x00000000002c0947 */ /* 0x000fea0003800000 */
[----:B------:R-:W-:-:S13]  /*4a90*/  ISETP.NE.AND P0, PT, R0, 0x5, PT ;  /* 0x000000050000780c */ /* 0x000fda0003f05270 */
[----:B------:R-:W-:Y:S05]  /*4aa0*/  @!P0 BRA `(.L_x_14033) ;  /* 0x0000000000148947 */ /* 0x000fea0003800000 */
[----:B------:R-:W-:-:S13]  /*4ab0*/  ISETP.NE.AND P0, PT, R0, 0x6, PT ;  /* 0x000000060000780c */ /* 0x000fda0003f05270 */
[----:B------:R-:W-:Y:S05]  /*4ac0*/  @P0 BRA `(.L_x_14028) ;  /* 0x0000000800980947 */ /* 0x000fea0003800000 */
[----:B------:R-:W4:Y:S02]  /*4ad0*/  LDG.E R4, desc[UR36][R4.64] ;  /* 0x0000002404047981 */ /* 0x000f24000c1e1900 */
[----:B----4-:R0:W4:Y:S01]  /*4ae0*/  F2I.FTZ.TRUNC.NTZ R25, R4 ;  /* 0x0000000400197305 */ /* 0x010122000021f100 */
[----:B------:R-:W-:Y:S05]  /*4af0*/  BRA `(.L_x_14029) ;  /* 0x0000000800e07947 */ /* 0x000fea0003800000 */
.L_x_14033:
[----:B------:R-:W4:Y:S02]  /*4b00*/  LDG.E.U16 R4, desc[UR36][R4.64] ;  /* 0x0000002404047981 */ /* 0x000f24000c1e1500 */
[----:B----4-:R-:W-:-:S06]  /*4b10*/  HADD2.F32 R25, -RZ, R4.H0_H0 ;  /* 0x20000004ff197230 */ /* 0x010fcc0000004100 */
[----:B------:R-:W0:Y:S01]  /*4b20*/  F2I.FTZ.TRUNC.NTZ R25, R25 ;  /* 0x0000001900197305 */ /* 0x000e22000021f100 */
[----:B------:R-:W-:Y:S05]  /*4b30*/  BRA `(.L_x_14029) ;  /* 0x0000000800d07947 */ /* 0x000fea0003800000 */
.L_x_14032:
[----:B------:R-:W-:-:S13]  /*4b40*/  ISETP.NE.AND P0, PT, R0, 0x7, PT ;  /* 0x000000070000780c */ /* 0x000fda0003f05270 */
[----:B------:R-:W-:Y:S05]  /*4b50*/  @!P0 BRA `(.L_x_14034) ;  /* 0x00000000002c8947 */ /* 0x000fea0003800000 */
[----:B------:R-:W-:-:S13]  /*4b60*/  ISETP.NE.AND P0, PT, R0, 0x8, PT ;  /* 0x000000080000780c */ /* 0x000fda0003f05270 */
[----:B------:R-:W-:Y:S05]  /*4b70*/  @!P0 BRA `(.L_x_14035) ;  /* 0x0000000000148947 */ /* 0x000fea0003800000 */
[----:B------:R-:W-:-:S13]  /*4b80*/  ISETP.NE.AND P0, PT, R0, 0x9, PT ;  /* 0x000000090000780c */ /* 0x000fda0003f05270 */
[----:B------:R-:W-:Y:S05]  /*4b90*/  @P0 BRA `(.L_x_14028) ;  /* 0x0000000800640947 */ /* 0x000fea0003800000 */
[----:B------:R-:W4:Y:S02]  /*4ba0*/  LDG.E R4, desc[UR36][R4.64] ;  /* 0x0000002404047981 */ /* 0x000f24000c1e1900 */
[----:B----4-:R0:W4:Y:S01]  /*4bb0*/  F2I.FTZ.TRUNC.NTZ R25, R4 ;  /* 0x0000000400197305 */ /* 0x010122000021f100 */
[----:B------:R-:W-:Y:S05]  /*4bc0*/  BRA `(.L_x_14029) ;  /* 0x0000000800ac7947 */ /* 0x000fea0003800000 */
.L_x_14035:
[----:B------:R-:W4:Y:S02]  /*4bd0*/  LDG.E.U16 R4, desc[UR36][R4.64] ;  /* 0x0000002404047981 */ /* 0x000f24000c1e1500 */
[----:B----4-:R-:W-:-:S06]  /*4be0*/  HADD2.F32 R25, -RZ, R4.H0_H0 ;  /* 0x20000004ff197230 */ /* 0x010fcc0000004100 */
[----:B------:R-:W0:Y:S01]  /*4bf0*/  F2I.FTZ.TRUNC.NTZ R25, R25 ;  /* 0x0000001900197305 */ /* 0x000e22000021f100 */
[----:B------:R-:W-:Y:S05]  /*4c00*/  BRA `(.L_x_14029) ;  /* 0x00000008009c7947 */ /* 0x000fea0003800000 */
.L_x_14034:
[----:B------:R-:W4:Y:S02]  /*4c10*/  LDG.E.64 R4, desc[UR36][R4.64] ;  /* 0x0000002404047981 */ /* 0x000f24000c1e1b00 */
[----:B----4-:R0:W4:Y:S01]  /*4c20*/  F2I.F64.TRUNC R25, R4 ;  /* 0x0000000400197311 */ /* 0x010122000030d100 */
[----:B------:R-:W-:Y:S05]  /*4c30*/  BRA `(.L_x_14029) ;  /* 0x0000000800907947 */ /* 0x000fea0003800000 */
.L_x_14024:
        /* <DEDUP_REMOVED lines=10> */
[----:B------:R-:W-:Y:S01]  /*4ce0*/  SEL R25, RZ, 0x1, !P0 ;  /* 0x00000001ff197807 */ /* 0x000fe20004000000 */
[----:B------:R-:W-:Y:S08]  /*4cf0*/  BRA `(.L_x_14029) ;  /* 0x0000000800607947 */ /* 0x000ff00003800000 */
.L_x_14038:
[----:B------:R-:W4:Y:S02]  /*4d00*/  LDG.E.64 R4, desc[UR36][R4.64] ;  /* 0x0000002404047981 */ /* 0x000f24000c1e1b00 */
[----:B----4-:R0:W4:Y:S01]  /*4d10*/  F2I.F64.TRUNC R25, R4 ;  /* 0x0000000400197311 */ /* 0x010122000030d100 */
[----:B------:R-:W-:Y:S05]  /*4d20*/  BRA `(.L_x_14029) ;  /* 0x0000000800547947 */ /* 0x000fea0003800000 */
.L_x_14037:
        /* <DEDUP_REMOVED lines=25> */
[----:B------:R0:W4:Y:S01]  /*4ec0*/  F2I.FTZ.TRUNC.NTZ R25, R7 ;  /* 0x0000000700197305 */ /* 0x000122000021f100 */
[----:B------:R-:W-:Y:S05]  /*4ed0*/  BRA `(.L_x_14029) ;  /* 0x0000000400e87947 */ /* 0x000fea0003800000 */
.L_x_14040:
        /* <DEDUP_REMOVED lines=14> */
.L_x_14039:
[----:B------:R-:W4:Y:S02]  /*4fc0*/  LDG.E.U16 R25, desc[UR36][R4.64] ;  /* 0x0000002404197981 */ /* 0x000f24000c1e1500 */
[----:B----4-:R-:W-:-:S06]  /*4fd0*/  IMAD.U32 R25, R25, 0x10000, RZ ;  /* 0x0001000019197824 */ /* 0x010fcc00078e00ff */
[----:B------:R-:W0:Y:S01]  /*4fe0*/  F2I.FTZ.TRUNC.NTZ R25, R25 ;  /* 0x0000001900197305 */ /* 0x000e22000021f100 */
[----:B------:R-:W-:Y:S05]  /*4ff0*/  BRA `(.L_x_14029) ;  /* 0x0000000400a07947 */ /* 0x000fea0003800000 */
.L_x_14036:
        /* <DEDUP_REMOVED lines=10> */
.L_x_14043:
        /* <DEDUP_REMOVED lines=21> */
.L_x_14047:
[----:B------:R-:W-:Y:S05]  /*51f0*/  BSYNC B1 ;  /* 0x0000000000017941 */ /* 0x000fea0003800000 */
.L_x_14046:
[----:B------:R-:W-:Y:S01]  /*5200*/  IMAD.SHL.U32 R3, R3, 0x100000, RZ ;  /* 0x0010000003037824 */ /* 0x000fe200078e00ff */
[----:B------:R-:W-:-:S04]  /*5210*/  LEA R0, R0, 0x3b800000, 0x17 ;  /* 0x3b80000000007811 */ /* 0x000fc800078eb8ff */
[----:B------:R-:W-:-:S07]  /*5220*/  LOP3.LUT R25, R0, R3, R25, 0xfe, !PT ;  /* 0x0000000300197212 */ /* 0x000fce00078efe19 */
.L_x_14045:
[----:B------:R-:W-:Y:S05]  /*5230*/  BSYNC B0 ;  /* 0x0000000000007941 */ /* 0x000fea0003800000 */
.L_x_14044:
[----:B------:R-:W4:Y:S01]  /*5240*/  F2I.FTZ.TRUNC.NTZ R25, R25 ;  /* 0x0000001900197305 */ /* 0x000f22000021f100 */
[----:B------:R-:W-:Y:S05]  /*5250*/  BRA `(.L_x_14029) ;  /* 0x0000000400087947 */ /* 0x000fea0003800000 */
.L_x_14042:
        /* <DEDUP_REMOVED lines=21> */
.L_x_14051:
[----:B------:R-:W-:Y:S05]  /*53b0*/  BSYNC B1 ;  /* 0x0000000000017941 */ /* 0x000fea0003800000 */
.L_x_14050:
[----:B------:R-:W-:Y:S01]  /*53c0*/  IMAD.SHL.U32 R3, R3, 0x200000, RZ ;  /* 0x0020000003037824 */ /* 0x000fe200078e00ff */
[----:B------:R-:W-:-:S04]  /*53d0*/  LEA R0, R0, 0x37800000, 0x17 ;  /* 0x3780000000007811 */ /* 0x000fc800078eb8ff */
[----:B------:R-:W-:-:S07]  /*53e0*/  LOP3.LUT R25, R0, R3, R25, 0xfe, !PT ;  /* 0x0000000300197212 */ /* 0x000fce00078efe19 */
.L_x_14049:
[----:B------:R-:W-:Y:S05]  /*53f0*/  BSYNC B0 ;  /* 0x0000000000007941 */ /* 0x000fea0003800000 */
.L_x_14048:
[----:B------:R-:W0:Y:S01]  /*5400*/  F2I.FTZ.TRUNC.NTZ R25, R25 ;  /* 0x0000001900197305 */ /* 0x000e22000021f100 */
[----:B------:R-:W-:Y:S05]  /*5410*/  BRA `(.L_x_14029) ;  /* 0x0000000000987947 */ /* 0x000fea0003800000 */
.L_x_14041:
        /* <DEDUP_REMOVED lines=14> */
.L_x_14055:
[----:B------:R-:W-:Y:S05]  /*5500*/  BSYNC B0 ;  /* 0x0000000000007941 */ /* 0x000fea0003800000 */
.L_x_14054:
[----:B------:R-:W0:Y:S01]  /*5510*/  F2I.FTZ.TRUNC.NTZ R25, R25 ;  /* 0x0000001900197305 */ /* 0x000e22000021f100 */
[----:B------:R-:W-:Y:S05]  /*5520*/  BRA `(.L_x_14029) ;  /* 0x0000000000547947 */ /* 0x000fea0003800000 */
.L_x_14028:
        /* <DEDUP_REMOVED lines=17> */
.L_x_14056:
[----:B------:R-:W-:Y:S05]  /*5640*/  BRA `(.L_x_14029) ;  /* 0x00000000000c7947 */ /* 0x000fea0003800000 */
.L_x_14053:
[----:B------:R0:W5:Y:S01]  /*5650*/  LDG.E R25, desc[UR36][R4.64] ;  /* 0x0000002404197981 */ /* 0x000162000c1e1900 */
[----:B------:R-:W-:Y:S05]  /*5660*/  BRA `(.L_x_14029) ;  /* 0x0000000000047947 */ /* 0x000fea0003800000 */
.L_x_14052:
[----:B------:R0:W5:Y:S02]  /*5670*/  LDG.E R25, desc[UR36][R4.64] ;  /* 0x0000002404197981 */ /* 0x000164000c1e1900 */
.L_x_14029:
[----:B------:R-:W-:-:S07]  /*5680*/  VIADD R17, R17, 0x80 ;  /* 0x0000008011117836 */ /* 0x000fce0000000000 */
.L_x_13990:
[----:B------:R-:W-:Y:S05]  /*5690*/  BSYNC B6 ;  /* 0x0000000000067941 */ /* 0x000fea0003800000 */
.L_x_13989:
        /* <DEDUP_REMOVED lines=23> */
.L_x_14062:
[----:B------:R0:W5:Y:S01]  /*5810*/  LDG.E.U8 R23, desc[UR36][R4.64] ;  /* 0x0000002404177981 */ /* 0x000162000c1e1100 */
[----:B------:R-:W-:Y:S05]  /*5820*/  BRA `(.L_x_14064) ;  /* 0x0000000c00347947 */ /* 0x000fea0003800000 */
.L_x_14061:
        /* <DEDUP_REMOVED lines=8> */
.L_x_14066:
[----:B------:R4:W5:Y:S01]  /*58b0*/  LDG.E R23, desc[UR36][R4.64] ;  /* 0x0000002404177981 */ /* 0x000962000c1e1900 */
[----:B------:R-:W-:Y:S05]  /*58c0*/  BRA `(.L_x_14064) ;  /* 0x0000000c000c7947 */ /* 0x000fea0003800000 */
.L_x_14065:
[----:B------:R3:W5:Y:S01]  /*58d0*/  LDG.E.S16 R23, desc[UR36][R4.64] ;  /* 0x0000002404177981 */ /* 0x000762000c1e1700 */
[----:B------:R-:W-:Y:S05]  /*58e0*/  BRA `(.L_x_14064) ;  /* 0x0000000c00047947 */ /* 0x000fea0003800000 */
.L_x_14060:
        /* <DEDUP_REMOVED lines=9> */
.L_x_14068:
[----:B------:R-:W3:Y:S02]  /*5980*/  LDG.E.U16 R4, desc[UR36][R4.64] ;  /* 0x0000002404047981 */ /* 0x000ee4000c1e1500 */
[----:B---3--:R-:W-:-:S06]  /*5990*/  HADD2.F32 R23, -RZ, R4.H0_H0 ;  /* 0x20000004ff177230 */ /* 0x008fcc0000004100 */
[----:B------:R-:W0:Y:S01]  /*59a0*/  F2I.FTZ.TRUNC.NTZ R23, R23 ;  /* 0x0000001700177305 */ /* 0x000e22000021f100 */
[----:B------:R-:W-:Y:S05]  /*59b0*/  BRA `(.L_x_14064) ;  /* 0x0000000800d07947 */ /* 0x000fea0003800000 */
.L_x_14067:
        /* <DEDUP_REMOVED lines=9> */
.L_x_14070:
[----:B------:R-:W3:Y:S02]  /*5a50*/  LDG.E.U16 R4, desc[UR36][R4.64] ;  /* 0x0000002404047981 */ /* 0x000ee4000c1e1500 */
[----:B---3--:R-:W-:-:S06]  /*5a60*/  HADD2.F32 R23, -RZ, R4.H0_H0 ;  /* 0x20000004ff177230 */ /* 0x008fcc0000004100 */
[----:B------:R-:W0:Y:S01]  /*5a70*/  F2I.FTZ.TRUNC.NTZ R23, R23 ;  /* 0x0000001700177305 */ /* 0x000e22000021f100 */
[----:B------:R-:W-:Y:S05]  /*5a80*/  BRA `(.L_x_14064) ;  /* 0x00000008009c7947 */ /* 0x000fea0003800000 */
.L_x_14069:
[----:B------:R-:W3:Y:S02]  /*5a90*/  LDG.E.64 R4, desc[UR36][R4.64] ;  /* 0x0000002404047981 */ /* 0x000ee4000c1e1b00 */
[----:B---3--:R0:W1:Y:S01]  /*5aa0*/  F2I.F64.TRUNC R23, R4 ;  /* 0x0000000400177311 */ /* 0x008062000030d100 */
[----:B------:R-:W-:Y:S05]  /*5ab0*/  BRA `(.L_x_14064) ;  /* 0x0000000800907947 */ /* 0x000fea0003800000 */
.L_x_14059:
        /* <DEDUP_REMOVED lines=12> */
.L_x_14073:
[----:B------:R-:W3:Y:S02]  /*5b80*/  LDG.E.64 R4, desc[UR36][R4.64] ;  /* 0x0000002404047981 */ /* 0x000ee4000c1e1b00 */
[----:B---3--:R0:W1:Y:S01]  /*5b90*/  F2I.F64.TRUNC R23, R4 ;  /* 0x0000000400177311 */ /* 0x008062000030d100 */
[----:B------:R-:W-:Y:S05]  /*5ba0*/  BRA `(.L_x_14064) ;  /* 0x0000000800547947 */ /* 0x000fea0003800000 */
.L_x_14072:
        /* <DEDUP_REMOVED lines=27> */
.L_x_14075:
        /* <DEDUP_REMOVED lines=14> */
.L_x_14074:
[----:B------:R-:W3:Y:S02]  /*5e40*/  LDG.E.U16 R23, desc[UR36][R4.64] ;  /* 0x0000002404177981 */ /* 0x000ee4000c1e1500 */
[----:B---3--:R-:W-:-:S06]  /*5e50*/  IMAD.U32 R23, R23, 0x10000, RZ ;  /* 0x0001000017177824 */ /* 0x008fcc00078e00ff */
[----:B------:R-:W0:Y:S01]  /*5e60*/  F2I.FTZ.TRUNC.NTZ R23, R23 ;  /* 0x0000001700177305 */ /* 0x000e22000021f100 */
[----:B------:R-:W-:Y:S05]  /*5e70*/  BRA `(.L_x_14064) ;  /* 0x0000000400a07947 */ /* 0x000fea0003800000 */
.L_x_14071:
        /* <DEDUP_REMOVED lines=10> */
.L_x_14078:
        /* <DEDUP_REMOVED lines=21> */
.L_x_14082:
[----:B------:R-:W-:Y:S05]  /*6070*/  BSYNC B1 ;  /* 0x0000000000017941 */ /* 0x000fea0003800000 */
.L_x_14081:
[----:B------:R-:W-:Y:S01]  /*6080*/  IMAD.SHL.U32 R3, R3, 0x100000, RZ ;  /* 0x0010000003037824 */ /* 0x000fe200078e00ff */
[----:B------:R-:W-:-:S04]  /*6090*/  LEA R0, R0, 0x3b800000, 0x17 ;  /* 0x3b80000000007811 */ /* 0x000fc800078eb8ff */
[----:B------:R-:W-:-:S07]  /*60a0*/  LOP3.LUT R23, R0, R3, R23, 0xfe, !PT ;  /* 0x0000000300177212 */ /* 0x000fce00078efe17 */
.L_x_14080:
[----:B------:R-:W-:Y:S05]  /*60b0*/  BSYNC B0 ;  /* 0x0000000000007941 */ /* 0x000fea0003800000 */
.L_x_14079:
[----:B------:R-:W0:Y:S01]  /*60c0*/  F2I.FTZ.TRUNC.NTZ R23, R23 ;  /* 0x0000001700177305 */ /* 0x000e22000021f100 */
[----:B------:R-:W-:Y:S05]  /*60d0*/  BRA `(.L_x_14064) ;  /* 0x0000000400087947 */ /* 0x000fea0003800000 */
.L_x_14077:
        /* <DEDUP_REMOVED lines=21> */
.L_x_14086:
[----:B------:R-:W-:Y:S05]  /*6230*/  BSYNC B1 ;  /* 0x0000000000017941 */ /* 0x000fea0003800000 */
.L_x_14085:
[----:B------:R-:W-:Y:S01]  /*6240*/  IMAD.SHL.U32 R3, R3, 0x200000, RZ ;  /* 0x0020000003037824 */ /* 0x000fe200078e00ff */
[----:B------:R-:W-:-:S04]  /*6250*/  LEA R0, R0, 0x37800000, 0x17 ;  /* 0x3780000000007811 */ /* 0x000fc800078eb8ff */
[----:B------:R-:W-:-:S07]  /*6260*/  LOP3.LUT R23, R0, R3, R23, 0xfe, !PT ;  /* 0x0000000300177212 */ /* 0x000fce00078efe17 */
.L_x_14084:
[----:B------:R-:W-:Y:S05]  /*6270*/  BSYNC B0 ;  /* 0x0000000000007941 */ /* 0x000fea0003800000 */
.L_x_14083:
[----:B------:R-:W0:Y:S01]  /*6280*/  F2I.FTZ.TRUNC.NTZ R23, R23 ;  /* 0x0000001700177305 */ /* 0x000e22000021f100 */
[----:B------:R-:W-:Y:S05]  /*6290*/  BRA `(.L_x_14064) ;  /* 0x0000000000987947 */ /* 0x000fea0003800000 */
.L_x_14076:
        /* <DEDUP_REMOVED lines=14> */
.L_x_14090:
[----:B------:R-:W-:Y:S05]  /*6380*/  BSYNC B0 ;  /* 0x0000000000007941 */ /* 0x000fea0003800000 */
.L_x_14089:
[----:B------:R-:W0:Y:S01]  /*6390*/  F2I.FTZ.TRUNC.NTZ R23, R23 ;  /* 0x0000001700177305 */ /* 0x000e22000021f100 */
[----:B------:R-:W-:Y:S05]  /*63a0*/  BRA `(.L_x_14064) ;  /* 0x0000000000547947 */ /* 0x000fea0003800000 */
.L_x_14063:
        /* <DEDUP_REMOVED lines=17> */
.L_x_14091:
[----:B------:R-:W-:Y:S05]  /*64c0*/  BRA `(.L_x_14064) ;  /* 0x00000000000c7947 */ /* 0x000fea0003800000 */
.L_x_14088:
[----:B------:R0:W5:Y:S01]  /*64d0*/  LDG.E R23, desc[UR36][R4.64] ;  /* 0x0000002404177981 */ /* 0x000162000c1e1900 */
[----:B------:R-:W-:Y:S05]  /*64e0*/  BRA `(.L_x_14064) ;  /* 0x0000000000047947 */ /* 0x000fea0003800000 */
.L_x_14087:
[----:B------:R0:W5:Y:S02]  /*64f0*/  LDG.E R23, desc[UR36][R4.64] ;  /* 0x0000002404177981 */ /* 0x000164000c1e1900 */
.L_x_14064:
[----:B------:R-:W2:Y:S01]  /*6500*/  LDC.U8 R3, c[0x0][0x235] ;  /* 0x00008d40ff037b82 */ /* 0x000ea20000000000 */
[----:B------:R-:W-:Y:S02]  /*6510*/  ULDC UR4, c[0x0][0x23c] ;  /* 0x00008f0000047ab9 */ /* 0x000fe40000000800 */
[----:B------:R-:W-:-:S05]  /*6520*/  IMAD R17, R17, UR4, RZ ;  /* 0x0000000411117c24 */ /* 0x000fca000f8e02ff */
[----:B01-34-:R-:W0:Y:S01]  /*6530*/  LDC.64 R4, c[0x0][0x228] ;  /* 0x00008a00ff047b82 */ /* 0x01be220000000a00 */
        /* <DEDUP_REMOVED lines=15> */
.L_x_14095:
[----:B------:R0:W5:Y:S01]  /*6630*/  LDG.E.U8 R18, desc[UR36][R4.64] ;  /* 0x0000002404127981 */ /* 0x000162000c1e1100 */
[----:B------:R-:W-:Y:S05]  /*6640*/  BRA `(.L_x_14058) ;  /* 0x0000000c00307947 */ /* 0x000fea0003800000 */
.L_x_14094:
        /* <DEDUP_REMOVED lines=8> */
.L_x_14098:
[----:B------:R0:W5:Y:S01]  /*66d0*/  LDG.E R18, desc[UR36][R4.64] ;  /* 0x0000002404127981 */ /* 0x000162000c1e1900 */
[----:B------:R-:W-:Y:S05]  /*66e0*/  BRA `(.L_x_14058) ;  /* 0x0000000c00087947 */ /* 0x000fea0003800000 */
.L_x_14097:
[----:B------:R0:W5:Y:S01]  /*66f0*/  LDG.E.S16 R18, desc[UR36][R4.64] ;  /* 0x0000002404127981 */ /* 0x000162000c1e1700 */
[----:B------:R-:W-:Y:S05]  /*6700*/  BRA `(.L_x_14058) ;  /* 0x0000000c00007947 */ /* 0x000fea0003800000 */
.L_x_14093:
        /* <DEDUP_REMOVED lines=9> */
.L_x_14100:
[----:B------:R-:W2:Y:S02]  /*67a0*/  LDG.E.U16 R4, desc[UR36][R4.64] ;  /* 0x0000002404047981 */ /* 0x000ea4000c1e1500 */
[----:B--2---:R-:W-:-:S06]  /*67b0*/  HADD2.F32 R18, -RZ, R4.H0_H0 ;  /* 0x20000004ff127230 */ /* 0x004fcc0000004100 */
[----:B------:R-:W0:Y:S01]  /*67c0*/  F2I.FTZ.TRUNC.NTZ R18, R18 ;  /* 0x0000001200127305 */ /* 0x000e22000021f100 */
[----:B------:R-:W-:Y:S05]  /*67d0*/  BRA `(.L_x_14058) ;  /* 0x0000000800cc7947 */ /* 0x000fea0003800000 */
.L_x_14099:
        /* <DEDUP_REMOVED lines=9> */
.L_x_14102:
[----:B------:R-:W2:Y:S02]  /*6870*/  LDG.E.U16 R4, desc[UR36][R4.64] ;  /* 0x0000002404047981 */ /* 0x000ea4000c1e1500 */
[----:B--2---:R-:W-:-:S06]  /*6880*/  HADD2.F32 R18, -RZ, R4.H0_H0 ;  /* 0x20000004ff127230 */ /* 0x004fcc0000004100 */
[----:B------:R-:W0:Y:S01]  /*6890*/  F2I.FTZ.TRUNC.NTZ R18, R18 ;  /* 0x0000001200127305 */ /* 0x000e22000021f100 */
[----:B------:R-:W-:Y:S05]  /*68a0*/  BRA `(.L_x_14058) ;  /* 0x0000000800987947 */ /* 0x000fea0003800000 */
.L_x_14101:
[----:B------:R-:W2:Y:S02]  /*68b0*/  LDG.E.64 R18, desc[UR36][R4.64] ;  /* 0x0000002404127981 */ /* 0x000ea4000c1e1b00 */
[----:B--2---:R0:W1:Y:S01]  /*68c0*/  F2I.F64.TRUNC R18, R18 ;  /* 0x0000001200127311 */ /* 0x004062000030d100 */
[----:B------:R-:W-:Y:S05]  /*68d0*/  BRA `(.L_x_14058) ;  /* 0x00000008008c7947 */ /* 0x000fea0003800000 */
.L_x_14092:
        /* <DEDUP_REMOVED lines=12> */
.L_x_14105:
[----:B------:R-:W2:Y:S02]  /*69a0*/  LDG.E.64 R4, desc[UR36][R4.64] ;  /* 0x0000002404047981 */ /* 0x000ea4000c1e1b00 */
[----:B--2---:R0:W1:Y:S01]  /*69b0*/  F2I.F64.TRUNC R18, R4 ;  /* 0x0000000400127311 */ /* 0x004062000030d100 */
[----:B------:R-:W-:Y:S05]  /*69c0*/  BRA `(.L_x_14058) ;  /* 0x0000000800507947 */ /* 0x000fea0003800000 */
.L_x_14104:
        /* <DEDUP_REMOVED lines=27> */
.L_x_14107:
        /* <DEDUP_REMOVED lines=14> */
.L_x_14106:
[----:B------:R-:W2:Y:S02]  /*6c60*/  LDG.E.U16 R18, desc[UR36][R4.64] ;  /* 0x0000002404127981 */ /* 0x000ea4000c1e1500 */
[----:B--2---:R-:W-:-:S06]  /*6c70*/  IMAD.U32 R18, R18, 0x10000, RZ ;  /* 0x0001000012127824 */ /* 0x004fcc00078e00ff */
[----:B------:R-:W0:Y:S01]  /*6c80*/  F2I.FTZ.TRUNC.NTZ R18, R18 ;  /* 0x0000001200127305 */ /* 0x000e22000021f100 */
[----:B------:R-:W-:Y:S05]  /*6c90*/  BRA `(.L_x_14058) ;  /* 0x00000004009c7947 */ /* 0x000fea0003800000 */
.L_x_14103:
        /* <DEDUP_REMOVED lines=10> */
.L_x_14110:
        /* <DEDUP_REMOVED lines=21> */
.L_x_14114:
[----:B------:R-:W-:Y:S05]  /*6e90*/  BSYNC B1 ;  /* 0x0000000000017941 */ /* 0x000fea0003800000 */
.L_x_14113:
[----:B------:R-:W-:Y:S01]  /*6ea0*/  IMAD.SHL.U32 R3, R3, 0x100000, RZ ;  /* 0x0010000003037824 */ /* 0x000fe200078e00ff */
[----:B------:R-:W-:-:S04]  /*6eb0*/  LEA R5, R0, 0x3b800000, 0x17 ;  /* 0x3b80000000057811 */ /* 0x000fc800078eb8ff */
[----:B------:R-:W-:-:S07]  /*6ec0*/  LOP3.LUT R18, R5, R3, R18, 0xfe, !PT ;  /* 0x0000000305127212 */ /* 0x000fce00078efe12 */
.L_x_14112:
[----:B------:R-:W-:Y:S05]  /*6ed0*/  BSYNC B0 ;  /* 0x0000000000007941 */ /* 0x000fea0003800000 */
.L_x_14111:
[----:B------:R-:W0:Y:S01]  /*6ee0*/  F2I.FTZ.TRUNC.NTZ R18, R18 ;  /* 0x0000001200127305 */ /* 0x000e22000021f100 */
[----:B------:R-:W-:Y:S05]  /*6ef0*/  BRA `(.L_x_14058) ;  /* 0x0000000400047947 */ /* 0x000fea0003800000 */
.L_x_14109:
        /* <DEDUP_REMOVED lines=21> */
.L_x_14118:
[----:B------:R-:W-:Y:S05]  /*7050*/  BSYNC B1 ;  /* 0x0000000000017941 */ /* 0x000fea0003800000 */
.L_x_14117:
[----:B------:R-:W-:Y:S01]  /*7060*/  IMAD.SHL.U32 R3, R3, 0x200000, RZ ;  /* 0x0020000003037824 */ /* 0x000fe200078e00ff */
[----:B------:R-:W-:-:S04]  /*7070*/  LEA R5, R0, 0x37800000, 0x17 ;  /* 0x3780000000057811 */ /* 0x000fc800078eb8ff */
[----:B------:R-:W-:-:S07]  /*7080*/  LOP3.LUT R18, R5, R3, R18, 0xfe, !PT ;  /* 0x0000000305127212 */ /* 0x000fce00078efe12 */
.L_x_14116:
[----:B------:R-:W-:Y:S05]  /*7090*/  BSYNC B0 ;  /* 0x0000000000007941 */ /* 0x000fea0003800000 */
.L_x_14115:
[----:B------:R-:W0:Y:S01]  /*70a0*/  F2I.FTZ.TRUNC.NTZ R18, R18 ;  /* 0x0000001200127305 */ /* 0x000e22000021f100 */
[----:B------:R-:W-:Y:S05]  /*70b0*/  BRA `(.L_x_14058) ;  /* 0x0000000000947947 */ /* 0x000fea0003800000 */
.L_x_14108:
        /* <DEDUP_REMOVED lines=14> */
.L_x_14122:
[----:B------:R-:W-:Y:S05]  /*71a0*/  BSYNC B0 ;  /* 0x0000000000007941 */ /* 0x000fea0003800000 */
.L_x_14121:
[----:B------:R-:W0:Y:S01]  /*71b0*/  F2I.FTZ.TRUNC.NTZ R18, R18 ;  /* 0x0000001200127305 */ /* 0x000e22000021f100 */
[----:B------:R-:W-:Y:S05]  /*71c0*/  BRA `(.L_x_14058) ;  /* 0x0000000000507947 */ /* 0x000fea0003800000 */
.L_x_14096:
        /* <DEDUP_REMOVED lines=16> */
.L_x_14123:
[----:B------:R-:W-:Y:S05]  /*72d0*/  BRA `(.L_x_14058) ;  /* 0x00000000000c7947 */ /* 0x000fea0003800000 */
.L_x_14120:
[----:B------:R0:W5:Y:S01]  /*72e0*/  LDG.E R18, desc[UR36][R4.64] ;  /* 0x0000002404127981 */ /* 0x000162000c1e1900 */
[----:B------:R-:W-:Y:S05]  /*72f0*/  BRA `(.L_x_14058) ;  /* 0x0000000000047947 */ /* 0x000fea0003800000 */
.L_x_14119:
[----:B------:R0:W5:Y:S02]  /*7300*/  LDG.E R18, desc[UR36][R4.64] ;  /* 0x0000002404127981 */ /* 0x000164000c1e1900 */
.L_x_14058:
[----:B------:R-:W-:Y:S05]  /*7310*/  BSYNC B6 ;  /* 0x0000000000067941 */ /* 0x000fea0003800000 */
.L_x_14057:
[----:B0-----:R-:W0:Y:S01]  /*7320*/  S2R R19, SR_TID.X ;  /* 0x0000000000137919 */ /* 0x001e220000002100 */
[----:B------:R-:W0:Y:S01]  /*7330*/  LDC.U8 R17, c[0x0][0x240] ;  /* 0x00009000ff117b82 */ /* 0x000e220000000000 */
[----:B------:R-:W-:Y:S01]  /*7340*/  BSSY B6, `(.L_x_14124) ;  /* 0x00000f2000067945 */ /* 0x000fe20003800000 */
[----:B-1-345:R-:W-:Y:S02]  /*7350*/  IMAD R4, R27, R24, RZ ;  /* 0x000000181b047224 */ /* 0x03afe400078e02ff */
[----:B--2---:R-:W-:Y:S02]  /*7360*/  IMAD R24, R26, R29, RZ ;  /* 0x0000001d1a187224 */ /* 0x004fe400078e02ff */
[----:B------:R-:W-:Y:S02]  /*7370*/  IMAD R22, R25, R22, RZ ;  /* 0x0000001619167224 */ /* 0x000fe400078e02ff */
[----:B------:R-:W-:Y:S01]  /*7380*/  IMAD R18, R23, R18, RZ ;  /* 0x0000001217127224 */ /* 0x000fe200078e02ff */
        /* <DEDUP_REMOVED lines=23> */
.L_x_14129:
[----:B------:R0:W-:Y:S01]  /*7500*/  STG.E.U8 desc[UR36][R8.64], R4 ;  /* 0x0000000408007986 */ /* 0x0001e2000c101124 */
[----:B------:R-:W-:Y:S05]  /*7510*/  BRA `(.L_x_14125) ;  /* 0x0000000c00507947 */ /* 0x000fea0003800000 */
.L_x_14128:
        /* <DEDUP_REMOVED lines=9> */
.L_x_14132:
[----:B------:R0:W-:Y:S01]  /*75b0*/  STG.E desc[UR36][R8.64], R4 ;  /* 0x0000000408007986 */ /* 0x0001e2000c101924 */
[----:B------:R-:W-:Y:S05]  /*75c0*/  BRA `(.L_x_14125) ;  /* 0x0000000c00247947 */ /* 0x000fea0003800000 */
.L_x_14131:
[----:B------:R0:W-:Y:S01]  /*75d0*/  STG.E.U16 desc[UR36][R8.64], R4 ;  /* 0x0000000408007986 */ /* 0x0001e2000c101524 */
[----:B------:R-:W-:Y:S05]  /*75e0*/  BRA `(.L_x_14125) ;  /* 0x0000000c001c7947 */ /* 0x000fea0003800000 */
.L_x_14127:
        /* <DEDUP_REMOVED lines=9> */
.L_x_14134:
[----:B------:R-:W-:-:S04]  /*7680*/  I2FP.F32.S32 R0, R4 ;  /* 0x0000000400007245 */ /* 0x000fc80000201400 */
[----:B------:R-:W-:-:S05]  /*7690*/  F2FP.F16.F32.PACK_AB R0, RZ, R0 ;  /* 0x00000000ff00723e */ /* 0x000fca00000000ff */
[----:B------:R0:W-:Y:S01]  /*76a0*/  STG.E.U16 desc[UR36][R8.64], R0 ;  /* 0x0000000008007986 */ /* 0x0001e2000c101524 */
[----:B------:R-:W-:Y:S05]  /*76b0*/  BRA `(.L_x_14125) ;  /* 0x0000000800e87947 */ /* 0x000fea0003800000 */
.L_x_14133:
        /* <DEDUP_REMOVED lines=10> */
.L_x_14136:
[----:B------:R-:W-:-:S04]  /*7760*/  I2FP.F32.S32 R4, R4 ;  /* 0x0000000400047245 */ /* 0x000fc80000201400 */
[----:B------:R-:W-:-:S04]  /*7770*/  F2FP.F16.F32.PACK_AB R3, RZ, R4 ;  /* 0x00000004ff03723e */ /* 0x000fc800000000ff */
[----:B------:R-:W-:-:S05]  /*7780*/  PRMT R3, R3, 0x5410, RZ ;  /* 0x0000541003037816 */ /* 0x000fca00000000ff */
[----:B------:R3:W-:Y:S01]  /*7790*/  STG.E desc[UR36][R8.64], R3 ;  /* 0x0000000308007986 */ /* 0x0007e2000c101924 */
[----:B------:R-:W-:Y:S05]  /*77a0*/  BRA `(.L_x_14125) ;  /* 0x0000000800ac7947 */ /* 0x000fea0003800000 */
.L_x_14135:
[----:B------:R-:W0:Y:S02]  /*77b0*/  I2F.F64 R4, R4 ;  /* 0x0000000400047312 */ /* 0x000e240000201c00 */
[----:B0-----:R4:W-:Y:S01]  /*77c0*/  STG.E.64 desc[UR36][R8.64], R4 ;  /* 0x0000000408007986 */ /* 0x0019e2000c101b24 */
[----:B------:R-:W-:Y:S05]  /*77d0*/  BRA `(.L_x_14125) ;  /* 0x0000000800a07947 */ /* 0x000fea0003800000 */
.L_x_14126:
        /* <DEDUP_REMOVED lines=12> */
.L_x_14139:
[----:B------:R-:W0:Y:S01]  /*78a0*/  I2F.F64 R4, R4 ;  /* 0x0000000400047312 */ /* 0x000e220000201c00 */
[----:B------:R-:W-:-:S05]  /*78b0*/  CS2R R6, SRZ ;  /* 0x0000000000067805 */ /* 0x000fca000001ff00 */
[----:B0-----:R0:W-:Y:S01]  /*78c0*/  STG.E.128 desc[UR36][R8.64], R4 ;  /* 0x0000000408007986 */ /* 0x0011e2000c101d24 */
[----:B------:R-:W-:Y:S05]  /*78d0*/  BRA `(.L_x_14125) ;  /* 0x0000000800607947 */ /* 0x000fea0003800000 */
.L_x_14138:
        /* <DEDUP_REMOVED lines=21> */
.L_x_14143:
[----:B------:R-:W-:Y:S05]  /*7a30*/  BSYNC B0 ;  /* 0x0000000000007941 */ /* 0x000fea0003800000 */
.L_x_14142:
[----:B------:R-:W-:-:S05]  /*7a40*/  LOP3.LUT R5, R0, R5, RZ, 0xfc, !PT ;  /* 0x0000000500057212 */ /* 0x000fca00078efcff */
[----:B------:R0:W-:Y:S01]  /*7a50*/  STG.E.U8 desc[UR36][R8.64], R5 ;  /* 0x0000000508007986 */ /* 0x0001e2000c101124 */
[----:B------:R-:W-:Y:S05]  /*7a60*/  BRA `(.L_x_14125) ;  /* 0x0000000400fc7947 */ /* 0x000fea0003800000 */
.L_x_14141:
        /* <DEDUP_REMOVED lines=13> */
.L_x_14145:
[----:B------:R-:W-:Y:S01]  /*7b40*/  IMAD.MOV.U32 R0, RZ, RZ, 0x7f ;  /* 0x0000007fff007424 */ /* 0x000fe200078e00ff */
[----:B------:R-:W-:-:S04]  /*7b50*/  ISETP.GT.U32.AND P0, PT, R3, 0x7f800000, PT ;  /* 0x7f8000000300780c */ /* 0x000fc80003f04070 */
[----:B------:R-:W-:-:S09]  /*7b60*/  SEL R0, R0, 0x7c, P0 ;  /* 0x0000007c00007807 */ /* 0x000fd20000000000 */
.L_x_14146:
[----:B------:R-:W-:Y:S05]  /*7b70*/  BSYNC B0 ;  /* 0x0000000000007941 */ /* 0x000fea0003800000 */
.L_x_14144:
[----:B------:R-:W-:-:S04]  /*7b80*/  LOP3.LUT R3, R5, 0x80000000, RZ, 0xc0, !PT ;  /* 0x8000000005037812 */ /* 0x000fc800078ec0ff */
[----:B------:R-:W-:-:S04]  /*7b90*/  SHF.R.U32.HI R3, RZ, 0x18, R3 ;  /* 0x00000018ff037819 */ /* 0x000fc80000011603 */
[----:B------:R-:W-:-:S05]  /*7ba0*/  LOP3.LUT R3, R0, R3, RZ, 0xfc, !PT ;  /* 0x0000000300037212 */ /* 0x000fca00078efcff */
[----:B------:R0:W-:Y:S01]  /*7bb0*/  STG.E.U8 desc[UR36][R8.64], R3 ;  /* 0x0000000308007986 */ /* 0x0001e2000c101124 */
[----:B------:R-:W-:Y:S05]  /*7bc0*/  BRA `(.L_x_14125) ;  /* 0x0000000400a47947 */ /* 0x000fea0003800000 */
.L_x_14140:
[----:B------:R-:W-:-:S04]  /*7bd0*/  I2FP.F32.S32 R0, R4 ;  /* 0x0000000400007245 */ /* 0x000fc80000201400 */
[----:B------:R-:W-:-:S05]  /*7be0*/  F2FP.BF16.F32.PACK_AB R0, RZ, R0 ;  /* 0x00000000ff00723e */ /* 0x000fca00000010ff */
[----:B------:R0:W-:Y:S01]  /*7bf0*/  STG.E.U16 desc[UR36][R8.64], R0 ;  /* 0x0000000008007986 */ /* 0x0001e2000c101524 */
[----:B------:R-:W-:Y:S05]  /*7c00*/  BRA `(.L_x_14125) ;  /* 0x0000000400947947 */ /* 0x000fea0003800000 */
.L_x_14137:
        /* <DEDUP_REMOVED lines=10> */
.L_x_14149:
        /* <DEDUP_REMOVED lines=17> */
.L_x_14152:
[----:B------:R-:W-:-:S04]  /*7dc0*/  LOP3.LUT R3, R5, 0x80000000, RZ, 0xc0, !PT ;  /* 0x8000000005037812 */ /* 0x000fc800078ec0ff */
[----:B------:R-:W-:-:S04]  /*7dd0*/  SHF.R.U32.HI R3, RZ, 0x18, R3 ;  /* 0x00000018ff037819 */ /* 0x000fc80000011603 */
[----:B------:R-:W-:-:S04]  /*7de0*/  LOP3.LUT R0, R0, R3, RZ, 0xfc, !PT ;  /* 0x0000000300007212 */ /* 0x000fc800078efcff */
[----:B------:R-:W-:-:S07]  /*7df0*/  PRMT R4, R0, 0x7610, R4 ;  /* 0x0000761000047816 */ /* 0x000fce0000000004 */
.L_x_14151:
[----:B------:R-:W-:Y:S05]  /*7e00*/  BSYNC B0 ;  /* 0x0000000000007941 */ /* 0x000fea0003800000 */
.L_x_14150:
[----:B------:R0:W-:Y:S01]  /*7e10*/  STG.E.U8 desc[UR36][R8.64], R4 ;  /* 0x0000000408007986 */ /* 0x0001e2000c101124 */
[----:B------:R-:W-:Y:S05]  /*7e20*/  BRA `(.L_x_14125) ;  /* 0x00000004000c7947 */ /* 0x000fea0003800000 */
.L_x_14148:
        /* <DEDUP_REMOVED lines=17> */
.L_x_14155:
[----:B------:R-:W-:-:S04]  /*7f40*/  LOP3.LUT R3, R5, 0x80000000, RZ, 0xc0, !PT ;  /* 0x8000000005037812 */ /* 0x000fc800078ec0ff */
[----:B------:R-:W-:-:S04]  /*7f50*/  SHF.R.U32.HI R3, RZ, 0x18, R3 ;  /* 0x00000018ff037819 */ /* 0x000fc80000011603 */
[----:B------:R-:W-:-:S04]  /*7f60*/  LOP3.LUT R0, R0, R3, RZ, 0xfc, !PT ;  /* 0x0000000300007212 */ /* 0x000fc800078efcff */
[----:B------:R-:W-:-:S07]  /*7f70*/  PRMT R4, R0, 0x7610, R4 ;  /* 0x0000761000047816 */ /* 0x000fce0000000004 */
.L_x_14154:
[----:B------:R-:W-:Y:S05]  /*7f80*/  BSYNC B0 ;  /* 0x0000000000007941 */ /* 0x000fea0003800000 */
.L_x_14153:
[----:B------:R0:W-:Y:S01]  /*7f90*/  STG.E.U8 desc[UR36][R8.64], R4 ;  /* 0x0000000408007986 */ /* 0x0001e2000c101124 */
[----:B------:R-:W-:Y:S05]  /*7fa0*/  BRA `(.L_x_14125) ;  /* 0x0000000000ac7947 */ /* 0x000fea0003800000 */
.L_x_14147:
        /* <DEDUP_REMOVED lines=22> */
.L_x_14130:
        /* <DEDUP_REMOVED lines=16> */
.L_x_14158:
[----:B------:R-:W-:Y:S05]  /*8210*/  BRA `(.L_x_14125) ;  /* 0x0000000000107947 */ /* 0x000fea0003800000 */
.L_x_14157:
[----:B------:R-:W-:-:S05]  /*8220*/  SHF.R.S32.HI R5, RZ, 0x1f, R4 ;  /* 0x0000001fff057819 */ /* 0x000fca0000011404 */
[----:B------:R0:W-:Y:S01]  /*8230*/  STG.E.64 desc[UR36][R8.64], R4 ;  /* 0x0000000408007986 */ /* 0x0001e2000c101b24 */
[----:B------:R-:W-:Y:S05]  /*8240*/  BRA `(.L_x_14125) ;  /* 0x0000000000047947 */ /* 0x000fea0003800000 */
.L_x_14156:
[----:B------:R0:W-:Y:S02]  /*8250*/  STG.E desc[UR36][R8.64], R4 ;  /* 0x0000000408007986 */ /* 0x0001e4000c101924 */
.L_x_14125:
[----:B------:R-:W-:Y:S05]  /*8260*/  BSYNC B6 ;  /* 0x0000000000067941 */ /* 0x000fea0003800000 */
.L_x_14124:
        /* <DEDUP_REMOVED lines=23> */
.L_x_14164:
[----:B------:R0:W-:Y:S01]  /*83e0*/  STG.E.U8 desc[UR36][R8.64], R24 ;  /* 0x0000001808007986 */ /* 0x0001e2000c101124 */
[----:B------:R-:W-:Y:S05]  /*83f0*/  BRA `(.L_x_14166) ;  /* 0x0000000c00507947 */ /* 0x000fea0003800000 */
.L_x_14163:
        /* <DEDUP_REMOVED lines=9> */
.L_x_14168:
[----:B------:R0:W-:Y:S01]  /*8490*/  STG.E desc[UR36][R8.64], R24 ;  /* 0x0000001808007986 */ /* 0x0001e2000c101924 */
[----:B------:R-:W-:Y:S05]  /*84a0*/  BRA `(.L_x_14166) ;  /* 0x0000000c00247947 */ /* 0x000fea0003800000 */
.L_x_14167:
[----:B------:R0:W-:Y:S01]  /*84b0*/  STG.E.U16 desc[UR36][R8.64], R24 ;  /* 0x0000001808007986 */ /* 0x0001e2000c101524 */
[----:B------:R-:W-:Y:S05]  /*84c0*/  BRA `(.L_x_14166) ;  /* 0x0000000c001c7947 */ /* 0x000fea0003800000 */
.L_x_14162:
        /* <DEDUP_REMOVED lines=9> */
.L_x_14170:
[----:B------:R-:W-:-:S04]  /*8560*/  I2FP.F32.S32 R0, R24 ;  /* 0x0000001800007245 */ /* 0x000fc80000201400 */
[----:B------:R-:W-:-:S05]  /*8570*/  F2FP.F16.F32.PACK_AB R0, RZ, R0 ;  /* 0x00000000ff00723e */ /* 0x000fca00000000ff */
[----:B------:R0:W-:Y:S01]  /*8580*/  STG.E.U16 desc[UR36][R8.64], R0 ;  /* 0x0000000008007986 */ /* 0x0001e2000c101524 */
[----:B------:R-:W-:Y:S05]  /*8590*/  BRA `(.L_x_14166) ;  /* 0x0000000800e87947 */ /* 0x000fea0003800000 */
.L_x_14169:
        /* <DEDUP_REMOVED lines=10> */
.L_x_14172:
[----:B------:R-:W-:-:S04]  /*8640*/  I2FP.F32.S32 R24, R24 ;  /* 0x0000001800187245 */ /* 0x000fc80000201400 */
[----:B------:R-:W-:-:S04]  /*8650*/  F2FP.F16.F32.PACK_AB R3, RZ, R24 ;  /* 0x00000018ff03723e */ /* 0x000fc800000000ff */
[----:B------:R-:W-:-:S05]  /*8660*/  PRMT R3, R3, 0x5410, RZ ;  /* 0x0000541003037816 */ /* 0x000fca00000000ff */
[----:B------:R3:W-:Y:S01]  /*8670*/  STG.E desc[UR36][R8.64], R3 ;  /* 0x0000000308007986 */ /* 0x0007e2000c101924 */
[----:B------:R-:W-:Y:S05]  /*8680*/  BRA `(.L_x_14166) ;  /* 0x0000000800ac7947 */ /* 0x000fea0003800000 */
.L_x_14171:
[----:B------:R-:W0:Y:S02]  /*8690*/  I2F.F64 R24, R24 ;  /* 0x0000001800187312 */ /* 0x000e240000201c00 */
[----:B0-----:R4:W-:Y:S01]  /*86a0*/  STG.E.64 desc[UR36][R8.64], R24 ;  /* 0x0000001808007986 */ /* 0x0019e2000c101b24 */
[----:B------:R-:W-:Y:S05]  /*86b0*/  BRA `(.L_x_14166) ;  /* 0x0000000800a07947 */ /* 0x000fea0003800000 */
.L_x_14161:
        /* <DEDUP_REMOVED lines=12> */
.L_x_14175:
[----:B------:R-:W0:Y:S01]  /*8780*/  I2F.F64 R4, R24 ;  /* 0x0000001800047312 */ /* 0x000e220000201c00 */
[----:B------:R-:W-:-:S05]  /*8790*/  CS2R R6, SRZ ;  /* 0x0000000000067805 */ /* 0x000fca000001ff00 */
[----:B0-----:R0:W-:Y:S01]  /*87a0*/  STG.E.128 desc[UR36][R8.64], R4 ;  /* 0x0000000408007986 */ /* 0x0011e2000c101d24 */
[----:B------:R-:W-:Y:S05]  /*87b0*/  BRA `(.L_x_14166) ;  /* 0x0000000800607947 */ /* 0x000fea0003800000 */
.L_x_14174:
        /* <DEDUP_REMOVED lines=21> */
.L_x_14179:
[----:B------:R-:W-:Y:S05]  /*8910*/  BSYNC B0 ;  /* 0x0000000000007941 */ /* 0x000fea0003800000 */
.L_x_14178:
[----:B------:R-:W-:-:S05]  /*8920*/  LOP3.LUT R5, R0, R5, RZ, 0xfc, !PT ;  /* 0x0000000500057212 */ /* 0x000fca00078efcff */
[----:B------:R0:W-:Y:S01]  /*8930*/  STG.E.U8 desc[UR36][R8.64], R5 ;  /* 0x0000000508007986 */ /* 0x0001e2000c101124 */
[----:B------:R-:W-:Y:S05]  /*8940*/  BRA `(.L_x_14166) ;  /* 0x0000000400fc7947 */ /* 0x000fea0003800000 */
.L_x_14177:
        /* <DEDUP_REMOVED lines=13> */
.L_x_14181:
[----:B------:R-:W-:Y:S01]  /*8a20*/  IMAD.MOV.U32 R0, RZ, RZ, 0x7f ;  /* 0x0000007fff007424 */ /* 0x000fe200078e00ff */
[----:B------:R-:W-:-:S04]  /*8a30*/  ISETP.GT.U32.AND P0, PT, R3, 0x7f800000, PT ;  /* 0x7f8000000300780c */ /* 0x000fc80003f04070 */
[----:B------:R-:W-:-:S09]  /*8a40*/  SEL R0, R0, 0x7c, P0 ;  /* 0x0000007c00007807 */ /* 0x000fd20000000000 */
.L_x_14182:
[----:B------:R-:W-:Y:S05]  /*8a50*/  BSYNC B0 ;  /* 0x0000000000007941 */ /* 0x000fea0003800000 */
.L_x_14180:
[----:B------:R-:W-:-:S04]  /*8a60*/  LOP3.LUT R3, R5, 0x80000000, RZ, 0xc0, !PT ;  /* 0x8000000005037812 */ /* 0x000fc800078ec0ff */
[----:B------:R-:W-:-:S04]  /*8a70*/  SHF.R.U32.HI R3, RZ, 0x18, R3 ;  /* 0x00000018ff037819 */ /* 0x000fc80000011603 */
[----:B------:R-:W-:-:S05]  /*8a80*/  LOP3.LUT R3, R0, R3, RZ, 0xfc, !PT ;  /* 0x0000000300037212 */ /* 0x000fca00078efcff */
[----:B------:R0:W-:Y:S01]  /*8a90*/  STG.E.U8 desc[UR36][R8.64], R3 ;  /* 0x0000000308007986 */ /* 0x0001e2000c101124 */
[----:B------:R-:W-:Y:S05]  /*8aa0*/  BRA `(.L_x_14166) ;  /* 0x0000000400a47947 */ /* 0x000fea0003800000 */
.L_x_14176:
[----:B------:R-:W-:-:S04]  /*8ab0*/  I2FP.F32.S32 R0, R24 ;  /* 0x0000001800007245 */ /* 0x000fc80000201400 */
[----:B------:R-:W-:-:S05]  /*8ac0*/  F2FP.BF16.F32.PACK_AB R0, RZ, R0 ;  /* 0x00000000ff00723e */ /* 0x000fca00000010ff */
[----:B------:R0:W-:Y:S01]  /*8ad0*/  STG.E.U16 desc[UR36][R8.64], R0 ;  /* 0x0000000008007986 */ /* 0x0001e2000c101524 */
[----:B------:R-:W-:Y:S05]  /*8ae0*/  BRA `(.L_x_14166) ;  /* 0x0000000400947947 */ /* 0x000fea0003800000 */
.L_x_14173:
        /* <DEDUP_REMOVED lines=10> */
.L_x_14185:
        /* <DEDUP_REMOVED lines=17> */
.L_x_14188:
[----:B------:R-:W-:-:S04]  /*8ca0*/  LOP3.LUT R3, R5, 0x80000000, RZ, 0xc0, !PT ;  /* 0x8000000005037812 */ /* 0x000fc800078ec0ff */
[----:B------:R-:W-:-:S04]  /*8cb0*/  SHF.R.U32.HI R3, RZ, 0x18, R3 ;  /* 0x00000018ff037819 */ /* 0x000fc80000011603 */
[----:B------:R-:W-:-:S04]  /*8cc0*/  LOP3.LUT R0, R0, R3, RZ, 0xfc, !PT ;  /* 0x0000000300007212 */ /* 0x000fc800078efcff */
[----:B------:R-:W-:-:S07]  /*8cd0*/  PRMT R4, R0, 0x7610, R4 ;  /* 0x0000761000047816 */ /* 0x000fce0000000004 */
.L_x_14187:
[----:B------:R-:W-:Y:S05]  /*8ce0*/  BSYNC B0 ;  /* 0x0000000000007941 */ /* 0x000fea0003800000 */
.L_x_14186:
[----:B------:R0:W-:Y:S01]  /*8cf0*/  STG.E.U8 desc[UR36][R8.64], R4 ;  /* 0x0000000408007986 */ /* 0x0001e2000c101124 */
[----:B------:R-:W-:Y:S05]  /*8d00*/  BRA `(.L_x_14166) ;  /* 0x00000004000c7947 */ /* 0x000fea0003800000 */
.L_x_14184:
        /* <DEDUP_REMOVED lines=17> */
.L_x_14191:
[----:B------:R-:W-:-:S04]  /*8e20*/  LOP3.LUT R3, R5, 0x80000000, RZ, 0xc0, !PT ;  /* 0x8000000005037812 */ /* 0x000fc800078ec0ff */
[----:B------:R-:W-:-:S04]  /*8e30*/  SHF.R.U32.HI R3, RZ, 0x18, R3 ;  /* 0x00000018ff037819 */ /* 0x000fc80000011603 */
[----:B------:R-:W-:-:S04]  /*8e40*/  LOP3.LUT R0, R0, R3, RZ, 0xfc, !PT ;  /* 0x0000000300007212 */ /* 0x000fc800078efcff */
[----:B------:R-:W-:-:S07]  /*8e50*/  PRMT R4, R0, 0x7610, R4 ;  /* 0x0000761000047816 */ /* 0x000fce0000000004 */
.L_x_14190:
[----:B------:R-:W-:Y:S05]  /*8e60*/  BSYNC B0 ;  /* 0x0000000000007941 */ /* 0x000fea0003800000 */
.L_x_14189:
[----:B------:R0:W-:Y:S01]  /*8e70*/  STG.E.U8 desc[UR36][R8.64], R4 ;  /* 0x0000000408007986 */ /* 0x0001e2000c101124 */
[----:B------:R-:W-:Y:S05]  /*8e80*/  BRA `(.L_x_14166) ;  /* 0x0000000000ac7947 */ /* 0x000fea0003800000 */
.L_x_14183:
        /* <DEDUP_REMOVED lines=22> */
.L_x_14165:
        /* <DEDUP_REMOVED lines=16> */
.L_x_14194:
[----:B------:R-:W-:Y:S05]  /*90f0*/  BRA `(.L_x_14166) ;  /* 0x0000000000107947 */ /* 0x000fea0003800000 */
.L_x_14193:
[----:B------:R-:W-:-:S05]  /*9100*/  SHF.R.S32.HI R25, RZ, 0x1f, R24 ;  /* 0x0000001fff197819 */ /* 0x000fca0000011418 */
[----:B------:R0:W-:Y:S01]  /*9110*/  STG.E.64 desc[UR36][R8.64], R24 ;  /* 0x0000001808007986 */ /* 0x0001e2000c101b24 */
[----:B------:R-:W-:Y:S05]  /*9120*/  BRA `(.L_x_14166) ;  /* 0x0000000000047947 */ /* 0x000fea0003800000 */
.L_x_14192:
[----:B------:R0:W-:Y:S02]  /*9130*/  STG.E desc[UR36][R8.64], R24 ;  /* 0x0000001808007986 */ /* 0x0001e4000c101924 */
.L_x_14166:
        /* <DEDUP_REMOVED lines=23> */
.L_x_14198:
[----:B------:R0:W-:Y:S01]  /*92b0*/  STG.E.U8 desc[UR36][R8.64], R22 ;  /* 0x0000001608007986 */ /* 0x0001e2000c101124 */
[----:B------:R-:W-:Y:S05]  /*92c0*/  BRA `(.L_x_14200) ;  /* 0x0000000c00507947 */ /* 0x000fea0003800000 */
.L_x_14197:
        /* <DEDUP_REMOVED lines=9> */
.L_x_14202:
[----:B------:R0:W-:Y:S01]  /*9360*/  STG.E desc[UR36][R8.64], R22 ;  /* 0x0000001608007986 */ /* 0x0001e2000c101924 */
[----:B------:R-:W-:Y:S05]  /*9370*/  BRA `(.L_x_14200) ;  /* 0x0000000c00247947 */ /* 0x000fea0003800000 */
.L_x_14201:
[----:B------:R0:W-:Y:S01]  /*9380*/  STG.E.U16 desc[UR36][R8.64], R22 ;  /* 0x0000001608007986 */ /* 0x0001e2000c101524 */
[----:B------:R-:W-:Y:S05]  /*9390*/  BRA `(.L_x_14200) ;  /* 0x0000000c001c7947 */ /* 0x000fea0003800000 */
.L_x_14196:
        /* <DEDUP_REMOVED lines=9> */
.L_x_14204:
[----:B------:R-:W-:-:S04]  /*9430*/  I2FP.F32.S32 R0, R22 ;  /* 0x0000001600007245 */ /* 0x000fc80000201400 */
[----:B------:R-:W-:-:S05]  /*9440*/  F2FP.F16.F32.PACK_AB R0, RZ, R0 ;  /* 0x00000000ff00723e */ /* 0x000fca00000000ff */
[----:B------:R4:W-:Y:S01]  /*9450*/  STG.E.U16 desc[UR36][R8.64], R0 ;  /* 0x0000000008007986 */ /* 0x0009e2000c101524 */
[----:B------:R-:W-:Y:S05]  /*9460*/  BRA `(.L_x_14200) ;  /* 0x0000000800e87947 */ /* 0x000fea0003800000 */
.L_x_14203:
        /* <DEDUP_REMOVED lines=10> */
.L_x_14206:
[----:B------:R-:W-:-:S04]  /*9510*/  I2FP.F32.S32 R22, R22 ;  /* 0x0000001600167245 */ /* 0x000fc80000201400 */
[----:B------:R-:W-:-:S04]  /*9520*/  F2FP.F16.F32.PACK_AB R3, RZ, R22 ;  /* 0x00000016ff03723e */ /* 0x000fc800000000ff */
[----:B------:R-:W-:-:S05]  /*9530*/  PRMT R3, R3, 0x5410, RZ ;  /* 0x0000541003037816 */ /* 0x000fca00000000ff */
[----:B------:R2:W-:Y:S01]  /*9540*/  STG.E desc[UR36][R8.64], R3 ;  /* 0x0000000308007986 */ /* 0x0005e2000c101924 */
[----:B------:R-:W-:Y:S05]  /*9550*/  BRA `(.L_x_14200) ;  /* 0x0000000800ac7947 */ /* 0x000fea0003800000 */
.L_x_14205:
[----:B------:R-:W0:Y:S02]  /*9560*/  I2F.F64 R22, R22 ;  /* 0x0000001600167312 */ /* 0x000e240000201c00 */
[----:B0-----:R0:W-:Y:S01]  /*9570*/  STG.E.64 desc[UR36][R8.64], R22 ;  /* 0x0000001608007986 */ /* 0x0011e2000c101b24 */
[----:B------:R-:W-:Y:S05]  /*9580*/  BRA `(.L_x_14200) ;  /* 0x0000000800a07947 */ /* 0x000fea0003800000 */
.L_x_14195:
        /* <DEDUP_REMOVED lines=12> */
.L_x_14209:
[----:B------:R-:W0:Y:S01]  /*9650*/  I2F.F64 R4, R22 ;  /* 0x0000001600047312 */ /* 0x000e220000201c00 */
[----:B------:R-:W-:-:S05]  /*9660*/  CS2R R6, SRZ ;  /* 0x0000000000067805 */ /* 0x000fca000001ff00 */
[----:B0-----:R0:W-:Y:S01]  /*9670*/  STG.E.128 desc[UR36][R8.64], R4 ;  /* 0x0000000408007986 */ /* 0x0011e2000c101d24 */
[----:B------:R-:W-:Y:S05]  /*9680*/  BRA `(.L_x_14200) ;  /* 0x0000000800607947 */ /* 0x000fea0003800000 */
.L_x_14208:
        /* <DEDUP_REMOVED lines=21> */
.L_x_14213:
[----:B------:R-:W-:Y:S05]  /*97e0*/  BSYNC B0 ;  /* 0x0000000000007941 */ /* 0x000fea0003800000 */
.L_x_14212:
[----:B------:R-:W-:-:S05]  /*97f0*/  LOP3.LUT R5, R0, R5, RZ, 0xfc, !PT ;  /* 0x0000000500057212 */ /* 0x000fca00078efcff */
[----:B------:R0:W-:Y:S01]  /*9800*/  STG.E.U8 desc[UR36][R8.64], R5 ;  /* 0x0000000508007986 */ /* 0x0001e2000c101124 */
[----:B------:R-:W-:Y:S05]  /*9810*/  BRA `(.L_x_14200) ;  /* 0x0000000400fc7947 */ /* 0x000fea0003800000 */
.L_x_14211:
        /* <DEDUP_REMOVED lines=13> */
.L_x_14215:
[----:B------:R-:W-:Y:S01]  /*98f0*/  IMAD.MOV.U32 R0, RZ, RZ, 0x7f ;  /* 0x0000007fff007424 */ /* 0x000fe200078e00ff */
[----:B------:R-:W-:-:S04]  /*9900*/  ISETP.GT.U32.AND P0, PT, R3, 0x7f800000, PT ;  /* 0x7f8000000300780c */ /* 0x000fc80003f04070 */
[----:B------:R-:W-:-:S09]  /*9910*/  SEL R0, R0, 0x7c, P0 ;  /* 0x0000007c00007807 */ /* 0x000fd20000000000 */
.L_x_14216:
[----:B------:R-:W-:Y:S05]  /*9920*/  BSYNC B0 ;  /* 0x0000000000007941 */ /* 0x000fea0003800000 */
.L_x_14214:
[----:B------:R-:W-:-:S04]  /*9930*/  LOP3.LUT R3, R5, 0x80000000, RZ, 0xc0, !PT ;  /* 0x8000000005037812 */ /* 0x000fc800078ec0ff */
[----:B------:R-:W-:-:S04]  /*9940*/  SHF.R.U32.HI R3, RZ, 0x18, R3 ;  /* 0x00000018ff037819 */ /* 0x000fc80000011603 */
[----:B------:R-:W-:-:S05]  /*9950*/  LOP3.LUT R3, R0, R3, RZ, 0xfc, !PT ;  /* 0x0000000300037212 */ /* 0x000fca00078efcff */
[----:B------:R0:W-:Y:S01]  /*9960*/  STG.E.U8 desc[UR36][R8.64], R3 ;  /* 0x0000000308007986 */ /* 0x0001e2000c101124 */
[----:B------:R-:W-:Y:S05]  /*9970*/  BRA `(.L_x_14200) ;  /* 0x0000000400a47947 */ /* 0x000fea0003800000 */
.L_x_14210:
[----:B------:R-:W-:-:S04]  /*9980*/  I2FP.F32.S32 R0, R22 ;  /* 0x0000001600007245 */ /* 0x000fc80000201400 */
[----:B------:R-:W-:-:S05]  /*9990*/  F2FP.BF16.F32.PACK_AB R0, RZ, R0 ;  /* 0x00000000ff00723e */ /* 0x000fca00000010ff */
[----:B------:R0:W-:Y:S01]  /*99a0*/  STG.E.U16 desc[UR36][R8.64], R0 ;  /* 0x0000000008007986 */ /* 0x0001e2000c101524 */
[----:B------:R-:W-:Y:S05]  /*99b0*/  BRA `(.L_x_14200) ;  /* 0x0000000400947947 */ /* 0x000fea0003800000 */
.L_x_14207:
        /* <DEDUP_REMOVED lines=10> */
.L_x_14219:
        /* <DEDUP_REMOVED lines=17> */
.L_x_14222:
[----:B------:R-:W-:-:S04]  /*9b70*/  LOP3.LUT R3, R5, 0x80000000, RZ, 0xc0, !PT ;  /* 0x8000000005037812 */ /* 0x000fc800078ec0ff */
[----:B------:R-:W-:-:S04]  /*9b80*/  SHF.R.U32.HI R3, RZ, 0x18, R3 ;  /* 0x00000018ff037819 */ /* 0x000fc80000011603 */
[----:B------:R-:W-:-:S04]  /*9b90*/  LOP3.LUT R0, R0, R3, RZ, 0xfc, !PT ;  /* 0x0000000300007212 */ /* 0x000fc800078efcff */
[----:B------:R-:W-:-:S07]  /*9ba0*/  PRMT R4, R0, 0x7610, R4 ;  /* 0x0000761000047816 */ /* 0x000fce0000000004 */
.L_x_14221:
[----:B------:R-:W-:Y:S05]  /*9bb0*/  BSYNC B0 ;  /* 0x0000000000007941 */ /* 0x000fea0003800000 */
.L_x_14220:
[----:B------:R0:W-:Y:S01]  /*9bc0*/  STG.E.U8 desc[UR36][R8.64], R4 ;  /* 0x0000000408007986 */ /* 0x0001e2000c101124 */
[----:B------:R-:W-:Y:S05]  /*9bd0*/  BRA `(.L_x_14200) ;  /* 0x00000004000c7947 */ /* 0x000fea0003800000 */
.L_x_14218:
        /* <DEDUP_REMOVED lines=17> */
.L_x_14225:
[----:B------:R-:W-:-:S04]  /*9cf0*/  LOP3.LUT R3, R5, 0x80000000, RZ, 0xc0, !PT ;  /* 0x8000000005037812 */ /* 0x000fc800078ec0ff */
[----:B------:R-:W-:-:S04]  /*9d00*/  SHF.R.U32.HI R3, RZ, 0x18, R3 ;  /* 0x00000018ff037819 */ /* 0x000fc80000011603 */
[----:B------:R-:W-:-:S04]  /*9d10*/  LOP3.LUT R0, R0, R3, RZ, 0xfc, !PT ;  /* 0x0000000300007212 */ /* 0x000fc800078efcff */
[----:B------:R-:W-:-:S07]  /*9d20*/  PRMT R4, R0, 0x7610, R4 ;  /* 0x0000761000047816 */ /* 0x000fce0000000004 */
.L_x_14224:
[----:B------:R-:W-:Y:S05]  /*9d30*/  BSYNC B0 ;  /* 0x0000000000007941 */ /* 0x000fea0003800000 */
.L_x_14223:
[----:B------:R0:W-:Y:S01]  /*9d40*/  STG.E.U8 desc[UR36][R8.64], R4 ;  /* 0x0000000408007986 */ /* 0x0001e2000c101124 */
[----:B------:R-:W-:Y:S05]  /*9d50*/  BRA `(.L_x_14200) ;  /* 0x0000000000ac7947 */ /* 0x000fea0003800000 */
.L_x_14217:
        /* <DEDUP_REMOVED lines=22> */
.L_x_14199:
        /* <DEDUP_REMOVED lines=16> */
.L_x_14228:
[----:B------:R-:W-:Y:S05]  /*9fc0*/  BRA `(.L_x_14200) ;  /* 0x0000000000107947 */ /* 0x000fea0003800000 */
.L_x_14227:
[----:B------:R-:W-:-:S05]  /*9fd0*/  SHF.R.S32.HI R23, RZ, 0x1f, R22 ;  /* 0x0000001fff177819 */ /* 0x000fca0000011416 */
[----:B------:R0:W-:Y:S01]  /*9fe0*/  STG.E.64 desc[UR36][R8.64], R22 ;  /* 0x0000001608007986 */ /* 0x0001e2000c101b24 */
[----:B------:R-:W-:Y:S05]  /*9ff0*/  BRA `(.L_x_14200) ;  /* 0x0000000000047947 */ /* 0x000fea0003800000 */
.L_x_14226:
[----:B------:R0:W-:Y:S02]  /*a000*/  STG.E desc[UR36][R8.64], R22 ;  /* 0x0000001608007986 */ /* 0x0001e4000c101924 */
.L_x_14200:
[----:B------:R-:W-:-:S07]  /*a010*/  VIADD R19, R19, 0x80 ;  /* 0x0000008013137836 */ /* 0x000fce0000000000 */
.L_x_14160:
[----:B------:R-:W-:Y:S05]  /*a020*/  BSYNC B6 ;  /* 0x0000000000067941 */ /* 0x000fea0003800000 */
.L_x_14159:
[----:B------:R-:W-:-:S13]  /*a030*/  ISETP.GE.AND P0, PT, R19, R16, PT ;  /* 0x000000101300720c */ /* 0x000fda0003f06270 */
[----:B------:R-:W-:Y:S05]  /*a040*/  @P0 EXIT ;  /* 0x000000000000094d */ /* 0x000fea0003800000 */
[----:B0-2-4-:R-:W0:Y:S01]  /*a050*/  LDC.64 R4, c[0x0][0x218] ;  /* 0x00008600ff047b82 */ /* 0x015e220000000a00 */
[----:B------:R-:W-:Y:S01]  /*a060*/  PRMT R0, R17, 0x9910, RZ ;  /* 0x0000991011007816 */ /* 0x000fe200000000ff */
[----:B------:R-:W-:Y:S01]  /*a070*/  IMAD R2, R2, 0x200, R19 ;  /* 0x0000020002027824 */ /* 0x000fe200078e0213 */
[----:B------:R-:W-:Y:S02]  /*a080*/  ULDC UR4, c[0x0][0x244] ;  /* 0x0000910000047ab9 */ /* 0x000fe40000000800 */
[----:B------:R-:W-:Y:S01]  /*a090*/  ISETP.GT.AND P1, PT, R0, 0x9, PT ;  /* 0x000000090000780c */ /* 0x000fe20003f24270 */
[----:B-1-3--:R-:W-:-:S05]  /*a0a0*/  IMAD R3, R2, UR4, RZ ;  /* 0x0000000402037c24 */ /* 0x00afca000f8e02ff */
        /* <DEDUP_REMOVED lines=13> */
.L_x_14232:
[----:B------:R-:W-:Y:S01]  /*a180*/  STG.E.U8 desc[UR36][R2.64], R18 ;  /* 0x0000001202007986 */ /* 0x000fe2000c101124 */
[----:B------:R-:W-:Y:S05]  /*a190*/  EXIT ;  /* 0x000000000000794d */ /* 0x000fea0003800000 */
.L_x_14231:
        /* <DEDUP_REMOVED lines=9> */
.L_x_14235:
[----:B------:R-:W-:Y:S01]  /*a230*/  STG.E desc[UR36][R2.64], R18 ;  /* 0x0000001202007986 */ /* 0x000fe2000c101924 */
[----:B------:R-:W-:Y:S05]  /*a240*/  EXIT ;  /* 0x000000000000794d */ /* 0x000fea0003800000 */
.L_x_14234:
[----:B------:R-:W-:Y:S01]  /*a250*/  STG.E.U16 desc[UR36][R2.64], R18 ;  /* 0x0000001202007986 */ /* 0x000fe2000c101524 */
[----:B------:R-:W-:Y:S05]  /*a260*/  EXIT ;  /* 0x000000000000794d */ /* 0x000fea0003800000 */
.L_x_14230:
        /* <DEDUP_REMOVED lines=9> */
.L_x_14237:
[----:B------:R-:W-:-:S04]  /*a300*/  I2FP.F32.S32 R0, R18 ;  /* 0x0000001200007245 */ /* 0x000fc80000201400 */
[----:B------:R-:W-:-:S05]  /*a310*/  F2FP.F16.F32.PACK_AB R0, RZ, R0 ;  /* 0x00000000ff00723e */ /* 0x000fca00000000ff */
[----:B------:R-:W-:Y:S01]  /*a320*/  STG.E.U16 desc[UR36][R2.64], R0 ;  /* 0x0000000002007986 */ /* 0x000fe2000c101524 */
[----:B------:R-:W-:Y:S05]  /*a330*/  EXIT ;  /* 0x000000000000794d */ /* 0x000fea0003800000 */
.L_x_14236:
        /* <DEDUP_REMOVED lines=10> */
.L_x_14239:
[----:B------:R-:W-:-:S04]  /*a3e0*/  I2FP.F32.S32 R18, R18 ;  /* 0x0000001200127245 */ /* 0x000fc80000201400 */
[----:B------:R-:W-:-:S04]  /*a3f0*/  F2FP.F16.F32.PACK_AB R5, RZ, R18 ;  /* 0x00000012ff05723e */ /* 0x000fc800000000ff */
[----:B------:R-:W-:-:S05]  /*a400*/  PRMT R5, R5, 0x5410, RZ ;  /* 0x0000541005057816 */ /* 0x000fca00000000ff */
[----:B------:R-:W-:Y:S01]  /*a410*/  STG.E desc[UR36][R2.64], R5 ;  /* 0x0000000502007986 */ /* 0x000fe2000c101924 */
[----:B------:R-:W-:Y:S05]  /*a420*/  EXIT ;  /* 0x000000000000794d */ /* 0x000fea0003800000 */
.L_x_14238:
[----:B------:R-:W0:Y:S02]  /*a430*/  I2F.F64 R18, R18 ;  /* 0x0000001200127312 */ /* 0x000e240000201c00 */
[----:B0-----:R-:W-:Y:S01]  /*a440*/  STG.E.64 desc[UR36][R2.64], R18 ;  /* 0x0000001202007986 */ /* 0x001fe2000c101b24 */
[----:B------:R-:W-:Y:S05]  /*a450*/  EXIT ;  /* 0x000000000000794d */ /* 0x000fea0003800000 */
.L_x_14229:
        /* <DEDUP_REMOVED lines=12> */
.L_x_14242:
[----:B------:R-:W0:Y:S01]  /*a520*/  I2F.F64 R4, R18 ;  /* 0x0000001200047312 */ /* 0x000e220000201c00 */
[----:B------:R-:W-:-:S05]  /*a530*/  CS2R R6, SRZ ;  /* 0x0000000000067805 */ /* 0x000fca000001ff00 */
[----:B0-----:R-:W-:Y:S01]  /*a540*/  STG.E.128 desc[UR36][R2.64], R4 ;  /* 0x0000000402007986 */ /* 0x001fe2000c101d24 */
[----:B------:R-:W-:Y:S05]  /*a550*/  EXIT ;  /* 0x000000000000794d */ /* 0x000fea0003800000 */
.L_x_14241:
        /* <DEDUP_REMOVED lines=21> */
.L_x_14246:
[----:B------:R-:W-:Y:S05]  /*a6b0*/  BSYNC B0 ;  /* 0x0000000000007941 */ /* 0x000fea0003800000 */
.L_x_14245:
[----:B------:R-:W-:-:S05]  /*a6c0*/  LOP3.LUT R5, R0, R5, RZ, 0xfc, !PT ;  /* 0x0000000500057212 */ /* 0x000fca00078efcff */
[----:B------:R-:W-:Y:S01]  /*a6d0*/  STG.E.U8 desc[UR36][R2.64], R5 ;  /* 0x0000000502007986 */ /* 0x000fe2000c101124 */
[----:B------:R-:W-:Y:S05]  /*a6e0*/  EXIT ;  /* 0x000000000000794d */ /* 0x000fea0003800000 */
.L_x_14244:
        /* <DEDUP_REMOVED lines=13> */
.L_x_14248:
[----:B------:R-:W-:Y:S01]  /*a7c0*/  IMAD.MOV.U32 R0, RZ, RZ, 0x7f ;  /* 0x0000007fff007424 */ /* 0x000fe200078e00ff */
[----:B------:R-:W-:-:S04]  /*a7d0*/  ISETP.GT.U32.AND P0, PT, R4, 0x7f800000, PT ;  /* 0x7f8000000400780c */ /* 0x000fc80003f04070 */
[----:B------:R-:W-:-:S09]  /*a7e0*/  SEL R0, R0, 0x7c, P0 ;  /* 0x0000007c00007807 */ /* 0x000fd20000000000 */
.L_x_14249:
[----:B------:R-:W-:Y:S05]  /*a7f0*/  BSYNC B0 ;  /* 0x0000000000007941 */ /* 0x000fea0003800000 */
.L_x_14247:
[----:B------:R-:W-:-:S04]  /*a800*/  LOP3.LUT R4, R5, 0x80000000, RZ, 0xc0, !PT ;  /* 0x8000000005047812 */ /* 0x000fc800078ec0ff */
[----:B------:R-:W-:-:S04]  /*a810*/  SHF.R.U32.HI R5, RZ, 0x18, R4 ;  /* 0x00000018ff057819 */ /* 0x000fc80000011604 */
[----:B------:R-:W-:-:S05]  /*a820*/  LOP3.LUT R5, R0, R5, RZ, 0xfc, !PT ;  /* 0x0000000500057212 */ /* 0x000fca00078efcff */
[----:B------:R-:W-:Y:S01]  /*a830*/  STG.E.U8 desc[UR36][R2.64], R5 ;  /* 0x0000000502007986 */ /* 0x000fe2000c101124 */
[----:B------:R-:W-:Y:S05]  /*a840*/  EXIT ;  /* 0x000000000000794d */ /* 0x000fea0003800000 */
.L_x_14243:
[----:B------:R-:W-:-:S04]  /*a850*/  I2FP.F32.S32 R0, R18 ;  /* 0x0000001200007245 */ /* 0x000fc80000201400 */
[----:B------:R-:W-:-:S05]  /*a860*/  F2FP.BF16.F32.PACK_AB R0, RZ, R0 ;  /* 0x00000000ff00723e */ /* 0x000fca00000010ff */
[----:B------:R-:W-:Y:S01]  /*a870*/  STG.E.U16 desc[UR36][R2.64], R0 ;  /* 0x0000000002007986 */ /* 0x000fe2000c101524 */
[----:B------:R-:W-:Y:S05]  /*a880*/  EXIT ;  /* 0x000000000000794d */ /* 0x000fea0003800000 */
.L_x_14240:
        /* <DEDUP_REMOVED lines=10> */
.L_x_14252:
        /* <DEDUP_REMOVED lines=17> */
.L_x_14255:
[----:B------:R-:W-:-:S04]  /*aa40*/  LOP3.LUT R0, R7, 0x80000000, RZ, 0xc0, !PT ;  /* 0x8000000007007812 */ /* 0x000fc800078ec0ff */
[----:B------:R-:W-:-:S04]  /*aa50*/  SHF.R.U32.HI R5, RZ, 0x18, R0 ;  /* 0x00000018ff057819 */ /* 0x000fc80000011600 */
[----:B------:R-:W-:-:S04]  /*aa60*/  LOP3.LUT R4, R4, R5, RZ, 0xfc, !PT ;  /* 0x0000000504047212 */ /* 0x000fc800078efcff */
[----:B------:R-:W-:-:S07]  /*aa70*/  PRMT R0, R4, 0x7610, R0 ;  /* 0x0000761004007816 */ /* 0x000fce0000000000 */
.L_x_14254:
[----:B------:R-:W-:Y:S05]  /*aa80*/  BSYNC B0 ;  /* 0x0000000000007941 */ /* 0x000fea0003800000 */
.L_x_14253:
[----:B------:R-:W-:Y:S01]  /*aa90*/  STG.E.U8 desc[UR36][R2.64], R0 ;  /* 0x0000000002007986 */ /* 0x000fe2000c101124 */
[----:B------:R-:W-:Y:S05]  /*aaa0*/  EXIT ;  /* 0x000000000000794d */ /* 0x000fea0003800000 */
.L_x_14251:
        /* <DEDUP_REMOVED lines=17> */
.L_x_14258:
[----:B------:R-:W-:-:S04]  /*abc0*/  LOP3.LUT R0, R7, 0x80000000, RZ, 0xc0, !PT ;  /* 0x8000000007007812 */ /* 0x000fc800078ec0ff */
[----:B------:R-:W-:-:S04]  /*abd0*/  SHF.R.U32.HI R5, RZ, 0x18, R0 ;  /* 0x00000018ff057819 */ /* 0x000fc80000011600 */
[----:B------:R-:W-:-:S04]  /*abe0*/  LOP3.LUT R4, R4, R5, RZ, 0xfc, !PT ;  /* 0x0000000504047212 */ /* 0x000fc800078efcff */
[----:B------:R-:W-:-:S07]  /*abf0*/  PRMT R0, R4, 0x7610, R0 ;  /* 0x0000761004007816 */ /* 0x000fce0000000000 */
.L_x_14257:
[----:B------:R-:W-:Y:S05]  /*ac00*/  BSYNC B0 ;  /* 0x0000000000007941 */ /* 0x000fea0003800000 */
.L_x_14256:
[----:B------:R-:W-:Y:S01]  /*ac10*/  STG.E.U8 desc[UR36][R2.64], R0 ;  /* 0x0000000002007986 */ /* 0x000fe2000c101124 */
[----:B------:R-:W-:Y:S05]  /*ac20*/  EXIT ;  /* 0x000000000000794d */ /* 0x000fea0003800000 */
.L_x_14250:
        /* <DEDUP_REMOVED lines=22> */
.L_x_14233:
        /* <DEDUP_REMOVED lines=16> */
.L_x_14261:
[----:B------:R-:W-:Y:S05]  /*ae90*/  EXIT ;  /* 0x000000000000794d */ /* 0x000fea0003800000 */
.L_x_14260:
[----:B------:R-:W-:-:S05]  /*aea0*/  SHF.R.S32.HI R19, RZ, 0x1f, R18 ;  /* 0x0000001fff137819 */ /* 0x000fca0000011412 */
[----:B------:R-:W-:Y:S01]  /*aeb0*/  STG.E.64 desc[UR36][R2.64], R18 ;  /* 0x0000001202007986 */ /* 0x000fe2000c101b24 */
[----:B------:R-:W-:Y:S05]  /*aec0*/  EXIT ;  /* 0x000000000000794d */ /* 0x000fea0003800000 */
.L_x_14259:
[----:B------:R-:W-:Y:S01]  /*aed0*/  STG.E desc[UR36][R2.64], R18 ;  /* 0x0000001202007986 */ /* 0x000fe2000c101924 */
[----:B------:R-:W-:Y:S05]  /*aee0*/  EXIT ;  /* 0x000000000000794d */ /* 0x000fea0003800000 */
.L_x_14262:
        /* <DEDUP_REMOVED lines=9> */
.L_x_17340:


//--------------------- .text._ZN2at6native18elementwise_kernelILi128ELi2EZNS0_22gpu_kernel_impl_nocastINS0_13BinaryFunctorIiiiNS0_15binary_internal10MulFunctorIiEEEEEEvRNS_18TensorIteratorBaseERKT_EUliE_EEviT1_ --------------------------
	.section	.text._ZN2at6native18elementwise_kernelILi128ELi2EZNS0_22gpu_kernel_impl_nocastINS0_13BinaryFunctorIiiiNS0_15binary_internal10MulFunctorIiEEEEEEvRNS_18TensorIteratorBaseERKT_EUliE_EEviT1_,"ax",@progbits
	.align	128
        .global         _ZN2at6native18elementwise_kernelILi128ELi2EZNS0_22gpu_kernel_impl_nocastINS0_13BinaryFunctorIiiiNS0_15binary_internal10MulFunctorIiEEEEEEvRNS_18TensorIteratorBaseERKT_EUliE_EEviT1_
        .type           _ZN2at6native18elementwise_kernelILi128ELi2EZNS0_22gpu_kernel_impl_nocastINS0_13BinaryFunctorIiiiNS0_15binary_internal10MulFunctorIiEEEEEEvRNS_18TensorIteratorBaseERKT_EUliE_EEviT1_,@function
        .size           _ZN2at6native18elementwise_kernelILi128ELi2EZNS0_22gpu_kernel_impl_nocastINS0_13BinaryFunctorIiiiNS0_15binary_internal10MulFunctorIiEEEEEEvRNS_18TensorIteratorBaseERKT_EUliE_EEviT1_,(.L_x_17341 - _ZN2at6native18elementwise_kernelILi128ELi2EZNS0_22gpu_kernel_impl_nocastINS0_13BinaryFunctorIiiiNS0_15binary_internal10MulFunctorIiEEEEEEvRNS_18TensorIteratorBaseERKT_EUliE_EEviT1_)
        .other          _ZN2at6native18elementwise_kernelILi128ELi2EZNS0_22gpu_kernel_impl_nocastINS0_13BinaryFunctorIiiiNS0_15binary_internal10MulFunctorIiEEEEEEvRNS_18TensorIteratorBaseERKT_EUliE_EEviT1_,@"STO_CUDA_ENTRY STV_DEFAULT"
_ZN2at6native18elementwise_kernelILi128ELi2EZNS0_22gpu_kernel_impl_nocastINS0_13BinaryFunctorIiiiNS0_15binary_internal10MulFunctorIiEEEEEEvRNS_18TensorIteratorBaseERKT_EUliE_EEviT1_:
.text._ZN2at6native18elementwise_kernelILi128ELi2EZNS0_22gpu_kernel_impl_nocastINS0_13BinaryFunctorIiiiNS0_15binary_internal10MulFunctorIiEEEEEEvRNS_18TensorIteratorBaseERKT_EUliE_EEviT1_:
        /* <DEDUP_REMOVED lines=363> */
.L_x_14265:
        /* <DEDUP_REMOVED lines=12> */
[----:B--2---:R-:W-:-:S05]  /*1770*/  IMAD R11, R4, R7, RZ ;  /* 0x00000007040b7224 */ /* 0x004fca00078e02ff */
[----:B------:R0:W-:Y:S02]  /*1780*/  STG.E desc[UR4][R2.64], R11 ;  /* 0x0000000b02007986 */ /* 0x0001e4000c101904 */
.L_x_14264:
[----:B------:R-:W-:Y:S05]  /*1790*/  BSYNC B0 ;  /* 0x0000000000007941 */ /* 0x000fea0003800000 */
.L_x_14263:
        /* <DEDUP_REMOVED lines=355> */
.L_x_14266:
        /* <DEDUP_REMOVED lines=11> */
[----:B--2---:R-:W-:-:S05]  /*2e80*/  IMAD R9, R4, R7, RZ ;  /* 0x0000000704097224 */ /* 0x004fca00078e02ff */
[----:B------:R-:W-:Y:S01]  /*2e90*/  STG.E desc[UR4][R2.64], R9 ;  /* 0x0000000902007986 */ /* 0x000fe2000c101904 */
[----:B------:R-:W-:Y:S05]  /*2ea0*/  EXIT ;  /* 0x000000000000794d */ /* 0x000fea0003800000 */
.L_x_14267:
        /* <DEDUP_REMOVED lines=13> */
.L_x_17341:


//--------------------- .text._ZN2at6native27unrolled_elementwise_kernelINS0_13BinaryFunctorIiiiNS0_15binary_internal10MulFunctorIiEEEESt5arrayIPcLm3EELi4E23TrivialOffsetCalculatorILi2EjESA_ILi1EjENS0_6memory15LoadWithoutCastENSD_16StoreWithoutCastEEEviT_T0_T2_T3_T4_T5_ --------------------------
	.section	.text._ZN2at6native27unrolled_elementwise_kernelINS0_13BinaryFunctorIiiiNS0_15binary_internal10MulFunctorIiEEEESt5arrayIPcLm3EELi4E23TrivialOffsetCalculatorILi2EjESA_ILi1EjENS0_6memory15LoadWithoutCastENSD_16StoreWithoutCastEEEviT_T0_T2_T3_T4_T5_,"ax",@progbits
	.align	128
        .global         _ZN2at6native27unrolled_elementwise_kernelINS0_13BinaryFunctorIiiiNS0_15binary_internal10MulFunctorIiEEEESt5arrayIPcLm3EELi4E23TrivialOffsetCalculatorILi2EjESA_ILi1EjENS0_6memory15LoadWithoutCastENSD_16StoreWithoutCastEEEviT_T0_T2_T3_T4_T5_
        .type           _ZN2at6native27unrolled_elementwise_kernelINS0_13BinaryFunctorIiiiNS0_15binary_internal10MulFunctorIiEEEESt5arrayIPcLm3EELi4E23TrivialOffsetCalculatorILi2EjESA_ILi1EjENS0_6memory15LoadWithoutCastENSD_16StoreWithoutCastEEEviT_T0_T2_T3_T4_T5_,@function
        .size           _ZN2at6native27unrolled_elementwise_kernelINS0_13BinaryFunctorIiiiNS0_15binary_internal10MulFunctorIiEEEESt5arrayIPcLm3EELi4E23TrivialOffsetCalculatorILi2EjESA_ILi1EjENS0_6memory15LoadWithoutCastENSD_16StoreWithoutCastEEEviT_T0_T2_T3_T4_T5_,(.L_x_17342 - _ZN2at6native27unrolled_elementwise_kernelINS0_13BinaryFunctorIiiiNS0_15binary_internal10MulFunctorIiEEEESt5arrayIPcLm3EELi4E23TrivialOffsetCalculatorILi2EjESA_ILi1EjENS0_6memory15LoadWithoutCastENSD_16StoreWithoutCastEEEviT_T0_T2_T3_T4_T5_)
        .other          _ZN2at6native27unrolled_elementwise_kernelINS0_13BinaryFunctorIiiiNS0_15binary_internal10MulFunctorIiEEEESt5arrayIPcLm3EELi4E23TrivialOffsetCalculatorILi2EjESA_ILi1EjENS0_6memory15LoadWithoutCastENSD_16StoreWithoutCastEEEviT_T0_T2_T3_T4_T5_,@"STO_CUDA_ENTRY STV_DEFAULT"
_ZN2at6native27unrolled_elementwise_kernelINS0_13BinaryFunctorIiiiNS0_15binary_internal10MulFunctorIiEEEESt5arrayIPcLm3EELi4E23TrivialOffsetCalculatorILi2EjESA_ILi1EjENS0_6memory15LoadWithoutCastENSD_16StoreWithoutCastEEEviT_T0_T2_T3_T4_T5_:
.text._ZN2at6native27unrolled_elementwise_kernelINS0_13BinaryFunctorIiiiNS0_15binary_internal10MulFunctorIiEEEESt5arrayIPcLm3EELi4E23TrivialOffsetCalculatorILi2EjESA_ILi1EjENS0_6memory15LoadWithoutCastENSD_16StoreWithoutCastEEEviT_T0_T2_T3_T4_T5_:
        /* <DEDUP_REMOVED lines=55> */
[----:B---3--:R-:W-:-:S05]  /*0370*/  IMAD R9, R9, R8, RZ ;  /* 0x0000000809097224 */ /* 0x008fca00078e02ff */
[----:B------:R0:W-:Y:S01]  /*0380*/  @!P0 STG.E desc[UR4][R4.64], R9 ;  /* 0x0000000904008986 */ /* 0x0001e2000c101904 */
[----:B--2---:R-:W-:Y:S02]  /*0390*/  IMAD R17, R17, R14, RZ ;  /* 0x0000000e11117224 */ /* 0x004fe400078e02ff */
[----:B----4-:R-:W-:-:S03]  /*03a0*/  IMAD R11, R11, R10, RZ ;  /* 0x0000000a0b0b7224 */ /* 0x010fc600078e02ff */
        /* <DEDUP_REMOVED lines=11> */
.L_x_14269:
[----:B------:R-:W-:Y:S05]  /*0460*/  BSYNC B0 ;  /* 0x0000000000007941 */ /* 0x000fea0003800000 */
.L_x_14268:
[----:B------:R-:W-:-:S13]  /*0470*/  ISETP.GE.AND P0, PT, R13, R6, PT ;  /* 0x000000060d00720c */ /* 0x000fda0003f06270 */
[----:B------:R-:W-:Y:S05]  /*0480*/  @P0 EXIT ;  /* 0x000000000000094d */ /* 0x000fea0003800000 */
[----:B0-----:R-:W0:Y:S01]  /*0490*/  LDC.64 R4, c[0x0][0x218] ;  /* 0x00008600ff047b82 */ /* 0x001e220000000a00 */
[----:B------:R-:W-:Y:S01]  /*04a0*/  LEA R13, R0, R13, 0x9 ;  /* 0x0000000d000d7211 */ /* 0x000fe200078e48ff */
[----:B-----5:R-:W-:-:S04]  /*04b0*/  IMAD R7, R3, R2, RZ ;  /* 0x0000000203077224 */ /* 0x020fc800078e02ff */
[----:B0-----:R-:W-:-:S05]  /*04c0*/  IMAD.WIDE.U32 R2, R13, 0x4, R4 ;  /* 0x000000040d027825 */ /* 0x001fca00078e0004 */
[----:B------:R-:W-:Y:S01]  /*04d0*/  STG.E desc[UR4][R2.64], R7 ;  /* 0x0000000702007986 */ /* 0x000fe2000c101904 */
[----:B------:R-:W-:Y:S05]  /*04e0*/  EXIT ;  /* 0x000000000000794d */ /* 0x000fea0003800000 */
.L_x_14270:
        /* <DEDUP_REMOVED lines=9> */
.L_x_17342:


//--------------------- .text._ZN2at6native29vectorized_elementwise_kernelILi2ENS0_13BinaryFunctorIiiiNS0_15binary_internal10MulFunctorIiEEEESt5arrayIPcLm3EEEEviT0_T1_ --------------------------
	.section	.text._ZN2at6native29vectorized_elementwise_kernelILi2ENS0_13BinaryFunctorIiiiNS0_15binary_internal10MulFunctorIiEEEESt5arrayIPcLm3EEEEviT0_T1_,"ax",@progbits
	.align	128
        .global         _ZN2at6native29vectorized_elementwise_kernelILi2ENS0_13BinaryFunctorIiiiNS0_15binary_internal10MulFunctorIiEEEESt5arrayIPcLm3EEEEviT0_T1_
        .type           _ZN2at6native29vectorized_elementwise_kernelILi2ENS0_13BinaryFunctorIiiiNS0_15binary_internal10MulFunctorIiEEEESt5arrayIPcLm3EEEEviT0_T1_,@function
        .size           _ZN2at6native29vectorized_elementwise_kernelILi2ENS0_13BinaryFunctorIiiiNS0_15binary_internal10MulFunctorIiEEEESt5arrayIPcLm3EEEEviT0_T1_,(.L_x_17343 - _ZN2at6native29vectorized_elementwise_kernelILi2ENS0_13BinaryFunctorIiiiNS0_15binary_internal10MulFunctorIiEEEESt5arrayIPcLm3EEEEviT0_T1_)
        .other          _ZN2at6native29vectorized_elementwise_kernelILi2ENS0_13BinaryFunctorIiiiNS0_15binary_internal10MulFunctorIiEEEESt5arrayIPcLm3EEEEviT0_T1_,@"STO_CUDA_ENTRY STV_DEFAULT"
_ZN2at6native29vectorized_elementwise_kernelILi2ENS0_13BinaryFunctorIiiiNS0_15binary_internal10MulFunctorIiEEEESt5arrayIPcLm3EEEEviT0_T1_:
.text._ZN2at6native29vectorized_elementwise_kernelILi2ENS0_13BinaryFunctorIiiiNS0_15binary_internal10MulFunctorIiEEEESt5arrayIPcLm3EEEEviT0_T1_:
        /* <DEDUP_REMOVED lines=26> */
[----:B--2---:R-:W-:Y:S02]  /*01a0*/  IMAD R23, R23, R25, RZ ;  /* 0x0000001917177224 */ /* 0x004fe400078e02ff */
[----:B------:R-:W-:Y:S02]  /*01b0*/  IMAD R22, R22, R24, RZ ;  /* 0x0000001816167224 */ /* 0x000fe400078e02ff */
[----:B----4-:R-:W-:Y:S02]  /*01c0*/  IMAD R9, R13, R9, RZ ;  /* 0x000000090d097224 */ /* 0x010fe400078e02ff */
[----:B------:R-:W-:Y:S02]  /*01d0*/  IMAD R8, R12, R8, RZ ;  /* 0x000000080c087224 */ /* 0x000fe400078e02ff */
[----:B-----5:R-:W-:Y:S02]  /*01e0*/  IMAD R5, R5, R7, RZ ;  /* 0x0000000705057224 */ /* 0x020fe400078e02ff */
[----:B------:R-:W-:Y:S01]  /*01f0*/  IMAD R4, R4, R6, RZ ;  /* 0x0000000604047224 */ /* 0x000fe200078e02ff */
[----:B------:R-:W-:Y:S01]  /*0200*/  STG.E.64 desc[UR4][R20.64], R22 ;  /* 0x0000001614007986 */ /* 0x000fe2000c101b04 */
[----:B------:R-:W-:-:S02]  /*0210*/  IMAD R11, R11, R15, RZ ;  /* 0x0000000f0b0b7224 */ /* 0x000fc400078e02ff */
[----:B------:R-:W-:Y:S01]  /*0220*/  IMAD R10, R10, R14, RZ ;  /* 0x0000000e0a0a7224 */ /* 0x000fe200078e02ff */
[----:B------:R-:W-:Y:S04]  /*0230*/  STG.E.64 desc[UR4][R20.64+0x400], R8 ;  /* 0x0004000814007986 */ /* 0x000fe8000c101b04 */
[----:B------:R-:W-:Y:S04]  /*0240*/  STG.E.64 desc[UR4][R20.64+0x800], R4 ;  /* 0x0008000414007986 */ /* 0x000fe8000c101b04 */
[----:B------:R-:W-:Y:S01]  /*0250*/  STG.E.64 desc[UR4][R20.64+0xc00], R10 ;  /* 0x000c000a14007986 */ /* 0x000fe2000c101b04 */
[----:B------:R-:W-:Y:S05]  /*0260*/  EXIT ;  /* 0x000000000000794d */ /* 0x000fea0003800000 */
.L_x_14271:
        /* <DEDUP_REMOVED lines=90> */
[----:B----4-:R-:W-:-:S02]  /*0810*/  IMAD R29, R10, R9, RZ ;  /* 0x000000090a1d7224 */ /* 0x010fc400078e02ff */
[----:B------:R-:W-:Y:S02]  /*0820*/  VIADD R10, R3, 0x80 ;  /* 0x00000080030a7836 */ /* 0x000fe40000000000 */
[----:B0-----:R-:W-:-:S03]  /*0830*/  @!P0 IMAD.WIDE.U32 R8, R19, 0x4, R12 ;  /* 0x0000000413088825 */ /* 0x001fc600078e000c */
[----:B------:R-:W-:Y:S02]  /*0840*/  @!P0 MOV R3, R10 ;  /* 0x0000000a00038202 */ /* 0x000fe40000000f00 */
[----:B------:R0:W-:Y:S02]  /*0850*/  @!P0 STG.E desc[UR4][R8.64], R29 ;  /* 0x0000001d08008986 */ /* 0x0001e4000c101904 */
[----:B------:R-:W-:Y:S01]  /*0860*/  ISETP.GE.AND P0, PT, R3, R2, PT ;  /* 0x000000020300720c */ /* 0x000fe20003f06270 */
[----:B--2---:R-:W-:Y:S02]  /*0870*/  IMAD R21, R21, R22, RZ ;  /* 0x0000001615157224 */ /* 0x004fe400078e02ff */
[----:B------:R-:W-:Y:S02]  /*0880*/  IMAD R4, R20, R4, RZ ;  /* 0x0000000414047224 */ /* 0x000fe400078e02ff */
[----:B------:R-:W-:Y:S02]  /*0890*/  IMAD R5, R11, R5, RZ ;  /* 0x000000050b057224 */ /* 0x000fe400078e02ff */
[----:B-----5:R-:W-:-:S02]  /*08a0*/  IMAD R24, R25, R24, RZ ;  /* 0x0000001819187224 */ /* 0x020fc400078e02ff */
[----:B---3--:R-:W-:Y:S02]  /*08b0*/  IMAD R6, R23, R6, RZ ;  /* 0x0000000617067224 */ /* 0x008fe400078e02ff */
[----:B------:R-:W-:Y:S02]  /*08c0*/  IMAD R27, R28, R27, RZ ;  /* 0x0000001b1c1b7224 */ /* 0x000fe400078e02ff */
[----:B------:R-:W-:Y:S01]  /*08d0*/  IMAD R7, R7, R26, RZ ;  /* 0x0000001a07077224 */ /* 0x000fe200078e02ff */
[----:B0-----:R-:W-:Y:S06]  /*08e0*/  @P0 BRA `(.L_x_14274) ;  /* 0x0000000000300947 */ /* 0x001fec0003800000 */
        /* <DEDUP_REMOVED lines=12> */
.L_x_14274:
[----:B------:R-:W-:-:S13]  /*09b0*/  ISETP.GE.AND P0, PT, R3, R2, PT ;  /* 0x000000020300720c */ /* 0x000fda0003f06270 */
[----:B------:R-:W-:Y:S05]  /*09c0*/  @P0 BRA `(.L_x_14276) ;  /* 0x0000000000300947 */ /* 0x000fea0003800000 */
[----:B0-----:R-:W0:Y:S01]  /*09d0*/  LDC.64 R8, c[0x0][0x218] ;  /* 0x00008600ff087b82 */ /* 0x001e220000000a00 */
[----:B------:R-:W-:Y:S02]  /*09e0*/  IADD3 R11, R0, R3, RZ ;  /* 0x00000003000b7210 */ /* 0x000fe40007ffe0ff */
[----:B------:R-:W-:-:S03]  /*09f0*/  IADD3 R3, R3, 0x80, RZ ;  /* 0x0000008003037810 */ /* 0x000fc60007ffe0ff */
[----:B0-----:R-:W-:-:S05]  /*0a00*/  IMAD.WIDE.U32 R8, R11, 0x4, R8 ;  /* 0x000000040b087825 */ /* 0x001fca00078e0008 */
[----:B------:R1:W-:Y:S02]  /*0a10*/  STG.E desc[UR4][R8.64], R5 ;  /* 0x0000000508007986 */ /* 0x0003e4000c101904 */
.L_x_14275:
[----:B------:R-:W-:-:S13]  /*0a20*/  ISETP.GE.AND P0, PT, R3, R2, PT ;  /* 0x000000020300720c */ /* 0x000fda0003f06270 */
[----:B------:R-:W-:Y:S05]  /*0a30*/  @P0 BRA `(.L_x_14277) ;  /* 0x0000000000340947 */ /* 0x000fea0003800000 */
[----:B-1----:R-:W1:Y:S01]  /*0a40*/  LDC.64 R4, c[0x0][0x218] ;  /* 0x00008600ff047b82 */ /* 0x002e620000000a00 */
[----:B0-----:R-:W-:Y:S02]  /*0a50*/  IADD3 R9, R0, R3, RZ ;  /* 0x0000000300097210 */ /* 0x001fe40007ffe0ff */
[----:B------:R-:W-:-:S03]  /*0a60*/  IADD3 R3, R3, 0x80, RZ ;  /* 0x0000008003037810 */ /* 0x000fc60007ffe0ff */
[----:B-1----:R-:W-:-:S05]  /*0a70*/  IMAD.WIDE.U32 R4, R9, 0x4, R4 ;  /* 0x0000000409047825 */ /* 0x002fca00078e0004 */
[----:B------:R1:W-:Y:S02]  /*0a80*/  STG.E desc[UR4][R4.64], R6 ;  /* 0x0000000604007986 */ /* 0x0003e4000c101904 */
.L_x_14276:
        /* <DEDUP_REMOVED lines=8> */
.L_x_14277:
[----:B------:R-:W-:Y:S05]  /*0b10*/  BSYNC B1 ;  /* 0x0000000000017941 */ /* 0x000fea0003800000 */
.L_x_14273:
[----:B------:R-:W-:-:S13]  /*0b20*/  ISETP.GE.AND P0, PT, R3, R2, PT ;  /* 0x000000020300720c */ /* 0x000fda0003f06270 */
[----:B-12---:R-:W1:Y:S01]  /*0b30*/  @!P0 LDC.64 R4, c[0x0][0x218] ;  /* 0x00008600ff048b82 */ /* 0x006e620000000a00 */
[----:B0-----:R-:W-:Y:S02]  /*0b40*/  @!P0 IADD3 R9, R0, R3, RZ ;  /* 0x0000000300098210 */ /* 0x001fe40007ffe0ff */
[----:B------:R-:W-:-:S03]  /*0b50*/  @!P0 IADD3 R3, R3, 0x80, RZ ;  /* 0x0000008003038810 */ /* 0x000fc60007ffe0ff */
[----:B-1----:R-:W-:-:S05]  /*0b60*/  @!P0 IMAD.WIDE.U32 R4, R9, 0x4, R4 ;  /* 0x0000000409048825 */ /* 0x002fca00078e0004 */
[----:B------:R2:W-:Y:S02]  /*0b70*/  @!P0 STG.E desc[UR4][R4.64], R7 ;  /* 0x0000000704008986 */ /* 0x0005e4000c101904 */
.L_x_14278:
[----:B------:R-:W-:Y:S05]  /*0b80*/  BSYNC B0 ;  /* 0x0000000000007941 */ /* 0x000fea0003800000 */
.L_x_14272:
        /* <DEDUP_REMOVED lines=8> */
.L_x_14279:
        /* <DEDUP_REMOVED lines=15> */
.L_x_17343:


//--------------------- .text._ZN2at6native29vectorized_elementwise_kernelILi4ENS0_13BinaryFunctorIiiiNS0_15binary_internal10MulFunctorIiEEEESt5arrayIPcLm3EEEEviT0_T1_ --------------------------
	.section	.text._ZN2at6native29vectorized_elementwise_kernelILi4ENS0_13BinaryFunctorIiiiNS0_15binary_internal10MulFunctorIiEEEESt5arrayIPcLm3EEEEviT0_T1_,"ax",@progbits
	.align	128
        .global         _ZN2at6native29vectorized_elementwise_kernelILi4ENS0_13BinaryFunctorIiiiNS0_15binary_internal10MulFunctorIiEEEESt5arrayIPcLm3EEEEviT0_T1_
        .type           _ZN2at6native29vectorized_elementwise_kernelILi4ENS0_13BinaryFunctorIiiiNS0_15binary_internal10MulFunctorIiEEEESt5arrayIPcLm3EEEEviT0_T1_,@function
        .size           _ZN2at6native29vectorized_elementwise_kernelILi4ENS0_13BinaryFunctorIiiiNS0_15binary_internal10MulFunctorIiEEEESt5arrayIPcLm3EEEEviT0_T1_,(.L_x_17344 - _ZN2at6native29vectorized_elementwise_kernelILi4ENS0_13BinaryFunctorIiiiNS0_15binary_internal10MulFunctorIiEEEESt5arrayIPcLm3EEEEviT0_T1_)
        .other          _ZN2at6native29vectorized_elementwise_kernelILi4ENS0_13BinaryFunctorIiiiNS0_15binary_internal10MulFunctorIiEEEESt5arrayIPcLm3EEEEviT0_T1_,@"STO_CUDA_ENTRY STV_DEFAULT"
_ZN2at6native29vectorized_elementwise_kernelILi4ENS0_13BinaryFunctorIiiiNS0_15binary_internal10MulFunctorIiEEEESt5arrayIPcLm3EEEEviT0_T1_:
.text._ZN2at6native29vectorized_elementwise_kernelILi4ENS0_13BinaryFunctorIiiiNS0_15binary_internal10MulFunctorIiEEEESt5arrayIPcLm3EEEEviT0_T1_:
        /* <DEDUP_REMOVED lines=22> */
[----:B--2---:R-:W-:Y:S02]  /*0160*/  IMAD R15, R15, R19, RZ ;  /* 0x000000130f0f7224 */ /* 0x004fe400078e02ff */
[----:B------:R-:W-:Y:S02]  /*0170*/  IMAD R14, R14, R18, RZ ;  /* 0x000000120e0e7224 */ /* 0x000fe400078e02ff */
[----:B------:R-:W-:Y:S02]  /*0180*/  IMAD R13, R13, R17, RZ ;  /* 0x000000110d0d7224 */ /* 0x000fe400078e02ff */
[----:B------:R-:W-:Y:S02]  /*0190*/  IMAD R12, R12, R16, RZ ;  /* 0x000000100c0c7224 */ /* 0x000fe400078e02ff */
[----:B----4-:R-:W-:Y:S02]  /*01a0*/  IMAD R7, R11, R7, RZ ;  /* 0x000000070b077224 */ /* 0x010fe400078e02ff */
[----:B------:R-:W-:-:S02]  /*01b0*/  IMAD R6, R10, R6, RZ ;  /* 0x000000060a067224 */ /* 0x000fc400078e02ff */
[----:B------:R-:W-:Y:S02]  /*01c0*/  IMAD R5, R9, R5, RZ ;  /* 0x0000000509057224 */ /* 0x000fe400078e02ff */
[----:B------:R-:W-:Y:S01]  /*01d0*/  IMAD R4, R8, R4, RZ ;  /* 0x0000000408047224 */ /* 0x000fe200078e02ff */
[----:B------:R-:W-:Y:S04]  /*01e0*/  STG.E.128 desc[UR4][R24.64], R12 ;  /* 0x0000000c18007986 */ /* 0x000fe8000c101d04 */
[----:B------:R-:W-:Y:S01]  /*01f0*/  STG.E.128 desc[UR4][R24.64+0x800], R4 ;  /* 0x0008000418007986 */ /* 0x000fe2000c101d04 */
[----:B------:R-:W-:Y:S05]  /*0200*/  EXIT ;  /* 0x000000000000794d */ /* 0x000fea0003800000 */
.L_x_14280:
        /* <DEDUP_REMOVED lines=116> */
.L_x_14283:
[----:B------:R-:W-:-:S13]  /*0950*/  ISETP.GE.AND P0, PT, R3, R2, PT ;  /* 0x000000020300720c */ /* 0x000fda0003f06270 */
[----:B------:R-:W-:Y:S05]  /*0960*/  @P0 BRA `(.L_x_14285) ;  /* 0x0000000000300947 */ /* 0x000fea0003800000 */
[----:B0-----:R-:W0:Y:S01]  /*0970*/  LDC.64 R8, c[0x0][0x218] ;  /* 0x00008600ff087b82 */ /* 0x001e220000000a00 */
[----:B------:R-:W-:Y:S02]  /*0980*/  IADD3 R11, R0, R3, RZ ;  /* 0x00000003000b7210 */ /* 0x000fe40007ffe0ff */
[----:B------:R-:W-:-:S03]  /*0990*/  IADD3 R3, R3, 0x80, RZ ;  /* 0x0000008003037810 */ /* 0x000fc60007ffe0ff */
[----:B0-----:R-:W-:-:S05]  /*09a0*/  IMAD.WIDE.U32 R8, R11, 0x4, R8 ;  /* 0x000000040b087825 */ /* 0x001fca00078e0008 */
[----:B------:R1:W-:Y:S02]  /*09b0*/  STG.E desc[UR4][R8.64], R5 ;  /* 0x0000000508007986 */ /* 0x0003e4000c101904 */
.L_x_14284:
[----:B------:R-:W-:-:S13]  /*09c0*/  ISETP.GE.AND P0, PT, R3, R2, PT ;  /* 0x000000020300720c */ /* 0x000fda0003f06270 */
[----:B------:R-:W-:Y:S05]  /*09d0*/  @P0 BRA `(.L_x_14286) ;  /* 0x0000000000340947 */ /* 0x000fea0003800000 */
[----:B-1----:R-:W1:Y:S01]  /*09e0*/  LDC.64 R4, c[0x0][0x218] ;  /* 0x00008600ff047b82 */ /* 0x002e620000000a00 */
[----:B0-----:R-:W-:Y:S02]  /*09f0*/  IADD3 R9, R0, R3, RZ ;  /* 0x0000000300097210 */ /* 0x001fe40007ffe0ff */
[----:B------:R-:W-:-:S03]  /*0a00*/  IADD3 R3, R3, 0x80, RZ ;  /* 0x0000008003037810 */ /* 0x000fc60007ffe0ff */
[----:B-1----:R-:W-:-:S05]  /*0a10*/  IMAD.WIDE.U32 R4, R9, 0x4, R4 ;  /* 0x0000000409047825 */ /* 0x002fca00078e0004 */
[----:B------:R1:W-:Y:S02]  /*0a20*/  STG.E desc[UR4][R4.64], R6 ;  /* 0x0000000604007986 */ /* 0x0003e4000c101904 */
.L_x_14285:
        /* <DEDUP_REMOVED lines=8> */
.L_x_14286:
[----:B------:R-:W-:Y:S05]  /*0ab0*/  BSYNC B1 ;  /* 0x0000000000017941 */ /* 0x000fea0003800000 */
.L_x_14282:
[----:B------:R-:W-:-:S13]  /*0ac0*/  ISETP.GE.AND P0, PT, R3, R2, PT ;  /* 0x000000020300720c */ /* 0x000fda0003f06270 */
[----:B-12---:R-:W1:Y:S01]  /*0ad0*/  @!P0 LDC.64 R4, c[0x0][0x218] ;  /* 0x00008600ff048b82 */ /* 0x006e620000000a00 */
[----:B0-----:R-:W-:Y:S02]  /*0ae0*/  @!P0 IADD3 R9, R0, R3, RZ ;  /* 0x0000000300098210 */ /* 0x001fe40007ffe0ff */
[----:B------:R-:W-:-:S03]  /*0af0*/  @!P0 IADD3 R3, R3, 0x80, RZ ;  /* 0x0000008003038810 */ /* 0x000fc60007ffe0ff */
[----:B-1----:R-:W-:-:S05]  /*0b00*/  @!P0 IMAD.WIDE.U32 R4, R9, 0x4, R4 ;  /* 0x0000000409048825 */ /* 0x002fca00078e0004 */
[----:B------:R2:W-:Y:S02]  /*0b10*/  @!P0 STG.E desc[UR4][R4.64], R7 ;  /* 0x0000000704008986 */ /* 0x0005e4000c101904 */
.L_x_14287:
[----:B------:R-:W-:Y:S05]  /*0b20*/  BSYNC B0 ;  /* 0x0000000000007941 */ /* 0x000fea0003800000 */
.L_x_14281:
        /* <DEDUP_REMOVED lines=8> */
.L_x_14288:
        /* <DEDUP_REMOVED lines=13> */
.L_x_17344:


//--------------------- .text._ZN2at6native29vectorized_elementwise_kernelILi8ENS0_13BinaryFunctorIiiiNS0_15binary_internal10MulFunctorIiEEEESt5arrayIPcLm3EEEEviT0_T1_ --------------------------
	.section	.text._ZN2at6native29vectorized_elementwise_kernelILi8ENS0_13BinaryFunctorIiiiNS0_15binary_internal10MulFunctorIiEEEESt5arrayIPcLm3EEEEviT0_T1_,"ax",@progbits
	.align	128
        .global         _ZN2at6native29vectorized_elementwise_kernelILi8ENS0_13BinaryFunctorIiiiNS0_15binary_internal10MulFunctorIiEEEESt5arrayIPcLm3EEEEviT0_T1_
        .type           _ZN2at6native29vectorized_elementwise_kernelILi8ENS0_13BinaryFunctorIiiiNS0_15binary_internal10MulFunctorIiEEEESt5arrayIPcLm3EEEEviT0_T1_,@function
        .size           _ZN2at6native29vectorized_elementwise_kernelILi8ENS0_13BinaryFunctorIiiiNS0_15binary_internal10MulFunctorIiEEEESt5arrayIPcLm3EEEEviT0_T1_,(.L_x_17345 - _ZN2at6native29vectorized_elementwise_kernelILi8ENS0_13BinaryFunctorIiiiNS0_15binary_internal10MulFunctorIiEEEESt5arrayIPcLm3EEEEviT0_T1_)
        .other          _ZN2at6native29vectorized_elementwise_kernelILi8ENS0_13BinaryFunctorIiiiNS0_15binary_internal10MulFunctorIiEEEESt5arrayIPcLm3EEEEviT0_T1_,@"STO_CUDA_ENTRY STV_DEFAULT"
_ZN2at6native29vectorized_elementwise_kernelILi8ENS0_13BinaryFunctorIiiiNS0_15binary_internal10MulFunctorIiEEEESt5arrayIPcLm3EEEEviT0_T1_:
.text._ZN2at6native29vectorized_elementwise_kernelILi8ENS0_13BinaryFunctorIiiiNS0_15binary_internal10MulFunctorIiEEEESt5arrayIPcLm3EEEEviT0_T1_:
        /* <DEDUP_REMOVED lines=33> */
.L_x_14289:
        /* <DEDUP_REMOVED lines=116> */
.L_x_14292:
[----:B------:R-:W-:-:S13]  /*0950*/  ISETP.GE.AND P0, PT, R3, R2, PT ;  /* 0x000000020300720c */ /* 0x000fda0003f06270 */
[----:B------:R-:W-:Y:S05]  /*0960*/  @P0 BRA `(.L_x_14294) ;  /* 0x0000000000300947 */ /* 0x000fea0003800000 */
[----:B0-----:R-:W0:Y:S01]  /*0970*/  LDC.64 R8, c[0x0][0x218] ;  /* 0x00008600ff087b82 */ /* 0x001e220000000a00 */
[----:B------:R-:W-:Y:S02]  /*0980*/  IADD3 R11, R0, R3, RZ ;  /* 0x00000003000b7210 */ /* 0x000fe40007ffe0ff */
[----:B------:R-:W-:-:S03]  /*0990*/  IADD3 R3, R3, 0x80, RZ ;  /* 0x0000008003037810 */ /* 0x000fc60007ffe0ff */
[----:B0-----:R-:W-:-:S05]  /*09a0*/  IMAD.WIDE.U32 R8, R11, 0x4, R8 ;  /* 0x000000040b087825 */ /* 0x001fca00078e0008 */
[----:B------:R1:W-:Y:S02]  /*09b0*/  STG.E desc[UR4][R8.64], R5 ;  /* 0x0000000508007986 */ /* 0x0003e4000c101904 */
.L_x_14293:
[----:B------:R-:W-:-:S13]  /*09c0*/  ISETP.GE.AND P0, PT, R3, R2, PT ;  /* 0x000000020300720c */ /* 0x000fda0003f06270 */
[----:B------:R-:W-:Y:S05]  /*09d0*/  @P0 BRA `(.L_x_14295) ;  /* 0x0000000000340947 */ /* 0x000fea0003800000 */
[----:B-1----:R-:W1:Y:S01]  /*09e0*/  LDC.64 R4, c[0x0][0x218] ;  /* 0x00008600ff047b82 */ /* 0x002e620000000a00 */
[----:B0-----:R-:W-:Y:S02]  /*09f0*/  IADD3 R9, R0, R3, RZ ;  /* 0x0000000300097210 */ /* 0x001fe40007ffe0ff */
[----:B------:R-:W-:-:S03]  /*0a00*/  IADD3 R3, R3, 0x80, RZ ;  /* 0x0000008003037810 */ /* 0x000fc60007ffe0ff */
[----:B-1----:R-:W-:-:S05]  /*0a10*/  IMAD.WIDE.U32 R4, R9, 0x4, R4 ;  /* 0x0000000409047825 */ /* 0x002fca00078e0004 */
[----:B------:R1:W-:Y:S02]  /*0a20*/  STG.E desc[UR4][R4.64], R6 ;  /* 0x0000000604007986 */ /* 0x0003e4000c101904 */
.L_x_14294:
        /* <DEDUP_REMOVED lines=8> */
.L_x_14295:
[----:B------:R-:W-:Y:S05]  /*0ab0*/  BSYNC B1 ;  /* 0x0000000000017941 */ /* 0x000fea0003800000 */
.L_x_14291:
[----:B------:R-:W-:-:S13]  /*0ac0*/  ISETP.GE.AND P0, PT, R3, R2, PT ;  /* 0x000000020300720c */ /* 0x000fda0003f06270 */
[----:B-12---:R-:W1:Y:S01]  /*0ad0*/  @!P0 LDC.64 R4, c[0x0][0x218] ;  /* 0x00008600ff048b82 */ /* 0x006e620000000a00 */
[----:B0-----:R-:W-:Y:S02]  /*0ae0*/  @!P0 IADD3 R9, R0, R3, RZ ;  /* 0x0000000300098210 */ /* 0x001fe40007ffe0ff */
[----:B------:R-:W-:-:S03]  /*0af0*/  @!P0 IADD3 R3, R3, 0x80, RZ ;  /* 0x0000008003038810 */ /* 0x000fc60007ffe0ff */
[----:B-1----:R-:W-:-:S05]  /*0b00*/  @!P0 IMAD.WIDE.U32 R4, R9, 0x4, R4 ;  /* 0x0000000409048825 */ /* 0x002fca00078e0004 */
[----:B------:R2:W-:Y:S02]  /*0b10*/  @!P0 STG.E desc[UR4][R4.64], R7 ;  /* 0x0000000704008986 */ /* 0x0005e4000c101904 */
.L_x_14296:
[----:B------:R-:W-:Y:S05]  /*0b20*/  BSYNC B0 ;  /* 0x0000000000007941 */ /* 0x000fea0003800000 */
.L_x_14290:
        /* <DEDUP_REMOVED lines=8> */
.L_x_14297:
        /* <DEDUP_REMOVED lines=13> */
.L_x_17345:


//--------------------- .text._ZN2at6native18elementwise_kernelILi128ELi4EZNS0_15gpu_kernel_implINS0_13AUnaryFunctorIaaaNS0_15binary_internal10MulFunctorIaEEEEEEvRNS_18TensorIteratorBaseERKT_EUliE_EEviT1_ --------------------------
	.section	.text._ZN2at6native18elementwise_kernelILi128ELi4EZNS0_15gpu_kernel_implINS0_13AUnaryFunctorIaaaNS0_15binary_internal10MulFunctorIaEEEEEEvRNS_18TensorIteratorBaseERKT_EUliE_EEviT1_,"ax",@progbits
	.align	128
        .global         _ZN2at6native18elementwise_kernelILi128ELi4EZNS0_15gpu_kernel_implINS0_13AUnaryFunctorIaaaNS0_15binary_internal10MulFunctorIaEEEEEEvRNS_18TensorIteratorBaseERKT_EUliE_EEviT1_
        .type           _ZN2at6native18elementwise_kernelILi128ELi4EZNS0_15gpu_kernel_implINS0_13AUnaryFunctorIaaaNS0_15binary_internal10MulFunctorIaEEEEEEvRNS_18TensorIteratorBaseERKT_EUliE_EEviT1_,@function
        .size           _ZN2at6native18elementwise_kernelILi128ELi4EZNS0_15gpu_kernel_implINS0_13AUnaryFunctorIaaaNS0_15binary_internal10MulFunctorIaEEEEEEvRNS_18TensorIteratorBaseERKT_EUliE_EEviT1_,(.L_x_17346 - _ZN2at6native18elementwise_kernelILi128ELi4EZNS0_15gpu_kernel_implINS0_13AUnaryFunctorIaaaNS0_15binary_internal10MulFunctorIaEEEEEEvRNS_18TensorIteratorBaseERKT_EUliE_EEviT1_)
        .other          _ZN2at6native18elementwise_kernelILi128ELi4EZNS0_15gpu_kernel_implINS0_13AUnaryFunctorIaaaNS0_15binary_internal10MulFunctorIaEEEEEEvRNS_18TensorIteratorBaseERKT_EUliE_EEviT1_,@"STO_CUDA_ENTRY STV_DEFAULT"
_ZN2at6native18elementwise_kernelILi128ELi4EZNS0_15gpu_kernel_implINS0_13AUnaryFunctorIaaaNS0_15binary_internal10MulFunctorIaEEEEEEvRNS_18TensorIteratorBaseERKT_EUliE_EEviT1_:
.text._ZN2at6native18elementwise_kernelILi128ELi4EZNS0_15gpu_kernel_implINS0_13AUnaryFunctorIaaaNS0_15binary_internal10MulFunctorIaEEEEEEvRNS_18TensorIteratorBaseERKT_EUliE_EEviT1_:
        /* <DEDUP_REMOVED lines=314> */
.L_x_14300:
        /* <DEDUP_REMOVED lines=18> */
[----:B------:R0:W5:Y:S01]  /*14c0*/  LDG.E.U8 R0, desc[UR36][R2.64] ;  /* 0x0000002402007981 */ /* 0x000162000c1e1100 */
[----:B------:R-:W-:Y:S05]  /*14d0*/  BRA `(.L_x_14306) ;  /* 0x0000000c005c7947 */ /* 0x000fea0003800000 */
.L_x_14304:
[----:B------:R0:W5:Y:S01]  /*14e0*/  LDG.E.U8 R0, desc[UR36][R2.64] ;  /* 0x0000002402007981 */ /* 0x000162000c1e1100 */
[----:B------:R-:W-:Y:S05]  /*14f0*/  BRA `(.L_x_14306) ;  /* 0x0000000c00547947 */ /* 0x000fea0003800000 */
.L_x_14303:
[----:B------:R-:W-:-:S13]  /*1500*/  ISETP.NE.AND P0, PT, R4, 0x2, PT ;  /* 0x000000020400780c */ /* 0x000fda0003f05270 */
[----:B------:R-:W-:Y:S05]  /*1510*/  @!P0 BRA `(.L_x_14307) ;  /* 0x0000000000208947 */ /* 0x000fea0003800000 */
[----:B------:R-:W-:-:S13]  /*1520*/  ISETP.NE.AND P0, PT, R4, 0x3, PT ;  /* 0x000000030400780c */ /* 0x000fda0003f05270 */
[----:B------:R-:W-:Y:S05]  /*1530*/  @!P0 BRA `(.L_x_14308) ;  /* 0x0000000000108947 */ /* 0x000fea0003800000 */
[----:B------:R-:W-:-:S13]  /*1540*/  ISETP.NE.AND P0, PT, R4, 0x4, PT ;  /* 0x000000040400780c */ /* 0x000fda0003f05270 */
[----:B------:R-:W-:Y:S05]  /*1550*/  @P0 BRA `(.L_x_14305) ;  /* 0x0000000800e80947 */ /* 0x000fea0003800000 */
[----:B------:R0:W5:Y:S01]  /*1560*/  LDG.E.U8 R0, desc[UR36][R2.64] ;  /* 0x0000002402007981 */ /* 0x000162000c1e1100 */
[----:B------:R-:W-:Y:S05]  /*1570*/  BRA `(.L_x_14306) ;  /* 0x0000000c00347947 */ /* 0x000fea0003800000 */
.L_x_14308:
[----:B------:R0:W5:Y:S01]  /*1580*/  LDG.E.U8 R0, desc[UR36][R2.64] ;  /* 0x0000002402007981 */ /* 0x000162000c1e1100 */
[----:B------:R-:W-:Y:S05]  /*1590*/  BRA `(.L_x_14306) ;  /* 0x0000000c002c7947 */ /* 0x000fea0003800000 */
.L_x_14307:
[----:B------:R0:W5:Y:S01]  /*15a0*/  LDG.E.U16 R0, desc[UR36][R2.64] ;  /* 0x0000002402007981 */ /* 0x000162000c1e1500 */
[----:B------:R-:W-:Y:S05]  /*15b0*/  BRA `(.L_x_14306) ;  /* 0x0000000c00247947 */ /* 0x000fea0003800000 */
.L_x_14302:
        /* <DEDUP_REMOVED lines=9> */
.L_x_14310:
[----:B------:R-:W2:Y:S02]  /*1650*/  LDG.E.U16 R4, desc[UR36][R2.64] ;  /* 0x0000002402047981 */ /* 0x000ea4000c1e1500 */
[----:B--2---:R-:W-:-:S06]  /*1660*/  HADD2.F32 R4, -RZ, R4.H0_H0 ;  /* 0x20000004ff047230 */ /* 0x004fcc0000004100 */
[----:B------:R-:W0:Y:S02]  /*1670*/  F2I.FTZ.TRUNC.NTZ R4, R4 ;  /* 0x0000000400047305 */ /* 0x000e24000021f100 */
[----:B0-----:R-:W-:Y:S01]  /*1680*/  PRMT R0, R4, 0x7610, R0 ;  /* 0x0000761004007816 */ /* 0x001fe20000000000 */
[----:B------:R-:W-:Y:S06]  /*1690*/  BRA `(.L_x_14306) ;  /* 0x0000000800ec7947 */ /* 0x000fec0003800000 */
.L_x_14309:
        /* <DEDUP_REMOVED lines=9> */
.L_x_14312:
[----:B------:R-:W2:Y:S02]  /*1730*/  LDG.E.U16 R2, desc[UR36][R2.64] ;  /* 0x0000002402027981 */ /* 0x000ea4000c1e1500 */
[----:B--2---:R-:W-:-:S06]  /*1740*/  HADD2.F32 R4, -RZ, R2.H0_H0 ;  /* 0x20000002ff047230 */ /* 0x004fcc0000004100 */
[----:B------:R-:W0:Y:S02]  /*1750*/  F2I.FTZ.TRUNC.NTZ R4, R4 ;  /* 0x0000000400047305 */ /* 0x000e24000021f100 */
[----:B0-----:R-:W-:Y:S01]  /*1760*/  PRMT R0, R4, 0x7610, R0 ;  /* 0x0000761004007816 */ /* 0x001fe20000000000 */
[----:B------:R-:W-:Y:S06]  /*1770*/  BRA `(.L_x_14306) ;  /* 0x0000000800b47947 */ /* 0x000fec0003800000 */
.L_x_14311:
[----:B------:R-:W2:Y:S02]  /*1780*/  LDG.E.64 R2, desc[UR36][R2.64] ;  /* 0x0000002402027981 */ /* 0x000ea4000c1e1b00 */
[----:B--2---:R0:W1:Y:S01]  /*1790*/  F2I.F64.TRUNC R0, R2 ;  /* 0x0000000200007311 */ /* 0x004062000030d100 */
[----:B------:R-:W-:Y:S05]  /*17a0*/  BRA `(.L_x_14306) ;  /* 0x0000000800a87947 */ /* 0x000fea0003800000 */
.L_x_14301:
        /* <DEDUP_REMOVED lines=12> */
.L_x_14315:
[----:B------:R-:W2:Y:S02]  /*1870*/  LDG.E.64 R2, desc[UR36][R2.64] ;  /* 0x0000002402027981 */ /* 0x000ea4000c1e1b00 */
[----:B--2---:R3:W4:Y:S01]  /*1880*/  F2I.F64.TRUNC R0, R2 ;  /* 0x0000000200007311 */ /* 0x004722000030d100 */
[----:B------:R-:W-:Y:S05]  /*1890*/  BRA `(.L_x_14306) ;  /* 0x00000008006c7947 */ /* 0x000fea0003800000 */
.L_x_14314:
        /* <DEDUP_REMOVED lines=28> */
.L_x_14317:
        /* <DEDUP_REMOVED lines=15> */
.L_x_14316:
[----:B------:R-:W2:Y:S02]  /*1b50*/  LDG.E.U16 R4, desc[UR36][R2.64] ;  /* 0x0000002402047981 */ /* 0x000ea4000c1e1500 */
[----:B--2---:R-:W-:-:S06]  /*1b60*/  IMAD.U32 R4, R4, 0x10000, RZ ;  /* 0x0001000004047824 */ /* 0x004fcc00078e00ff */
[----:B------:R-:W0:Y:S02]  /*1b70*/  F2I.FTZ.TRUNC.NTZ R4, R4 ;  /* 0x0000000400047305 */ /* 0x000e24000021f100 */
[----:B0-----:R-:W-:Y:S01]  /*1b80*/  PRMT R0, R4, 0x7610, R0 ;  /* 0x0000761004007816 */ /* 0x001fe20000000000 */
[----:B------:R-:W-:Y:S06]  /*1b90*/  BRA `(.L_x_14306) ;  /* 0x0000000400ac7947 */ /* 0x000fec0003800000 */
.L_x_14313:
        /* <DEDUP_REMOVED lines=10> */
.L_x_14320:
        /* <DEDUP_REMOVED lines=21> */
.L_x_14324:
[----:B------:R-:W-:Y:S05]  /*1d90*/  BSYNC B1 ;  /* 0x0000000000017941 */ /* 0x000fea0003800000 */
.L_x_14323:
[----:B------:R-:W-:Y:S01]  /*1da0*/  IMAD.SHL.U32 R2, R2, 0x100000, RZ ;  /* 0x0010000002027824 */ /* 0x000fe200078e00ff */
[----:B------:R-:W-:-:S04]  /*1db0*/  LEA R3, R0, 0x3b800000, 0x17 ;  /* 0x3b80000000037811 */ /* 0x000fc800078eb8ff */
[----:B------:R-:W-:-:S07]  /*1dc0*/  LOP3.LUT R4, R3, R2, R4, 0xfe, !PT ;  /* 0x0000000203047212 */ /* 0x000fce00078efe04 */
.L_x_14322:
[----:B------:R-:W-:Y:S05]  /*1dd0*/  BSYNC B0 ;  /* 0x0000000000007941 */ /* 0x000fea0003800000 */
.L_x_14321:
[----:B------:R-:W0:Y:S02]  /*1de0*/  F2I.FTZ.TRUNC.NTZ R4, R4 ;  /* 0x0000000400047305 */ /* 0x000e24000021f100 */
[----:B0-----:R-:W-:Y:S01]  /*1df0*/  PRMT R0, R4, 0x7610, R0 ;  /* 0x0000761004007816 */ /* 0x001fe20000000000 */
[----:B------:R-:W-:Y:S06]  /*1e00*/  BRA `(.L_x_14306) ;  /* 0x0000000400107947 */ /* 0x000fec0003800000 */
.L_x_14319:
        /* <DEDUP_REMOVED lines=21> */
.L_x_14328:
[----:B------:R-:W-:Y:S05]  /*1f60*/  BSYNC B1 ;  /* 0x0000000000017941 */ /* 0x000fea0003800000 */
.L_x_14327:
[----:B------:R-:W-:Y:S01]  /*1f70*/  IMAD.SHL.U32 R2, R2, 0x200000, RZ ;  /* 0x0020000002027824 */ /* 0x000fe200078e00ff */
[----:B------:R-:W-:-:S04]  /*1f80*/  LEA R3, R0, 0x37800000, 0x17 ;  /* 0x3780000000037811 */ /* 0x000fc800078eb8ff */
[----:B------:R-:W-:-:S07]  /*1f90*/  LOP3.LUT R4, R3, R2, R4, 0xfe, !PT ;  /* 0x0000000203047212 */ /* 0x000fce00078efe04 */
.L_x_14326:
[----:B------:R-:W-:Y:S05]  /*1fa0*/  BSYNC B0 ;  /* 0x0000000000007941 */ /* 0x000fea0003800000 */
.L_x_14325:
[----:B------:R-:W0:Y:S02]  /*1fb0*/  F2I.FTZ.TRUNC.NTZ R4, R4 ;  /* 0x0000000400047305 */ /* 0x000e24000021f100 */
[----:B0-----:R-:W-:Y:S01]  /*1fc0*/  PRMT R0, R4, 0x7610, R0 ;  /* 0x0000761004007816 */ /* 0x001fe20000000000 */
[----:B------:R-:W-:Y:S06]  /*1fd0*/  BRA `(.L_x_14306) ;  /* 0x00000000009c7947 */ /* 0x000fec0003800000 */
.L_x_14318:
        /* <DEDUP_REMOVED lines=14> */
.L_x_14332:
[----:B------:R-:W-:Y:S05]  /*20c0*/  BSYNC B0 ;  /* 0x0000000000007941 */ /* 0x000fea0003800000 */
.L_x_14331:
[----:B------:R-:W0:Y:S02]  /*20d0*/  F2I.FTZ.TRUNC.NTZ R4, R4 ;  /* 0x0000000400047305 */ /* 0x000e24000021f100 */
[----:B0-----:R-:W-:Y:S01]  /*20e0*/  PRMT R0, R4, 0x7610, R0 ;  /* 0x0000761004007816 */ /* 0x001fe20000000000 */
[----:B------:R-:W-:Y:S06]  /*20f0*/  BRA `(.L_x_14306) ;  /* 0x0000000000547947 */ /* 0x000fec0003800000 */
.L_x_14305:
        /* <DEDUP_REMOVED lines=16> */
.L_x_14333:
[----:B------:R-:W-:Y:S01]  /*2200*/  PRMT R0, RZ, 0x7610, R0 ;  /* 0x00007610ff007816 */ /* 0x000fe20000000000 */
[----:B------:R-:W-:Y:S06]  /*2210*/  BRA `(.L_x_14306) ;  /* 0x00000000000c7947 */ /* 0x000fec0003800000 */
.L_x_14330:
[----:B------:R2:W5:Y:S01]  /*2220*/  LDG.E.U8 R0, desc[UR36][R2.64] ;  /* 0x0000002402007981 */ /* 0x000562000c1e1100 */
[----:B------:R-:W-:Y:S05]  /*2230*/  BRA `(.L_x_14306) ;  /* 0x0000000000047947 */ /* 0x000fea0003800000 */
.L_x_14329:
[----:B------:R1:W5:Y:S02]  /*2240*/  LDG.E.U8 R0, desc[UR36][R2.64] ;  /* 0x0000002402007981 */ /* 0x000364000c1e1100 */
.L_x_14306:
[----:B0123--:R-:W0:Y:S01]  /*2250*/  LDC.U8 R3, c[0x0][0x422] ;  /* 0x00010880ff037b82 */ /* 0x00fe220000000000 */
[----:B------:R-:W-:Y:S01]  /*2260*/  ULDC.U8 UR4, c[0x0][0x421] ;  /* 0x0001084000047ab9 */ /* 0x000fe20000000000 */
        /* <DEDUP_REMOVED lines=16> */
.L_x_14337:
[----:B------:R3:W-:Y:S01]  /*2370*/  STG.E.U8 desc[UR36][R16.64], R5 ;  /* 0x0000000510007986 */ /* 0x0007e2000c101124 */
[----:B------:R-:W-:Y:S05]  /*2380*/  BRA `(.L_x_14339) ;  /* 0x0000000c00987947 */ /* 0x000fea0003800000 */
.L_x_14336:
[----:B------:R-:W-:-:S13]  /*2390*/  ISETP.NE.AND P0, PT, R2, 0x2, PT ;  /* 0x000000020200780c */ /* 0x000fda0003f05270 */
[----:B------:R-:W-:Y:S05]  /*23a0*/  @!P0 BRA `(.L_x_14340) ;  /* 0x0000000000388947 */ /* 0x000fea0003800000 */
[----:B------:R-:W-:-:S13]  /*23b0*/  ISETP.NE.AND P0, PT, R2, 0x3, PT ;  /* 0x000000030200780c */ /* 0x000fda0003f05270 */
[----:B------:R-:W-:Y:S05]  /*23c0*/  @!P0 BRA `(.L_x_14341) ;  /* 0x0000000000208947 */ /* 0x000fea0003800000 */
[----:B------:R-:W-:-:S13]  /*23d0*/  ISETP.NE.AND P0, PT, R2, 0x4, PT ;  /* 0x000000040200780c */ /* 0x000fda0003f05270 */
[----:B------:R-:W-:Y:S05]  /*23e0*/  @P0 BRA `(.L_x_14338) ;  /* 0x0000000c00180947 */ /* 0x000fea0003800000 */
[----:B------:R-:W-:-:S04]  /*23f0*/  LOP3.LUT R0, R5, 0xffff, RZ, 0xc0, !PT ;  /* 0x0000ffff05007812 */ /* 0x000fc800078ec0ff */
[----:B------:R-:W-:-:S05]  /*2400*/  PRMT R0, R0, 0x8880, RZ ;  /* 0x0000888000007816 */ /* 0x000fca00000000ff */
[----:B------:R-:W-:-:S05]  /*2410*/  IMAD.MOV.U32 R2, RZ, RZ, R0 ;  /* 0x000000ffff027224 */ /* 0x000fca00078e0000 */
[----:B------:R-:W-:-:S05]  /*2420*/  SHF.R.S32.HI R3, RZ, 0x1f, R2 ;  /* 0x0000001fff037819 */ /* 0x000fca0000011402 */
[----:B------:R0:W-:Y:S01]  /*2430*/  STG.E.64 desc[UR36][R16.64], R2 ;  /* 0x0000000210007986 */ /* 0x0001e2000c101b24 */
[----:B------:R-:W-:Y:S05]  /*2440*/  BRA `(.L_x_14339) ;  /* 0x0000000c00687947 */ /* 0x000fea0003800000 */
.L_x_14341:
[----:B------:R-:W-:-:S04]  /*2450*/  LOP3.LUT R5, R5, 0xffff, RZ, 0xc0, !PT ;  /* 0x0000ffff05057812 */ /* 0x000fc800078ec0ff */
[----:B------:R-:W-:-:S05]  /*2460*/  PRMT R3, R5, 0x8880, RZ ;  /* 0x0000888005037816 */ /* 0x000fca00000000ff */
[----:B------:R1:W-:Y:S01]  /*2470*/  STG.E desc[UR36][R16.64], R3 ;  /* 0x0000000310007986 */ /* 0x0003e2000c101924 */
[----:B------:R-:W-:Y:S05]  /*2480*/  BRA `(.L_x_14339) ;  /* 0x0000000c00587947 */ /* 0x000fea0003800000 */
.L_x_14340:
[----:B------:R-:W-:-:S04]  /*2490*/  PRMT R3, R5, 0x8880, RZ ;  /* 0x0000888005037816 */ /* 0x000fc800000000ff */
[----:B------:R-:W-:-:S05]  /*24a0*/  PRMT R3, R3, 0x7710, RZ ;  /* 0x0000771003037816 */ /* 0x000fca00000000ff */
[----:B------:R2:W-:Y:S01]  /*24b0*/  STG.E.U16 desc[UR36][R16.64], R3 ;  /* 0x0000000310007986 */ /* 0x0005e2000c101524 */
[----:B------:R-:W-:Y:S05]  /*24c0*/  BRA `(.L_x_14339) ;  /* 0x0000000c00487947 */ /* 0x000fea0003800000 */
.L_x_14335:
[----:B------:R-:W-:-:S13]  /*24d0*/  ISETP.GT.AND P0, PT, R2, 0x6, PT ;  /* 0x000000060200780c */ /* 0x000fda0003f04270 */
[----:B------:R-:W-:Y:S05]  /*24e0*/  @P0 BRA `(.L_x_14342) ;  /* 0x00000000002c0947 */ /* 0x000fea0003800000 */
[----:B------:R-:W-:-:S13]  /*24f0*/  ISETP.NE.AND P0, PT, R2, 0x5, PT ;  /* 0x000000050200780c */ /* 0x000fda0003f05270 */
[----:B------:R-:W-:Y:S05]  /*2500*/  @!P0 BRA `(.L_x_14343) ;  /* 0x0000000000148947 */ /* 0x000fea0003800000 */
[----:B------:R-:W-:-:S13]  /*2510*/  ISETP.NE.AND P0, PT, R2, 0x6, PT ;  /* 0x000000060200780c */ /* 0x000fda0003f05270 */
[----:B------:R-:W-:Y:S05]  /*2520*/  @P0 BRA `(.L_x_14338) ;  /* 0x0000000800c80947 */ /* 0x000fea0003800000 */
[----:B------:R-:W0:Y:S02]  /*2530*/  I2F.S8 R3, R5 ;  /* 0x0000000500037306 */ /* 0x000e240000001400 */
[----:B0-----:R0:W-:Y:S01]  /*2540*/  STG.E desc[UR36][R16.64], R3 ;  /* 0x0000000310007986 */ /* 0x0011e2000c101924 */
[----:B------:R-:W-:Y:S05]  /*2550*/  BRA `(.L_x_14339) ;  /* 0x0000000c00247947 */ /* 0x000fea0003800000 */
.L_x_14343:
[----:B------:R-:W0:Y:S02]  /*2560*/  I2F.S8 R0, R5 ;  /* 0x0000000500007306 */ /* 0x000e240000001400 */
[----:B0-----:R-:W-:-:S05]  /*2570*/  F2FP.F16.F32.PACK_AB R0, RZ, R0 ;  /* 0x00000000ff00723e */ /* 0x001fca00000000ff */
[----:B------:R0:W-:Y:S01]  /*2580*/  STG.E.U16 desc[UR36][R16.64], R0 ;  /* 0x0000000010007986 */ /* 0x0001e2000c101524 */
[----:B------:R-:W-:Y:S05]  /*2590*/  BRA `(.L_x_14339) ;  /* 0x0000000c00147947 */ /* 0x000fea0003800000 */
.L_x_14342:
[----:B------:R-:W-:-:S13]  /*25a0*/  ISETP.NE.AND P0, PT, R2, 0x7, PT ;  /* 0x000000070200780c */ /* 0x000fda0003f05270 */
[----:B------:R-:W-:Y:S05]  /*25b0*/  @!P0 BRA `(.L_x_14344) ;  /* 0x0000000000348947 */ /* 0x000fea0003800000 */
[----:B------:R-:W-:-:S13]  /*25c0*/  ISETP.NE.AND P0, PT, R2, 0x8, PT ;  /* 0x000000080200780c */ /* 0x000fda0003f05270 */
[----:B------:R-:W-:Y:S05]  /*25d0*/  @!P0 BRA `(.L_x_14345) ;  /* 0x0000000000188947 */ /* 0x000fea0003800000 */
[----:B------:R-:W-:-:S13]  /*25e0*/  ISETP.NE.AND P0, PT, R2, 0x9, PT ;  /* 0x000000090200780c */ /* 0x000fda0003f05270 */
[----:B------:R-:W-:Y:S05]  /*25f0*/  @P0 BRA `(.L_x_14338) ;  /* 0x0000000800940947 */ /* 0x000fea0003800000 */
[----:B------:R-:W0:Y:S01]  /*2600*/  I2F.S8 R2, R5 ;  /* 0x0000000500027306 */ /* 0x000e220000001400 */
[----:B------:R-:W-:-:S05]  /*2610*/  IMAD.MOV.U32 R3, RZ, RZ, RZ ;  /* 0x000000ffff037224 */ /* 0x000fca00078e00ff */
[----:B0-----:R0:W-:Y:S01]  /*2620*/  STG.E.64 desc[UR36][R16.64], R2 ;  /* 0x0000000210007986 */ /* 0x0011e2000c101b24 */
[----:B------:R-:W-:Y:S05]  /*2630*/  BRA `(.L_x_14339) ;  /* 0x0000000800ec7947 */ /* 0x000fea0003800000 */
.L_x_14345:
[----:B------:R-:W0:Y:S02]  /*2640*/  I2F.S8 R5, R5 ;  /* 0x0000000500057306 */ /* 0x000e240000001400 */
[----:B0-----:R-:W-:-:S04]  /*2650*/  F2FP.F16.F32.PACK_AB R3, RZ, R5 ;  /* 0x00000005ff03723e */ /* 0x001fc800000000ff */
[----:B------:R-:W-:-:S05]  /*2660*/  PRMT R3, R3, 0x5410, RZ ;  /* 0x0000541003037816 */ /* 0x000fca00000000ff */
[----:B------:R0:W-:Y:S01]  /*2670*/  STG.E desc[UR36][R16.64], R3 ;  /* 0x0000000310007986 */ /* 0x0001e2000c101924 */
[----:B------:R-:W-:Y:S05]  /*2680*/  BRA `(.L_x_14339) ;  /* 0x0000000800d87947 */ /* 0x000fea0003800000 */
.L_x_14344:
[----:B------:R-:W-:-:S04]  /*2690*/  PRMT R2, R5, 0x8880, RZ ;  /* 0x0000888005027816 */ /* 0x000fc800000000ff */
[----:B------:R-:W-:-:S06]  /*26a0*/  PRMT R2, R2, 0x7710, RZ ;  /* 0x0000771002027816 */ /* 0x000fcc00000000ff */
[----:B------:R-:W0:Y:S02]  /*26b0*/  I2F.F64.S16 R2, R2 ;  /* 0x0000000200027312 */ /* 0x000e240000101c00 */
[----:B0-----:R0:W-:Y:S01]  /*26c0*/  STG.E.64 desc[UR36][R16.64], R2 ;  /* 0x0000000210007986 */ /* 0x0011e2000c101b24 */
[----:B------:R-:W-:Y:S05]  /*26d0*/  BRA `(.L_x_14339) ;  /* 0x0000000800c47947 */ /* 0x000fea0003800000 */
.L_x_14334:
        /* <DEDUP_REMOVED lines=8> */
[----:B------:R-:W-:-:S04]  /*2760*/  LOP3.LUT P0, RZ, R5, 0xff, RZ, 0xc0, !PT ;  /* 0x000000ff05ff7812 */ /* 0x000fc8000780c0ff */
[----:B------:R-:W-:-:S05]  /*2770*/  SEL R3, RZ, 0x1, !P0 ;  /* 0x00000001ff037807 */ /* 0x000fca0004000000 */
[----:B------:R0:W-:Y:S01]  /*2780*/  STG.E.U8 desc[UR36][R16.64], R3 ;  /* 0x0000000310007986 */ /* 0x0001e2000c101124 */
[----:B------:R-:W-:Y:S05]  /*2790*/  BRA `(.L_x_14339) ;  /* 0x0000000800947947 */ /* 0x000fea0003800000 */
.L_x_14348:
[----:B------:R-:W-:Y:S02]  /*27a0*/  PRMT R4, R5, 0x8880, RZ ;  /* 0x0000888005047816 */ /* 0x000fe400000000ff */
[----:B------:R-:W-:Y:S02]  /*27b0*/  CS2R R6, SRZ ;  /* 0x0000000000067805 */ /* 0x000fe4000001ff00 */
[----:B------:R-:W-:-:S06]  /*27c0*/  PRMT R4, R4, 0x7710, RZ ;  /* 0x0000771004047816 */ /* 0x000fcc00000000ff */
[----:B------:R-:W0:Y:S02]  /*27d0*/  I2F.F64.S16 R4, R4 ;  /* 0x0000000400047312 */ /* 0x000e240000101c00 */
[----:B0-----:R0:W-:Y:S01]  /*27e0*/  STG.E.128 desc[UR36][R16.64], R4 ;  /* 0x0000000410007986 */ /* 0x0011e2000c101d24 */
[----:B------:R-:W-:Y:S05]  /*27f0*/  BRA `(.L_x_14339) ;  /* 0x00000008007c7947 */ /* 0x000fea0003800000 */
.L_x_14347:
[----:B------:R-:W-:-:S13]  /*2800*/  ISETP.NE.AND P0, PT, R2, 0xf, PT ;  /* 0x0000000f0200780c */ /* 0x000fda0003f05270 */
[----:B------:R-:W-:Y:S05]  /*2810*/  @!P0 BRA `(.L_x_14349) ;  /* 0x0000000000b48947 */ /* 0x000fea0003800000 */
[----:B------:R-:W-:-:S13]  /*2820*/  ISETP.NE.AND P0, PT, R2, 0x17, PT ;  /* 0x000000170200780c */ /* 0x000fda0003f05270 */
[----:B------:R-:W-:Y:S05]  /*2830*/  @!P0 BRA `(.L_x_14350) ;  /* 0x0000000000548947 */ /* 0x000fea0003800000 */
[----:B------:R-:W-:-:S13]  /*2840*/  ISETP.NE.AND P0, PT, R2, 0x18, PT ;  /* 0x000000180200780c */ /* 0x000fda0003f05270 */
[----:B------:R-:W-:Y:S05]  /*2850*/  @P0 BRA `(.L_x_14338) ;  /* 0x0000000400fc0947 */ /* 0x000fea0003800000 */
[----:B------:R-:W0:Y:S01]  /*2860*/  I2F.S8 R5, R5 ;  /* 0x0000000500057306 */ /* 0x000e220000001400 */
        /* <DEDUP_REMOVED lines=14> */
.L_x_14352:
[----:B------:R-:W-:Y:S05]  /*2950*/  BSYNC B0 ;  /* 0x0000000000007941 */ /* 0x000fea0003800000 */
.L_x_14351:
[----:B------:R-:W-:-:S05]  /*2960*/  LOP3.LUT R3, R0, R3, RZ, 0xfc, !PT ;  /* 0x0000000300037212 */ /* 0x000fca00078efcff */
[----:B------:R0:W-:Y:S01]  /*2970*/  STG.E.U8 desc[UR36][R16.64], R3 ;  /* 0x0000000310007986 */ /* 0x0001e2000c101124 */
[----:B------:R-:W-:Y:S05]  /*2980*/  BRA `(.L_x_14339) ;  /* 0x0000000800187947 */ /* 0x000fea0003800000 */
.L_x_14350:
[----:B------:R-:W0:Y:S01]  /*2990*/  I2F.S8 R5, R5 ;  /* 0x0000000500057306 */ /* 0x000e220000001400 */
        /* <DEDUP_REMOVED lines=12> */
.L_x_14354:
[----:B------:R-:W-:Y:S01]  /*2a60*/  IMAD.MOV.U32 R0, RZ, RZ, 0x7f ;  /* 0x0000007fff007424 */ /* 0x000fe200078e00ff */
[----:B------:R-:W-:-:S04]  /*2a70*/  ISETP.GT.U32.AND P0, PT, R2, 0x7f800000, PT ;  /* 0x7f8000000200780c */ /* 0x000fc80003f04070 */
[----:B------:R-:W-:-:S09]  /*2a80*/  SEL R0, R0, 0x7c, P0 ;  /* 0x0000007c00007807 */ /* 0x000fd20000000000 */
.L_x_14355:
[----:B------:R-:W-:Y:S05]  /*2a90*/  BSYNC B0 ;  /* 0x0000000000007941 */ /* 0x000fea0003800000 */
.L_x_14353:
[----:B------:R-:W-:-:S04]  /*2aa0*/  LOP3.LUT R2, R5, 0x80000000, RZ, 0xc0, !PT ;  /* 0x8000000005027812 */ /* 0x000fc800078ec0ff */
[----:B------:R-:W-:-:S04]  /*2ab0*/  SHF.R.U32.HI R3, RZ, 0x18, R2 ;  /* 0x00000018ff037819 */ /* 0x000fc80000011602 */
[----:B------:R-:W-:-:S05]  /*2ac0*/  LOP3.LUT R3, R0, R3, RZ, 0xfc, !PT ;  /* 0x0000000300037212 */ /* 0x000fca00078efcff */
[----:B------:R0:W-:Y:S01]  /*2ad0*/  STG.E.U8 desc[UR36][R16.64], R3 ;  /* 0x0000000310007986 */ /* 0x0001e2000c101124 */
[----:B------:R-:W-:Y:S05]  /*2ae0*/  BRA `(.L_x_14339) ;  /* 0x0000000400c07947 */ /* 0x000fea0003800000 */
.L_x_14349:
[----:B------:R-:W0:Y:S02]  /*2af0*/  I2F.S8 R0, R5 ;  /* 0x0000000500007306 */ /* 0x000e240000001400 */
[----:B0-----:R-:W-:-:S05]  /*2b00*/  F2FP.BF16.F32.PACK_AB R0, RZ, R0 ;  /* 0x00000000ff00723e */ /* 0x001fca00000010ff */
[----:B------:R0:W-:Y:S01]  /*2b10*/  STG.E.U16 desc[UR36][R16.64], R0 ;  /* 0x0000000010007986 */ /* 0x0001e2000c101524 */
[----:B------:R-:W-:Y:S05]  /*2b20*/  BRA `(.L_x_14339) ;  /* 0x0000000400b07947 */ /* 0x000fea0003800000 */
.L_x_14346:
        /* <DEDUP_REMOVED lines=8> */
[----:B------:R-:W-:-:S04]  /*2bb0*/  PRMT R3, R5, 0x8880, RZ ;  /* 0x0000888005037816 */ /* 0x000fc800000000ff */
[----:B------:R-:W-:-:S05]  /*2bc0*/  PRMT R3, R3, 0x7710, RZ ;  /* 0x0000771003037816 */ /* 0x000fca00000000ff */
[----:B------:R0:W-:Y:S01]  /*2bd0*/  STG.E.U16 desc[UR36][R16.64], R3 ;  /* 0x0000000310007986 */ /* 0x0001e2000c101524 */
[----:B------:R-:W-:Y:S05]  /*2be0*/  BRA `(.L_x_14339) ;  /* 0x0000000400807947 */ /* 0x000fea0003800000 */
.L_x_14358:
[----:B------:R-:W0:Y:S01]  /*2bf0*/  I2F.S8 R5, R5 ;  /* 0x0000000500057306 */ /* 0x000e220000001400 */
        /* <DEDUP_REMOVED lines=16> */
.L_x_14361:
[----:B------:R-:W-:-:S04]  /*2d00*/  LOP3.LUT R2, R5, 0x80000000, RZ, 0xc0, !PT ;  /* 0x8000000005027812 */ /* 0x000fc800078ec0ff */
[----:B------:R-:W-:-:S04]  /*2d10*/  SHF.R.U32.HI R3, RZ, 0x18, R2 ;  /* 0x00000018ff037819 */ /* 0x000fc80000011602 */
[----:B------:R-:W-:-:S04]  /*2d20*/  LOP3.LUT R0, R0, R3, RZ, 0xfc, !PT ;  /* 0x0000000300007212 */ /* 0x000fc800078efcff */
[----:B------:R-:W-:-:S07]  /*2d30*/  PRMT R8, R0, 0x7610, R8 ;  /* 0x0000761000087816 */ /* 0x000fce0000000008 */
.L_x_14360:
[----:B------:R-:W-:Y:S05]  /*2d40*/  BSYNC B0 ;  /* 0x0000000000007941 */ /* 0x000fea0003800000 */
.L_x_14359:
[----:B------:R0:W-:Y:S01]  /*2d50*/  STG.E.U8 desc[UR36][R16.64], R8 ;  /* 0x0000000810007986 */ /* 0x0001e2000c101124 */
[----:B------:R-:W-:Y:S05]  /*2d60*/  BRA `(.L_x_14339) ;  /* 0x0000000400207947 */ /* 0x000fea0003800000 */
.L_x_14357:
        /* <DEDUP_REMOVED lines=17> */
.L_x_14364:
[----:B------:R-:W-:-:S04]  /*2e80*/  LOP3.LUT R2, R5, 0x80000000, RZ, 0xc0, !PT ;  /* 0x8000000005027812 */ /* 0x000fc800078ec0ff */
[----:B------:R-:W-:-:S04]  /*2e90*/  SHF.R.U32.HI R3, RZ, 0x18, R2 ;  /* 0x00000018ff037819 */ /* 0x000fc80000011602 */
[----:B------:R-:W-:-:S04]  /*2ea0*/  LOP3.LUT R0, R0, R3, RZ, 0xfc, !PT ;  /* 0x0000000300007212 */ /* 0x000fc800078efcff */
[----:B------:R-:W-:-:S07]  /*2eb0*/  PRMT R8, R0, 0x7610, R8 ;  /* 0x0000761000087816 */ /* 0x000fce0000000008 */
.L_x_14363:
[----:B------:R-:W-:Y:S05]  /*2ec0*/  BSYNC B0 ;  /* 0x0000000000007941 */ /* 0x000fea0003800000 */
.L_x_14362:
[----:B------:R0:W-:Y:S01]  /*2ed0*/  STG.E.U8 desc[UR36][R16.64], R8 ;  /* 0x0000000810007986 */ /* 0x0001e2000c101124 */
[----:B------:R-:W-:Y:S05]  /*2ee0*/  BRA `(.L_x_14339) ;  /* 0x0000000000c07947 */ /* 0x000fea0003800000 */
.L_x_14356:
[----:B------:R-:W-:-:S13]  /*2ef0*/  ISETP.NE.AND P0, PT, R2, 0x1c, PT ;  /* 0x0000001c0200780c */ /* 0x000fda0003f05270 */
[----:B------:R-:W-:Y:S05]  /*2f00*/  @!P0 BRA `(.L_x_14365) ;  /* 0x0000000000ac8947 */ /* 0x000fea0003800000 */
[----:B------:R-:W-:-:S13]  /*2f10*/  ISETP.NE.AND P0, PT, R2, 0x1d, PT ;  /* 0x0000001d0200780c */ /* 0x000fda0003f05270 */
[----:B------:R-:W-:Y:S05]  /*2f20*/  @!P0 BRA `(.L_x_14366) ;  /* 0x00000000008c8947 */ /* 0x000fea0003800000 */
[----:B------:R-:W-:-:S13]  /*2f30*/  ISETP.NE.AND P0, PT, R2, 0x2c, PT ;  /* 0x0000002c0200780c */ /* 0x000fda0003f05270 */
[----:B------:R-:W-:Y:S05]  /*2f40*/  @P0 BRA `(.L_x_14338) ;  /* 0x0000000000400947 */ /* 0x000fea0003800000 */
[----:B------:R-:W0:Y:S02]  /*2f50*/  I2F.S8 R4, R5 ;  /* 0x0000000500047306 */ /* 0x000e240000001400 */
        /* <DEDUP_REMOVED lines=15> */
.L_x_14338:
        /* <DEDUP_REMOVED lines=16> */
.L_x_14367:
[----:B------:R-:W-:Y:S05]  /*3150*/  BRA `(.L_x_14339) ;  /* 0x0000000000247947 */ /* 0x000fea0003800000 */
.L_x_14366:
[----:B------:R-:W-:-:S04]  /*3160*/  LOP3.LUT R5, R5, 0xffff, RZ, 0xc0, !PT ;  /* 0x0000ffff05057812 */ /* 0x000fc800078ec0ff */
[----:B------:R-:W-:-:S05]  /*3170*/  PRMT R5, R5, 0x8880, RZ ;  /* 0x0000888005057816 */ /* 0x000fca00000000ff */
[----:B------:R-:W-:-:S05]  /*3180*/  IMAD.MOV.U32 R2, RZ, RZ, R5 ;  /* 0x000000ffff027224 */ /* 0x000fca00078e0005 */
[----:B------:R-:W-:-:S05]  /*3190*/  SHF.R.S32.HI R3, RZ, 0x1f, R2 ;  /* 0x0000001fff037819 */ /* 0x000fca0000011402 */
[----:B------:R0:W-:Y:S01]  /*31a0*/  STG.E.64 desc[UR36][R16.64], R2 ;  /* 0x0000000210007986 */ /* 0x0001e2000c101b24 */
[----:B------:R-:W-:Y:S05]  /*31b0*/  BRA `(.L_x_14339) ;  /* 0x00000000000c7947 */ /* 0x000fea0003800000 */
.L_x_14365:
[----:B------:R-:W-:-:S04]  /*31c0*/  LOP3.LUT R5, R5, 0xffff, RZ, 0xc0, !PT ;  /* 0x0000ffff05057812 */ /* 0x000fc800078ec0ff */
[----:B------:R-:W-:-:S05]  /*31d0*/  PRMT R3, R5, 0x8880, RZ ;  /* 0x0000888005037816 */ /* 0x000fca00000000ff */
[----:B------:R0:W-:Y:S02]  /*31e0*/  STG.E desc[UR36][R16.64], R3 ;  /* 0x0000000310007986 */ /* 0x0001e4000c101924 */
.L_x_14339:
[----:B------:R-:W-:-:S04]  /*31f0*/  IMAD R18, R23, 0x200, R18 ;  /* 0x0000020017127824 */ /* 0x000fc800078e0212 */
[----:B------:R-:W-:-:S07]  /*3200*/  VIADD R19, R18, 0x80 ;  /* 0x0000008012137836 */ /* 0x000fce0000000000 */
.L_x_14299:
[----:B------:R-:W-:Y:S05]  /*3210*/  BSYNC B6 ;  /* 0x0000000000067941 */ /* 0x000fea0003800000 */
.L_x_14298:
        /* <DEDUP_REMOVED lines=307> */
.L_x_14370:
        /* <DEDUP_REMOVED lines=20> */
.L_x_14374:
[----:B------:R0:W5:Y:S01]  /*4690*/  LDG.E.U8 R0, desc[UR36][R2.64] ;  /* 0x0000002402007981 */ /* 0x000162000c1e1100 */
[----:B------:R-:W-:Y:S05]  /*46a0*/  BRA `(.L_x_14376) ;  /* 0x0000000c00547947 */ /* 0x000fea0003800000 */
.L_x_14373:
        /* <DEDUP_REMOVED lines=8> */
.L_x_14378:
[----:B------:R0:W5:Y:S01]  /*4730*/  LDG.E.U8 R0, desc[UR36][R2.64] ;  /* 0x0000002402007981 */ /* 0x000162000c1e1100 */
[----:B------:R-:W-:Y:S05]  /*4740*/  BRA `(.L_x_14376) ;  /* 0x0000000c002c7947 */ /* 0x000fea0003800000 */
.L_x_14377:
[----:B------:R0:W5:Y:S01]  /*4750*/  LDG.E.U16 R0, desc[UR36][R2.64] ;  /* 0x0000002402007981 */ /* 0x000162000c1e1500 */
[----:B------:R-:W-:Y:S05]  /*4760*/  BRA `(.L_x_14376) ;  /* 0x0000000c00247947 */ /* 0x000fea0003800000 */
.L_x_14372:
        /* <DEDUP_REMOVED lines=9> */
.L_x_14380:
[----:B------:R-:W2:Y:S02]  /*4800*/  LDG.E.U16 R4, desc[UR36][R2.64] ;  /* 0x0000002402047981 */ /* 0x000ea4000c1e1500 */
[----:B--2---:R-:W-:-:S06]  /*4810*/  HADD2.F32 R4, -RZ, R4.H0_H0 ;  /* 0x20000004ff047230 */ /* 0x004fcc0000004100 */
[----:B------:R-:W0:Y:S02]  /*4820*/  F2I.FTZ.TRUNC.NTZ R4, R4 ;  /* 0x0000000400047305 */ /* 0x000e24000021f100 */
[----:B0-----:R-:W-:Y:S01]  /*4830*/  PRMT R0, R4, 0x7610, R0 ;  /* 0x0000761004007816 */ /* 0x001fe20000000000 */
[----:B------:R-:W-:Y:S06]  /*4840*/  BRA `(.L_x_14376) ;  /* 0x0000000800ec7947 */ /* 0x000fec0003800000 */
.L_x_14379:
        /* <DEDUP_REMOVED lines=9> */
.L_x_14382:
[----:B------:R-:W2:Y:S02]  /*48e0*/  LDG.E.U16 R2, desc[UR36][R2.64] ;  /* 0x0000002402027981 */ /* 0x000ea4000c1e1500 */
[----:B--2---:R-:W-:-:S06]  /*48f0*/  HADD2.F32 R4, -RZ, R2.H0_H0 ;  /* 0x20000002ff047230 */ /* 0x004fcc0000004100 */
[----:B------:R-:W0:Y:S02]  /*4900*/  F2I.FTZ.TRUNC.NTZ R4, R4 ;  /* 0x0000000400047305 */ /* 0x000e24000021f100 */
[----:B0-----:R-:W-:Y:S01]  /*4910*/  PRMT R0, R4, 0x7610, R0 ;  /* 0x0000761004007816 */ /* 0x001fe20000000000 */
[----:B------:R-:W-:Y:S06]  /*4920*/  BRA `(.L_x_14376) ;  /* 0x0000000800b47947 */ /* 0x000fec0003800000 */
.L_x_14381:
[----:B------:R-:W2:Y:S02]  /*4930*/  LDG.E.64 R2, desc[UR36][R2.64] ;  /* 0x0000002402027981 */ /* 0x000ea4000c1e1b00 */
[----:B--2---:R0:W1:Y:S01]  /*4940*/  F2I.F64.TRUNC R0, R2 ;  /* 0x0000000200007311 */ /* 0x004062000030d100 */
[----:B------:R-:W-:Y:S05]  /*4950*/  BRA `(.L_x_14376) ;  /* 0x0000000800a87947 */ /* 0x000fea0003800000 */
.L_x_14371:
        /* <DEDUP_REMOVED lines=12> */
.L_x_14385:
[----:B------:R-:W2:Y:S02]  /*4a20*/  LDG.E.64 R2, desc[UR36][R2.64] ;  /* 0x0000002402027981 */ /* 0x000ea4000c1e1b00 */
[----:B--2---:R3:W4:Y:S01]  /*4a30*/  F2I.F64.TRUNC R0, R2 ;  /* 0x0000000200007311 */ /* 0x004722000030d100 */
[----:B------:R-:W-:Y:S05]  /*4a40*/  BRA `(.L_x_14376) ;  /* 0x00000008006c7947 */ /* 0x000fea0003800000 */
.L_x_14384:
        /* <DEDUP_REMOVED lines=28> */
.L_x_14387:
        /* <DEDUP_REMOVED lines=15> */
.L_x_14386:
[----:B------:R-:W2:Y:S02]  /*4d00*/  LDG.E.U16 R4, desc[UR36][R2.64] ;  /* 0x0000002402047981 */ /* 0x000ea4000c1e1500 */
[----:B--2---:R-:W-:-:S06]  /*4d10*/  IMAD.U32 R4, R4, 0x10000, RZ ;  /* 0x0001000004047824 */ /* 0x004fcc00078e00ff */
[----:B------:R-:W0:Y:S02]  /*4d20*/  F2I.FTZ.TRUNC.NTZ R4, R4 ;  /* 0x0000000400047305 */ /* 0x000e24000021f100 */
[----:B0-----:R-:W-:Y:S01]  /*4d30*/  PRMT R0, R4, 0x7610, R0 ;  /* 0x0000761004007816 */ /* 0x001fe20000000000 */
[----:B------:R-:W-:Y:S06]  /*4d40*/  BRA `(.L_x_14376) ;  /* 0x0000000400ac7947 */ /* 0x000fec0003800000 */
.L_x_14383:
        /* <DEDUP_REMOVED lines=10> */
.L_x_14390:
        /* <DEDUP_REMOVED lines=21> */
.L_x_14394:
[----:B------:R-:W-:Y:S05]  /*4f40*/  BSYNC B1 ;  /* 0x0000000000017941 */ /* 0x000fea0003800000 */
.L_x_14393:
[----:B------:R-:W-:Y:S01]  /*4f50*/  IMAD.SHL.U32 R2, R2, 0x100000, RZ ;  /* 0x0010000002027824 */ /* 0x000fe200078e00ff */
[----:B------:R-:W-:-:S04]  /*4f60*/  LEA R3, R0, 0x3b800000, 0x17 ;  /* 0x3b80000000037811 */ /* 0x000fc800078eb8ff */
[----:B------:R-:W-:-:S07]  /*4f70*/  LOP3.LUT R4, R3, R2, R4, 0xfe, !PT ;  /* 0x0000000203047212 */ /* 0x000fce00078efe04 */
.L_x_14392:
[----:B------:R-:W-:Y:S05]  /*4f80*/  BSYNC B0 ;  /* 0x0000000000007941 */ /* 0x000fea0003800000 */
.L_x_14391:
[----:B------:R-:W0:Y:S02]  /*4f90*/  F2I.FTZ.TRUNC.NTZ R4, R4 ;  /* 0x0000000400047305 */ /* 0x000e24000021f100 */
[----:B0-----:R-:W-:Y:S01]  /*4fa0*/  PRMT R0, R4, 0x7610, R0 ;  /* 0x0000761004007816 */ /* 0x001fe20000000000 */
[----:B------:R-:W-:Y:S06]  /*4fb0*/  BRA `(.L_x_14376) ;  /* 0x0000000400107947 */ /* 0x000fec0003800000 */
.L_x_14389:
        /* <DEDUP_REMOVED lines=21> */
.L_x_14398:
[----:B------:R-:W-:Y:S05]  /*5110*/  BSYNC B1 ;  /* 0x0000000000017941 */ /* 0x000fea0003800000 */
.L_x_14397:
[----:B------:R-:W-:Y:S01]  /*5120*/  IMAD.SHL.U32 R2, R2, 0x200000, RZ ;  /* 0x0020000002027824 */ /* 0x000fe200078e00ff */
[----:B------:R-:W-:-:S04]  /*5130*/  LEA R3, R0, 0x37800000, 0x17 ;  /* 0x3780000000037811 */ /* 0x000fc800078eb8ff */
[----:B------:R-:W-:-:S07]  /*5140*/  LOP3.LUT R4, R3, R2, R4, 0xfe, !PT ;  /* 0x0000000203047212 */ /* 0x000fce00078efe04 */
.L_x_14396:
[----:B------:R-:W-:Y:S05]  /*5150*/  BSYNC B0 ;  /* 0x0000000000007941 */ /* 0x000fea0003800000 */
.L_x_14395:
[----:B------:R-:W0:Y:S02]  /*5160*/  F2I.FTZ.TRUNC.NTZ R4, R4 ;  /* 0x0000000400047305 */ /* 0x000e24000021f100 */
[----:B0-----:R-:W-:Y:S01]  /*5170*/  PRMT R0, R4, 0x7610, R0 ;  /* 0x0000761004007816 */ /* 0x001fe20000000000 */
[----:B------:R-:W-:Y:S06]  /*5180*/  BRA `(.L_x_14376) ;  /* 0x00000000009c7947 */ /* 0x000fec0003800000 */
.L_x_14388:
        /* <DEDUP_REMOVED lines=14> */
.L_x_14402:
[----:B------:R-:W-:Y:S05]  /*5270*/  BSYNC B0 ;  /* 0x0000000000007941 */ /* 0x000fea0003800000 */
.L_x_14401:
[----:B------:R-:W0:Y:S02]  /*5280*/  F2I.FTZ.TRUNC.NTZ R4, R4 ;  /* 0x0000000400047305 */ /* 0x000e24000021f100 */
[----:B0-----:R-:W-:Y:S01]  /*5290*/  PRMT R0, R4, 0x7610, R0 ;  /* 0x0000761004007816 */ /* 0x001fe20000000000 */
[----:B------:R-:W-:Y:S06]  /*52a0*/  BRA `(.L_x_14376) ;  /* 0x0000000000547947 */ /* 0x000fec0003800000 */
.L_x_14375:
        /* <DEDUP_REMOVED lines=16> */
.L_x_14403:
[----:B------:R-:W-:Y:S01]  /*53b0*/  PRMT R0, RZ, 0x7610, R0 ;  /* 0x00007610ff007816 */ /* 0x000fe20000000000 */
[----:B------:R-:W-:Y:S06]  /*53c0*/  BRA `(.L_x_14376) ;  /* 0x00000000000c7947 */ /* 0x000fec0003800000 */
.L_x_14400:
[----:B------:R2:W5:Y:S01]  /*53d0*/  LDG.E.U8 R0, desc[UR36][R2.64] ;  /* 0x0000002402007981 */ /* 0x000562000c1e1100 */
[----:B------:R-:W-:Y:S05]  /*53e0*/  BRA `(.L_x_14376) ;  /* 0x0000000000047947 */ /* 0x000fea0003800000 */
.L_x_14399:
[----:B------:R1:W5:Y:S02]  /*53f0*/  LDG.E.U8 R0, desc[UR36][R2.64] ;  /* 0x0000002402007981 */ /* 0x000364000c1e1100 */
.L_x_14376:
        /* <DEDUP_REMOVED lines=18> */
.L_x_14407:
[----:B------:R0:W-:Y:S01]  /*5520*/  STG.E.U8 desc[UR36][R16.64], R5 ;  /* 0x0000000510007986 */ /* 0x0001e2000c101124 */
[----:B------:R-:W-:Y:S05]  /*5530*/  BRA `(.L_x_14409) ;  /* 0x0000000c00987947 */ /* 0x000fea0003800000 */
.L_x_14406:
        /* <DEDUP_REMOVED lines=12> */
.L_x_14411:
[----:B------:R-:W-:-:S04]  /*5600*/  LOP3.LUT R5, R5, 0xffff, RZ, 0xc0, !PT ;  /* 0x0000ffff05057812 */ /* 0x000fc800078ec0ff */
[----:B------:R-:W-:-:S05]  /*5610*/  PRMT R3, R5, 0x8880, RZ ;  /* 0x0000888005037816 */ /* 0x000fca00000000ff */
[----:B------:R0:W-:Y:S01]  /*5620*/  STG.E desc[UR36][R16.64], R3 ;  /* 0x0000000310007986 */ /* 0x0001e2000c101924 */
[----:B------:R-:W-:Y:S05]  /*5630*/  BRA `(.L_x_14409) ;  /* 0x0000000c00587947 */ /* 0x000fea0003800000 */
.L_x_14410:
[----:B------:R-:W-:-:S04]  /*5640*/  PRMT R3, R5, 0x8880, RZ ;  /* 0x0000888005037816 */ /* 0x000fc800000000ff */
[----:B------:R-:W-:-:S05]  /*5650*/  PRMT R3, R3, 0x7710, RZ ;  /* 0x0000771003037816 */ /* 0x000fca00000000ff */
[----:B------:R0:W-:Y:S01]  /*5660*/  STG.E.U16 desc[UR36][R16.64], R3 ;  /* 0x0000000310007986 */ /* 0x0001e2000c101524 */
[----:B------:R-:W-:Y:S05]  /*5670*/  BRA `(.L_x_14409) ;  /* 0x0000000c00487947 */ /* 0x000fea0003800000 */
.L_x_14405:
        /* <DEDUP_REMOVED lines=9> */
.L_x_14413:
[----:B------:R-:W0:Y:S02]  /*5710*/  I2F.S8 R0, R5 ;  /* 0x0000000500007306 */ /* 0x000e240000001400 */
[----:B0-----:R-:W-:-:S05]  /*5720*/  F2FP.F16.F32.PACK_AB R0, RZ, R0 ;  /* 0x00000000ff00723e */ /* 0x001fca00000000ff */
[----:B------:R0:W-:Y:S01]  /*5730*/  STG.E.U16 desc[UR36][R16.64], R0 ;  /* 0x0000000010007986 */ /* 0x0001e2000c101524 */
[----:B------:R-:W-:Y:S05]  /*5740*/  BRA `(.L_x_14409) ;  /* 0x0000000c00147947 */ /* 0x000fea0003800000 */
.L_x_14412:
        /* <DEDUP_REMOVED lines=10> */
.L_x_14415:
[----:B------:R-:W0:Y:S02]  /*57f0*/  I2F.S8 R5, R5 ;  /* 0x0000000500057306 */ /* 0x000e240000001400 */
[----:B0-----:R-:W-:-:S04]  /*5800*/  F2FP.F16.F32.PACK_AB R3, RZ, R5 ;  /* 0x00000005ff03723e */ /* 0x001fc800000000ff */
[----:B------:R-:W-:-:S05]  /*5810*/  PRMT R3, R3, 0x5410, RZ ;  /* 0x0000541003037816 */ /* 0x000fca00000000ff */
[----:B------:R0:W-:Y:S01]  /*5820*/  STG.E desc[UR36][R16.64], R3 ;  /* 0x0000000310007986 */ /* 0x0001e2000c101924 */
[----:B------:R-:W-:Y:S05]  /*5830*/  BRA `(.L_x_14409) ;  /* 0x0000000800d87947 */ /* 0x000fea0003800000 */
.L_x_14414:
[----:B------:R-:W-:-:S04]  /*5840*/  PRMT R2, R5, 0x8880, RZ ;  /* 0x0000888005027816 */ /* 0x000fc800000000ff */
[----:B------:R-:W-:-:S06]  /*5850*/  PRMT R2, R2, 0x7710, RZ ;  /* 0x0000771002027816 */ /* 0x000fcc00000000ff */
[----:B------:R-:W0:Y:S02]  /*5860*/  I2F.F64.S16 R2, R2 ;  /* 0x0000000200027312 */ /* 0x000e240000101c00 */
[----:B0-----:R0:W-:Y:S01]  /*5870*/  STG.E.64 desc[UR36][R16.64], R2 ;  /* 0x0000000210007986 */ /* 0x0011e2000c101b24 */
[----:B------:R-:W-:Y:S05]  /*5880*/  BRA `(.L_x_14409) ;  /* 0x0000000800c47947 */ /* 0x000fea0003800000 */
.L_x_14404:
        /* <DEDUP_REMOVED lines=12> */
.L_x_14418:
[----:B------:R-:W-:Y:S02]  /*5950*/  PRMT R4, R5, 0x8880, RZ ;  /* 0x0000888005047816 */ /* 0x000fe400000000ff */
[----:B------:R-:W-:Y:S02]  /*5960*/  CS2R R6, SRZ ;  /* 0x0000000000067805 */ /* 0x000fe4000001ff00 */
[----:B------:R-:W-:-:S06]  /*5970*/  PRMT R4, R4, 0x7710, RZ ;  /* 0x0000771004047816 */ /* 0x000fcc00000000ff */
[----:B------:R-:W0:Y:S02]  /*5980*/  I2F.F64.S16 R4, R4 ;  /* 0x0000000400047312 */ /* 0x000e240000101c00 */
[----:B0-----:R0:W-:Y:S01]  /*5990*/  STG.E.128 desc[UR36][R16.64], R4 ;  /* 0x0000000410007986 */ /* 0x0011e2000c101d24 */
[----:B------:R-:W-:Y:S05]  /*59a0*/  BRA `(.L_x_14409) ;  /* 0x00000008007c7947 */ /* 0x000fea0003800000 */
.L_x_14417:
        /* <DEDUP_REMOVED lines=21> */
.L_x_14422:
[----:B------:R-:W-:Y:S05]  /*5b00*/  BSYNC B0 ;  /* 0x0000000000007941 */ /* 0x000fea0003800000 */
.L_x_14421:
[----:B------:R-:W-:-:S05]  /*5b10*/  LOP3.LUT R3, R0, R3, RZ, 0xfc, !PT ;  /* 0x0000000300037212 */ /* 0x000fca00078efcff */
[----:B------:R0:W-:Y:S01]  /*5b20*/  STG.E.U8 desc[UR36][R16.64], R3 ;  /* 0x0000000310007986 */ /* 0x0001e2000c101124 */
[----:B------:R-:W-:Y:S05]  /*5b30*/  BRA `(.L_x_14409) ;  /* 0x0000000800187947 */ /* 0x000fea0003800000 */
.L_x_14420:
        /* <DEDUP_REMOVED lines=13> */
.L_x_14424:
[----:B------:R-:W-:Y:S01]  /*5c10*/  IMAD.MOV.U32 R0, RZ, RZ, 0x7f ;  /* 0x0000007fff007424 */ /* 0x000fe200078e00ff */
[----:B------:R-:W-:-:S04]  /*5c20*/  ISETP.GT.U32.AND P0, PT, R2, 0x7f800000, PT ;  /* 0x7f8000000200780c */ /* 0x000fc80003f04070 */
[----:B------:R-:W-:-:S09]  /*5c30*/  SEL R0, R0, 0x7c, P0 ;  /* 0x0000007c00007807 */ /* 0x000fd20000000000 */
.L_x_14425:
[----:B------:R-:W-:Y:S05]  /*5c40*/  BSYNC B0 ;  /* 0x0000000000007941 */ /* 0x000fea0003800000 */
.L_x_14423:
[----:B------:R-:W-:-:S04]  /*5c50*/  LOP3.LUT R2, R5, 0x80000000, RZ, 0xc0, !PT ;  /* 0x8000000005027812 */ /* 0x000fc800078ec0ff */
[----:B------:R-:W-:-:S04]  /*5c60*/  SHF.R.U32.HI R3, RZ, 0x18, R2 ;  /* 0x00000018ff037819 */ /* 0x000fc80000011602 */
[----:B------:R-:W-:-:S05]  /*5c70*/  LOP3.LUT R3, R0, R3, RZ, 0xfc, !PT ;  /* 0x0000000300037212 */ /* 0x000fca00078efcff */
[----:B------:R0:W-:Y:S01]  /*5c80*/  STG.E.U8 desc[UR36][R16.64], R3 ;  /* 0x0000000310007986 */ /* 0x0001e2000c101124 */
[----:B------:R-:W-:Y:S05]  /*5c90*/  BRA `(.L_x_14409) ;  /* 0x0000000400c07947 */ /* 0x000fea0003800000 */
.L_x_14419:
[----:B------:R-:W0:Y:S02]  /*5ca0*/  I2F.S8 R0, R5 ;  /* 0x0000000500007306 */ /* 0x000e240000001400 */
[----:B0-----:R-:W-:-:S05]  /*5cb0*/  F2FP.BF16.F32.PACK_AB R0, RZ, R0 ;  /* 0x00000000ff00723e */ /* 0x001fca00000010ff */
[----:B------:R0:W-:Y:S01]  /*5cc0*/  STG.E.U16 desc[UR36][R16.64], R0 ;  /* 0x0000000010007986 */ /* 0x0001e2000c101524 */
[----:B------:R-:W-:Y:S05]  /*5cd0*/  BRA `(.L_x_14409) ;  /* 0x0000000400b07947 */ /* 0x000fea0003800000 */
.L_x_14416:
        /* <DEDUP_REMOVED lines=12> */
.L_x_14428:
        /* <DEDUP_REMOVED lines=17> */
.L_x_14431:
[----:B------:R-:W-:-:S04]  /*5eb0*/  LOP3.LUT R2, R5, 0x80000000, RZ, 0xc0, !PT ;  /* 0x8000000005027812 */ /* 0x000fc800078ec0ff */
[----:B------:R-:W-:-:S04]  /*5ec0*/  SHF.R.U32.HI R3, RZ, 0x18, R2 ;  /* 0x00000018ff037819 */ /* 0x000fc80000011602 */
[----:B------:R-:W-:-:S04]  /*5ed0*/  LOP3.LUT R0, R0, R3, RZ, 0xfc, !PT ;  /* 0x0000000300007212 */ /* 0x000fc800078efcff */
[----:B------:R-:W-:-:S07]  /*5ee0*/  PRMT R8, R0, 0x7610, R8 ;  /* 0x0000761000087816 */ /* 0x000fce0000000008 */
.L_x_14430:
[----:B------:R-:W-:Y:S05]  /*5ef0*/  BSYNC B0 ;  /* 0x0000000000007941 */ /* 0x000fea0003800000 */
.L_x_14429:
[----:B------:R3:W-:Y:S01]  /*5f00*/  STG.E.U8 desc[UR36][R16.64], R8 ;  /* 0x0000000810007986 */ /* 0x0007e2000c101124 */
[----:B------:R-:W-:Y:S05]  /*5f10*/  BRA `(.L_x_14409) ;  /* 0x0000000400207947 */ /* 0x000fea0003800000 */
.L_x_14427:
        /* <DEDUP_REMOVED lines=17> */
.L_x_14434:
[----:B------:R-:W-:-:S04]  /*6030*/  LOP3.LUT R2, R5, 0x80000000, RZ, 0xc0, !PT ;  /* 0x8000000005027812 */ /* 0x000fc800078ec0ff */
[----:B------:R-:W-:-:S04]  /*6040*/  SHF.R.U32.HI R3, RZ, 0x18, R2 ;  /* 0x00000018ff037819 */ /* 0x000fc80000011602 */
[----:B------:R-:W-:-:S04]  /*6050*/  LOP3.LUT R0, R0, R3, RZ, 0xfc, !PT ;  /* 0x0000000300007212 */ /* 0x000fc800078efcff */
[----:B------:R-:W-:-:S07]  /*6060*/  PRMT R8, R0, 0x7610, R8 ;  /* 0x0000761000087816 */ /* 0x000fce0000000008 */
.L_x_14433:
[----:B------:R-:W-:Y:S05]  /*6070*/  BSYNC B0 ;  /* 0x0000000000007941 */ /* 0x000fea0003800000 */
.L_x_14432:
[----:B------:R0:W-:Y:S01]  /*6080*/  STG.E.U8 desc[UR36][R16.64], R8 ;  /* 0x0000000810007986 */ /* 0x0001e2000c101124 */
[----:B------:R-:W-:Y:S05]  /*6090*/  BRA `(.L_x_14409) ;  /* 0x0000000000c07947 */ /* 0x000fea0003800000 */
.L_x_14426:
        /* <DEDUP_REMOVED lines=22> */
.L_x_14408:
        /* <DEDUP_REMOVED lines=16> */
.L_x_14437:
[----:B------:R-:W-:Y:S05]  /*6300*/  BRA `(.L_x_14409) ;  /* 0x0000000000247947 */ /* 0x000fea0003800000 */
.L_x_14436:
[----:B------:R-:W-:-:S04]  /*6310*/  LOP3.LUT R5, R5, 0xffff, RZ, 0xc0, !PT ;  /* 0x0000ffff05057812 */ /* 0x000fc800078ec0ff */
[----:B------:R-:W-:-:S05]  /*6320*/  PRMT R5, R5, 0x8880, RZ ;  /* 0x0000888005057816 */ /* 0x000fca00000000ff */
[----:B------:R-:W-:-:S05]  /*6330*/  IMAD.MOV.U32 R2, RZ, RZ, R5 ;  /* 0x000000ffff027224 */ /* 0x000fca00078e0005 */
[----:B------:R-:W-:-:S05]  /*6340*/  SHF.R.S32.HI R3, RZ, 0x1f, R2 ;  /* 0x0000001fff037819 */ /* 0x000fca0000011402 */
[----:B------:R2:W-:Y:S01]  /*6350*/  STG.E.64 desc[UR36][R16.64], R2 ;  /* 0x0000000210007986 */ /* 0x0005e2000c101b24 */
[----:B------:R-:W-:Y:S05]  /*6360*/  BRA `(.L_x_14409) ;  /* 0x00000000000c7947 */ /* 0x000fea0003800000 */
.L_x_14435:
[----:B------:R-:W-:-:S04]  /*6370*/  LOP3.LUT R5, R5, 0xffff, RZ, 0xc0, !PT ;  /* 0x0000ffff05057812 */ /* 0x000fc800078ec0ff */
[----:B------:R-:W-:-:S05]  /*6380*/  PRMT R3, R5, 0x8880, RZ ;  /* 0x0000888005037816 */ /* 0x000fca00000000ff */
[----:B------:R0:W-:Y:S02]  /*6390*/  STG.E desc[UR36][R16.64], R3 ;  /* 0x0000000310007986 */ /* 0x0001e4000c101924 */
.L_x_14409:
[----:B------:R-:W-:-:S07]  /*63a0*/  VIADD R19, R19, 0x80 ;  /* 0x0000008013137836 */ /* 0x000fce0000000000 */
.L_x_14369:
[----:B------:R-:W-:Y:S05]  /*63b0*/  BSYNC B6 ;  /* 0x0000000000067941 */ /* 0x000fea0003800000 */
.L_x_14368:
        /* <DEDUP_REMOVED lines=307> */
.L_x_14440:
        /* <DEDUP_REMOVED lines=20> */
.L_x_14444:
[----:B------:R0:W5:Y:S01]  /*7830*/  LDG.E.U8 R0, desc[UR36][R2.64] ;  /* 0x0000002402007981 */ /* 0x000162000c1e1100 */
[----:B------:R-:W-:Y:S05]  /*7840*/  BRA `(.L_x_14446) ;  /* 0x0000000c00547947 */ /* 0x000fea0003800000 */
.L_x_14443:
        /* <DEDUP_REMOVED lines=8> */
.L_x_14448:
[----:B------:R0:W5:Y:S01]  /*78d0*/  LDG.E.U8 R0, desc[UR36][R2.64] ;  /* 0x0000002402007981 */ /* 0x000162000c1e1100 */
[----:B------:R-:W-:Y:S05]  /*78e0*/  BRA `(.L_x_14446) ;  /* 0x0000000c002c7947 */ /* 0x000fea0003800000 */
.L_x_14447:
[----:B------:R0:W5:Y:S01]  /*78f0*/  LDG.E.U16 R0, desc[UR36][R2.64] ;  /* 0x0000002402007981 */ /* 0x000162000c1e1500 */
[----:B------:R-:W-:Y:S05]  /*7900*/  BRA `(.L_x_14446) ;  /* 0x0000000c00247947 */ /* 0x000fea0003800000 */
.L_x_14442:
        /* <DEDUP_REMOVED lines=9> */
.L_x_14450:
[----:B------:R-:W2:Y:S02]  /*79a0*/  LDG.E.U16 R4, desc[UR36][R2.64] ;  /* 0x0000002402047981 */ /* 0x000ea4000c1e1500 */
[----:B--2---:R-:W-:-:S06]  /*79b0*/  HADD2.F32 R4, -RZ, R4.H0_H0 ;  /* 0x20000004ff047230 */ /* 0x004fcc0000004100 */
[----:B------:R-:W0:Y:S02]  /*79c0*/  F2I.FTZ.TRUNC.NTZ R4, R4 ;  /* 0x0000000400047305 */ /* 0x000e24000021f100 */
[----:B0-----:R-:W-:Y:S01]  /*79d0*/  PRMT R0, R4, 0x7610, R0 ;  /* 0x0000761004007816 */ /* 0x001fe20000000000 */
[----:B------:R-:W-:Y:S06]  /*79e0*/  BRA `(.L_x_14446) ;  /* 0x0000000800ec7947 */ /* 0x000fec0003800000 */
.L_x_14449:
        /* <DEDUP_REMOVED lines=9> */
.L_x_14452:
[----:B------:R-:W2:Y:S02]  /*7a80*/  LDG.E.U16 R2, desc[UR36][R2.64] ;  /* 0x0000002402027981 */ /* 0x000ea4000c1e1500 */
[----:B--2---:R-:W-:-:S06]  /*7a90*/  HADD2.F32 R4, -RZ, R2.H0_H0 ;  /* 0x20000002ff047230 */ /* 0x004fcc0000004100 */
[----:B------:R-:W0:Y:S02]  /*7aa0*/  F2I.FTZ.TRUNC.NTZ R4, R4 ;  /* 0x0000000400047305 */ /* 0x000e24000021f100 */
[----:B0-----:R-:W-:Y:S01]  /*7ab0*/  PRMT R0, R4, 0x7610, R0 ;  /* 0x0000761004007816 */ /* 0x001fe20000000000 */
[----:B------:R-:W-:Y:S06]  /*7ac0*/  BRA `(.L_x_14446) ;  /* 0x0000000800b47947 */ /* 0x000fec0003800000 */
.L_x_14451:
[----:B------:R-:W2:Y:S02]  /*7ad0*/  LDG.E.64 R2, desc[UR36][R2.64] ;  /* 0x0000002402027981 */ /* 0x000ea4000c1e1b00 */
[----:B--2---:R0:W1:Y:S01]  /*7ae0*/  F2I.F64.TRUNC R0, R2 ;  /* 0x0000000200007311 */ /* 0x004062000030d100 */
[----:B------:R-:W-:Y:S05]  /*7af0*/  BRA `(.L_x_14446) ;  /* 0x0000000800a87947 */ /* 0x000fea0003800000 */
.L_x_14441:
        /* <DEDUP_REMOVED lines=12> */
.L_x_14455:
[----:B------:R-:W2:Y:S02]  /*7bc0*/  LDG.E.64 R2, desc[UR36][R2.64] ;  /* 0x0000002402027981 */ /* 0x000ea4000c1e1b00 */
[----:B--2---:R3:W4:Y:S01]  /*7bd0*/  F2I.F64.TRUNC R0, R2 ;  /* 0x0000000200007311 */ /* 0x004722000030d100 */
[----:B------:R-:W-:Y:S05]  /*7be0*/  BRA `(.L_x_14446) ;  /* 0x00000008006c7947 */ /* 0x000fea0003800000 */
.L_x_14454:
        /* <DEDUP_REMOVED lines=28> */
.L_x_14457:
        /* <DEDUP_REMOVED lines=15> */
.L_x_14456:
[----:B------:R-:W2:Y:S02]  /*7ea0*/  LDG.E.U16 R4, desc[UR36][R2.64] ;  /* 0x0000002402047981 */ /* 0x000ea4000c1e1500 */
[----:B--2---:R-:W-:-:S06]  /*7eb0*/  IMAD.U32 R4, R4, 0x10000, RZ ;  /* 0x0001000004047824 */ /* 0x004fcc00078e00ff */
[----:B------:R-:W0:Y:S02]  /*7ec0*/  F2I.FTZ.TRUNC.NTZ R4, R4 ;  /* 0x0000000400047305 */ /* 0x000e24000021f100 */
[----:B0-----:R-:W-:Y:S01]  /*7ed0*/  PRMT R0, R4, 0x7610, R0 ;  /* 0x0000761004007816 */ /* 0x001fe20000000000 */
[----:B------:R-:W-:Y:S06]  /*7ee0*/  BRA `(.L_x_14446) ;  /* 0x0000000400ac7947 */ /* 0x000fec0003800000 */
.L_x_14453:
        /* <DEDUP_REMOVED lines=10> */
.L_x_14460:
        /* <DEDUP_REMOVED lines=21> */
.L_x_14464:
[----:B------:R-:W-:Y:S05]  /*80e0*/  BSYNC B1 ;  /* 0x0000000000017941 */ /* 0x000fea0003800000 */
.L_x_14463:
[----:B------:R-:W-:Y:S01]  /*80f0*/  IMAD.SHL.U32 R2, R2, 0x100000, RZ ;  /* 0x0010000002027824 */ /* 0x000fe200078e00ff */
[----:B------:R-:W-:-:S04]  /*8100*/  LEA R3, R0, 0x3b800000, 0x17 ;  /* 0x3b80000000037811 */ /* 0x000fc800078eb8ff */
[----:B------:R-:W-:-:S07]  /*8110*/  LOP3.LUT R4, R3, R2, R4, 0xfe, !PT ;  /* 0x0000000203047212 */ /* 0x000fce00078efe04 */
.L_x_14462:
[----:B------:R-:W-:Y:S05]  /*8120*/  BSYNC B0 ;  /* 0x0000000000007941 */ /* 0x000fea0003800000 */
.L_x_14461:
[----:B------:R-:W0:Y:S02]  /*8130*/  F2I.FTZ.TRUNC.NTZ R4, R4 ;  /* 0x0000000400047305 */ /* 0x000e24000021f100 */
[----:B0-----:R-:W-:Y:S01]  /*8140*/  PRMT R0, R4, 0x7610, R0 ;  /* 0x0000761004007816 */ /* 0x001fe20000000000 */
[----:B------:R-:W-:Y:S06]  /*8150*/  BRA `(.L_x_14446) ;  /* 0x0000000400107947 */ /* 0x000fec0003800000 */
.L_x_14459:
        /* <DEDUP_REMOVED lines=21> */
.L_x_14468:
[----:B------:R-:W-:Y:S05]  /*82b0*/  BSYNC B1 ;  /* 0x0000000000017941 */ /* 0x000fea0003800000 */
.L_x_14467:
[----:B------:R-:W-:Y:S01]  /*82c0*/  IMAD.SHL.U32 R2, R2, 0x200000, RZ ;  /* 0x0020000002027824 */ /* 0x000fe200078e00ff */
[----:B------:R-:W-:-:S04]  /*82d0*/  LEA R3, R0, 0x37800000, 0x17 ;  /* 0x3780000000037811 */ /* 0x000fc800078eb8ff */
[----:B------:R-:W-:-:S07]  /*82e0*/  LOP3.LUT R4, R3, R2, R4, 0xfe, !PT ;  /* 0x0000000203047212 */ /* 0x000fce00078efe04 */
.L_x_14466:
[----:B------:R-:W-:Y:S05]  /*82f0*/  BSYNC B0 ;  /* 0x0000000000007941 */ /* 0x000fea0003800000 */
.L_x_14465:
[----:B------:R-:W0:Y:S02]  /*8300*/  F2I.FTZ.TRUNC.NTZ R4, R4 ;  /* 0x0000000400047305 */ /* 0x000e24000021f100 */
[----:B0-----:R-:W-:Y:S01]  /*8310*/  PRMT R0, R4, 0x7610, R0 ;  /* 0x0000761004007816 */ /* 0x001fe20000000000 */
[----:B------:R-:W-:Y:S06]  /*8320*/  BRA `(.L_x_14446) ;  /* 0x00000000009c7947 */ /* 0x000fec0003800000 */
.L_x_14458:
        /* <DEDUP_REMOVED lines=14> */
.L_x_14472:
[----:B------:R-:W-:Y:S05]  /*8410*/  BSYNC B0 ;  /* 0x0000000000007941 */ /* 0x000fea0003800000 */
.L_x_14471:
[----:B------:R-:W0:Y:S02]  /*8420*/  F2I.FTZ.TRUNC.NTZ R4, R4 ;  /* 0x0000000400047305 */ /* 0x000e24000021f100 */
[----:B0-----:R-:W-:Y:S01]  /*8430*/  PRMT R0, R4, 0x7610, R0 ;  /* 0x0000761004007816 */ /* 0x001fe20000000000 */
[----:B------:R-:W-:Y:S06]  /*8440*/  BRA `(.L_x_14446) ;  /* 0x0000000000547947 */ /* 0x000fec0003800000 */
.L_x_14445:
        /* <DEDUP_REMOVED lines=16> */
.L_x_14473:
[----:B------:R-:W-:Y:S01]  /*8550*/  PRMT R0, RZ, 0x7610, R0 ;  /* 0x00007610ff007816 */ /* 0x000fe20000000000 */
[----:B------:R-:W-:Y:S06]  /*8560*/  BRA `(.L_x_14446) ;  /* 0x00000000000c7947 */ /* 0x000fec0003800000 */
.L_x_14470:
[----:B------:R1:W5:Y:S01]  /*8570*/  LDG.E.U8 R0, desc[UR36][R2.64] ;  /* 0x0000002402007981 */ /* 0x000362000c1e1100 */
[----:B------:R-:W-:Y:S05]  /*8580*/  BRA `(.L_x_14446) ;  /* 0x0000000000047947 */ /* 0x000fea0003800000 */
.L_x_14469:
[----:B------:R2:W5:Y:S02]  /*8590*/  LDG.E.U8 R0, desc[UR36][R2.64] ;  /* 0x0000002402007981 */ /* 0x000564000c1e1100 */
.L_x_14446:
        /* <DEDUP_REMOVED lines=18> */
.L_x_14477:
[----:B------:R3:W-:Y:S01]  /*86c0*/  STG.E.U8 desc[UR36][R16.64], R5 ;  /* 0x0000000510007986 */ /* 0x0007e2000c101124 */
[----:B------:R-:W-:Y:S05]  /*86d0*/  BRA `(.L_x_14479) ;  /* 0x0000000c00987947 */ /* 0x000fea0003800000 */
.L_x_14476:
        /* <DEDUP_REMOVED lines=12> */
.L_x_14481:
[----:B------:R-:W-:-:S04]  /*87a0*/  LOP3.LUT R5, R5, 0xffff, RZ, 0xc0, !PT ;  /* 0x0000ffff05057812 */ /* 0x000fc800078ec0ff */
[----:B------:R-:W-:-:S05]  /*87b0*/  PRMT R3, R5, 0x8880, RZ ;  /* 0x0000888005037816 */ /* 0x000fca00000000ff */
[----:B------:R2:W-:Y:S01]  /*87c0*/  STG.E desc[UR36][R16.64], R3 ;  /* 0x0000000310007986 */ /* 0x0005e2000c101924 */
[----:B------:R-:W-:Y:S05]  /*87d0*/  BRA `(.L_x_14479) ;  /* 0x0000000c00587947 */ /* 0x000fea0003800000 */
.L_x_14480:
[----:B------:R-:W-:-:S04]  /*87e0*/  PRMT R3, R5, 0x8880, RZ ;  /* 0x0000888005037816 */ /* 0x000fc800000000ff */
[----:B------:R-:W-:-:S05]  /*87f0*/  PRMT R3, R3, 0x7710, RZ ;  /* 0x0000771003037816 */ /* 0x000fca00000000ff */
[----:B------:R0:W-:Y:S01]  /*8800*/  STG.E.U16 desc[UR36][R16.64], R3 ;  /* 0x0000000310007986 */ /* 0x0001e2000c101524 */
[----:B------:R-:W-:Y:S05]  /*8810*/  BRA `(.L_x_14479) ;  /* 0x0000000c00487947 */ /* 0x000fea0003800000 */
.L_x_14475:
        /* <DEDUP_REMOVED lines=9> */
.L_x_14483:
[----:B------:R-:W0:Y:S02]  /*88b0*/  I2F.S8 R0, R5 ;  /* 0x0000000500007306 */ /* 0x000e240000001400 */
[----:B0-----:R-:W-:-:S05]  /*88c0*/  F2FP.F16.F32.PACK_AB R0, RZ, R0 ;  /* 0x00000000ff00723e */ /* 0x001fca00000000ff */
[----:B------:R0:W-:Y:S01]  /*88d0*/  STG.E.U16 desc[UR36][R16.64], R0 ;  /* 0x0000000010007986 */ /* 0x0001e2000c101524 */
[----:B------:R-:W-:Y:S05]  /*88e0*/  BRA `(.L_x_14479) ;  /* 0x0000000c00147947 */ /* 0x000fea0003800000 */
.L_x_14482:
        /* <DEDUP_REMOVED lines=10> */
.L_x_14485:
[----:B------:R-:W0:Y:S02]  /*8990*/  I2F.S8 R5, R5 ;  /* 0x0000000500057306 */ /* 0x000e240000001400 */
[----:B0-----:R-:W-:-:S04]  /*89a0*/  F2FP.F16.F32.PACK_AB R3, RZ, R5 ;  /* 0x00000005ff03723e */ /* 0x001fc800000000ff */
[----:B------:R-:W-:-:S05]  /*89b0*/  PRMT R3, R3, 0x5410, RZ ;  /* 0x0000541003037816 */ /* 0x000fca00000000ff */
[----:B------:R0:W-:Y:S01]  /*89c0*/  STG.E desc[UR36][R16.64], R3 ;  /* 0x0000000310007986 */ /* 0x0001e2000c101924 */
[----:B------:R-:W-:Y:S05]  /*89d0*/  BRA `(.L_x_14479) ;  /* 0x0000000800d87947 */ /* 0x000fea0003800000 */
.L_x_14484:
[----:B------:R-:W-:-:S04]  /*89e0*/  PRMT R2, R5, 0x8880, RZ ;  /* 0x0000888005027816 */ /* 0x000fc800000000ff */
[----:B------:R-:W-:-:S06]  /*89f0*/  PRMT R2, R2, 0x7710, RZ ;  /* 0x0000771002027816 */ /* 0x000fcc00000000ff */
[----:B------:R-:W0:Y:S02]  /*8a00*/  I2F.F64.S16 R2, R2 ;  /* 0x0000000200027312 */ /* 0x000e240000101c00 */
[----:B0-----:R0:W-:Y:S01]  /*8a10*/  STG.E.64 desc[UR36][R16.64], R2 ;  /* 0x0000000210007986 */ /* 0x0011e2000c101b24 */
[----:B------:R-:W-:Y:S05]  /*8a20*/  BRA `(.L_x_14479) ;  /* 0x0000000800c47947 */ /* 0x000fea0003800000 */
.L_x_14474:
        /* <DEDUP_REMOVED lines=12> */
.L_x_14488:
[----:B------:R-:W-:Y:S02]  /*8af0*/  PRMT R4, R5, 0x8880, RZ ;  /* 0x0000888005047816 */ /* 0x000fe400000000ff */
[----:B------:R-:W-:Y:S02]  /*8b00*/  CS2R R6, SRZ ;  /* 0x0000000000067805 */ /* 0x000fe4000001ff00 */
[----:B------:R-:W-:-:S06]  /*8b10*/  PRMT R4, R4, 0x7710, RZ ;  /* 0x0000771004047816 */ /* 0x000fcc00000000ff */
[----:B------:R-:W0:Y:S02]  /*8b20*/  I2F.F64.S16 R4, R4 ;  /* 0x0000000400047312 */ /* 0x000e240000101c00 */
[----:B0-----:R0:W-:Y:S01]  /*8b30*/  STG.E.128 desc[UR36][R16.64], R4 ;  /* 0x0000000410007986 */ /* 0x0011e2000c101d24 */
[----:B------:R-:W-:Y:S05]  /*8b40*/  BRA `(.L_x_14479) ;  /* 0x00000008007c7947 */ /* 0x000fea0003800000 */
.L_x_14487:
        /* <DEDUP_REMOVED lines=21> */
.L_x_14492:
[----:B------:R-:W-:Y:S05]  /*8ca0*/  BSYNC B0 ;  /* 0x0000000000007941 */ /* 0x000fea0003800000 */
.L_x_14491:
[----:B------:R-:W-:-:S05]  /*8cb0*/  LOP3.LUT R3, R0, R3, RZ, 0xfc, !PT ;  /* 0x0000000300037212 */ /* 0x000fca00078efcff */
[----:B------:R0:W-:Y:S01]  /*8cc0*/  STG.E.U8 desc[UR36][R16.64], R3 ;  /* 0x0000000310007986 */ /* 0x0001e2000c101124 */
[----:B------:R-:W-:Y:S05]  /*8cd0*/  BRA `(.L_x_14479) ;  /* 0x0000000800187947 */ /* 0x000fea0003800000 */
.L_x_14490:
        /* <DEDUP_REMOVED lines=13> */
.L_x_14494:
[----:B------:R-:W-:Y:S01]  /*8db0*/  IMAD.MOV.U32 R0, RZ, RZ, 0x7f ;  /* 0x0000007fff007424 */ /* 0x000fe200078e00ff */
[----:B------:R-:W-:-:S04]  /*8dc0*/  ISETP.GT.U32.AND P0, PT, R2, 0x7f800000, PT ;  /* 0x7f8000000200780c */ /* 0x000fc80003f04070 */
[----:B------:R-:W-:-:S09]  /*8dd0*/  SEL R0, R0, 0x7c, P0 ;  /* 0x0000007c00007807 */ /* 0x000fd20000000000 */
.L_x_14495:
[----:B------:R-:W-:Y:S05]  /*8de0*/  BSYNC B0 ;  /* 0x0000000000007941 */ /* 0x000fea0003800000 */
.L_x_14493:
[----:B------:R-:W-:-:S04]  /*8df0*/  LOP3.LUT R2, R5, 0x80000000, RZ, 0xc0, !PT ;  /* 0x8000000005027812 */ /* 0x000fc800078ec0ff */
[----:B------:R-:W-:-:S04]  /*8e00*/  SHF.R.U32.HI R3, RZ, 0x18, R2 ;  /* 0x00000018ff037819 */ /* 0x000fc80000011602 */
[----:B------:R-:W-:-:S05]  /*8e10*/  LOP3.LUT R3, R0, R3, RZ, 0xfc, !PT ;  /* 0x0000000300037212 */ /* 0x000fca00078efcff */
[----:B------:R0:W-:Y:S01]  /*8e20*/  STG.E.U8 desc[UR36][R16.64], R3 ;  /* 0x0000000310007986 */ /* 0x0001e2000c101124 */
[----:B------:R-:W-:Y:S05]  /*8e30*/  BRA `(.L_x_14479) ;  /* 0x0000000400c07947 */ /* 0x000fea0003800000 */
.L_x_14489:
[----:B------:R-:W0:Y:S02]  /*8e40*/  I2F.S8 R0, R5 ;  /* 0x0000000500007306 */ /* 0x000e240000001400 */
[----:B0-----:R-:W-:-:S05]  /*8e50*/  F2FP.BF16.F32.PACK_AB R0, RZ, R0 ;  /* 0x00000000ff00723e */ /* 0x001fca00000010ff */
[----:B------:R0:W-:Y:S01]  /*8e60*/  STG.E.U16 desc[UR36][R16.64], R0 ;  /* 0x0000000010007986 */ /* 0x0001e2000c101524 */
[----:B------:R-:W-:Y:S05]  /*8e70*/  BRA `(.L_x_14479) ;  /* 0x0000000400b07947 */ /* 0x000fea0003800000 */
.L_x_14486:
        /* <DEDUP_REMOVED lines=12> */
.L_x_14498:
        /* <DEDUP_REMOVED lines=17> */
.L_x_14501:
[----:B------:R-:W-:-:S04]  /*9050*/  LOP3.LUT R2, R5, 0x80000000, RZ, 0xc0, !PT ;  /* 0x8000000005027812 */ /* 0x000fc800078ec0ff */
[----:B------:R-:W-:-:S04]  /*9060*/  SHF.R.U32.HI R3, RZ, 0x18, R2 ;  /* 0x00000018ff037819 */ /* 0x000fc80000011602 */
[----:B------:R-:W-:-:S04]  /*9070*/  LOP3.LUT R0, R0, R3, RZ, 0xfc, !PT ;  /* 0x0000000300007212 */ /* 0x000fc800078efcff */
[----:B------:R-:W-:-:S07]  /*9080*/  PRMT R8, R0, 0x7610, R8 ;  /* 0x0000761000087816 */ /* 0x000fce0000000008 */
.L_x_14500:
[----:B------:R-:W-:Y:S05]  /*9090*/  BSYNC B0 ;  /* 0x0000000000007941 */ /* 0x000fea0003800000 */
.L_x_14499:
[----:B------:R0:W-:Y:S01]  /*90a0*/  STG.E.U8 desc[UR36][R16.64], R8 ;  /* 0x0000000810007986 */ /* 0x0001e2000c101124 */
[----:B------:R-:W-:Y:S05]  /*90b0*/  BRA `(.L_x_14479) ;  /* 0x0000000400207947 */ /* 0x000fea0003800000 */
.L_x_14497:
        /* <DEDUP_REMOVED lines=17> */
.L_x_14504:
[----:B------:R-:W-:-:S04]  /*91d0*/  LOP3.LUT R2, R5, 0x80000000, RZ, 0xc0, !PT ;  /* 0x8000000005027812 */ /* 0x000fc800078ec0ff */
[----:B------:R-:W-:-:S04]  /*91e0*/  SHF.R.U32.HI R3, RZ, 0x18, R2 ;  /* 0x00000018ff037819 */ /* 0x000fc80000011602 */
[----:B------:R-:W-:-:S04]  /*91f0*/  LOP3.LUT R0, R0, R3, RZ, 0xfc, !PT ;  /* 0x0000000300007212 */ /* 0x000fc800078efcff */
[----:B------:R-:W-:-:S07]  /*9200*/  PRMT R8, R0, 0x7610, R8 ;  /* 0x0000761000087816 */ /* 0x000fce0000000008 */
.L_x_14503:
[----:B------:R-:W-:Y:S05]  /*9210*/  BSYNC B0 ;  /* 0x0000000000007941 */ /* 0x000fea0003800000 */
.L_x_14502:
[----:B------:R0:W-:Y:S01]  /*9220*/  STG.E.U8 desc[UR36][R16.64], R8 ;  /* 0x0000000810007986 */ /* 0x0001e2000c101124 */
[----:B------:R-:W-:Y:S05]  /*9230*/  BRA `(.L_x_14479) ;  /* 0x0000000000c07947 */ /* 0x000fea0003800000 */
.L_x_14496:
        /* <DEDUP_REMOVED lines=22> */
.L_x_14478:
        /* <DEDUP_REMOVED lines=16> */
.L_x_14507:
[----:B------:R-:W-:Y:S05]  /*94a0*/  BRA `(.L_x_14479) ;  /* 0x0000000000247947 */ /* 0x000fea0003800000 */
.L_x_14506:
[----:B------:R-:W-:-:S04]  /*94b0*/  LOP3.LUT R5, R5, 0xffff, RZ, 0xc0, !PT ;  /* 0x0000ffff05057812 */ /* 0x000fc800078ec0ff */
[----:B------:R-:W-:-:S05]  /*94c0*/  PRMT R5, R5, 0x8880, RZ ;  /* 0x0000888005057816 */ /* 0x000fca00000000ff */
[----:B------:R-:W-:-:S05]  /*94d0*/  IMAD.MOV.U32 R2, RZ, RZ, R5 ;  /* 0x000000ffff027224 */ /* 0x000fca00078e0005 */
[----:B------:R-:W-:-:S05]  /*94e0*/  SHF.R.S32.HI R3, RZ, 0x1f, R2 ;  /* 0x0000001fff037819 */ /* 0x000fca0000011402 */
[----:B------:R0:W-:Y:S01]  /*94f0*/  STG.E.64 desc[UR36][R16.64], R2 ;  /* 0x0000000210007986 */ /* 0x0001e2000c101b24 */
[----:B------:R-:W-:Y:S05]  /*9500*/  BRA `(.L_x_14479) ;  /* 0x00000000000c7947 */ /* 0x000fea0003800000 */
.L_x_14505:
[----:B------:R-:W-:-:S04]  /*9510*/  LOP3.LUT R5, R5, 0xffff, RZ, 0xc0, !PT ;  /* 0x0000ffff05057812 */ /* 0x000fc800078ec0ff */
[----:B------:R-:W-:-:S05]  /*9520*/  PRMT R3, R5, 0x8880, RZ ;  /* 0x0000888005037816 */ /* 0x000fca00000000ff */
[----:B------:R0:W-:Y:S02]  /*9530*/  STG.E desc[UR36][R16.64], R3 ;  /* 0x0000000310007986 */ /* 0x0001e4000c101924 */
.L_x_14479:
[----:B------:R-:W-:-:S07]  /*9540*/  VIADD R19, R19, 0x80 ;  /* 0x0000008013137836 */ /* 0x000fce0000000000 */
.L_x_14439:
[----:B------:R-:W-:Y:S05]  /*9550*/  BSYNC B6 ;  /* 0x0000000000067941 */ /* 0x000fea0003800000 */
.L_x_14438:
        /* <DEDUP_REMOVED lines=306> */
.L_x_14508:
        /* <DEDUP_REMOVED lines=20> */
.L_x_14512:
[----:B------:R4:W5:Y:S01]  /*a9c0*/  LDG.E.U8 R0, desc[UR36][R2.64] ;  /* 0x0000002402007981 */ /* 0x000962000c1e1100 */
[----:B------:R-:W-:Y:S05]  /*a9d0*/  BRA `(.L_x_14514) ;  /* 0x0000000c00547947 */ /* 0x000fea0003800000 */
.L_x_14511:
        /* <DEDUP_REMOVED lines=8> */
.L_x_14516:
[----:B------:R2:W5:Y:S01]  /*aa60*/  LDG.E.U8 R0, desc[UR36][R2.64] ;  /* 0x0000002402007981 */ /* 0x000562000c1e1100 */
[----:B------:R-:W-:Y:S05]  /*aa70*/  BRA `(.L_x_14514) ;  /* 0x0000000c002c7947 */ /* 0x000fea0003800000 */
.L_x_14515:
[----:B------:R0:W5:Y:S01]  /*aa80*/  LDG.E.U16 R0, desc[UR36][R2.64] ;  /* 0x0000002402007981 */ /* 0x000162000c1e1500 */
[----:B------:R-:W-:Y:S05]  /*aa90*/  BRA `(.L_x_14514) ;  /* 0x0000000c00247947 */ /* 0x000fea0003800000 */
.L_x_14510:
        /* <DEDUP_REMOVED lines=9> */
.L_x_14518:
[----:B------:R-:W2:Y:S02]  /*ab30*/  LDG.E.U16 R4, desc[UR36][R2.64] ;  /* 0x0000002402047981 */ /* 0x000ea4000c1e1500 */
[----:B--2---:R-:W-:-:S06]  /*ab40*/  HADD2.F32 R4, -RZ, R4.H0_H0 ;  /* 0x20000004ff047230 */ /* 0x004fcc0000004100 */
[----:B------:R-:W0:Y:S02]  /*ab50*/  F2I.FTZ.TRUNC.NTZ R4, R4 ;  /* 0x0000000400047305 */ /* 0x000e24000021f100 */
[----:B0-----:R-:W-:Y:S01]  /*ab60*/  PRMT R0, R4, 0x7610, R0 ;  /* 0x0000761004007816 */ /* 0x001fe20000000000 */
[----:B------:R-:W-:Y:S06]  /*ab70*/  BRA `(.L_x_14514) ;  /* 0x0000000800ec7947 */ /* 0x000fec0003800000 */
.L_x_14517:
        /* <DEDUP_REMOVED lines=9> */
.L_x_14520:
[----:B------:R-:W2:Y:S02]  /*ac10*/  LDG.E.U16 R2, desc[UR36][R2.64] ;  /* 0x0000002402027981 */ /* 0x000ea4000c1e1500 */
[----:B--2---:R-:W-:-:S06]  /*ac20*/  HADD2.F32 R4, -RZ, R2.H0_H0 ;  /* 0x20000002ff047230 */ /* 0x004fcc0000004100 */
[----:B------:R-:W0:Y:S02]  /*ac30*/  F2I.FTZ.TRUNC.NTZ R4, R4 ;  /* 0x0000000400047305 */ /* 0x000e24000021f100 */
[----:B0-----:R-:W-:Y:S01]  /*ac40*/  PRMT R0, R4, 0x7610, R0 ;  /* 0x0000761004007816 */ /* 0x001fe20000000000 */
[----:B------:R-:W-:Y:S06]  /*ac50*/  BRA `(.L_x_14514) ;  /* 0x0000000800b47947 */ /* 0x000fec0003800000 */
.L_x_14519:
[----:B------:R-:W2:Y:S02]  /*ac60*/  LDG.E.64 R2, desc[UR36][R2.64] ;  /* 0x0000002402027981 */ /* 0x000ea4000c1e1b00 */
[----:B--2---:R0:W1:Y:S01]  /*ac70*/  F2I.F64.TRUNC R0, R2 ;  /* 0x0000000200007311 */ /* 0x004062000030d100 */
[----:B------:R-:W-:Y:S05]  /*ac80*/  BRA `(.L_x_14514) ;  /* 0x0000000800a87947 */ /* 0x000fea0003800000 */
.L_x_14509:
        /* <DEDUP_REMOVED lines=12> */
.L_x_14523:
[----:B------:R-:W2:Y:S02]  /*ad50*/  LDG.E.64 R2, desc[UR36][R2.64] ;  /* 0x0000002402027981 */ /* 0x000ea4000c1e1b00 */
[----:B--2---:R0:W1:Y:S01]  /*ad60*/  F2I.F64.TRUNC R0, R2 ;  /* 0x0000000200007311 */ /* 0x004062000030d100 */
[----:B------:R-:W-:Y:S05]  /*ad70*/  BRA `(.L_x_14514) ;  /* 0x00000008006c7947 */ /* 0x000fea0003800000 */
.L_x_14522:
        /* <DEDUP_REMOVED lines=28> */
.L_x_14525:
        /* <DEDUP_REMOVED lines=15> */
.L_x_14524:
[----:B------:R-:W2:Y:S02]  /*b030*/  LDG.E.U16 R4, desc[UR36][R2.64] ;  /* 0x0000002402047981 */ /* 0x000ea4000c1e1500 */
[----:B--2---:R-:W-:-:S06]  /*b040*/  IMAD.U32 R4, R4, 0x10000, RZ ;  /* 0x0001000004047824 */ /* 0x004fcc00078e00ff */
[----:B------:R-:W0:Y:S02]  /*b050*/  F2I.FTZ.TRUNC.NTZ R4, R4 ;  /* 0x0000000400047305 */ /* 0x000e24000021f100 */
[----:B0-----:R-:W-:Y:S01]  /*b060*/  PRMT R0, R4, 0x7610, R0 ;  /* 0x0000761004007816 */ /* 0x001fe20000000000 */
[----:B------:R-:W-:Y:S06]  /*b070*/  BRA `(.L_x_14514) ;  /* 0x0000000400ac7947 */ /* 0x000fec0003800000 */
.L_x_14521:
        /* <DEDUP_REMOVED lines=10> */
.L_x_14528:
        /* <DEDUP_REMOVED lines=21> */
.L_x_14532:
[----:B------:R-:W-:Y:S05]  /*b270*/  BSYNC B1 ;  /* 0x0000000000017941 */ /* 0x000fea0003800000 */
.L_x_14531:
[----:B------:R-:W-:Y:S01]  /*b280*/  IMAD.SHL.U32 R2, R2, 0x100000, RZ ;  /* 0x0010000002027824 */ /* 0x000fe200078e00ff */
[----:B------:R-:W-:-:S04]  /*b290*/  LEA R3, R0, 0x3b800000, 0x17 ;  /* 0x3b80000000037811 */ /* 0x000fc800078eb8ff */
[----:B------:R-:W-:-:S07]  /*b2a0*/  LOP3.LUT R4, R3, R2, R4, 0xfe, !PT ;  /* 0x0000000203047212 */ /* 0x000fce00078efe04 */
.L_x_14530:
[----:B------:R-:W-:Y:S05]  /*b2b0*/  BSYNC B0 ;  /* 0x0000000000007941 */ /* 0x000fea0003800000 */
.L_x_14529:
[----:B------:R-:W0:Y:S02]  /*b2c0*/  F2I.FTZ.TRUNC.NTZ R4, R4 ;  /* 0x0000000400047305 */ /* 0x000e24000021f100 */
[----:B0-----:R-:W-:Y:S01]  /*b2d0*/  PRMT R0, R4, 0x7610, R0 ;  /* 0x0000761004007816 */ /* 0x001fe20000000000 */
[----:B------:R-:W-:Y:S06]  /*b2e0*/  BRA `(.L_x_14514) ;  /* 0x0000000400107947 */ /* 0x000fec0003800000 */
.L_x_14527:
        /* <DEDUP_REMOVED lines=21> */
.L_x_14536:
[----:B------:R-:W-:Y:S05]  /*b440*/  BSYNC B1 ;  /* 0x0000000000017941 */ /* 0x000fea0003800000 */
.L_x_14535:
[----:B------:R-:W-:Y:S01]  /*b450*/  IMAD.SHL.U32 R2, R2, 0x200000, RZ ;  /* 0x0020000002027824 */ /* 0x000fe200078e00ff */
[----:B------:R-:W-:-:S04]  /*b460*/  LEA R3, R0, 0x37800000, 0x17 ;  /* 0x3780000000037811 */ /* 0x000fc800078eb8ff */
[----:B------:R-:W-:-:S07]  /*b470*/  LOP3.LUT R4, R3, R2, R4, 0xfe, !PT ;  /* 0x0000000203047212 */ /* 0x000fce00078efe04 */
.L_x_14534:
[----:B------:R-:W-:Y:S05]  /*b480*/  BSYNC B0 ;  /* 0x0000000000007941 */ /* 0x000fea0003800000 */
.L_x_14533:
[----:B------:R-:W0:Y:S02]  /*b490*/  F2I.FTZ.TRUNC.NTZ R4, R4 ;  /* 0x0000000400047305 */ /* 0x000e24000021f100 */
[----:B0-----:R-:W-:Y:S01]  /*b4a0*/  PRMT R0, R4, 0x7610, R0 ;  /* 0x0000761004007816 */ /* 0x001fe20000000000 */
[----:B------:R-:W-:Y:S06]  /*b4b0*/  BRA `(.L_x_14514) ;  /* 0x00000000009c7947 */ /* 0x000fec0003800000 */
.L_x_14526:
        /* <DEDUP_REMOVED lines=14> */
.L_x_14540:
[----:B------:R-:W-:Y:S05]  /*b5a0*/  BSYNC B0 ;  /* 0x0000000000007941 */ /* 0x000fea0003800000 */
.L_x_14539:
[----:B------:R-:W0:Y:S02]  /*b5b0*/  F2I.FTZ.TRUNC.NTZ R4, R4 ;  /* 0x0000000400047305 */ /* 0x000e24000021f100 */
[----:B0-----:R-:W-:Y:S01]  /*b5c0*/  PRMT R0, R4, 0x7610, R0 ;  /* 0x0000761004007816 */ /* 0x001fe20000000000 */
[----:B------:R-:W-:Y:S06]  /*b5d0*/  BRA `(.L_x_14514) ;  /* 0x0000000000547947 */ /* 0x000fec0003800000 */
.L_x_14513:
        /* <DEDUP_REMOVED lines=16> */
.L_x_14541:
[----:B------:R-:W-:Y:S01]  /*b6e0*/  PRMT R0, RZ, 0x7610, R0 ;  /* 0x00007610ff007816 */ /* 0x000fe20000000000 */
[----:B------:R-:W-:Y:S06]  /*b6f0*/  BRA `(.L_x_14514) ;  /* 0x00000000000c7947 */ /* 0x000fec0003800000 */
.L_x_14538:
[----:B------:R0:W5:Y:S01]  /*b700*/  LDG.E.U8 R0, desc[UR36][R2.64] ;  /* 0x0000002402007981 */ /* 0x000162000c1e1100 */
[----:B------:R-:W-:Y:S05]  /*b710*/  BRA `(.L_x_14514) ;  /* 0x0000000000047947 */ /* 0x000fea0003800000 */
.L_x_14537:
[----:B------:R0:W5:Y:S02]  /*b720*/  LDG.E.U8 R0, desc[UR36][R2.64] ;  /* 0x0000002402007981 */ /* 0x000164000c1e1100 */
.L_x_14514:
[----:B01234-:R-:W0:Y:S01]  /*b730*/  LDC.U8 R3, c[0x0][0x422] ;  /* 0x00010880ff037b82 */ /* 0x01fe220000000000 */
[----:B------:R-:W-:Y:S01]  /*b740*/  ULDC.U8 UR4, c[0x0][0x421] ;  /* 0x0001084000047ab9 */ /* 0x000fe20000000000 */
        /* <DEDUP_REMOVED lines=16> */
.L_x_14545:
[----:B------:R-:W-:Y:S01]  /*b850*/  STG.E.U8 desc[UR36][R16.64], R5 ;  /* 0x0000000510007986 */ /* 0x000fe2000c101124 */
[----:B------:R-:W-:Y:S05]  /*b860*/  EXIT ;  /* 0x000000000000794d */ /* 0x000fea0003800000 */
.L_x_14544:
        /* <DEDUP_REMOVED lines=10> */
[----:B------:R-:W-:Y:S01]  /*b910*/  STG.E.64 desc[UR36][R16.64], R2 ;  /* 0x0000000210007986 */ /* 0x000fe2000c101b24 */
[----:B------:R-:W-:Y:S05]  /*b920*/  EXIT ;  /* 0x000000000000794d */ /* 0x000fea0003800000 */
.L_x_14548:
[----:B------:R-:W-:-:S04]  /*b930*/  LOP3.LUT R5, R5, 0xffff, RZ, 0xc0, !PT ;  /* 0x0000ffff05057812 */ /* 0x000fc800078ec0ff */
[----:B------:R-:W-:-:S05]  /*b940*/  PRMT R3, R5, 0x8880, RZ ;  /* 0x0000888005037816 */ /* 0x000fca00000000ff */
[----:B------:R-:W-:Y:S01]  /*b950*/  STG.E desc[UR36][R16.64], R3 ;  /* 0x0000000310007986 */ /* 0x000fe2000c101924 */
[----:B------:R-:W-:Y:S05]  /*b960*/  EXIT ;  /* 0x000000000000794d */ /* 0x000fea0003800000 */
.L_x_14547:
[----:B------:R-:W-:-:S04]  /*b970*/  PRMT R3, R5, 0x8880, RZ ;  /* 0x0000888005037816 */ /* 0x000fc800000000ff */
[----:B------:R-:W-:-:S05]  /*b980*/  PRMT R3, R3, 0x7710, RZ ;  /* 0x0000771003037816 */ /* 0x000fca00000000ff */
[----:B------:R-:W-:Y:S01]  /*b990*/  STG.E.U16 desc[UR36][R16.64], R3 ;  /* 0x0000000310007986 */ /* 0x000fe2000c101524 */
[----:B------:R-:W-:Y:S05]  /*b9a0*/  EXIT ;  /* 0x000000000000794d */ /* 0x000fea0003800000 */
.L_x_14543:
[----:B------:R-:W-:-:S13]  /*b9b0*/  ISETP.GT.AND P0, PT, R2, 0x6, PT ;  /* 0x000000060200780c */ /* 0x000fda0003f04270 */
[----:B------:R-:W-:Y:S05]  /*b9c0*/  @P0 BRA `(.L_x_14549) ;  /* 0x00000000002c0947 */ /* 0x000fea0003800000 */
[----:B------:R-:W-:-:S13]  /*b9d0*/  ISETP.NE.AND P0, PT, R2, 0x5, PT ;  /* 0x000000050200780c */ /* 0x000fda0003f05270 */
[----:B------:R-:W-:Y:S05]  /*b9e0*/  @!P0 BRA `(.L_x_14550) ;  /* 0x0000000000148947 */ /* 0x000fea0003800000 */
[----:B------:R-:W-:-:S13]  /*b9f0*/  ISETP.NE.AND P0, PT, R2, 0x6, PT ;  /* 0x000000060200780c */ /* 0x000fda0003f05270 */
[----:B------:R-:W-:Y:S05]  /*ba00*/  @P0 BRA `(.L_x_14546) ;  /* 0x0000000800c80947 */ /* 0x000fea0003800000 */
[----:B------:R-:W0:Y:S02]  /*ba10*/  I2F.S8 R3, R5 ;  /* 0x0000000500037306 */ /* 0x000e240000001400 */
[----:B0-----:R-:W-:Y:S01]  /*ba20*/  STG.E desc[UR36][R16.64], R3 ;  /* 0x0000000310007986 */ /* 0x001fe2000c101924 */
[----:B------:R-:W-:Y:S05]  /*ba30*/  EXIT ;  /* 0x000000000000794d */ /* 0x000fea0003800000 */
.L_x_14550:
[----:B------:R-:W0:Y:S02]  /*ba40*/  I2F.S8 R0, R5 ;  /* 0x0000000500007306 */ /* 0x000e240000001400 */
[----:B0-----:R-:W-:-:S05]  /*ba50*/  F2FP.F16.F32.PACK_AB R0, RZ, R0 ;  /* 0x00000000ff00723e */ /* 0x001fca00000000ff */
[----:B------:R-:W-:Y:S01]  /*ba60*/  STG.E.U16 desc[UR36][R16.64], R0 ;  /* 0x0000000010007986 */ /* 0x000fe2000c101524 */
[----:B------:R-:W-:Y:S05]  /*ba70*/  EXIT ;  /* 0x000000000000794d */ /* 0x000fea0003800000 */
.L_x_14549:
        /* <DEDUP_REMOVED lines=8> */
[----:B0-----:R-:W-:Y:S01]  /*bb00*/  STG.E.64 desc[UR36][R16.64], R2 ;  /* 0x0000000210007986 */ /* 0x001fe2000c101b24 */
[----:B------:R-:W-:Y:S05]  /*bb10*/  EXIT ;  /* 0x000000000000794d */ /* 0x000fea0003800000 */
.L_x_14552:
[----:B------:R-:W0:Y:S02]  /*bb20*/  I2F.S8 R5, R5 ;  /* 0x0000000500057306 */ /* 0x000e240000001400 */
[----:B0-----:R-:W-:-:S04]  /*bb30*/  F2FP.F16.F32.PACK_AB R3, RZ, R5 ;  /* 0x00000005ff03723e */ /* 0x001fc800000000ff */
[----:B------:R-:W-:-:S05]  /*bb40*/  PRMT R3, R3, 0x5410, RZ ;  /* 0x0000541003037816 */ /* 0x000fca00000000ff */
[----:B------:R-:W-:Y:S01]  /*bb50*/  STG.E desc[UR36][R16.64], R3 ;  /* 0x0000000310007986 */ /* 0x000fe2000c101924 */
[----:B------:R-:W-:Y:S05]  /*bb60*/  EXIT ;  /* 0x000000000000794d */ /* 0x000fea0003800000 */
.L_x_14551:
[----:B------:R-:W-:-:S04]  /*bb70*/  PRMT R2, R5, 0x8880, RZ ;  /* 0x0000888005027816 */ /* 0x000fc800000000ff */
[----:B------:R-:W-:-:S06]  /*bb80*/  PRMT R2, R2, 0x7710, RZ ;  /* 0x0000771002027816 */ /* 0x000fcc00000000ff */
[----:B------:R-:W0:Y:S02]  /*bb90*/  I2F.F64.S16 R2, R2 ;  /* 0x0000000200027312 */ /* 0x000e240000101c00 */
[----:B0-----:R-:W-:Y:S01]  /*bba0*/  STG.E.64 desc[UR36][R16.64], R2 ;  /* 0x0000000210007986 */ /* 0x001fe2000c101b24 */
[----:B------:R-:W-:Y:S05]  /*bbb0*/  EXIT ;  /* 0x000000000000794d */ /* 0x000fea0003800000 */
.L_x_14542:
        /* <DEDUP_REMOVED lines=10> */
[----:B------:R-:W-:Y:S01]  /*bc60*/  STG.E.U8 desc[UR36][R16.64], R3 ;  /* 0x0000000310007986 */ /* 0x000fe2000c101124 */
[----:B------:R-:W-:Y:S05]  /*bc70*/  EXIT ;  /* 0x000000000000794d */ /* 0x000fea0003800000 */
.L_x_14555:
[----:B------:R-:W-:Y:S02]  /*bc80*/  PRMT R4, R5, 0x8880, RZ ;  /* 0x0000888005047816 */ /* 0x000fe400000000ff */
[----:B------:R-:W-:Y:S02]  /*bc90*/  CS2R R6, SRZ ;  /* 0x0000000000067805 */ /* 0x000fe4000001ff00 */
[----:B------:R-:W-:-:S06]  /*bca0*/  PRMT R4, R4, 0x7710, RZ ;  /* 0x0000771004047816 */ /* 0x000fcc00000000ff */
[----:B------:R-:W0:Y:S02]  /*bcb0*/  I2F.F64.S16 R4, R4 ;  /* 0x0000000400047312 */ /* 0x000e240000101c00 */
[----:B0-----:R-:W-:Y:S01]  /*bcc0*/  STG.E.128 desc[UR36][R16.64], R4 ;  /* 0x0000000410007986 */ /* 0x001fe2000c101d24 */
[----:B------:R-:W-:Y:S05]  /*bcd0*/  EXIT ;  /* 0x000000000000794d */ /* 0x000fea0003800000 */
.L_x_14554:
        /* <DEDUP_REMOVED lines=21> */
.L_x_14559:
[----:B------:R-:W-:Y:S05]  /*be30*/  BSYNC B0 ;  /* 0x0000000000007941 */ /* 0x000fea0003800000 */
.L_x_14558:
[----:B------:R-:W-:-:S05]  /*be40*/  LOP3.LUT R3, R0, R3, RZ, 0xfc, !PT ;  /* 0x0000000300037212 */ /* 0x000fca00078efcff */
[----:B------:R-:W-:Y:S01]  /*be50*/  STG.E.U8 desc[UR36][R16.64], R3 ;  /* 0x0000000310007986 */ /* 0x000fe2000c101124 */
[----:B------:R-:W-:Y:S05]  /*be60*/  EXIT ;  /* 0x000000000000794d */ /* 0x000fea0003800000 */
.L_x_14557:
        /* <DEDUP_REMOVED lines=13> */
.L_x_14561:
[----:B------:R-:W-:Y:S01]  /*bf40*/  IMAD.MOV.U32 R0, RZ, RZ, 0x7f ;  /* 0x0000007fff007424 */ /* 0x000fe200078e00ff */
[----:B------:R-:W-:-:S04]  /*bf50*/  ISETP.GT.U32.AND P0, PT, R2, 0x7f800000, PT ;  /* 0x7f8000000200780c */ /* 0x000fc80003f04070 */
[----:B------:R-:W-:-:S09]  /*bf60*/  SEL R0, R0, 0x7c, P0 ;  /* 0x0000007c00007807 */ /* 0x000fd20000000000 */
.L_x_14562:
[----:B------:R-:W-:Y:S05]  /*bf70*/  BSYNC B0 ;  /* 0x0000000000007941 */ /* 0x000fea0003800000 */
.L_x_14560:
[----:B------:R-:W-:-:S04]  /*bf80*/  LOP3.LUT R2, R5, 0x80000000, RZ, 0xc0, !PT ;  /* 0x8000000005027812 */ /* 0x000fc800078ec0ff */
[----:B------:R-:W-:-:S04]  /*bf90*/  SHF.R.U32.HI R3, RZ, 0x18, R2 ;  /* 0x00000018ff037819 */ /* 0x000fc80000011602 */
[----:B------:R-:W-:-:S05]  /*bfa0*/  LOP3.LUT R3, R0, R3, RZ, 0xfc, !PT ;  /* 0x0000000300037212 */ /* 0x000fca00078efcff */
[----:B------:R-:W-:Y:S01]  /*bfb0*/  STG.E.U8 desc[UR36][R16.64], R3 ;  /* 0x0000000310007986 */ /* 0x000fe2000c101124 */
[----:B------:R-:W-:Y:S05]  /*bfc0*/  EXIT ;  /* 0x000000000000794d */ /* 0x000fea0003800000 */
.L_x_14556:
[----:B------:R-:W0:Y:S02]  /*bfd0*/  I2F.S8 R0, R5 ;  /* 0x0000000500007306 */ /* 0x000e240000001400 */
[----:B0-----:R-:W-:-:S05]  /*bfe0*/  F2FP.BF16.F32.PACK_AB R0, RZ, R0 ;  /* 0x00000000ff00723e */ /* 0x001fca00000010ff */
[----:B------:R-:W-:Y:S01]  /*bff0*/  STG.E.U16 desc[UR36][R16.64], R0 ;  /* 0x0000000010007986 */ /* 0x000fe2000c101524 */
[----:B------:R-:W-:Y:S05]  /*c000*/  EXIT ;  /* 0x000000000000794d */ /* 0x000fea0003800000 */
.L_x_14553:
        /* <DEDUP_REMOVED lines=10> */
[----:B------:R-:W-:Y:S01]  /*c0b0*/  STG.E.U16 desc[UR36][R16.64], R3 ;  /* 0x0000000310007986 */ /* 0x000fe2000c101524 */
[----:B------:R-:W-:Y:S05]  /*c0c0*/  EXIT ;  /* 0x000000000000794d */ /* 0x000fea0003800000 */
.L_x_14565:
        /* <DEDUP_REMOVED lines=17> */
.L_x_14568:
[----:B------:R-:W-:-:S04]  /*c1e0*/  LOP3.LUT R2, R5, 0x80000000, RZ, 0xc0, !PT ;  /* 0x8000000005027812 */ /* 0x000fc800078ec0ff */
[----:B------:R-:W-:-:S04]  /*c1f0*/  SHF.R.U32.HI R3, RZ, 0x18, R2 ;  /* 0x00000018ff037819 */ /* 0x000fc80000011602 */
[----:B------:R-:W-:-:S04]  /*c200*/  LOP3.LUT R0, R0, R3, RZ, 0xfc, !PT ;  /* 0x0000000300007212 */ /* 0x000fc800078efcff */
[----:B------:R-:W-:-:S07]  /*c210*/  PRMT R8, R0, 0x7610, R8 ;  /* 0x0000761000087816 */ /* 0x000fce0000000008 */
.L_x_14567:
[----:B------:R-:W-:Y:S05]  /*c220*/  BSYNC B0 ;  /* 0x0000000000007941 */ /* 0x000fea0003800000 */
.L_x_14566:
[----:B------:R-:W-:Y:S01]  /*c230*/  STG.E.U8 desc[UR36][R16.64], R8 ;  /* 0x0000000810007986 */ /* 0x000fe2000c101124 */
[----:B------:R-:W-:Y:S05]  /*c240*/  EXIT ;  /* 0x000000000000794d */ /* 0x000fea0003800000 */
.L_x_14564:
        /* <DEDUP_REMOVED lines=17> */
.L_x_14571:
[----:B------:R-:W-:-:S04]  /*c360*/  LOP3.LUT R2, R5, 0x80000000, RZ, 0xc0, !PT ;  /* 0x8000000005027812 */ /* 0x000fc800078ec0ff */
[----:B------:R-:W-:-:S04]  /*c370*/  SHF.R.U32.HI R3, RZ, 0x18, R2 ;  /* 0x00000018ff037819 */ /* 0x000fc80000011602 */
[----:B------:R-:W-:-:S04]  /*c380*/  LOP3.LUT R0, R0, R3, RZ, 0xfc, !PT ;  /* 0x0000000300007212 */ /* 0x000fc800078efcff */
[----:B------:R-:W-:-:S07]  /*c390*/  PRMT R8, R0, 0x7610, R8 ;  /* 0x0000761000087816 */ /* 0x000fce0000000008 */
.L_x_14570:
[----:B------:R-:W-:Y:S05]  /*c3a0*/  BSYNC B0 ;  /* 0x0000000000007941 */ /* 0x000fea0003800000 */
.L_x_14569:
[----:B------:R-:W-:Y:S01]  /*c3b0*/  STG.E.U8 desc[UR36][R16.64], R8 ;  /* 0x0000000810007986 */ /* 0x000fe2000c101124 */
[----:B------:R-:W-:Y:S05]  /*c3c0*/  EXIT ;  /* 0x000000000000794d */ /* 0x000fea0003800000 */
.L_x_14563:
        /* <DEDUP_REMOVED lines=22> */
.L_x_14546:
        /* <DEDUP_REMOVED lines=16> */
.L_x_14574:
[----:B------:R-:W-:Y:S05]  /*c630*/  EXIT ;  /* 0x000000000000794d */ /* 0x000fea0003800000 */
.L_x_14573:
[----:B------:R-:W-:-:S04]  /*c640*/  LOP3.LUT R5, R5, 0xffff, RZ, 0xc0, !PT ;  /* 0x0000ffff05057812 */ /* 0x000fc800078ec0ff */
[----:B------:R-:W-:-:S05]  /*c650*/  PRMT R5, R5, 0x8880, RZ ;  /* 0x0000888005057816 */ /* 0x000fca00000000ff */
[----:B------:R-:W-:-:S05]  /*c660*/  IMAD.MOV.U32 R2, RZ, RZ, R5 ;  /* 0x000000ffff027224 */ /* 0x000fca00078e0005 */
[----:B------:R-:W-:-:S05]  /*c670*/  SHF.R.S32.HI R3, RZ, 0x1f, R2 ;  /* 0x0000001fff037819 */ /* 0x000fca0000011402 */
[----:B------:R-:W-:Y:S01]  /*c680*/  STG.E.64 desc[UR36][R16.64], R2 ;  /* 0x0000000210007986 */ /* 0x000fe2000c101b24 */
[----:B------:R-:W-:Y:S05]  /*c690*/  EXIT ;  /* 0x000000000000794d */ /* 0x000fea0003800000 */
.L_x_14572:
[----:B------:R-:W-:-:S04]  /*c6a0*/  LOP3.LUT R5, R5, 0xffff, RZ, 0xc0, !PT ;  /* 0x0000ffff05057812 */ /* 0x000fc800078ec0ff */
[----:B------:R-:W-:-:S05]  /*c6b0*/  PRMT R3, R5, 0x8880, RZ ;  /* 0x0000888005037816 */ /* 0x000fca00000000ff */
[----:B------:R-:W-:Y:S01]  /*c6c0*/  STG.E desc[UR36][R16.64], R3 ;  /* 0x0000000310007986 */ /* 0x000fe2000c101924 */
[----:B------:R-:W-:Y:S05]  /*c6d0*/  EXIT ;  /* 0x000000000000794d */ /* 0x000fea0003800000 */
.L_x_14575:
        /* <DEDUP_REMOVED lines=10> */
.L_x_17346:


//--------------------- .text._ZN2at6native27unrolled_elementwise_kernelINS0_13AUnaryFunctorIaaaNS0_15binary_internal10MulFunctorIaEEEESt5arrayIPcLm2EELi4E23TrivialOffsetCalculatorILi1EjESB_NS0_6memory12LoadWithCastILi1EEENSC_13StoreWithCastILi1EEEEEviT_T0_T2_T3_T4_T5_ --------------------------
	.section	.text._ZN2at6native27unrolled_elementwise_kernelINS0_13AUnaryFunctorIaaaNS0_15binary_internal10MulFunctorIaEEEESt5arrayIPcLm2EELi4E23TrivialOffsetCalculatorILi1EjESB_NS0_6memory12LoadWithCastILi1EEENSC_13StoreWithCastILi1EEEEEviT_T0_T2_T3_T4_T5_,"ax",@progbits
	.align	128
        .global         _ZN2at6native27unrolled_elementwise_kernelINS0_13AUnaryFunctorIaaaNS0_15binary_internal10MulFunctorIaEEEESt5arrayIPcLm2EELi4E23TrivialOffsetCalculatorILi1EjESB_NS0_6memory12LoadWithCastILi1EEENSC_13StoreWithCastILi1EEEEEviT_T0_T2_T3_T4_T5_
        .type           _ZN2at6native27unrolled_elementwise_kernelINS0_13AUnaryFunctorIaaaNS0_15binary_internal10MulFunctorIaEEEESt5arrayIPcLm2EELi4E23TrivialOffsetCalculatorILi1EjESB_NS0_6memory12LoadWithCastILi1EEENSC_13StoreWithCastILi1EEEEEviT_T0_T2_T3_T4_T5_,@function
        .size           _ZN2at6native27unrolled_elementwise_kernelINS0_13AUnaryFunctorIaaaNS0_15binary_internal10MulFunctorIaEEEESt5arrayIPcLm2EELi4E23TrivialOffsetCalculatorILi1EjESB_NS0_6memory12LoadWithCastILi1EEENSC_13StoreWithCastILi1EEEEEviT_T0_T2_T3_T4_T5_,(.L_x_17347 - _ZN2at6native27unrolled_elementwise_kernelINS0_13AUnaryFunctorIaaaNS0_15binary_internal10MulFunctorIaEEEESt5arrayIPcLm2EELi4E23TrivialOffsetCalculatorILi1EjESB_NS0_6memory12LoadWithCastILi1EEENSC_13StoreWithCastILi1EEEEEviT_T0_T2_T3_T4_T5_)
        .other          _ZN2at6native27unrolled_elementwise_kernelINS0_13AUnaryFunctorIaaaNS0_15binary_internal10MulFunctorIaEEEESt5arrayIPcLm2EELi4E23TrivialOffsetCalculatorILi1EjESB_NS0_6memory12LoadWithCastILi1EEENSC_13StoreWithCastILi1EEEEEviT_T0_T2_T3_T4_T5_,@"STO_CUDA_ENTRY STV_DEFAULT"
_ZN2at6native27unrolled_elementwise_kernelINS0_13AUnaryFunctorIaaaNS0_15binary_internal10MulFunctorIaEEEESt5arrayIPcLm2EELi4E23TrivialOffsetCalculatorILi1EjESB_NS0_6memory12LoadWithCastILi1EEENSC_13StoreWithCastILi1EEEEEviT_T0_T2_T3_T4_T5_:
.text._ZN2at6native27unrolled_elementwise_kernelINS0_13AUnaryFunctorIaaaNS0_15binary_internal10MulFunctorIaEEEESt5arrayIPcLm2EELi4E23TrivialOffsetCalculatorILi1EjESB_NS0_6memory12LoadWithCastILi1EEENSC_13StoreWithCastILi1EEEEEviT_T0_T2_T3_T4_T5_:
        /* <DEDUP_REMOVED lines=31> */
.L_x_14581:
[----:B------:R3:W5:Y:S01]  /*01f0*/  LDG.E.U8 R17, desc[UR36][R2.64] ;  /* 0x0000002402117981 */ /* 0x000762000c1e1100 */
[----:B------:R-:W-:Y:S05]  /*0200*/  BRA `(.L_x_14583) ;  /* 0x0000000c00587947 */ /* 0x000fea0003800000 */
.L_x_14580:
        /* <DEDUP_REMOVED lines=8> */
.L_x_14585:
[----:B------:R1:W5:Y:S01]  /*0290*/  LDG.E.U8 R17, desc[UR36][R2.64] ;  /* 0x0000002402117981 */ /* 0x000362000c1e1100 */
[----:B------:R-:W-:Y:S05]  /*02a0*/  BRA `(.L_x_14583) ;  /* 0x0000000c00307947 */ /* 0x000fea0003800000 */
.L_x_14584:
[----:B------:R2:W5:Y:S01]  /*02b0*/  LDG.E.U16 R17, desc[UR36][R2.64] ;  /* 0x0000002402117981 */ /* 0x000562000c1e1500 */
[----:B------:R-:W-:Y:S05]  /*02c0*/  BRA `(.L_x_14583) ;  /* 0x0000000c00287947 */ /* 0x000fea0003800000 */
.L_x_14579:
        /* <DEDUP_REMOVED lines=9> */
.L_x_14587:
[----:B------:R-:W2:Y:S02]  /*0360*/  LDG.E.U16 R0, desc[UR36][R2.64] ;  /* 0x0000002402007981 */ /* 0x000ea4000c1e1500 */
[----:B--2---:R-:W-:-:S06]  /*0370*/  HADD2.F32 R0, -RZ, R0.H0_H0 ;  /* 0x20000000ff007230 */ /* 0x004fcc0000004100 */
[----:B------:R-:W0:Y:S02]  /*0380*/  F2I.FTZ.TRUNC.NTZ R0, R0 ;  /* 0x0000000000007305 */ /* 0x000e24000021f100 */
[----:B0-----:R-:W-:Y:S01]  /*0390*/  PRMT R17, R0, 0x7610, R17 ;  /* 0x0000761000117816 */ /* 0x001fe20000000011 */
[----:B------:R-:W-:Y:S06]  /*03a0*/  BRA `(.L_x_14583) ;  /* 0x0000000800f07947 */ /* 0x000fec0003800000 */
.L_x_14586:
        /* <DEDUP_REMOVED lines=9> */
.L_x_14589:
[----:B------:R-:W2:Y:S02]  /*0440*/  LDG.E.U16 R2, desc[UR36][R2.64] ;  /* 0x0000002402027981 */ /* 0x000ea4000c1e1500 */
[----:B--2---:R-:W-:-:S06]  /*0450*/  HADD2.F32 R0, -RZ, R2.H0_H0 ;  /* 0x20000002ff007230 */ /* 0x004fcc0000004100 */
[----:B------:R-:W0:Y:S02]  /*0460*/  F2I.FTZ.TRUNC.NTZ R0, R0 ;  /* 0x0000000000007305 */ /* 0x000e24000021f100 */
[----:B0-----:R-:W-:Y:S01]  /*0470*/  PRMT R17, R0, 0x7610, R17 ;  /* 0x0000761000117816 */ /* 0x001fe20000000011 */
[----:B------:R-:W-:Y:S06]  /*0480*/  BRA `(.L_x_14583) ;  /* 0x0000000800b87947 */ /* 0x000fec0003800000 */
.L_x_14588:
[----:B------:R-:W2:Y:S02]  /*0490*/  LDG.E.64 R2, desc[UR36][R2.64] ;  /* 0x0000002402027981 */ /* 0x000ea4000c1e1b00 */
[----:B--2---:R0:W1:Y:S01]  /*04a0*/  F2I.F64.TRUNC R17, R2 ;  /* 0x0000000200117311 */ /* 0x004062000030d100 */
[----:B------:R-:W-:Y:S05]  /*04b0*/  BRA `(.L_x_14583) ;  /* 0x0000000800ac7947 */ /* 0x000fea0003800000 */
.L_x_14578:
        /* <DEDUP_REMOVED lines=12> */
.L_x_14592:
[----:B------:R-:W2:Y:S02]  /*0580*/  LDG.E.64 R2, desc[UR36][R2.64] ;  /* 0x0000002402027981 */ /* 0x000ea4000c1e1b00 */
[----:B--2---:R0:W1:Y:S01]  /*0590*/  F2I.F64.TRUNC R17, R2 ;  /* 0x0000000200117311 */ /* 0x004062000030d100 */
[----:B------:R-:W-:Y:S05]  /*05a0*/  BRA `(.L_x_14583) ;  /* 0x0000000800707947 */ /* 0x000fea0003800000 */
.L_x_14591:
        /* <DEDUP_REMOVED lines=28> */
.L_x_14594:
        /* <DEDUP_REMOVED lines=16> */
.L_x_14593:
[----:B------:R-:W2:Y:S02]  /*0870*/  LDG.E.U16 R0, desc[UR36][R2.64] ;  /* 0x0000002402007981 */ /* 0x000ea4000c1e1500 */
[----:B--2---:R-:W-:-:S06]  /*0880*/  IMAD.U32 R0, R0, 0x10000, RZ ;  /* 0x0001000000007824 */ /* 0x004fcc00078e00ff */
[----:B------:R-:W0:Y:S02]  /*0890*/  F2I.FTZ.TRUNC.NTZ R0, R0 ;  /* 0x0000000000007305 */ /* 0x000e24000021f100 */
[----:B0-----:R-:W-:Y:S01]  /*08a0*/  PRMT R17, R0, 0x7610, R17 ;  /* 0x0000761000117816 */ /* 0x001fe20000000011 */
[----:B------:R-:W-:Y:S06]  /*08b0*/  BRA `(.L_x_14583) ;  /* 0x0000000400ac7947 */ /* 0x000fec0003800000 */
.L_x_14590:
        /* <DEDUP_REMOVED lines=10> */
.L_x_14597:
        /* <DEDUP_REMOVED lines=21> */
.L_x_14601:
[----:B------:R-:W-:Y:S05]  /*0ab0*/  BSYNC B1 ;  /* 0x0000000000017941 */ /* 0x000fea0003800000 */
.L_x_14600:
[----:B------:R-:W-:Y:S01]  /*0ac0*/  LEA R3, R0, 0x3b800000, 0x17 ;  /* 0x3b80000000037811 */ /* 0x000fe200078eb8ff */
[----:B------:R-:W-:-:S05]  /*0ad0*/  IMAD.SHL.U32 R0, R2, 0x100000, RZ ;  /* 0x0010000002007824 */ /* 0x000fca00078e00ff */
[----:B------:R-:W-:-:S07]  /*0ae0*/  LOP3.LUT R0, R3, R0, R4, 0xfe, !PT ;  /* 0x0000000003007212 */ /* 0x000fce00078efe04 */
.L_x_14599:
[----:B------:R-:W-:Y:S05]  /*0af0*/  BSYNC B0 ;  /* 0x0000000000007941 */ /* 0x000fea0003800000 */
.L_x_14598:
[----:B------:R-:W0:Y:S02]  /*0b00*/  F2I.FTZ.TRUNC.NTZ R0, R0 ;  /* 0x0000000000007305 */ /* 0x000e24000021f100 */
[----:B0-----:R-:W-:Y:S01]  /*0b10*/  PRMT R17, R0, 0x7610, R17 ;  /* 0x0000761000117816 */ /* 0x001fe20000000011 */
[----:B------:R-:W-:Y:S06]  /*0b20*/  BRA `(.L_x_14583) ;  /* 0x0000000400107947 */ /* 0x000fec0003800000 */
.L_x_14596:
        /* <DEDUP_REMOVED lines=21> */
.L_x_14605:
[----:B------:R-:W-:Y:S05]  /*0c80*/  BSYNC B1 ;  /* 0x0000000000017941 */ /* 0x000fea0003800000 */
.L_x_14604:
[----:B------:R-:W-:Y:S01]  /*0c90*/  LEA R3, R0, 0x37800000, 0x17 ;  /* 0x3780000000037811 */ /* 0x000fe200078eb8ff */
[----:B------:R-:W-:-:S05]  /*0ca0*/  IMAD.SHL.U32 R0, R2, 0x200000, RZ ;  /* 0x0020000002007824 */ /* 0x000fca00078e00ff */
[----:B------:R-:W-:-:S07]  /*0cb0*/  LOP3.LUT R0, R3, R0, R4, 0xfe, !PT ;  /* 0x0000000003007212 */ /* 0x000fce00078efe04 */
.L_x_14603:
[----:B------:R-:W-:Y:S05]  /*0cc0*/  BSYNC B0 ;  /* 0x0000000000007941 */ /* 0x000fea0003800000 */
.L_x_14602:
[----:B------:R-:W0:Y:S02]  /*0cd0*/  F2I.FTZ.TRUNC.NTZ R0, R0 ;  /* 0x0000000000007305 */ /* 0x000e24000021f100 */
[----:B0-----:R-:W-:Y:S01]  /*0ce0*/  PRMT R17, R0, 0x7610, R17 ;  /* 0x0000761000117816 */ /* 0x001fe20000000011 */
[----:B------:R-:W-:Y:S06]  /*0cf0*/  BRA `(.L_x_14583) ;  /* 0x00000000009c7947 */ /* 0x000fec0003800000 */
.L_x_14595:
        /* <DEDUP_REMOVED lines=14> */
.L_x_14609:
[----:B------:R-:W-:Y:S05]  /*0de0*/  BSYNC B0 ;  /* 0x0000000000007941 */ /* 0x000fea0003800000 */
.L_x_14608:
[----:B------:R-:W0:Y:S02]  /*0df0*/  F2I.FTZ.TRUNC.NTZ R0, R0 ;  /* 0x0000000000007305 */ /* 0x000e24000021f100 */
[----:B0-----:R-:W-:Y:S01]  /*0e00*/  PRMT R17, R0, 0x7610, R17 ;  /* 0x0000761000117816 */ /* 0x001fe20000000011 */
[----:B------:R-:W-:Y:S06]  /*0e10*/  BRA `(.L_x_14583) ;  /* 0x0000000000547947 */ /* 0x000fec0003800000 */
.L_x_14582:
        /* <DEDUP_REMOVED lines=16> */
.L_x_14610:
[----:B------:R-:W-:Y:S01]  /*0f20*/  PRMT R17, RZ, 0x7610, R17 ;  /* 0x00007610ff117816 */ /* 0x000fe20000000011 */
[----:B------:R-:W-:Y:S06]  /*0f30*/  BRA `(.L_x_14583) ;  /* 0x00000000000c7947 */ /* 0x000fec0003800000 */
.L_x_14607:
[----:B------:R0:W5:Y:S01]  /*0f40*/  LDG.E.U8 R17, desc[UR36][R2.64] ;  /* 0x0000002402117981 */ /* 0x000162000c1e1100 */
[----:B------:R-:W-:Y:S05]  /*0f50*/  BRA `(.L_x_14583) ;  /* 0x0000000000047947 */ /* 0x000fea0003800000 */
.L_x_14606:
[----:B------:R0:W5:Y:S02]  /*0f60*/  LDG.E.U8 R17, desc[UR36][R2.64] ;  /* 0x0000002402117981 */ /* 0x000164000c1e1100 */
.L_x_14583:
[----:B------:R-:W2:Y:S02]  /*0f70*/  S2R R19, SR_TID.X ;  /* 0x0000000000137919 */ /* 0x000ea40000002100 */
[----:B--2---:R-:W-:-:S07]  /*0f80*/  VIADD R19, R19, 0x80 ;  /* 0x0000008013137836 */ /* 0x004fce0000000000 */
.L_x_14577:
[----:B------:R-:W-:Y:S05]  /*0f90*/  BSYNC B6 ;  /* 0x0000000000067941 */ /* 0x000fea0003800000 */
.L_x_14576:
        /* <DEDUP_REMOVED lines=23> */
.L_x_14616:
[----:B------:R0:W5:Y:S01]  /*1110*/  LDG.E.U8 R16, desc[UR36][R2.64] ;  /* 0x0000002402107981 */ /* 0x000162000c1e1100 */
[----:B------:R-:W-:Y:S05]  /*1120*/  BRA `(.L_x_14618) ;  /* 0x0000000c00547947 */ /* 0x000fea0003800000 */
.L_x_14615:
        /* <DEDUP_REMOVED lines=8> */
.L_x_14620:
[----:B------:R0:W5:Y:S01]  /*11b0*/  LDG.E.U8 R16, desc[UR36][R2.64] ;  /* 0x0000002402107981 */ /* 0x000162000c1e1100 */
[----:B------:R-:W-:Y:S05]  /*11c0*/  BRA `(.L_x_14618) ;  /* 0x0000000c002c7947 */ /* 0x000fea0003800000 */
.L_x_14619:
[----:B------:R0:W5:Y:S01]  /*11d0*/  LDG.E.U16 R16, desc[UR36][R2.64] ;  /* 0x0000002402107981 */ /* 0x000162000c1e1500 */
[----:B------:R-:W-:Y:S05]  /*11e0*/  BRA `(.L_x_14618) ;  /* 0x0000000c00247947 */ /* 0x000fea0003800000 */
.L_x_14614:
        /* <DEDUP_REMOVED lines=9> */
.L_x_14622:
[----:B------:R-:W2:Y:S02]  /*1280*/  LDG.E.U16 R0, desc[UR36][R2.64] ;  /* 0x0000002402007981 */ /* 0x000ea4000c1e1500 */
[----:B--2---:R-:W-:-:S06]  /*1290*/  HADD2.F32 R0, -RZ, R0.H0_H0 ;  /* 0x20000000ff007230 */ /* 0x004fcc0000004100 */
[----:B------:R-:W0:Y:S02]  /*12a0*/  F2I.FTZ.TRUNC.NTZ R0, R0 ;  /* 0x0000000000007305 */ /* 0x000e24000021f100 */
[----:B0-----:R-:W-:Y:S01]  /*12b0*/  PRMT R16, R0, 0x7610, R16 ;  /* 0x0000761000107816 */ /* 0x001fe20000000010 */
[----:B------:R-:W-:Y:S06]  /*12c0*/  BRA `(.L_x_14618) ;  /* 0x0000000800ec7947 */ /* 0x000fec0003800000 */
.L_x_14621:
        /* <DEDUP_REMOVED lines=9> */
.L_x_14624:
[----:B------:R-:W2:Y:S02]  /*1360*/  LDG.E.U16 R2, desc[UR36][R2.64] ;  /* 0x0000002402027981 */ /* 0x000ea4000c1e1500 */
[----:B--2---:R-:W-:-:S06]  /*1370*/  HADD2.F32 R0, -RZ, R2.H0_H0 ;  /* 0x20000002ff007230 */ /* 0x004fcc0000004100 */
[----:B------:R-:W0:Y:S02]  /*1380*/  F2I.FTZ.TRUNC.NTZ R0, R0 ;  /* 0x0000000000007305 */ /* 0x000e24000021f100 */
[----:B0-----:R-:W-:Y:S01]  /*1390*/  PRMT R16, R0, 0x7610, R16 ;  /* 0x0000761000107816 */ /* 0x001fe20000000010 */
[----:B------:R-:W-:Y:S06]  /*13a0*/  BRA `(.L_x_14618) ;  /* 0x0000000800b47947 */ /* 0x000fec0003800000 */
.L_x_14623:
[----:B------:R-:W2:Y:S02]  /*13b0*/  LDG.E.64 R2, desc[UR36][R2.64] ;  /* 0x0000002402027981 */ /* 0x000ea4000c1e1b00 */
[----:B--2---:R0:W1:Y:S01]  /*13c0*/  F2I.F64.TRUNC R16, R2 ;  /* 0x0000000200107311 */ /* 0x004062000030d100 */
[----:B------:R-:W-:Y:S05]  /*13d0*/  BRA `(.L_x_14618) ;  /* 0x0000000800a87947 */ /* 0x000fea0003800000 */
.L_x_14613:
        /* <DEDUP_REMOVED lines=12> */
.L_x_14627:
[----:B------:R-:W2:Y:S02]  /*14a0*/  LDG.E.64 R2, desc[UR36][R2.64] ;  /* 0x0000002402027981 */ /* 0x000ea4000c1e1b00 */
[----:B--2---:R0:W1:Y:S01]  /*14b0*/  F2I.F64.TRUNC R16, R2 ;  /* 0x0000000200107311 */ /* 0x004062000030d100 */
[----:B------:R-:W-:Y:S05]  /*14c0*/  BRA `(.L_x_14618) ;  /* 0x00000008006c7947 */ /* 0x000fea0003800000 */
.L_x_14626:
        /* <DEDUP_REMOVED lines=28> */
.L_x_14629:
        /* <DEDUP_REMOVED lines=15> */
.L_x_14628:
[----:B------:R-:W2:Y:S02]  /*1780*/  LDG.E.U16 R0, desc[UR36][R2.64] ;  /* 0x0000002402007981 */ /* 0x000ea4000c1e1500 */
[----:B--2---:R-:W-:-:S06]  /*1790*/  IMAD.U32 R0, R0, 0x10000, RZ ;  /* 0x0001000000007824 */ /* 0x004fcc00078e00ff */
[----:B------:R-:W0:Y:S02]  /*17a0*/  F2I.FTZ.TRUNC.NTZ R0, R0 ;  /* 0x0000000000007305 */ /* 0x000e24000021f100 */
[----:B0-----:R-:W-:Y:S01]  /*17b0*/  PRMT R16, R0, 0x7610, R16 ;  /* 0x0000761000107816 */ /* 0x001fe20000000010 */
[----:B------:R-:W-:Y:S06]  /*17c0*/  BRA `(.L_x_14618) ;  /* 0x0000000400ac7947 */ /* 0x000fec0003800000 */
.L_x_14625:
        /* <DEDUP_REMOVED lines=10> */
.L_x_14632:
        /* <DEDUP_REMOVED lines=21> */
.L_x_14636:
[----:B------:R-:W-:Y:S05]  /*19c0*/  BSYNC B1 ;  /* 0x0000000000017941 */ /* 0x000fea0003800000 */
.L_x_14635:
[----:B------:R-:W-:Y:S01]  /*19d0*/  LEA R3, R0, 0x3b800000, 0x17 ;  /* 0x3b80000000037811 */ /* 0x000fe200078eb8ff */
[----:B------:R-:W-:-:S05]  /*19e0*/  IMAD.SHL.U32 R0, R2, 0x100000, RZ ;  /* 0x0010000002007824 */ /* 0x000fca00078e00ff */
[----:B------:R-:W-:-:S07]  /*19f0*/  LOP3.LUT R0, R3, R0, R4, 0xfe, !PT ;  /* 0x0000000003007212 */ /* 0x000fce00078efe04 */
.L_x_14634:
[----:B------:R-:W-:Y:S05]  /*1a00*/  BSYNC B0 ;  /* 0x0000000000007941 */ /* 0x000fea0003800000 */
.L_x_14633:
[----:B------:R-:W0:Y:S02]  /*1a10*/  F2I.FTZ.TRUNC.NTZ R0, R0 ;  /* 0x0000000000007305 */ /* 0x000e24000021f100 */
[----:B0-----:R-:W-:Y:S01]  /*1a20*/  PRMT R16, R0, 0x7610, R16 ;  /* 0x0000761000107816 */ /* 0x001fe20000000010 */
[----:B------:R-:W-:Y:S06]  /*1a30*/  BRA `(.L_x_14618) ;  /* 0x0000000400107947 */ /* 0x000fec0003800000 */
.L_x_14631:
        /* <DEDUP_REMOVED lines=21> */
.L_x_14640:
[----:B------:R-:W-:Y:S05]  /*1b90*/  BSYNC B1 ;  /* 0x0000000000017941 */ /* 0x000fea0003800000 */
.L_x_14639:
[----:B------:R-:W-:Y:S01]  /*1ba0*/  LEA R3, R0, 0x37800000, 0x17 ;  /* 0x3780000000037811 */ /* 0x000fe200078eb8ff */
[----:B------:R-:W-:-:S05]  /*1bb0*/  IMAD.SHL.U32 R0, R2, 0x200000, RZ ;  /* 0x0020000002007824 */ /* 0x000fca00078e00ff */
[----:B------:R-:W-:-:S07]  /*1bc0*/  LOP3.LUT R0, R3, R0, R4, 0xfe, !PT ;  /* 0x0000000003007212 */ /* 0x000fce00078efe04 */
.L_x_14638:
[----:B------:R-:W-:Y:S05]  /*1bd0*/  BSYNC B0 ;  /* 0x0000000000007941 */ /* 0x000fea0003800000 */
.L_x_14637:
[----:B------:R-:W0:Y:S02]  /*1be0*/  F2I.FTZ.TRUNC.NTZ R0, R0 ;  /* 0x0000000000007305 */ /* 0x000e24000021f100 */
[----:B0-----:R-:W-:Y:S01]  /*1bf0*/  PRMT R16, R0, 0x7610, R16 ;  /* 0x0000761000107816 */ /* 0x001fe20000000010 */
[----:B------:R-:W-:Y:S06]  /*1c00*/  BRA `(.L_x_14618) ;  /* 0x00000000009c7947 */ /* 0x000fec0003800000 */
.L_x_14630:
        /* <DEDUP_REMOVED lines=14> */
.L_x_14644:
[----:B------:R-:W-:Y:S05]  /*1cf0*/  BSYNC B0 ;  /* 0x0000000000007941 */ /* 0x000fea0003800000 */
.L_x_14643:
[----:B------:R-:W0:Y:S02]  /*1d00*/  F2I.FTZ.TRUNC.NTZ R0, R0 ;  /* 0x0000000000007305 */ /* 0x000e24000021f100 */
[----:B0-----:R-:W-:Y:S01]  /*1d10*/  PRMT R16, R0, 0x7610, R16 ;  /* 0x0000761000107816 */ /* 0x001fe20000000010 */
[----:B------:R-:W-:Y:S06]  /*1d20*/  BRA `(.L_x_14618) ;  /* 0x0000000000547947 */ /* 0x000fec0003800000 */
.L_x_14617:
        /* <DEDUP_REMOVED lines=16> */
.L_x_14645:
[----:B------:R-:W-:Y:S01]  /*1e30*/  PRMT R16, RZ, 0x7610, R16 ;  /* 0x00007610ff107816 */ /* 0x000fe20000000010 */
[----:B------:R-:W-:Y:S06]  /*1e40*/  BRA `(.L_x_14618) ;  /* 0x00000000000c7947 */ /* 0x000fec0003800000 */
.L_x_14642:
[----:B------:R3:W5:Y:S01]  /*1e50*/  LDG.E.U8 R16, desc[UR36][R2.64] ;  /* 0x0000002402107981 */ /* 0x000762000c1e1100 */
[----:B------:R-:W-:Y:S05]  /*1e60*/  BRA `(.L_x_14618) ;  /* 0x0000000000047947 */ /* 0x000fea0003800000 */
.L_x_14641:
[----:B------:R2:W5:Y:S02]  /*1e70*/  LDG.E.U8 R16, desc[UR36][R2.64] ;  /* 0x0000002402107981 */ /* 0x000564000c1e1100 */
.L_x_14618:
[----:B------:R-:W-:-:S07]  /*1e80*/  VIADD R19, R19, 0x80 ;  /* 0x0000008013137836 */ /* 0x000fce0000000000 */
.L_x_14612:
[----:B------:R-:W-:Y:S05]  /*1e90*/  BSYNC B6 ;  /* 0x0000000000067941 */ /* 0x000fea0003800000 */
.L_x_14611:
        /* <DEDUP_REMOVED lines=25> */
.L_x_14651:
[----:B------:R0:W5:Y:S01]  /*2030*/  LDG.E.U8 R24, desc[UR36][R2.64] ;  /* 0x0000002402187981 */ /* 0x000162000c1e1100 */
[----:B------:R-:W-:Y:S05]  /*2040*/  BRA `(.L_x_14653) ;  /* 0x0000000c00547947 */ /* 0x000fea0003800000 */
.L_x_14650:
        /* <DEDUP_REMOVED lines=8> */
.L_x_14655:
[----:B------:R0:W5:Y:S01]  /*20d0*/  LDG.E.U8 R24, desc[UR36][R2.64] ;  /* 0x0000002402187981 */ /* 0x000162000c1e1100 */
[----:B------:R-:W-:Y:S05]  /*20e0*/  BRA `(.L_x_14653) ;  /* 0x0000000c002c7947 */ /* 0x000fea0003800000 */
.L_x_14654:
[----:B------:R0:W5:Y:S01]  /*20f0*/  LDG.E.U16 R24, desc[UR36][R2.64] ;  /* 0x0000002402187981 */ /* 0x000162000c1e1500 */
[----:B------:R-:W-:Y:S05]  /*2100*/  BRA `(.L_x_14653) ;  /* 0x0000000c00247947 */ /* 0x000fea0003800000 */
.L_x_14649:
        /* <DEDUP_REMOVED lines=9> */
.L_x_14657:
[----:B------:R-:W2:Y:S02]  /*21a0*/  LDG.E.U16 R0, desc[UR36][R2.64] ;  /* 0x0000002402007981 */ /* 0x000ea4000c1e1500 */
[----:B--2---:R-:W-:-:S06]  /*21b0*/  HADD2.F32 R0, -RZ, R0.H0_H0 ;  /* 0x20000000ff007230 */ /* 0x004fcc0000004100 */
[----:B------:R-:W0:Y:S02]  /*21c0*/  F2I.FTZ.TRUNC.NTZ R0, R0 ;  /* 0x0000000000007305 */ /* 0x000e24000021f100 */
[----:B0-----:R-:W-:Y:S01]  /*21d0*/  PRMT R24, R0, 0x7610, R24 ;  /* 0x0000761000187816 */ /* 0x001fe20000000018 */
[----:B------:R-:W-:Y:S06]  /*21e0*/  BRA `(.L_x_14653) ;  /* 0x0000000800ec7947 */ /* 0x000fec0003800000 */
.L_x_14656:
        /* <DEDUP_REMOVED lines=9> */
.L_x_14659:
[----:B------:R-:W2:Y:S02]  /*2280*/  LDG.E.U16 R2, desc[UR36][R2.64] ;  /* 0x0000002402027981 */ /* 0x000ea4000c1e1500 */
[----:B--2---:R-:W-:-:S06]  /*2290*/  HADD2.F32 R0, -RZ, R2.H0_H0 ;  /* 0x20000002ff007230 */ /* 0x004fcc0000004100 */
[----:B------:R-:W0:Y:S02]  /*22a0*/  F2I.FTZ.TRUNC.NTZ R0, R0 ;  /* 0x0000000000007305 */ /* 0x000e24000021f100 */
[----:B0-----:R-:W-:Y:S01]  /*22b0*/  PRMT R24, R0, 0x7610, R24 ;  /* 0x0000761000187816 */ /* 0x001fe20000000018 */
[----:B------:R-:W-:Y:S06]  /*22c0*/  BRA `(.L_x_14653) ;  /* 0x0000000800b47947 */ /* 0x000fec0003800000 */
.L_x_14658:
[----:B------:R-:W2:Y:S02]  /*22d0*/  LDG.E.64 R2, desc[UR36][R2.64] ;  /* 0x0000002402027981 */ /* 0x000ea4000c1e1b00 */
[----:B--2---:R0:W1:Y:S01]  /*22e0*/  F2I.F64.TRUNC R24, R2 ;  /* 0x0000000200187311 */ /* 0x004062000030d100 */
[----:B------:R-:W-:Y:S05]  /*22f0*/  BRA `(.L_x_14653) ;  /* 0x0000000800a87947 */ /* 0x000fea0003800000 */
.L_x_14648:
        /* <DEDUP_REMOVED lines=12> */
.L_x_14662:
[----:B------:R-:W2:Y:S02]  /*23c0*/  LDG.E.64 R2, desc[UR36][R2.64] ;  /* 0x0000002402027981 */ /* 0x000ea4000c1e1b00 */
[----:B--2---:R3:W4:Y:S01]  /*23d0*/  F2I.F64.TRUNC R24, R2 ;  /* 0x0000000200187311 */ /* 0x004722000030d100 */
[----:B------:R-:W-:Y:S05]  /*23e0*/  BRA `(.L_x_14653) ;  /* 0x00000008006c7947 */ /* 0x000fea0003800000 */
.L_x_14661:
        /* <DEDUP_REMOVED lines=28> */
.L_x_14664:
        /* <DEDUP_REMOVED lines=15> */
.L_x_14663:
[----:B------:R-:W2:Y:S02]  /*26a0*/  LDG.E.U16 R0, desc[UR36][R2.64] ;  /* 0x0000002402007981 */ /* 0x000ea4000c1e1500 */
[----:B--2---:R-:W-:-:S06]  /*26b0*/  IMAD.U32 R0, R0, 0x10000, RZ ;  /* 0x0001000000007824 */ /* 0x004fcc00078e00ff */
[----:B------:R-:W0:Y:S02]  /*26c0*/  F2I.FTZ.TRUNC.NTZ R0, R0 ;  /* 0x0000000000007305 */ /* 0x000e24000021f100 */
[----:B0-----:R-:W-:Y:S01]  /*26d0*/  PRMT R24, R0, 0x7610, R24 ;  /* 0x0000761000187816 */ /* 0x001fe20000000018 */
[----:B------:R-:W-:Y:S06]  /*26e0*/  BRA `(.L_x_14653) ;  /* 0x0000000400ac7947 */ /* 0x000fec0003800000 */
.L_x_14660:
        /* <DEDUP_REMOVED lines=10> */
.L_x_14667:
        /* <DEDUP_REMOVED lines=21> */
.L_x_14671:
[----:B------:R-:W-:Y:S05]  /*28e0*/  BSYNC B1 ;  /* 0x0000000000017941 */ /* 0x000fea0003800000 */
.L_x_14670:
[----:B------:R-:W-:Y:S01]  /*28f0*/  LEA R3, R0, 0x3b800000, 0x17 ;  /* 0x3b80000000037811 */ /* 0x000fe200078eb8ff */
[----:B------:R-:W-:-:S05]  /*2900*/  IMAD.SHL.U32 R0, R2, 0x100000, RZ ;  /* 0x0010000002007824 */ /* 0x000fca00078e00ff */
[----:B------:R-:W-:-:S07]  /*2910*/  LOP3.LUT R0, R3, R0, R4, 0xfe, !PT ;  /* 0x0000000003007212 */ /* 0x000fce00078efe04 */
.L_x_14669:
[----:B------:R-:W-:Y:S05]  /*2920*/  BSYNC B0 ;  /* 0x0000000000007941 */ /* 0x000fea0003800000 */
.L_x_14668:
[----:B------:R-:W0:Y:S02]  /*2930*/  F2I.FTZ.TRUNC.NTZ R0, R0 ;  /* 0x0000000000007305 */ /* 0x000e24000021f100 */
[----:B0-----:R-:W-:Y:S01]  /*2940*/  PRMT R24, R0, 0x7610, R24 ;  /* 0x0000761000187816 */ /* 0x001fe20000000018 */
[----:B------:R-:W-:Y:S06]  /*2950*/  BRA `(.L_x_14653) ;  /* 0x0000000400107947 */ /* 0x000fec0003800000 */
.L_x_14666:
        /* <DEDUP_REMOVED lines=21> */
.L_x_14675:
[----:B------:R-:W-:Y:S05]  /*2ab0*/  BSYNC B1 ;  /* 0x0000000000017941 */ /* 0x000fea0003800000 */
.L_x_14674:
[----:B------:R-:W-:Y:S01]  /*2ac0*/  LEA R3, R0, 0x37800000, 0x17 ;  /* 0x3780000000037811 */ /* 0x000fe200078eb8ff */
[----:B------:R-:W-:-:S05]  /*2ad0*/  IMAD.SHL.U32 R0, R2, 0x200000, RZ ;  /* 0x0020000002007824 */ /* 0x000fca00078e00ff */
[----:B------:R-:W-:-:S07]  /*2ae0*/  LOP3.LUT R0, R3, R0, R4, 0xfe, !PT ;  /* 0x0000000003007212 */ /* 0x000fce00078efe04 */
.L_x_14673:
[----:B------:R-:W-:Y:S05]  /*2af0*/  BSYNC B0 ;  /* 0x0000000000007941 */ /* 0x000fea0003800000 */
.L_x_14672:
[----:B------:R-:W0:Y:S02]  /*2b00*/  F2I.FTZ.TRUNC.NTZ R0, R0 ;  /* 0x0000000000007305 */ /* 0x000e24000021f100 */
[----:B0-----:R-:W-:Y:S01]  /*2b10*/  PRMT R24, R0, 0x7610, R24 ;  /* 0x0000761000187816 */ /* 0x001fe20000000018 */
[----:B------:R-:W-:Y:S06]  /*2b20*/  BRA `(.L_x_14653) ;  /* 0x00000000009c7947 */ /* 0x000fec0003800000 */
.L_x_14665:
        /* <DEDUP_REMOVED lines=14> */
.L_x_14679:
[----:B------:R-:W-:Y:S05]  /*2c10*/  BSYNC B0 ;  /* 0x0000000000007941 */ /* 0x000fea0003800000 */
.L_x_14678:
[----:B------:R-:W0:Y:S02]  /*2c20*/  F2I.FTZ.TRUNC.NTZ R0, R0 ;  /* 0x0000000000007305 */ /* 0x000e24000021f100 */
[----:B0-----:R-:W-:Y:S01]  /*2c30*/  PRMT R24, R0, 0x7610, R24 ;  /* 0x0000761000187816 */ /* 0x001fe20000000018 */
[----:B------:R-:W-:Y:S06]  /*2c40*/  BRA `(.L_x_14653) ;  /* 0x0000000000547947 */ /* 0x000fec0003800000 */
.L_x_14652:
        /* <DEDUP_REMOVED lines=16> */
.L_x_14680:
[----:B------:R-:W-:Y:S01]  /*2d50*/  PRMT R24, RZ, 0x7610, R24 ;  /* 0x00007610ff187816 */ /* 0x000fe20000000018 */
[----:B------:R-:W-:Y:S06]  /*2d60*/  BRA `(.L_x_14653) ;  /* 0x00000000000c7947 */ /* 0x000fec0003800000 */
.L_x_14677:
[----:B------:R2:W5:Y:S01]  /*2d70*/  LDG.E.U8 R24, desc[UR36][R2.64] ;  /* 0x0000002402187981 */ /* 0x000562000c1e1100 */
[----:B------:R-:W-:Y:S05]  /*2d80*/  BRA `(.L_x_14653) ;  /* 0x0000000000047947 */ /* 0x000fea0003800000 */
.L_x_14676:
[----:B------:R1:W5:Y:S02]  /*2d90*/  LDG.E.U8 R24, desc[UR36][R2.64] ;  /* 0x0000002402187981 */ /* 0x000364000c1e1100 */
.L_x_14653:
[----:B------:R-:W-:-:S07]  /*2da0*/  VIADD R19, R19, 0x80 ;  /* 0x0000008013137836 */ /* 0x000fce0000000000 */
.L_x_14647:
[----:B------:R-:W-:Y:S05]  /*2db0*/  BSYNC B6 ;  /* 0x0000000000067941 */ /* 0x000fea0003800000 */
.L_x_14646:
[----:B------:R-:W0:Y:S01]  /*2dc0*/  LDC.U8 R25, c[0x0][0x215] ;  /* 0x00008540ff197b82 */ /* 0x000e220000000000 */
        /* <DEDUP_REMOVED lines=22> */
.L_x_14686:
[----:B------:R0:W5:Y:S01]  /*2f30*/  LDG.E.U8 R18, desc[UR36][R2.64] ;  /* 0x0000002402127981 */ /* 0x000162000c1e1100 */
[----:B------:R-:W-:Y:S05]  /*2f40*/  BRA `(.L_x_14682) ;  /* 0x0000000c00507947 */ /* 0x000fea0003800000 */
.L_x_14685:
        /* <DEDUP_REMOVED lines=8> */
.L_x_14689:
[----:B------:R0:W5:Y:S01]  /*2fd0*/  LDG.E.U8 R18, desc[UR36][R2.64] ;  /* 0x0000002402127981 */ /* 0x000162000c1e1100 */
[----:B------:R-:W-:Y:S05]  /*2fe0*/  BRA `(.L_x_14682) ;  /* 0x0000000c00287947 */ /* 0x000fea0003800000 */
.L_x_14688:
[----:B------:R0:W5:Y:S01]  /*2ff0*/  LDG.E.U16 R18, desc[UR36][R2.64] ;  /* 0x0000002402127981 */ /* 0x000162000c1e1500 */
[----:B------:R-:W-:Y:S05]  /*3000*/  BRA `(.L_x_14682) ;  /* 0x0000000c00207947 */ /* 0x000fea0003800000 */
.L_x_14684:
        /* <DEDUP_REMOVED lines=9> */
.L_x_14691:
[----:B------:R-:W2:Y:S02]  /*30a0*/  LDG.E.U16 R0, desc[UR36][R2.64] ;  /* 0x0000002402007981 */ /* 0x000ea4000c1e1500 */
[----:B--2---:R-:W-:-:S06]  /*30b0*/  HADD2.F32 R0, -RZ, R0.H0_H0 ;  /* 0x20000000ff007230 */ /* 0x004fcc0000004100 */
[----:B------:R-:W0:Y:S02]  /*30c0*/  F2I.FTZ.TRUNC.NTZ R0, R0 ;  /* 0x0000000000007305 */ /* 0x000e24000021f100 */
[----:B0-----:R-:W-:Y:S01]  /*30d0*/  PRMT R18, R0, 0x7610, R18 ;  /* 0x0000761000127816 */ /* 0x001fe20000000012 */
[----:B------:R-:W-:Y:S06]  /*30e0*/  BRA `(.L_x_14682) ;  /* 0x0000000800e87947 */ /* 0x000fec0003800000 */
.L_x_14690:
        /* <DEDUP_REMOVED lines=9> */
.L_x_14693:
[----:B------:R-:W2:Y:S02]  /*3180*/  LDG.E.U16 R2, desc[UR36][R2.64] ;  /* 0x0000002402027981 */ /* 0x000ea4000c1e1500 */
[----:B--2---:R-:W-:-:S06]  /*3190*/  HADD2.F32 R0, -RZ, R2.H0_H0 ;  /* 0x20000002ff007230 */ /* 0x004fcc0000004100 */
[----:B------:R-:W0:Y:S02]  /*31a0*/  F2I.FTZ.TRUNC.NTZ R0, R0 ;  /* 0x0000000000007305 */ /* 0x000e24000021f100 */
[----:B0-----:R-:W-:Y:S01]  /*31b0*/  PRMT R18, R0, 0x7610, R18 ;  /* 0x0000761000127816 */ /* 0x001fe20000000012 */
[----:B------:R-:W-:Y:S06]  /*31c0*/  BRA `(.L_x_14682) ;  /* 0x0000000800b07947 */ /* 0x000fec0003800000 */
.L_x_14692:
[----:B------:R-:W2:Y:S02]  /*31d0*/  LDG.E.64 R2, desc[UR36][R2.64] ;  /* 0x0000002402027981 */ /* 0x000ea4000c1e1b00 */
[----:B--2---:R0:W1:Y:S01]  /*31e0*/  F2I.F64.TRUNC R18, R2 ;  /* 0x0000000200127311 */ /* 0x004062000030d100 */
[----:B------:R-:W-:Y:S05]  /*31f0*/  BRA `(.L_x_14682) ;  /* 0x0000000800a47947 */ /* 0x000fea0003800000 */
.L_x_14683:
        /* <DEDUP_REMOVED lines=12> */
.L_x_14696:
[----:B------:R-:W2:Y:S02]  /*32c0*/  LDG.E.64 R2, desc[UR36][R2.64] ;  /* 0x0000002402027981 */ /* 0x000ea4000c1e1b00 */
[----:B--2---:R0:W1:Y:S01]  /*32d0*/  F2I.F64.TRUNC R18, R2 ;  /* 0x0000000200127311 */ /* 0x004062000030d100 */
[----:B------:R-:W-:Y:S05]  /*32e0*/  BRA `(.L_x_14682) ;  /* 0x0000000800687947 */ /* 0x000fea0003800000 */
.L_x_14695:
        /* <DEDUP_REMOVED lines=28> */
.L_x_14698:
        /* <DEDUP_REMOVED lines=15> */
.L_x_14697:
[----:B------:R-:W2:Y:S02]  /*35a0*/  LDG.E.U16 R0, desc[UR36][R2.64] ;  /* 0x0000002402007981 */ /* 0x000ea4000c1e1500 */
[----:B--2---:R-:W-:-:S06]  /*35b0*/  IMAD.U32 R0, R0, 0x10000, RZ ;  /* 0x0001000000007824 */ /* 0x004fcc00078e00ff */
[----:B------:R-:W0:Y:S02]  /*35c0*/  F2I.FTZ.TRUNC.NTZ R0, R0 ;  /* 0x0000000000007305 */ /* 0x000e24000021f100 */
[----:B0-----:R-:W-:Y:S01]  /*35d0*/  PRMT R18, R0, 0x7610, R18 ;  /* 0x0000761000127816 */ /* 0x001fe20000000012 */
[----:B------:R-:W-:Y:S06]  /*35e0*/  BRA `(.L_x_14682) ;  /* 0x0000000400a87947 */ /* 0x000fec0003800000 */
.L_x_14694:
        /* <DEDUP_REMOVED lines=10> */
.L_x_14701:
        /* <DEDUP_REMOVED lines=21> */
.L_x_14705:
[----:B------:R-:W-:Y:S05]  /*37e0*/  BSYNC B1 ;  /* 0x0000000000017941 */ /* 0x000fea0003800000 */
.L_x_14704:
[----:B------:R-:W-:Y:S01]  /*37f0*/  LEA R3, R0, 0x3b800000, 0x17 ;  /* 0x3b80000000037811 */ /* 0x000fe200078eb8ff */
[----:B------:R-:W-:-:S05]  /*3800*/  IMAD.SHL.U32 R0, R2, 0x100000, RZ ;  /* 0x0010000002007824 */ /* 0x000fca00078e00ff */
[----:B------:R-:W-:-:S07]  /*3810*/  LOP3.LUT R0, R3, R0, R4, 0xfe, !PT ;  /* 0x0000000003007212 */ /* 0x000fce00078efe04 */
.L_x_14703:
[----:B------:R-:W-:Y:S05]  /*3820*/  BSYNC B0 ;  /* 0x0000000000007941 */ /* 0x000fea0003800000 */
.L_x_14702:
[----:B------:R-:W0:Y:S02]  /*3830*/  F2I.FTZ.TRUNC.NTZ R0, R0 ;  /* 0x0000000000007305 */ /* 0x000e24000021f100 */
[----:B0-----:R-:W-:Y:S01]  /*3840*/  PRMT R18, R0, 0x7610, R18 ;  /* 0x0000761000127816 */ /* 0x001fe20000000012 */
[----:B------:R-:W-:Y:S06]  /*3850*/  BRA `(.L_x_14682) ;  /* 0x00000004000c7947 */ /* 0x000fec0003800000 */
.L_x_14700:
        /* <DEDUP_REMOVED lines=21> */
.L_x_14709:
[----:B------:R-:W-:Y:S05]  /*39b0*/  BSYNC B1 ;  /* 0x0000000000017941 */ /* 0x000fea0003800000 */
.L_x_14708:
[----:B------:R-:W-:Y:S01]  /*39c0*/  LEA R3, R0, 0x37800000, 0x17 ;  /* 0x3780000000037811 */ /* 0x000fe200078eb8ff */
[----:B------:R-:W-:-:S05]  /*39d0*/  IMAD.SHL.U32 R0, R2, 0x200000, RZ ;  /* 0x0020000002007824 */ /* 0x000fca00078e00ff */
[----:B------:R-:W-:-:S07]  /*39e0*/  LOP3.LUT R0, R3, R0, R4, 0xfe, !PT ;  /* 0x0000000003007212 */ /* 0x000fce00078efe04 */
.L_x_14707:
[----:B------:R-:W-:Y:S05]  /*39f0*/  BSYNC B0 ;  /* 0x0000000000007941 */ /* 0x000fea0003800000 */
.L_x_14706:
[----:B------:R-:W0:Y:S02]  /*3a00*/  F2I.FTZ.TRUNC.NTZ R0, R0 ;  /* 0x0000000000007305 */ /* 0x000e24000021f100 */
[----:B0-----:R-:W-:Y:S01]  /*3a10*/  PRMT R18, R0, 0x7610, R18 ;  /* 0x0000761000127816 */ /* 0x001fe20000000012 */
[----:B------:R-:W-:Y:S06]  /*3a20*/  BRA `(.L_x_14682) ;  /* 0x0000000000987947 */ /* 0x000fec0003800000 */
.L_x_14699:
        /* <DEDUP_REMOVED lines=14> */
.L_x_14713:
[----:B------:R-:W-:Y:S05]  /*3b10*/  BSYNC B0 ;  /* 0x0000000000007941 */ /* 0x000fea0003800000 */
.L_x_14712:
[----:B------:R-:W0:Y:S02]  /*3b20*/  F2I.FTZ.TRUNC.NTZ R0, R0 ;  /* 0x0000000000007305 */ /* 0x000e24000021f100 */
[----:B0-----:R-:W-:Y:S01]  /*3b30*/  PRMT R18, R0, 0x7610, R18 ;  /* 0x0000761000127816 */ /* 0x001fe20000000012 */
[----:B------:R-:W-:Y:S06]  /*3b40*/  BRA `(.L_x_14682) ;  /* 0x0000000000507947 */ /* 0x000fec0003800000 */
.L_x_14687:
        /* <DEDUP_REMOVED lines=16> */
.L_x_14714:
[----:B------:R-:W-:Y:S05]  /*3c50*/  BRA `(.L_x_14682) ;  /* 0x00000000000c7947 */ /* 0x000fea0003800000 */
.L_x_14711:
[----:B------:R0:W5:Y:S01]  /*3c60*/  LDG.E.U8 R18, desc[UR36][R2.64] ;  /* 0x0000002402127981 */ /* 0x000162000c1e1100 */
[----:B------:R-:W-:Y:S05]  /*3c70*/  BRA `(.L_x_14682) ;  /* 0x0000000000047947 */ /* 0x000fea0003800000 */
.L_x_14710:
[----:B------:R0:W5:Y:S02]  /*3c80*/  LDG.E.U8 R18, desc[UR36][R2.64] ;  /* 0x0000002402127981 */ /* 0x000164000c1e1100 */
.L_x_14682:
[----:B------:R-:W-:Y:S05]  /*3c90*/  BSYNC B6 ;  /* 0x0000000000067941 */ /* 0x000fea0003800000 */
.L_x_14681:
[----:B01234-:R-:W0:Y:S01]  /*3ca0*/  S2R R2, SR_TID.X ;  /* 0x0000000000027919 */ /* 0x01fe220000002100 */
[----:B------:R-:W1:Y:S01]  /*3cb0*/  LDC.U8 R19, c[0x0][0x234] ;  /* 0x00008d00ff137b82 */ /* 0x000e620000000000 */
[----:B------:R-:W-:Y:S01]  /*3cc0*/  PRMT R25, R25, 0x9910, RZ ;  /* 0x0000991019197816 */ /* 0x000fe200000000ff */
[----:B------:R-:W-:Y:S01]  /*3cd0*/  BSSY B6, `(.L_x_14715) ;  /* 0x000010a000067945 */ /* 0x000fe20003800000 */
[----:B-----5:R-:W-:Y:S02]  /*3ce0*/  PRMT R3, R17, 0x9910, RZ ;  /* 0x0000991011037816 */ /* 0x020fe400000000ff */
[----:B------:R-:W-:Y:S01]  /*3cf0*/  PRMT R5, R16, 0x9910, RZ ;  /* 0x0000991010057816 */ /* 0x000fe200000000ff */
[----:B------:R-:W-:Y:S01]  /*3d00*/  IMAD.MOV.U32 R16, RZ, RZ, R25 ;  /* 0x000000ffff107224 */ /* 0x000fe200078e0019 */
[----:B------:R-:W-:Y:S02]  /*3d10*/  PRMT R17, R24, 0x9910, RZ ;  /* 0x0000991018117816 */ /* 0x000fe400000000ff */
[----:B------:R-:W-:Y:S01]  /*3d20*/  PRMT R7, R18, 0x9910, RZ ;  /* 0x0000991012077816 */ /* 0x000fe200000000ff */
[----:B------:R-:W-:-:S02]  /*3d30*/  IMAD R3, R16, R3, RZ ;  /* 0x0000000310037224 */ /* 0x000fc400078e02ff */
[C---:B------:R-:W-:Y:S02]  /*3d40*/  IMAD R18, R16.reuse, R5, RZ ;  /* 0x0000000510127224 */ /* 0x040fe400078e02ff */
[C---:B------:R-:W-:Y:S02]  /*3d50*/  IMAD R17, R16.reuse, R17, RZ ;  /* 0x0000001110117224 */ /* 0x040fe400078e02ff */
[----:B------:R-:W-:Y:S01]  /*3d60*/  IMAD R16, R16, R7, RZ ;  /* 0x0000000710107224 */ /* 0x000fe200078e02ff */
        /* <DEDUP_REMOVED lines=23> */
.L_x_14720:
[----:B------:R0:W-:Y:S01]  /*3ee0*/  STG.E.U8 desc[UR36][R8.64], R3 ;  /* 0x0000000308007986 */ /* 0x0001e2000c101124 */
[----:B------:R-:W-:Y:S05]  /*3ef0*/  BRA `(.L_x_14716) ;  /* 0x0000000c009c7947 */ /* 0x000fea0003800000 */
.L_x_14719:
        /* <DEDUP_REMOVED lines=12> */
.L_x_14723:
[----:B------:R-:W-:-:S04]  /*3fc0*/  LOP3.LUT R3, R3, 0xffff, RZ, 0xc0, !PT ;  /* 0x0000ffff03037812 */ /* 0x000fc800078ec0ff */
[----:B------:R-:W-:-:S05]  /*3fd0*/  PRMT R3, R3, 0x8880, RZ ;  /* 0x0000888003037816 */ /* 0x000fca00000000ff */
[----:B------:R0:W-:Y:S01]  /*3fe0*/  STG.E desc[UR36][R8.64], R3 ;  /* 0x0000000308007986 */ /* 0x0001e2000c101924 */
[----:B------:R-:W-:Y:S05]  /*3ff0*/  BRA `(.L_x_14716) ;  /* 0x0000000c005c7947 */ /* 0x000fea0003800000 */
.L_x_14722:
[----:B------:R-:W-:-:S04]  /*4000*/  PRMT R3, R3, 0x8880, RZ ;  /* 0x0000888003037816 */ /* 0x000fc800000000ff */
[----:B------:R-:W-:-:S05]  /*4010*/  PRMT R3, R3, 0x7710, RZ ;  /* 0x0000771003037816 */ /* 0x000fca00000000ff */
[----:B------:R0:W-:Y:S01]  /*4020*/  STG.E.U16 desc[UR36][R8.64], R3 ;  /* 0x0000000308007986 */ /* 0x0001e2000c101524 */
[----:B------:R-:W-:Y:S05]  /*4030*/  BRA `(.L_x_14716) ;  /* 0x0000000c004c7947 */ /* 0x000fea0003800000 */
.L_x_14718:
        /* <DEDUP_REMOVED lines=9> */
.L_x_14725:
[----:B------:R-:W0:Y:S02]  /*40d0*/  I2F.S8 R0, R3 ;  /* 0x0000000300007306 */ /* 0x000e240000001400 */
[----:B0-----:R-:W-:-:S05]  /*40e0*/  F2FP.F16.F32.PACK_AB R0, RZ, R0 ;  /* 0x00000000ff00723e */ /* 0x001fca00000000ff */
[----:B------:R0:W-:Y:S01]  /*40f0*/  STG.E.U16 desc[UR36][R8.64], R0 ;  /* 0x0000000008007986 */ /* 0x0001e2000c101524 */
[----:B------:R-:W-:Y:S05]  /*4100*/  BRA `(.L_x_14716) ;  /* 0x0000000c00187947 */ /* 0x000fea0003800000 */
.L_x_14724:
        /* <DEDUP_REMOVED lines=10> */
.L_x_14727:
[----:B------:R-:W0:Y:S02]  /*41b0*/  I2F.S8 R3, R3 ;  /* 0x0000000300037306 */ /* 0x000e240000001400 */
[----:B0-----:R-:W-:-:S04]  /*41c0*/  F2FP.F16.F32.PACK_AB R3, RZ, R3 ;  /* 0x00000003ff03723e */ /* 0x001fc800000000ff */
[----:B------:R-:W-:-:S05]  /*41d0*/  PRMT R3, R3, 0x5410, RZ ;  /* 0x0000541003037816 */ /* 0x000fca00000000ff */
[----:B------:R0:W-:Y:S01]  /*41e0*/  STG.E desc[UR36][R8.64], R3 ;  /* 0x0000000308007986 */ /* 0x0001e2000c101924 */
[----:B------:R-:W-:Y:S05]  /*41f0*/  BRA `(.L_x_14716) ;  /* 0x0000000800dc7947 */ /* 0x000fea0003800000 */
.L_x_14726:
[----:B------:R-:W-:-:S04]  /*4200*/  PRMT R4, R3, 0x8880, RZ ;  /* 0x0000888003047816 */ /* 0x000fc800000000ff */
[----:B------:R-:W-:-:S06]  /*4210*/  PRMT R4, R4, 0x7710, RZ ;  /* 0x0000771004047816 */ /* 0x000fcc00000000ff */
[----:B------:R-:W0:Y:S02]  /*4220*/  I2F.F64.S16 R4, R4 ;  /* 0x0000000400047312 */ /* 0x000e240000101c00 */
[----:B0-----:R0:W-:Y:S01]  /*4230*/  STG.E.64 desc[UR36][R8.64], R4 ;  /* 0x0000000408007986 */ /* 0x0011e2000c101b24 */
[----:B------:R-:W-:Y:S05]  /*4240*/  BRA `(.L_x_14716) ;  /* 0x0000000800c87947 */ /* 0x000fea0003800000 */
.L_x_14717:
        /* <DEDUP_REMOVED lines=12> */
.L_x_14730:
[----:B------:R-:W-:Y:S02]  /*4310*/  PRMT R4, R3, 0x8880, RZ ;  /* 0x0000888003047816 */ /* 0x000fe400000000ff */
[----:B------:R-:W-:Y:S02]  /*4320*/  CS2R R6, SRZ ;  /* 0x0000000000067805 */ /* 0x000fe4000001ff00 */
[----:B------:R-:W-:-:S06]  /*4330*/  PRMT R4, R4, 0x7710, RZ ;  /* 0x0000771004047816 */ /* 0x000fcc00000000ff */
[----:B------:R-:W0:Y:S02]  /*4340*/  I2F.F64.S16 R4, R4 ;  /* 0x0000000400047312 */ /* 0x000e240000101c00 */
[----:B0-----:R0:W-:Y:S01]  /*4350*/  STG.E.128 desc[UR36][R8.64], R4 ;  /* 0x0000000408007986 */ /* 0x0011e2000c101d24 */
[----:B------:R-:W-:Y:S05]  /*4360*/  BRA `(.L_x_14716) ;  /* 0x0000000800807947 */ /* 0x000fea0003800000 */
.L_x_14729:
        /* <DEDUP_REMOVED lines=21> */
.L_x_14734:
[----:B------:R-:W-:Y:S05]  /*44c0*/  BSYNC B0 ;  /* 0x0000000000007941 */ /* 0x000fea0003800000 */
.L_x_14733:
[----:B------:R-:W-:-:S05]  /*44d0*/  LOP3.LUT R5, R0, R5, RZ, 0xfc, !PT ;  /* 0x0000000500057212 */ /* 0x000fca00078efcff */
[----:B------:R0:W-:Y:S01]  /*44e0*/  STG.E.U8 desc[UR36][R8.64], R5 ;  /* 0x0000000508007986 */ /* 0x0001e2000c101124 */
[----:B------:R-:W-:Y:S05]  /*44f0*/  BRA `(.L_x_14716) ;  /* 0x00000008001c7947 */ /* 0x000fea0003800000 */
.L_x_14732:
        /* <DEDUP_REMOVED lines=13> */
.L_x_14736:
[----:B------:R-:W-:Y:S01]  /*45d0*/  IMAD.MOV.U32 R0, RZ, RZ, 0x7f ;  /* 0x0000007fff007424 */ /* 0x000fe200078e00ff */
[----:B------:R-:W-:-:S04]  /*45e0*/  ISETP.GT.U32.AND P0, PT, R4, 0x7f800000, PT ;  /* 0x7f8000000400780c */ /* 0x000fc80003f04070 */
[----:B------:R-:W-:-:S09]  /*45f0*/  SEL R0, R0, 0x7c, P0 ;  /* 0x0000007c00007807 */ /* 0x000fd20000000000 */
.L_x_14737:
[----:B------:R-:W-:Y:S05]  /*4600*/  BSYNC B0 ;  /* 0x0000000000007941 */ /* 0x000fea0003800000 */
.L_x_14735:
[----:B------:R-:W-:-:S04]  /*4610*/  LOP3.LUT R3, R5, 0x80000000, RZ, 0xc0, !PT ;  /* 0x8000000005037812 */ /* 0x000fc800078ec0ff */
[----:B------:R-:W-:-:S04]  /*4620*/  SHF.R.U32.HI R3, RZ, 0x18, R3 ;  /* 0x00000018ff037819 */ /* 0x000fc80000011603 */
[----:B------:R-:W-:-:S05]  /*4630*/  LOP3.LUT R3, R0, R3, RZ, 0xfc, !PT ;  /* 0x0000000300037212 */ /* 0x000fca00078efcff */
[----:B------:R0:W-:Y:S01]  /*4640*/  STG.E.U8 desc[UR36][R8.64], R3 ;  /* 0x0000000308007986 */ /* 0x0001e2000c101124 */
[----:B------:R-:W-:Y:S05]  /*4650*/  BRA `(.L_x_14716) ;  /* 0x0000000400c47947 */ /* 0x000fea0003800000 */
.L_x_14731:
[----:B------:R-:W0:Y:S02]  /*4660*/  I2F.S8 R0, R3 ;  /* 0x0000000300007306 */ /* 0x000e240000001400 */
[----:B0-----:R-:W-:-:S05]  /*4670*/  F2FP.BF16.F32.PACK_AB R0, RZ, R0 ;  /* 0x00000000ff00723e */ /* 0x001fca00000010ff */
[----:B------:R0:W-:Y:S01]  /*4680*/  STG.E.U16 desc[UR36][R8.64], R0 ;  /* 0x0000000008007986 */ /* 0x0001e2000c101524 */
[----:B------:R-:W-:Y:S05]  /*4690*/  BRA `(.L_x_14716) ;  /* 0x0000000400b47947 */ /* 0x000fea0003800000 */
.L_x_14728:
        /* <DEDUP_REMOVED lines=12> */
.L_x_14740:
        /* <DEDUP_REMOVED lines=17> */
.L_x_14743:
[----:B------:R-:W-:-:S04]  /*4870*/  LOP3.LUT R3, R3, 0x80000000, RZ, 0xc0, !PT ;  /* 0x8000000003037812 */ /* 0x000fc800078ec0ff */
[----:B------:R-:W-:-:S04]  /*4880*/  SHF.R.U32.HI R3, RZ, 0x18, R3 ;  /* 0x00000018ff037819 */ /* 0x000fc80000011603 */
[----:B------:R-:W-:-:S04]  /*4890*/  LOP3.LUT R0, R0, R3, RZ, 0xfc, !PT ;  /* 0x0000000300007212 */ /* 0x000fc800078efcff */
[----:B------:R-:W-:-:S07]  /*48a0*/  PRMT R4, R0, 0x7610, R4 ;  /* 0x0000761000047816 */ /* 0x000fce0000000004 */
.L_x_14742:
[----:B------:R-:W-:Y:S05]  /*48b0*/  BSYNC B0 ;  /* 0x0000000000007941 */ /* 0x000fea0003800000 */
.L_x_14741:
[----:B------:R4:W-:Y:S01]  /*48c0*/  STG.E.U8 desc[UR36][R8.64], R4 ;  /* 0x0000000408007986 */ /* 0x0009e2000c101124 */
[----:B------:R-:W-:Y:S05]  /*48d0*/  BRA `(.L_x_14716) ;  /* 0x0000000400247947 */ /* 0x000fea0003800000 */
.L_x_14739:
        /* <DEDUP_REMOVED lines=17> */
.L_x_14746:
[----:B------:R-:W-:-:S04]  /*49f0*/  LOP3.LUT R3, R3, 0x80000000, RZ, 0xc0, !PT ;  /* 0x8000000003037812 */ /* 0x000fc800078ec0ff */
[----:B------:R-:W-:-:S04]  /*4a00*/  SHF.R.U32.HI R3, RZ, 0x18, R3 ;  /* 0x00000018ff037819 */ /* 0x000fc80000011603 */
[----:B------:R-:W-:-:S04]  /*4a10*/  LOP3.LUT R0, R0, R3, RZ, 0xfc, !PT ;  /* 0x0000000300007212 */ /* 0x000fc800078efcff */
[----:B------:R-:W-:-:S07]  /*4a20*/  PRMT R4, R0, 0x7610, R4 ;  /* 0x0000761000047816 */ /* 0x000fce0000000004 */
.L_x_14745:
[----:B------:R-:W-:Y:S05]  /*4a30*/  BSYNC B0 ;  /* 0x0000000000007941 */ /* 0x000fea0003800000 */
.L_x_14744:
[----:B------:R0:W-:Y:S01]  /*4a40*/  STG.E.U8 desc[UR36][R8.64], R4 ;  /* 0x0000000408007986 */ /* 0x0001e2000c101124 */
[----:B------:R-:W-:Y:S05]  /*4a50*/  BRA `(.L_x_14716) ;  /* 0x0000000000c47947 */ /* 0x000fea0003800000 */
.L_x_14738:
        /* <DEDUP_REMOVED lines=23> */
.L_x_14721:
        /* <DEDUP_REMOVED lines=16> */
.L_x_14749:
[----:B------:R-:W-:Y:S05]  /*4cd0*/  BRA `(.L_x_14716) ;  /* 0x0000000000247947 */ /* 0x000fea0003800000 */
.L_x_14748:
[----:B------:R-:W-:-:S04]  /*4ce0*/  LOP3.LUT R3, R3, 0xffff, RZ, 0xc0, !PT ;  /* 0x0000ffff03037812 */ /* 0x000fc800078ec0ff */
[----:B------:R-:W-:-:S05]  /*4cf0*/  PRMT R3, R3, 0x8880, RZ ;  /* 0x0000888003037816 */ /* 0x000fca00000000ff */
[----:B------:R-:W-:-:S05]  /*4d00*/  IMAD.MOV.U32 R4, RZ, RZ, R3 ;  /* 0x000000ffff047224 */ /* 0x000fca00078e0003 */
[----:B------:R-:W-:-:S05]  /*4d10*/  SHF.R.S32.HI R5, RZ, 0x1f, R4 ;  /* 0x0000001fff057819 */ /* 0x000fca0000011404 */
[----:B------:R3:W-:Y:S01]  /*4d20*/  STG.E.64 desc[UR36][R8.64], R4 ;  /* 0x0000000408007986 */ /* 0x0007e2000c101b24 */
[----:B------:R-:W-:Y:S05]  /*4d30*/  BRA `(.L_x_14716) ;  /* 0x00000000000c7947 */ /* 0x000fea0003800000 */
.L_x_14747:
[----:B------:R-:W-:-:S04]  /*4d40*/  LOP3.LUT R3, R3, 0xffff, RZ, 0xc0, !PT ;  /* 0x0000ffff03037812 */ /* 0x000fc800078ec0ff */
[----:B------:R-:W-:-:S05]  /*4d50*/  PRMT R3, R3, 0x8880, RZ ;  /* 0x0000888003037816 */ /* 0x000fca00000000ff */
[----:B------:R0:W-:Y:S02]  /*4d60*/  STG.E desc[UR36][R8.64], R3 ;  /* 0x0000000308007986 */ /* 0x0001e4000c101924 */
.L_x_14716:
[----:B------:R-:W-:Y:S05]  /*4d70*/  BSYNC B6 ;  /* 0x0000000000067941 */ /* 0x000fea0003800000 */
.L_x_14715:
        /* <DEDUP_REMOVED lines=23> */
.L_x_14755:
[----:B------:R0:W-:Y:S01]  /*4ef0*/  STG.E.U8 desc[UR36][R8.64], R18 ;  /* 0x0000001208007986 */ /* 0x0001e2000c101124 */
[----:B------:R-:W-:Y:S05]  /*4f00*/  BRA `(.L_x_14757) ;  /* 0x0000000c00987947 */ /* 0x000fea0003800000 */
.L_x_14754:
        /* <DEDUP_REMOVED lines=12> */
.L_x_14759:
[----:B------:R-:W-:-:S04]  /*4fd0*/  LOP3.LUT R18, R18, 0xffff, RZ, 0xc0, !PT ;  /* 0x0000ffff12127812 */ /* 0x000fc800078ec0ff */
[----:B------:R-:W-:-:S05]  /*4fe0*/  PRMT R3, R18, 0x8880, RZ ;  /* 0x0000888012037816 */ /* 0x000fca00000000ff */
[----:B------:R0:W-:Y:S01]  /*4ff0*/  STG.E desc[UR36][R8.64], R3 ;  /* 0x0000000308007986 */ /* 0x0001e2000c101924 */
[----:B------:R-:W-:Y:S05]  /*5000*/  BRA `(.L_x_14757) ;  /* 0x0000000c00587947 */ /* 0x000fea0003800000 */
.L_x_14758:
[----:B------:R-:W-:-:S04]  /*5010*/  PRMT R3, R18, 0x8880, RZ ;  /* 0x0000888012037816 */ /* 0x000fc800000000ff */
[----:B------:R-:W-:-:S05]  /*5020*/  PRMT R3, R3, 0x7710, RZ ;  /* 0x0000771003037816 */ /* 0x000fca00000000ff */
[----:B------:R0:W-:Y:S01]  /*5030*/  STG.E.U16 desc[UR36][R8.64], R3 ;  /* 0x0000000308007986 */ /* 0x0001e2000c101524 */
[----:B------:R-:W-:Y:S05]  /*5040*/  BRA `(.L_x_14757) ;  /* 0x0000000c00487947 */ /* 0x000fea0003800000 */
.L_x_14753:
        /* <DEDUP_REMOVED lines=9> */
.L_x_14761:
[----:B------:R-:W0:Y:S02]  /*50e0*/  I2F.S8 R0, R18 ;  /* 0x0000001200007306 */ /* 0x000e240000001400 */
[----:B0-----:R-:W-:-:S05]  /*50f0*/  F2FP.F16.F32.PACK_AB R0, RZ, R0 ;  /* 0x00000000ff00723e */ /* 0x001fca00000000ff */
[----:B------:R0:W-:Y:S01]  /*5100*/  STG.E.U16 desc[UR36][R8.64], R0 ;  /* 0x0000000008007986 */ /* 0x0001e2000c101524 */
[----:B------:R-:W-:Y:S05]  /*5110*/  BRA `(.L_x_14757) ;  /* 0x0000000c00147947 */ /* 0x000fea0003800000 */
.L_x_14760:
        /* <DEDUP_REMOVED lines=10> */
.L_x_14763:
[----:B------:R-:W0:Y:S02]  /*51c0*/  I2F.S8 R18, R18 ;  /* 0x0000001200127306 */ /* 0x000e240000001400 */
[----:B0-----:R-:W-:-:S04]  /*51d0*/  F2FP.F16.F32.PACK_AB R3, RZ, R18 ;  /* 0x00000012ff03723e */ /* 0x001fc800000000ff */
[----:B------:R-:W-:-:S05]  /*51e0*/  PRMT R3, R3, 0x5410, RZ ;  /* 0x0000541003037816 */ /* 0x000fca00000000ff */
[----:B------:R0:W-:Y:S01]  /*51f0*/  STG.E desc[UR36][R8.64], R3 ;  /* 0x0000000308007986 */ /* 0x0001e2000c101924 */
[----:B------:R-:W-:Y:S05]  /*5200*/  BRA `(.L_x_14757) ;  /* 0x0000000800d87947 */ /* 0x000fea0003800000 */
.L_x_14762:
[----:B------:R-:W-:-:S04]  /*5210*/  PRMT R4, R18, 0x8880, RZ ;  /* 0x0000888012047816 */ /* 0x000fc800000000ff */
[----:B------:R-:W-:-:S06]  /*5220*/  PRMT R4, R4, 0x7710, RZ ;  /* 0x0000771004047816 */ /* 0x000fcc00000000ff */
[----:B------:R-:W0:Y:S02]  /*5230*/  I2F.F64.S16 R4, R4 ;  /* 0x0000000400047312 */ /* 0x000e240000101c00 */
[----:B0-----:R0:W-:Y:S01]  /*5240*/  STG.E.64 desc[UR36][R8.64], R4 ;  /* 0x0000000408007986 */ /* 0x0011e2000c101b24 */
[----:B------:R-:W-:Y:S05]  /*5250*/  BRA `(.L_x_14757) ;  /* 0x0000000800c47947 */ /* 0x000fea0003800000 */
.L_x_14752:
        /* <DEDUP_REMOVED lines=12> */
.L_x_14766:
[----:B------:R-:W-:Y:S02]  /*5320*/  PRMT R4, R18, 0x8880, RZ ;  /* 0x0000888012047816 */ /* 0x000fe400000000ff */
[----:B------:R-:W-:Y:S02]  /*5330*/  CS2R R6, SRZ ;  /* 0x0000000000067805 */ /* 0x000fe4000001ff00 */
[----:B------:R-:W-:-:S06]  /*5340*/  PRMT R4, R4, 0x7710, RZ ;  /* 0x0000771004047816 */ /* 0x000fcc00000000ff */
[----:B------:R-:W0:Y:S02]  /*5350*/  I2F.F64.S16 R4, R4 ;  /* 0x0000000400047312 */ /* 0x000e240000101c00 */
[----:B0-----:R0:W-:Y:S01]  /*5360*/  STG.E.128 desc[UR36][R8.64], R4 ;  /* 0x0000000408007986 */ /* 0x0011e2000c101d24 */
[----:B------:R-:W-:Y:S05]  /*5370*/  BRA `(.L_x_14757) ;  /* 0x00000008007c7947 */ /* 0x000fea0003800000 */
.L_x_14765:
        /* <DEDUP_REMOVED lines=21> */
.L_x_14770:
[----:B------:R-:W-:Y:S05]  /*54d0*/  BSYNC B0 ;  /* 0x0000000000007941 */ /* 0x000fea0003800000 */
.L_x_14769:
[----:B------:R-:W-:-:S05]  /*54e0*/  LOP3.LUT R5, R0, R5, RZ, 0xfc, !PT ;  /* 0x0000000500057212 */ /* 0x000fca00078efcff */
[----:B------:R0:W-:Y:S01]  /*54f0*/  STG.E.U8 desc[UR36][R8.64], R5 ;  /* 0x0000000508007986 */ /* 0x0001e2000c101124 */
[----:B------:R-:W-:Y:S05]  /*5500*/  BRA `(.L_x_14757) ;  /* 0x0000000800187947 */ /* 0x000fea0003800000 */
.L_x_14768:
        /* <DEDUP_REMOVED lines=13> */
.L_x_14772:
[----:B------:R-:W-:Y:S01]  /*55e0*/  IMAD.MOV.U32 R0, RZ, RZ, 0x7f ;  /* 0x0000007fff007424 */ /* 0x000fe200078e00ff */
[----:B------:R-:W-:-:S04]  /*55f0*/  ISETP.GT.U32.AND P0, PT, R3, 0x7f800000, PT ;  /* 0x7f8000000300780c */ /* 0x000fc80003f04070 */
[----:B------:R-:W-:-:S09]  /*5600*/  SEL R0, R0, 0x7c, P0 ;  /* 0x0000007c00007807 */ /* 0x000fd20000000000 */
.L_x_14773:
[----:B------:R-:W-:Y:S05]  /*5610*/  BSYNC B0 ;  /* 0x0000000000007941 */ /* 0x000fea0003800000 */
.L_x_14771:
[----:B------:R-:W-:-:S04]  /*5620*/  LOP3.LUT R3, R5, 0x80000000, RZ, 0xc0, !PT ;  /* 0x8000000005037812 */ /* 0x000fc800078ec0ff */
[----:B------:R-:W-:-:S04]  /*5630*/  SHF.R.U32.HI R3, RZ, 0x18, R3 ;  /* 0x00000018ff037819 */ /* 0x000fc80000011603 */
[----:B------:R-:W-:-:S05]  /*5640*/  LOP3.LUT R3, R0, R3, RZ, 0xfc, !PT ;  /* 0x0000000300037212 */ /* 0x000fca00078efcff */
[----:B------:R0:W-:Y:S01]  /*5650*/  STG.E.U8 desc[UR36][R8.64], R3 ;  /* 0x0000000308007986 */ /* 0x0001e2000c101124 */
[----:B------:R-:W-:Y:S05]  /*5660*/  BRA `(.L_x_14757) ;  /* 0x0000000400c07947 */ /* 0x000fea0003800000 */
.L_x_14767:
[----:B------:R-:W0:Y:S02]  /*5670*/  I2F.S8 R0, R18 ;  /* 0x0000001200007306 */ /* 0x000e240000001400 */
[----:B0-----:R-:W-:-:S05]  /*5680*/  F2FP.BF16.F32.PACK_AB R0, RZ, R0 ;  /* 0x00000000ff00723e */ /* 0x001fca00000010ff */
[----:B------:R0:W-:Y:S01]  /*5690*/  STG.E.U16 desc[UR36][R8.64], R0 ;  /* 0x0000000008007986 */ /* 0x0001e2000c101524 */
[----:B------:R-:W-:Y:S05]  /*56a0*/  BRA `(.L_x_14757) ;  /* 0x0000000400b07947 */ /* 0x000fea0003800000 */
.L_x_14764:
        /* <DEDUP_REMOVED lines=12> */
.L_x_14776:
        /* <DEDUP_REMOVED lines=17> */
.L_x_14779:
[----:B------:R-:W-:-:S04]  /*5880*/  LOP3.LUT R3, R5, 0x80000000, RZ, 0xc0, !PT ;  /* 0x8000000005037812 */ /* 0x000fc800078ec0ff */
[----:B------:R-:W-:-:S04]  /*5890*/  SHF.R.U32.HI R3, RZ, 0x18, R3 ;  /* 0x00000018ff037819 */ /* 0x000fc80000011603 */
[----:B------:R-:W-:-:S04]  /*58a0*/  LOP3.LUT R0, R0, R3, RZ, 0xfc, !PT ;  /* 0x0000000300007212 */ /* 0x000fc800078efcff */
[----:B------:R-:W-:-:S07]  /*58b0*/  PRMT R4, R0, 0x7610, R4 ;  /* 0x0000761000047816 */ /* 0x000fce0000000004 */
.L_x_14778:
[----:B------:R-:W-:Y:S05]  /*58c0*/  BSYNC B0 ;  /* 0x0000000000007941 */ /* 0x000fea0003800000 */
.L_x_14777:
[----:B------:R3:W-:Y:S01]  /*58d0*/  STG.E.U8 desc[UR36][R8.64], R4 ;  /* 0x0000000408007986 */ /* 0x0007e2000c101124 */
[----:B------:R-:W-:Y:S05]  /*58e0*/  BRA `(.L_x_14757) ;  /* 0x0000000400207947 */ /* 0x000fea0003800000 */
.L_x_14775:
        /* <DEDUP_REMOVED lines=17> */
.L_x_14782:
[----:B------:R-:W-:-:S04]  /*5a00*/  LOP3.LUT R3, R5, 0x80000000, RZ, 0xc0, !PT ;  /* 0x8000000005037812 */ /* 0x000fc800078ec0ff */
[----:B------:R-:W-:-:S04]  /*5a10*/  SHF.R.U32.HI R3, RZ, 0x18, R3 ;  /* 0x00000018ff037819 */ /* 0x000fc80000011603 */
[----:B------:R-:W-:-:S04]  /*5a20*/  LOP3.LUT R0, R0, R3, RZ, 0xfc, !PT ;  /* 0x0000000300007212 */ /* 0x000fc800078efcff */
[----:B------:R-:W-:-:S07]  /*5a30*/  PRMT R4, R0, 0x7610, R4 ;  /* 0x0000761000047816 */ /* 0x000fce0000000004 */
.L_x_14781:
[----:B------:R-:W-:Y:S05]  /*5a40*/  BSYNC B0 ;  /* 0x0000000000007941 */ /* 0x000fea0003800000 */
.L_x_14780:
[----:B------:R0:W-:Y:S01]  /*5a50*/  STG.E.U8 desc[UR36][R8.64], R4 ;  /* 0x0000000408007986 */ /* 0x0001e2000c101124 */
[----:B------:R-:W-:Y:S05]  /*5a60*/  BRA `(.L_x_14757) ;  /* 0x0000000000c07947 */ /* 0x000fea0003800000 */
.L_x_14774:
        /* <DEDUP_REMOVED lines=22> */
.L_x_14756:
        /* <DEDUP_REMOVED lines=16> */
.L_x_14785:
[----:B------:R-:W-:Y:S05]  /*5cd0*/  BRA `(.L_x_14757) ;  /* 0x0000000000247947 */ /* 0x000fea0003800000 */
.L_x_14784:
[----:B------:R-:W-:-:S04]  /*5ce0*/  LOP3.LUT R18, R18, 0xffff, RZ, 0xc0, !PT ;  /* 0x0000ffff12127812 */ /* 0x000fc800078ec0ff */
[----:B------:R-:W-:-:S05]  /*5cf0*/  PRMT R18, R18, 0x8880, RZ ;  /* 0x0000888012127816 */ /* 0x000fca00000000ff */
[----:B------:R-:W-:-:S05]  /*5d00*/  IMAD.MOV.U32 R4, RZ, RZ, R18 ;  /* 0x000000ffff047224 */ /* 0x000fca00078e0012 */
[----:B------:R-:W-:-:S05]  /*5d10*/  SHF.R.S32.HI R5, RZ, 0x1f, R4 ;  /* 0x0000001fff057819 */ /* 0x000fca0000011404 */
[----:B------:R2:W-:Y:S01]  /*5d20*/  STG.E.64 desc[UR36][R8.64], R4 ;  /* 0x0000000408007986 */ /* 0x0005e2000c101b24 */
[----:B------:R-:W-:Y:S05]  /*5d30*/  BRA `(.L_x_14757) ;  /* 0x00000000000c7947 */ /* 0x000fea0003800000 */
.L_x_14783:
[----:B------:R-:W-:-:S04]  /*5d40*/  LOP3.LUT R18, R18, 0xffff, RZ, 0xc0, !PT ;  /* 0x0000ffff12127812 */ /* 0x000fc800078ec0ff */
[----:B------:R-:W-:-:S05]  /*5d50*/  PRMT R3, R18, 0x8880, RZ ;  /* 0x0000888012037816 */ /* 0x000fca00000000ff */
[----:B------:R0:W-:Y:S02]  /*5d60*/  STG.E desc[UR36][R8.64], R3 ;  /* 0x0000000308007986 */ /* 0x0001e4000c101924 */
.L_x_14757:
        /* <DEDUP_REMOVED lines=23> */
.L_x_14789:
[----:B------:R3:W-:Y:S01]  /*5ee0*/  STG.E.U8 desc[UR36][R8.64], R17 ;  /* 0x0000001108007986 */ /* 0x0007e2000c101124 */
[----:B------:R-:W-:Y:S05]  /*5ef0*/  BRA `(.L_x_14791) ;  /* 0x0000000c00987947 */ /* 0x000fea0003800000 */
.L_x_14788:
        /* <DEDUP_REMOVED lines=12> */
.L_x_14793:
[----:B------:R-:W-:-:S04]  /*5fc0*/  LOP3.LUT R17, R17, 0xffff, RZ, 0xc0, !PT ;  /* 0x0000ffff11117812 */ /* 0x000fc800078ec0ff */
[----:B------:R-:W-:-:S05]  /*5fd0*/  PRMT R3, R17, 0x8880, RZ ;  /* 0x0000888011037816 */ /* 0x000fca00000000ff */
[----:B------:R2:W-:Y:S01]  /*5fe0*/  STG.E desc[UR36][R8.64], R3 ;  /* 0x0000000308007986 */ /* 0x0005e2000c101924 */
[----:B------:R-:W-:Y:S05]  /*5ff0*/  BRA `(.L_x_14791) ;  /* 0x0000000c00587947 */ /* 0x000fea0003800000 */
.L_x_14792:
[----:B------:R-:W-:-:S04]  /*6000*/  PRMT R3, R17, 0x8880, RZ ;  /* 0x0000888011037816 */ /* 0x000fc800000000ff */
[----:B------:R-:W-:-:S05]  /*6010*/  PRMT R3, R3, 0x7710, RZ ;  /* 0x0000771003037816 */ /* 0x000fca00000000ff */
[----:B------:R0:W-:Y:S01]  /*6020*/  STG.E.U16 desc[UR36][R8.64], R3 ;  /* 0x0000000308007986 */ /* 0x0001e2000c101524 */
[----:B------:R-:W-:Y:S05]  /*6030*/  BRA `(.L_x_14791) ;  /* 0x0000000c00487947 */ /* 0x000fea0003800000 */
.L_x_14787:
        /* <DEDUP_REMOVED lines=9> */
.L_x_14795:
[----:B------:R-:W0:Y:S02]  /*60d0*/  I2F.S8 R0, R17 ;  /* 0x0000001100007306 */ /* 0x000e240000001400 */
[----:B0-----:R-:W-:-:S05]  /*60e0*/  F2FP.F16.F32.PACK_AB R0, RZ, R0 ;  /* 0x00000000ff00723e */ /* 0x001fca00000000ff */
[----:B------:R0:W-:Y:S01]  /*60f0*/  STG.E.U16 desc[UR36][R8.64], R0 ;  /* 0x0000000008007986 */ /* 0x0001e2000c101524 */
[----:B------:R-:W-:Y:S05]  /*6100*/  BRA `(.L_x_14791) ;  /* 0x0000000c00147947 */ /* 0x000fea0003800000 */
.L_x_14794:
        /* <DEDUP_REMOVED lines=10> */
.L_x_14797:
[----:B------:R-:W0:Y:S02]  /*61b0*/  I2F.S8 R17, R17 ;  /* 0x0000001100117306 */ /* 0x000e240000001400 */
[----:B0-----:R-:W-:-:S04]  /*61c0*/  F2FP.F16.F32.PACK_AB R3, RZ, R17 ;  /* 0x00000011ff03723e */ /* 0x001fc800000000ff */
[----:B------:R-:W-:-:S05]  /*61d0*/  PRMT R3, R3, 0x5410, RZ ;  /* 0x0000541003037816 */ /* 0x000fca00000000ff */
[----:B------:R0:W-:Y:S01]  /*61e0*/  STG.E desc[UR36][R8.64], R3 ;  /* 0x0000000308007986 */ /* 0x0001e2000c101924 */
[----:B------:R-:W-:Y:S05]  /*61f0*/  BRA `(.L_x_14791) ;  /* 0x0000000800d87947 */ /* 0x000fea0003800000 */
.L_x_14796:
[----:B------:R-:W-:-:S04]  /*6200*/  PRMT R4, R17, 0x8880, RZ ;  /* 0x0000888011047816 */ /* 0x000fc800000000ff */
[----:B------:R-:W-:-:S06]  /*6210*/  PRMT R4, R4, 0x7710, RZ ;  /* 0x0000771004047816 */ /* 0x000fcc00000000ff */
[----:B------:R-:W0:Y:S02]  /*6220*/  I2F.F64.S16 R4, R4 ;  /* 0x0000000400047312 */ /* 0x000e240000101c00 */
[----:B0-----:R0:W-:Y:S01]  /*6230*/  STG.E.64 desc[UR36][R8.64], R4 ;  /* 0x0000000408007986 */ /* 0x0011e2000c101b24 */
[----:B------:R-:W-:Y:S05]  /*6240*/  BRA `(.L_x_14791) ;  /* 0x0000000800c47947 */ /* 0x000fea0003800000 */
.L_x_14786:
        /* <DEDUP_REMOVED lines=12> */
.L_x_14800:
[----:B------:R-:W-:Y:S02]  /*6310*/  PRMT R4, R17, 0x8880, RZ ;  /* 0x0000888011047816 */ /* 0x000fe400000000ff */
[----:B------:R-:W-:Y:S02]  /*6320*/  CS2R R6, SRZ ;  /* 0x0000000000067805 */ /* 0x000fe4000001ff00 */
[----:B------:R-:W-:-:S06]  /*6330*/  PRMT R4, R4, 0x7710, RZ ;  /* 0x0000771004047816 */ /* 0x000fcc00000000ff */
[----:B------:R-:W0:Y:S02]  /*6340*/  I2F.F64.S16 R4, R4 ;  /* 0x0000000400047312 */ /* 0x000e240000101c00 */
[----:B0-----:R0:W-:Y:S01]  /*6350*/  STG.E.128 desc[UR36][R8.64], R4 ;  /* 0x0000000408007986 */ /* 0x0011e2000c101d24 */
[----:B------:R-:W-:Y:S05]  /*6360*/  BRA `(.L_x_14791) ;  /* 0x00000008007c7947 */ /* 0x000fea0003800000 */
.L_x_14799:
        /* <DEDUP_REMOVED lines=21> */
.L_x_14804:
[----:B------:R-:W-:Y:S05]  /*64c0*/  BSYNC B0 ;  /* 0x0000000000007941 */ /* 0x000fea0003800000 */
.L_x_14803:
[----:B------:R-:W-:-:S05]  /*64d0*/  LOP3.LUT R5, R0, R5, RZ, 0xfc, !PT ;  /* 0x0000000500057212 */ /* 0x000fca00078efcff */
[----:B------:R0:W-:Y:S01]  /*64e0*/  STG.E.U8 desc[UR36][R8.64], R5 ;  /* 0x0000000508007986 */ /* 0x0001e2000c101124 */
[----:B------:R-:W-:Y:S05]  /*64f0*/  BRA `(.L_x_14791) ;  /* 0x0000000800187947 */ /* 0x000fea0003800000 */
.L_x_14802:
        /* <DEDUP_REMOVED lines=13> */
.L_x_14806:
[----:B------:R-:W-:Y:S01]  /*65d0*/  IMAD.MOV.U32 R0, RZ, RZ, 0x7f ;  /* 0x0000007fff007424 */ /* 0x000fe200078e00ff */
[----:B------:R-:W-:-:S04]  /*65e0*/  ISETP.GT.U32.AND P0, PT, R3, 0x7f800000, PT ;  /* 0x7f8000000300780c */ /* 0x000fc80003f04070 */
[----:B------:R-:W-:-:S09]  /*65f0*/  SEL R0, R0, 0x7c, P0 ;  /* 0x0000007c00007807 */ /* 0x000fd20000000000 */
.L_x_14807:
[----:B------:R-:W-:Y:S05]  /*6600*/  BSYNC B0 ;  /* 0x0000000000007941 */ /* 0x000fea0003800000 */
.L_x_14805:
[----:B------:R-:W-:-:S04]  /*6610*/  LOP3.LUT R3, R17, 0x80000000, RZ, 0xc0, !PT ;  /* 0x8000000011037812 */ /* 0x000fc800078ec0ff */
[----:B------:R-:W-:-:S04]  /*6620*/  SHF.R.U32.HI R3, RZ, 0x18, R3 ;  /* 0x00000018ff037819 */ /* 0x000fc80000011603 */
[----:B------:R-:W-:-:S05]  /*6630*/  LOP3.LUT R3, R0, R3, RZ, 0xfc, !PT ;  /* 0x0000000300037212 */ /* 0x000fca00078efcff */
[----:B------:R0:W-:Y:S01]  /*6640*/  STG.E.U8 desc[UR36][R8.64], R3 ;  /* 0x0000000308007986 */ /* 0x0001e2000c101124 */
[----:B------:R-:W-:Y:S05]  /*6650*/  BRA `(.L_x_14791) ;  /* 0x0000000400c07947 */ /* 0x000fea0003800000 */
.L_x_14801:
[----:B------:R-:W0:Y:S02]  /*6660*/  I2F.S8 R0, R17 ;  /* 0x0000001100007306 */ /* 0x000e240000001400 */
[----:B0-----:R-:W-:-:S05]  /*6670*/  F2FP.BF16.F32.PACK_AB R0, RZ, R0 ;  /* 0x00000000ff00723e */ /* 0x001fca00000010ff */
[----:B------:R0:W-:Y:S01]  /*6680*/  STG.E.U16 desc[UR36][R8.64], R0 ;  /* 0x0000000008007986 */ /* 0x0001e2000c101524 */
[----:B------:R-:W-:Y:S05]  /*6690*/  BRA `(.L_x_14791) ;  /* 0x0000000400b07947 */ /* 0x000fea0003800000 */
.L_x_14798:
        /* <DEDUP_REMOVED lines=12> */
.L_x_14810:
        /* <DEDUP_REMOVED lines=17> */
.L_x_14813:
[----:B------:R-:W-:-:S04]  /*6870*/  LOP3.LUT R3, R17, 0x80000000, RZ, 0xc0, !PT ;  /* 0x8000000011037812 */ /* 0x000fc800078ec0ff */
[----:B------:R-:W-:-:S04]  /*6880*/  SHF.R.U32.HI R3, RZ, 0x18, R3 ;  /* 0x00000018ff037819 */ /* 0x000fc80000011603 */
[----:B------:R-:W-:-:S04]  /*6890*/  LOP3.LUT R0, R0, R3, RZ, 0xfc, !PT ;  /* 0x0000000300007212 */ /* 0x000fc800078efcff */
[----:B------:R-:W-:-:S07]  /*68a0*/  PRMT R4, R0, 0x7610, R4 ;  /* 0x0000761000047816 */ /* 0x000fce0000000004 */
.L_x_14812:
[----:B------:R-:W-:Y:S05]  /*68b0*/  BSYNC B0 ;  /* 0x0000000000007941 */ /* 0x000fea0003800000 */
.L_x_14811:
[----:B------:R0:W-:Y:S01]  /*68c0*/  STG.E.U8 desc[UR36][R8.64], R4 ;  /* 0x0000000408007986 */ /* 0x0001e2000c101124 */
[----:B------:R-:W-:Y:S05]  /*68d0*/  BRA `(.L_x_14791) ;  /* 0x0000000400207947 */ /* 0x000fea0003800000 */
.L_x_14809:
        /* <DEDUP_REMOVED lines=17> */
.L_x_14816:
[----:B------:R-:W-:-:S04]  /*69f0*/  LOP3.LUT R3, R17, 0x80000000, RZ, 0xc0, !PT ;  /* 0x8000000011037812 */ /* 0x000fc800078ec0ff */
[----:B------:R-:W-:-:S04]  /*6a00*/  SHF.R.U32.HI R3, RZ, 0x18, R3 ;  /* 0x00000018ff037819 */ /* 0x000fc80000011603 */
[----:B------:R-:W-:-:S04]  /*6a10*/  LOP3.LUT R0, R0, R3, RZ, 0xfc, !PT ;  /* 0x0000000300007212 */ /* 0x000fc800078efcff */
[----:B------:R-:W-:-:S07]  /*6a20*/  PRMT R4, R0, 0x7610, R4 ;  /* 0x0000761000047816 */ /* 0x000fce0000000004 */
.L_x_14815:
[----:B------:R-:W-:Y:S05]  /*6a30*/  BSYNC B0 ;  /* 0x0000000000007941 */ /* 0x000fea0003800000 */
.L_x_14814:
[----:B------:R0:W-:Y:S01]  /*6a40*/  STG.E.U8 desc[UR36][R8.64], R4 ;  /* 0x0000000408007986 */ /* 0x0001e2000c101124 */
[----:B------:R-:W-:Y:S05]  /*6a50*/  BRA `(.L_x_14791) ;  /* 0x0000000000c07947 */ /* 0x000fea0003800000 */
.L_x_14808:
        /* <DEDUP_REMOVED lines=22> */
.L_x_14790:
        /* <DEDUP_REMOVED lines=16> */
.L_x_14819:
[----:B------:R-:W-:Y:S05]  /*6cc0*/  BRA `(.L_x_14791) ;  /* 0x0000000000247947 */ /* 0x000fea0003800000 */
.L_x_14818:
[----:B------:R-:W-:-:S04]  /*6cd0*/  LOP3.LUT R17, R17, 0xffff, RZ, 0xc0, !PT ;  /* 0x0000ffff11117812 */ /* 0x000fc800078ec0ff */
[----:B------:R-:W-:-:S05]  /*6ce0*/  PRMT R17, R17, 0x8880, RZ ;  /* 0x0000888011117816 */ /* 0x000fca00000000ff */
[----:B------:R-:W-:-:S05]  /*6cf0*/  IMAD.MOV.U32 R4, RZ, RZ, R17 ;  /* 0x000000ffff047224 */ /* 0x000fca00078e0011 */
[----:B------:R-:W-:-:S05]  /*6d00*/  SHF.R.S32.HI R5, RZ, 0x1f, R4 ;  /* 0x0000001fff057819 */ /* 0x000fca0000011404 */
[----:B------:R0:W-:Y:S01]  /*6d10*/  STG.E.64 desc[UR36][R8.64], R4 ;  /* 0x0000000408007986 */ /* 0x0001e2000c101b24 */
[----:B------:R-:W-:Y:S05]  /*6d20*/  BRA `(.L_x_14791) ;  /* 0x00000000000c7947 */ /* 0x000fea0003800000 */
.L_x_14817:
[----:B------:R-:W-:-:S04]  /*6d30*/  LOP3.LUT R17, R17, 0xffff, RZ, 0xc0, !PT ;  /* 0x0000ffff11117812 */ /* 0x000fc800078ec0ff */
[----:B------:R-:W-:-:S05]  /*6d40*/  PRMT R3, R17, 0x8880, RZ ;  /* 0x0000888011037816 */ /* 0x000fca00000000ff */
[----:B------:R0:W-:Y:S02]  /*6d50*/  STG.E desc[UR36][R8.64], R3 ;  /* 0x0000000308007986 */ /* 0x0001e4000c101924 */
.L_x_14791:
[----:B------:R-:W-:-:S07]  /*6d60*/  VIADD R2, R2, 0x80 ;  /* 0x0000008002027836 */ /* 0x000fce0000000000 */
.L_x_14751:
[----:B------:R-:W-:Y:S05]  /*6d70*/  BSYNC B6 ;  /* 0x0000000000067941 */ /* 0x000fea0003800000 */
.L_x_14750:
        /* <DEDUP_REMOVED lines=21> */
.L_x_14823:
[----:B------:R-:W-:Y:S01]  /*6ed0*/  STG.E.U8 desc[UR36][R2.64], R16 ;  /* 0x0000001002007986 */ /* 0x000fe2000c101124 */
[----:B------:R-:W-:Y:S05]  /*6ee0*/  EXIT ;  /* 0x000000000000794d */ /* 0x000fea0003800000 */
.L_x_14822:
        /* <DEDUP_REMOVED lines=12> */
.L_x_14826:
[----:B------:R-:W-:-:S04]  /*6fb0*/  LOP3.LUT R16, R16, 0xffff, RZ, 0xc0, !PT ;  /* 0x0000ffff10107812 */ /* 0x000fc800078ec0ff */
[----:B------:R-:W-:-:S05]  /*6fc0*/  PRMT R5, R16, 0x8880, RZ ;  /* 0x0000888010057816 */ /* 0x000fca00000000ff */
[----:B------:R-:W-:Y:S01]  /*6fd0*/  STG.E desc[UR36][R2.64], R5 ;  /* 0x0000000502007986 */ /* 0x000fe2000c101924 */
[----:B------:R-:W-:Y:S05]  /*6fe0*/  EXIT ;  /* 0x000000000000794d */ /* 0x000fea0003800000 */
.L_x_14825:
[----:B------:R-:W-:-:S04]  /*6ff0*/  PRMT R5, R16, 0x8880, RZ ;  /* 0x0000888010057816 */ /* 0x000fc800000000ff */
[----:B------:R-:W-:-:S05]  /*7000*/  PRMT R5, R5, 0x7710, RZ ;  /* 0x0000771005057816 */ /* 0x000fca00000000ff */
[----:B------:R-:W-:Y:S01]  /*7010*/  STG.E.U16 desc[UR36][R2.64], R5 ;  /* 0x0000000502007986 */ /* 0x000fe2000c101524 */
[----:B------:R-:W-:Y:S05]  /*7020*/  EXIT ;  /* 0x000000000000794d */ /* 0x000fea0003800000 */
.L_x_14821:
        /* <DEDUP_REMOVED lines=9> */
.L_x_14828:
[----:B------:R-:W0:Y:S02]  /*70c0*/  I2F.S8 R0, R16 ;  /* 0x0000001000007306 */ /* 0x000e240000001400 */
[----:B0-----:R-:W-:-:S05]  /*70d0*/  F2FP.F16.F32.PACK_AB R0, RZ, R0 ;  /* 0x00000000ff00723e */ /* 0x001fca00000000ff */
[----:B------:R-:W-:Y:S01]  /*70e0*/  STG.E.U16 desc[UR36][R2.64], R0 ;  /* 0x0000000002007986 */ /* 0x000fe2000c101524 */
[----:B------:R-:W-:Y:S05]  /*70f0*/  EXIT ;  /* 0x000000000000794d */ /* 0x000fea0003800000 */
.L_x_14827:
        /* <DEDUP_REMOVED lines=10> */
.L_x_14830:
[----:B------:R-:W0:Y:S02]  /*71a0*/  I2F.S8 R16, R16 ;  /* 0x0000001000107306 */ /* 0x000e240000001400 */
[----:B0-----:R-:W-:-:S04]  /*71b0*/  F2FP.F16.F32.PACK_AB R5, RZ, R16 ;  /* 0x00000010ff05723e */ /* 0x001fc800000000ff */
[----:B------:R-:W-:-:S05]  /*71c0*/  PRMT R5, R5, 0x5410, RZ ;  /* 0x0000541005057816 */ /* 0x000fca00000000ff */
[----:B------:R-:W-:Y:S01]  /*71d0*/  STG.E desc[UR36][R2.64], R5 ;  /* 0x0000000502007986 */ /* 0x000fe2000c101924 */
[----:B------:R-:W-:Y:S05]  /*71e0*/  EXIT ;  /* 0x000000000000794d */ /* 0x000fea0003800000 */
.L_x_14829:
[----:B------:R-:W-:-:S04]  /*71f0*/  PRMT R4, R16, 0x8880, RZ ;  /* 0x0000888010047816 */ /* 0x000fc800000000ff */
[----:B------:R-:W-:-:S06]  /*7200*/  PRMT R4, R4, 0x7710, RZ ;  /* 0x0000771004047816 */ /* 0x000fcc00000000ff */
[----:B------:R-:W0:Y:S02]  /*7210*/  I2F.F64.S16 R4, R4 ;  /* 0x0000000400047312 */ /* 0x000e240000101c00 */
[----:B0-----:R-:W-:Y:S01]  /*7220*/  STG.E.64 desc[UR36][R2.64], R4 ;  /* 0x0000000402007986 */ /* 0x001fe2000c101b24 */
[----:B------:R-:W-:Y:S05]  /*7230*/  EXIT ;  /* 0x000000000000794d */ /* 0x000fea0003800000 */
.L_x_14820:
        /* <DEDUP_REMOVED lines=12> */
.L_x_14833:
[----:B------:R-:W-:Y:S02]  /*7300*/  PRMT R4, R16, 0x8880, RZ ;  /* 0x0000888010047816 */ /* 0x000fe400000000ff */
[----:B------:R-:W-:Y:S02]  /*7310*/  CS2R R6, SRZ ;  /* 0x0000000000067805 */ /* 0x000fe4000001ff00 */
[----:B------:R-:W-:-:S06]  /*7320*/  PRMT R4, R4, 0x7710, RZ ;  /* 0x0000771004047816 */ /* 0x000fcc00000000ff */
[----:B------:R-:W0:Y:S02]  /*7330*/  I2F.F64.S16 R4, R4 ;  /* 0x0000000400047312 */ /* 0x000e240000101c00 */
[----:B0-----:R-:W-:Y:S01]  /*7340*/  STG.E.128 desc[UR36][R2.64], R4 ;  /* 0x0000000402007986 */ /* 0x001fe2000c101d24 */
[----:B------:R-:W-:Y:S05]  /*7350*/  EXIT ;  /* 0x000000000000794d */ /* 0x000fea0003800000 */
.L_x_14832:
        /* <DEDUP_REMOVED lines=21> */
.L_x_14837:
[----:B------:R-:W-:Y:S05]  /*74b0*/  BSYNC B0 ;  /* 0x0000000000007941 */ /* 0x000fea0003800000 */
.L_x_14836:
[----:B------:R-:W-:-:S05]  /*74c0*/  LOP3.LUT R5, R0, R5, RZ, 0xfc, !PT ;  /* 0x0000000500057212 */ /* 0x000fca00078efcff */
[----:B------:R-:W-:Y:S01]  /*74d0*/  STG.E.U8 desc[UR36][R2.64], R5 ;  /* 0x0000000502007986 */ /* 0x000fe2000c101124 */
[----:B------:R-:W-:Y:S05]  /*74e0*/  EXIT ;  /* 0x000000000000794d */ /* 0x000fea0003800000 */
.L_x_14835:
        /* <DEDUP_REMOVED lines=13> */
.L_x_14839:
[----:B------:R-:W-:Y:S01]  /*75c0*/  IMAD.MOV.U32 R0, RZ, RZ, 0x7f ;  /* 0x0000007fff007424 */ /* 0x000fe200078e00ff */
[----:B------:R-:W-:-:S04]  /*75d0*/  ISETP.GT.U32.AND P0, PT, R4, 0x7f800000, PT ;  /* 0x7f8000000400780c */ /* 0x000fc80003f04070 */
[----:B------:R-:W-:-:S09]  /*75e0*/  SEL R0, R0, 0x7c, P0 ;  /* 0x0000007c00007807 */ /* 0x000fd20000000000 */
.L_x_14840:
[----:B------:R-:W-:Y:S05]  /*75f0*/  BSYNC B0 ;  /* 0x0000000000007941 */ /* 0x000fea0003800000 */
.L_x_14838:
[----:B------:R-:W-:-:S04]  /*7600*/  LOP3.LUT R4, R5, 0x80000000, RZ, 0xc0, !PT ;  /* 0x8000000005047812 */ /* 0x000fc800078ec0ff */
[----:B------:R-:W-:-:S04]  /*7610*/  SHF.R.U32.HI R5, RZ, 0x18, R4 ;  /* 0x00000018ff057819 */ /* 0x000fc80000011604 */
[----:B------:R-:W-:-:S05]  /*7620*/  LOP3.LUT R5, R0, R5, RZ, 0xfc, !PT ;  /* 0x0000000500057212 */ /* 0x000fca00078efcff */
[----:B------:R-:W-:Y:S01]  /*7630*/  STG.E.U8 desc[UR36][R2.64], R5 ;  /* 0x0000000502007986 */ /* 0x000fe2000c101124 */
[----:B------:R-:W-:Y:S05]  /*7640*/  EXIT ;  /* 0x000000000000794d */ /* 0x000fea0003800000 */
.L_x_14834:
[----:B------:R-:W0:Y:S02]  /*7650*/  I2F.S8 R0, R16 ;  /* 0x0000001000007306 */ /* 0x000e240000001400 */
[----:B0-----:R-:W-:-:S05]  /*7660*/  F2FP.BF16.F32.PACK_AB R0, RZ, R0 ;  /* 0x00000000ff00723e */ /* 0x001fca00000010ff */
[----:B------:R-:W-:Y:S01]  /*7670*/  STG.E.U16 desc[UR36][R2.64], R0 ;  /* 0x0000000002007986 */ /* 0x000fe2000c101524 */
[----:B------:R-:W-:Y:S05]  /*7680*/  EXIT ;  /* 0x000000000000794d */ /* 0x000fea0003800000 */
.L_x_14831:
        /* <DEDUP_REMOVED lines=12> */
.L_x_14843:
        /* <DEDUP_REMOVED lines=17> */
.L_x_14846:
[----:B------:R-:W-:-:S04]  /*7860*/  LOP3.LUT R0, R7, 0x80000000, RZ, 0xc0, !PT ;  /* 0x8000000007007812 */ /* 0x000fc800078ec0ff */
[----:B------:R-:W-:-:S04]  /*7870*/  SHF.R.U32.HI R5, RZ, 0x18, R0 ;  /* 0x00000018ff057819 */ /* 0x000fc80000011600 */
[----:B------:R-:W-:-:S04]  /*7880*/  LOP3.LUT R4, R4, R5, RZ, 0xfc, !PT ;  /* 0x0000000504047212 */ /* 0x000fc800078efcff */
[----:B------:R-:W-:-:S07]  /*7890*/  PRMT R0, R4, 0x7610, R0 ;  /* 0x0000761004007816 */ /* 0x000fce0000000000 */
.L_x_14845:
[----:B------:R-:W-:Y:S05]  /*78a0*/  BSYNC B0 ;  /* 0x0000000000007941 */ /* 0x000fea0003800000 */
.L_x_14844:
[----:B------:R-:W-:Y:S01]  /*78b0*/  STG.E.U8 desc[UR36][R2.64], R0 ;  /* 0x0000000002007986 */ /* 0x000fe2000c101124 */
[----:B------:R-:W-:Y:S05]  /*78c0*/  EXIT ;  /* 0x000000000000794d */ /* 0x000fea0003800000 */
.L_x_14842:
        /* <DEDUP_REMOVED lines=17> */
.L_x_14849:
[----:B------:R-:W-:-:S04]  /*79e0*/  LOP3.LUT R0, R7, 0x80000000, RZ, 0xc0, !PT ;  /* 0x8000000007007812 */ /* 0x000fc800078ec0ff */
[----:B------:R-:W-:-:S04]  /*79f0*/  SHF.R.U32.HI R5, RZ, 0x18, R0 ;  /* 0x00000018ff057819 */ /* 0x000fc80000011600 */
[----:B------:R-:W-:-:S04]  /*7a00*/  LOP3.LUT R4, R4, R5, RZ, 0xfc, !PT ;  /* 0x0000000504047212 */ /* 0x000fc800078efcff */
[----:B------:R-:W-:-:S07]  /*7a10*/  PRMT R0, R4, 0x7610, R0 ;  /* 0x0000761004007816 */ /* 0x000fce0000000000 */
.L_x_14848:
[----:B------:R-:W-:Y:S05]  /*7a20*/  BSYNC B0 ;  /* 0x0000000000007941 */ /* 0x000fea0003800000 */
.L_x_14847:
[----:B------:R-:W-:Y:S01]  /*7a30*/  STG.E.U8 desc[UR36][R2.64], R0 ;  /* 0x0000000002007986 */ /* 0x000fe2000c101124 */
[----:B------:R-:W-:Y:S05]  /*7a40*/  EXIT ;  /* 0x000000000000794d */ /* 0x000fea0003800000 */
.L_x_14841:
        /* <DEDUP_REMOVED lines=22> */
.L_x_14824:
        /* <DEDUP_REMOVED lines=16> */
.L_x_14852:
[----:B------:R-:W-:Y:S05]  /*7cb0*/  EXIT ;  /* 0x000000000000794d */ /* 0x000fea0003800000 */
.L_x_14851:
[----:B------:R-:W-:-:S04]  /*7cc0*/  LOP3.LUT R16, R16, 0xffff, RZ, 0xc0, !PT ;  /* 0x0000ffff10107812 */ /* 0x000fc800078ec0ff */
[----:B------:R-:W-:-:S05]  /*7cd0*/  PRMT R16, R16, 0x8880, RZ ;  /* 0x0000888010107816 */ /* 0x000fca00000000ff */
[----:B------:R-:W-:-:S05]  /*7ce0*/  IMAD.MOV.U32 R4, RZ, RZ, R16 ;  /* 0x000000ffff047224 */ /* 0x000fca00078e0010 */
[----:B------:R-:W-:-:S05]  /*7cf0*/  SHF.R.S32.HI R5, RZ, 0x1f, R4 ;  /* 0x0000001fff057819 */ /* 0x000fca0000011404 */
[----:B------:R-:W-:Y:S01]  /*7d00*/  STG.E.64 desc[UR36][R2.64], R4 ;  /* 0x0000000402007986 */ /* 0x000fe2000c101b24 */
[----:B------:R-:W-:Y:S05]  /*7d10*/  EXIT ;  /* 0x000000000000794d */ /* 0x000fea0003800000 */
.L_x_14850:
[----:B------:R-:W-:-:S04]  /*7d20*/  LOP3.LUT R16, R16, 0xffff, RZ, 0xc0, !PT ;  /* 0x0000ffff10107812 */ /* 0x000fc800078ec0ff */
[----:B------:R-:W-:-:S05]  /*7d30*/  PRMT R5, R16, 0x8880, RZ ;  /* 0x0000888010057816 */ /* 0x000fca00000000ff */
[----:B------:R-:W-:Y:S01]  /*7d40*/  STG.E desc[UR36][R2.64], R5 ;  /* 0x0000000502007986 */ /* 0x000fe2000c101924 */
[----:B------:R-:W-:Y:S05]  /*7d50*/  EXIT ;  /* 0x000000000000794d */ /* 0x000fea0003800000 */
.L_x_14853:
        /* <DEDUP_REMOVED lines=10> */
.L_x_17347:


//--------------------- .text._ZN2at6native18elementwise_kernelILi128ELi4EZNS0_22gpu_kernel_impl_nocastINS0_13AUnaryFunctorIaaaNS0_15binary_internal10MulFunctorIaEEEEEEvRNS_18TensorIteratorBaseERKT_EUliE_EEviT1_ --------------------------
	.section	.text._ZN2at6native18elementwise_kernelILi128ELi4EZNS0_22gpu_kernel_impl_nocastINS0_13AUnaryFunctorIaaaNS0_15binary_internal10MulFunctorIaEEEEEEvRNS_18TensorIteratorBaseERKT_EUliE_EEviT1_,"ax",@progbits
	.align	128
        .global         _ZN2at6native18elementwise_kernelILi128ELi4EZNS0_22gpu_kernel_impl_nocastINS0_13AUnaryFunctorIaaaNS0_15binary_internal10MulFunctorIaEEEEEEvRNS_18TensorIteratorBaseERKT_EUliE_EEviT1_
        .type           _ZN2at6native18elementwise_kernelILi128ELi4EZNS0_22gpu_kernel_impl_nocastINS0_13AUnaryFunctorIaaaNS0_15binary_internal10MulFunctorIaEEEEEEvRNS_18TensorIteratorBaseERKT_EUliE_EEviT1_,@function
        .size           _ZN2at6native18elementwise_kernelILi128ELi4EZNS0_22gpu_kernel_impl_nocastINS0_13AUnaryFunctorIaaaNS0_15binary_internal10MulFunctorIaEEEEEEvRNS_18TensorIteratorBaseERKT_EUliE_EEviT1_,(.L_x_17348 - _ZN2at6native18elementwise_kernelILi128ELi4EZNS0_22gpu_kernel_impl_nocastINS0_13AUnaryFunctorIaaaNS0_15binary_internal10MulFunctorIaEEEEEEvRNS_18TensorIteratorBaseERKT_EUliE_EEviT1_)
        .other          _ZN2at6native18elementwise_kernelILi128ELi4EZNS0_22gpu_kernel_impl_nocastINS0_13AUnaryFunctorIaaaNS0_15binary_internal10MulFunctorIaEEEEEEvRNS_18TensorIteratorBaseERKT_EUliE_EEviT1_,@"STO_CUDA_ENTRY STV_DEFAULT"
_ZN2at6native18elementwise_kernelILi128ELi4EZNS0_22gpu_kernel_impl_nocastINS0_13AUnaryFunctorIaaaNS0_15binary_internal10MulFunctorIaEEEEEEvRNS_18TensorIteratorBaseERKT_EUliE_EEviT1_:
.text._ZN2at6native18elementwise_kernelILi128ELi4EZNS0_22gpu_kernel_impl_nocastINS0_13AUnaryFunctorIaaaNS0_15binary_internal10MulFunctorIaEEEEEEvRNS_18TensorIteratorBaseERKT_EUliE_EEviT1_:
        /* <DEDUP_REMOVED lines=312> */
.L_x_14856:
[----:B------:R-:W-:Y:S02]  /*1380*/  ULDC.64 UR10, c[0x0][0x418] ;  /* 0x00010600000a7ab9 */ /* 0x000fe40000000a00 */
[----:B------:R-:W-:-:S04]  /*1390*/  IADD3 R4, P0, R2, UR10, RZ ;  /* 0x0000000a02047c10 */ /* 0x000fc8000ff1e0ff */
[----:B------:R-:W-:Y:S01]  /*13a0*/  IADD3.X R5, RZ, UR11, RZ, P0, !PT ;  /* 0x0000000bff057c10 */ /* 0x000fe200087fe4ff */
[----:B------:R-:W-:Y:S01]  /*13b0*/  UPRMT UR4, UR5, 0x9910, URZ ;  /* 0x0000991005047896 */ /* 0x000fe2000800003f */
[----:B------:R-:W-:-:S03]  /*13c0*/  ULDC.64 UR10, c[0x0][0x410] ;  /* 0x00010400000a7ab9 */ /* 0x000fc60000000a00 */
[----:B------:R-:W2:Y:S01]  /*13d0*/  LDG.E.U8 R4, desc[UR6][R4.64] ;  /* 0x0000000604047981 */ /* 0x000ea2000c1e1100 */
[----:B------:R-:W-:Y:S02]  /*13e0*/  IADD3 R2, P0, R3, UR10, RZ ;  /* 0x0000000a03027c10 */ /* 0x000fe4000ff1e0ff */
[----:B------:R-:W-:Y:S02]  /*13f0*/  IADD3 R0, R0, 0x80, RZ ;  /* 0x0000008000007810 */ /* 0x000fe40007ffe0ff */
[----:B------:R-:W-:Y:S01]  /*1400*/  IADD3.X R3, RZ, UR11, RZ, P0, !PT ;  /* 0x0000000bff037c10 */ /* 0x000fe200087fe4ff */
[----:B--2---:R-:W-:-:S05]  /*1410*/  IMAD R7, R4, UR4, RZ ;  /* 0x0000000404077c24 */ /* 0x004fca000f8e02ff */
[----:B------:R0:W-:Y:S03]  /*1420*/  STG.E.U8 desc[UR6][R2.64], R7 ;  /* 0x0000000702007986 */ /* 0x0001e6000c101106 */
.L_x_14855:
[----:B------:R-:W-:Y:S05]  /*1430*/  BSYNC B0 ;  /* 0x0000000000007941 */ /* 0x000fea0003800000 */
.L_x_14854:
        /* <DEDUP_REMOVED lines=305> */
.L_x_14859:
        /* <DEDUP_REMOVED lines=8> */
[----:B------:R-:W-:Y:S02]  /*27d0*/  IADD3.X R3, RZ, UR11, RZ, P0, !PT ;  /* 0x0000000bff037c10 */ /* 0x000fe400087fe4ff */
[----:B------:R-:W-:Y:S01]  /*27e0*/  ISETP.GE.AND P0, PT, R0, UR8, PT ;  /* 0x0000000800007c0c */ /* 0x000fe2000bf06270 */
[----:B--2---:R-:W-:-:S05]  /*27f0*/  IMAD R7, R4, UR4, RZ ;  /* 0x0000000404077c24 */ /* 0x004fca000f8e02ff */
[----:B------:R1:W-:Y:S07]  /*2800*/  STG.E.U8 desc[UR6][R2.64], R7 ;  /* 0x0000000702007986 */ /* 0x0003ee000c101106 */
        /* <DEDUP_REMOVED lines=303> */
.L_x_14860:
        /* <DEDUP_REMOVED lines=11> */
.L_x_14858:
[----:B------:R-:W-:Y:S05]  /*3bb0*/  BSYNC B0 ;  /* 0x0000000000007941 */ /* 0x000fea0003800000 */
.L_x_14857:
        /* <DEDUP_REMOVED lines=304> */
.L_x_14861:
[----:B------:R-:W-:Y:S02]  /*4ec0*/  ULDC.64 UR8, c[0x0][0x418] ;  /* 0x0001060000087ab9 */ /* 0x000fe40000000a00 */
[----:B------:R-:W-:-:S04]  /*4ed0*/  IADD3 R4, P0, R2, UR8, RZ ;  /* 0x0000000802047c10 */ /* 0x000fc8000ff1e0ff */
[----:B------:R-:W-:Y:S01]  /*4ee0*/  IADD3.X R5, RZ, UR9, RZ, P0, !PT ;  /* 0x00000009ff057c10 */ /* 0x000fe200087fe4ff */
[----:B------:R-:W-:Y:S01]  /*4ef0*/  UPRMT UR4, UR5, 0x9910, URZ ;  /* 0x0000991005047896 */ /* 0x000fe2000800003f */
[----:B------:R-:W-:-:S03]  /*4f00*/  ULDC.64 UR8, c[0x0][0x410] ;  /* 0x0001040000087ab9 */ /* 0x000fc60000000a00 */
[----:B------:R-:W2:Y:S01]  /*4f10*/  LDG.E.U8 R4, desc[UR6][R4.64] ;  /* 0x0000000604047981 */ /* 0x000ea2000c1e1100 */
[----:B------:R-:W-:-:S04]  /*4f20*/  IADD3 R2, P0, R3, UR8, RZ ;  /* 0x0000000803027c10 */ /* 0x000fc8000ff1e0ff */
[----:B------:R-:W-:Y:S01]  /*4f30*/  IADD3.X R3, RZ, UR9, RZ, P0, !PT ;  /* 0x00000009ff037c10 */ /* 0x000fe200087fe4ff */
[----:B--2---:R-:W-:-:S05]  /*4f40*/  IMAD R7, R4, UR4, RZ ;  /* 0x0000000404077c24 */ /* 0x004fca000f8e02ff */
[----:B------:R-:W-:Y:S01]  /*4f50*/  STG.E.U8 desc[UR6][R2.64], R7 ;  /* 0x0000000702007986 */ /* 0x000fe2000c101106 */
[----:B------:R-:W-:Y:S05]  /*4f60*/  EXIT ;  /* 0x000000000000794d */ /* 0x000fea0003800000 */
.L_x_14862:
        /* <DEDUP_REMOVED lines=9> */
.L_x_17348:


//--------------------- .text._ZN2at6native27unrolled_elementwise_kernelINS0_13AUnaryFunctorIaaaNS0_15binary_internal10MulFunctorIaEEEESt5arrayIPcLm2EELi4E23TrivialOffsetCalculatorILi1EjESB_NS0_6memory15LoadWithoutCastENSC_16StoreWithoutCastEEEviT_T0_T2_T3_T4_T5_ --------------------------
	.section	.text._ZN2at6native27unrolled_elementwise_kernelINS0_13AUnaryFunctorIaaaNS0_15binary_internal10MulFunctorIaEEEESt5arrayIPcLm2EELi4E23TrivialOffsetCalculatorILi1EjESB_NS0_6memory15LoadWithoutCastENSC_16StoreWithoutCastEEEviT_T0_T2_T3_T4_T5_,"ax",@progbits
	.align	128
        .global         _ZN2at6native27unrolled_elementwise_kernelINS0_13AUnaryFunctorIaaaNS0_15binary_internal10MulFunctorIaEEEESt5arrayIPcLm2EELi4E23TrivialOffsetCalculatorILi1EjESB_NS0_6memory15LoadWithoutCastENSC_16StoreWithoutCastEEEviT_T0_T2_T3_T4_T5_
        .type           _ZN2at6native27unrolled_elementwise_kernelINS0_13AUnaryFunctorIaaaNS0_15binary_internal10MulFunctorIaEEEESt5arrayIPcLm2EELi4E23TrivialOffsetCalculatorILi1EjESB_NS0_6memory15LoadWithoutCastENSC_16StoreWithoutCastEEEviT_T0_T2_T3_T4_T5_,@function
        .size           _ZN2at6native27unrolled_elementwise_kernelINS0_13AUnaryFunctorIaaaNS0_15binary_internal10MulFunctorIaEEEESt5arrayIPcLm2EELi4E23TrivialOffsetCalculatorILi1EjESB_NS0_6memory15LoadWithoutCastENSC_16StoreWithoutCastEEEviT_T0_T2_T3_T4_T5_,(.L_x_17349 - _ZN2at6native27unrolled_elementwise_kernelINS0_13AUnaryFunctorIaaaNS0_15binary_internal10MulFunctorIaEEEESt5arrayIPcLm2EELi4E23TrivialOffsetCalculatorILi1EjESB_NS0_6memory15LoadWithoutCastENSC_16StoreWithoutCastEEEviT_T0_T2_T3_T4_T5_)
        .other          _ZN2at6native27unrolled_elementwise_kernelINS0_13AUnaryFunctorIaaaNS0_15binary_internal10MulFunctorIaEEEESt5arrayIPcLm2EELi4E23TrivialOffsetCalculatorILi1EjESB_NS0_6memory15LoadWithoutCastENSC_16StoreWithoutCastEEEviT_T0_T2_T3_T4_T5_,@"STO_CUDA_ENTRY STV_DEFAULT"
_ZN2at6native27unrolled_elementwise_kernelINS0_13AUnaryFunctorIaaaNS0_15binary_internal10MulFunctorIaEEEESt5arrayIPcLm2EELi4E23TrivialOffsetCalculatorILi1EjESB_NS0_6memory15LoadWithoutCastENSC_16StoreWithoutCastEEEviT_T0_T2_T3_T4_T5_:
.text._ZN2at6native27unrolled_elementwise_kernelINS0_13AUnaryFunctorIaaaNS0_15binary_internal10MulFunctorIaEEEESt5arrayIPcLm2EELi4E23TrivialOffsetCalculatorILi1EjESB_NS0_6memory15LoadWithoutCastENSC_16StoreWithoutCastEEEviT_T0_T2_T3_T4_T5_:
[----:B------:R-:W-:Y:S01]  /*0000*/  LDC R1, c[0x0][0x28] ;  /* 0x00000a00ff017b82 */ /* 0x000fe20000000800 */
[----:B------:R-:W0:Y:S07]  /*0010*/  S2R R0, SR_CTAID.X ;  /* 0x0000000000007919 */ /* 0x000e2e0000002500 */
[----:B------:R-:W0:Y:S01]  /*0020*/  LDC R3, c[0x0][0x210] ;  /* 0x00008400ff037b82 */ /* 0x000e220000000800 */
[----:B------:R-:W-:Y:S01]  /*0030*/  PRMT R12, RZ, 0x7610, R12 ;  /* 0x00007610ff0c7816 */ /* 0x000fe2000000000c */
        /* <DEDUP_REMOVED lines=17> */
[----:B------:R-:W-:Y:S01]  /*0150*/  @!P2 LEA R19, R0, R13, 0x9 ;  /* 0x0000000d0013a211 */ /* 0x000fe200078e48ff */
[----:B------:R-:W-:Y:S01]  /*0160*/  @!P2 VIADD R13, R13, 0x80 ;  /* 0x000000800d0da836 */ /* 0x000fe20000000000 */
[----:B------:R-:W3:Y:S01]  /*0170*/  @!P2 LDC.64 R8, c[0x0][0x220] ;  /* 0x00008800ff08ab82 */ /* 0x000ee20000000a00 */
[----:B-1----:R-:W-:-:S03]  /*0180*/  @!P3 IADD3 R6, P4, R15, R6, RZ ;  /* 0x000000060f06b210 */ /* 0x002fc60007f9e0ff */
[----:B------:R-:W-:-:S13]  /*0190*/  ISETP.GE.AND P1, PT, R13, R4, PT ;  /* 0x000000040d00720c */ /* 0x000fda0003f26270 */
[----:B------:R-:W1:Y:S01]  /*01a0*/  @!P1 LDC.64 R2, c[0x0][0x220] ;  /* 0x00008800ff029b82 */ /* 0x000e620000000a00 */
[--C-:B------:R-:W-:Y:S01]  /*01b0*/  @!P1 IMAD R15, R0, 0x200, R13.reuse ;  /* 0x00000200000f9824 */ /* 0x100fe200078e020d */
[----:B------:R-:W-:Y:S02]  /*01c0*/  PRMT R13, RZ, 0x7610, R13 ;  /* 0x00007610ff0d7816 */ /* 0x000fe4000000000d */
[----:B------:R-:W-:Y:S02]  /*01d0*/  @!P3 IADD3.X R7, RZ, R7, RZ, P4, !PT ;  /* 0x00000007ff07b210 */ /* 0x000fe400027fe4ff */
[----:B---3--:R-:W-:Y:S02]  /*01e0*/  @!P2 IADD3 R8, P6, R19, R8, RZ ;  /* 0x000000081308a210 */ /* 0x008fe40007fde0ff */
[----:B------:R-:W-:Y:S01]  /*01f0*/  PRMT R17, RZ, 0x7610, R17 ;  /* 0x00007610ff117816 */ /* 0x000fe20000000011 */
[----:B------:R2:W3:Y:S01]  /*0200*/  @!P3 LDG.E.U8 R13, desc[UR6][R6.64] ;  /* 0x00000006060db981 */ /* 0x0004e2000c1e1100 */
[----:B------:R-:W-:Y:S01]  /*0210*/  PRMT R16, RZ, 0x7610, R16 ;  /* 0x00007610ff107816 */ /* 0x000fe20000000010 */
[----:B------:R-:W-:-:S05]  /*0220*/  @!P2 IMAD.X R9, RZ, RZ, R9, P6 ;  /* 0x000000ffff09a224 */ /* 0x000fca00030e0609 */
[----:B------:R4:W5:Y:S01]  /*0230*/  @!P2 LDG.E.U8 R17, desc[UR6][R8.64] ;  /* 0x000000060811a981 */ /* 0x000962000c1e1100 */
[----:B-1----:R-:W-:-:S05]  /*0240*/  @!P1 IADD3 R14, P5, R15, R2, RZ ;  /* 0x000000020f0e9210 */ /* 0x002fca0007fbe0ff */
[----:B------:R-:W-:Y:S02]  /*0250*/  @!P1 IMAD.X R15, RZ, RZ, R3, P5 ;  /* 0x000000ffff0f9224 */ /* 0x000fe400028e0603 */
[----:B------:R-:W1:Y:S03]  /*0260*/  @!P0 LDC.64 R2, c[0x0][0x218] ;  /* 0x00008600ff028b82 */ /* 0x000e660000000a00 */
[----:B------:R-:W5:Y:S01]  /*0270*/  @!P1 LDG.E.U8 R16, desc[UR6][R14.64] ;  /* 0x000000060e109981 */ /* 0x000f62000c1e1100 */
[----:B0-----:R-:W-:Y:S01]  /*0280*/  @!P0 IMAD R11, R0, 0x200, R5 ;  /* 0x00000200000b8824 */ /* 0x001fe200078e0205 */
[----:B------:R-:W-:Y:S02]  /*0290*/  ULDC.U8 UR4, c[0x0][0x215] ;  /* 0x0000854000047ab9 */ /* 0x000fe40000000000 */
[----:B------:R-:W-:Y:S01]  /*02a0*/  UPRMT UR4, UR4, 0x9910, URZ ;  /* 0x0000991004047896 */ /* 0x000fe2000800003f */
[----:B------:R-:W-:-:S02]  /*02b0*/  @!P0 MOV R5, R18 ;  /* 0x0000001200058202 */ /* 0x000fc40000000f00 */
[----:B-1----:R-:W-:-:S05]  /*02c0*/  @!P0 IADD3 R2, P1, R11, R2, RZ ;  /* 0x000000020b028210 */ /* 0x002fca0007f3e0ff */
[----:B------:R-:W-:Y:S01]  /*02d0*/  @!P0 IMAD.X R3, RZ, RZ, R3, P1 ;  /* 0x000000ffff038224 */ /* 0x000fe200008e0603 */
[----:B------:R-:W-:Y:S01]  /*02e0*/  ISETP.GE.AND P1, PT, R5, R4, PT ;  /* 0x000000040500720c */ /* 0x000fe20003f26270 */
[----:B------:R-:W-:Y:S01]  /*02f0*/  BSSY B0, `(.L_x_14863) ;  /* 0x0000018000007945 */ /* 0x000fe20003800000 */
[----:B--2---:R-:W-:-:S05]  /*0300*/  PRMT R6, R12, 0x9910, RZ ;  /* 0x000099100c067816 */ /* 0x004fca00000000ff */
[----:B----4-:R-:W-:-:S05]  /*0310*/  IMAD R9, R6, UR4, RZ ;  /* 0x0000000406097c24 */ /* 0x010fca000f8e02ff */
[----:B------:R0:W-:Y:S01]  /*0320*/  @!P0 STG.E.U8 desc[UR6][R2.64], R9 ;  /* 0x0000000902008986 */ /* 0x0001e2000c101106 */
[----:B---3--:R-:W-:-:S05]  /*0330*/  PRMT R13, R13, 0x9910, RZ ;  /* 0x000099100d0d7816 */ /* 0x008fca00000000ff */
[----:B------:R-:W-:Y:S01]  /*0340*/  IMAD.MOV.U32 R6, RZ, RZ, R13 ;  /* 0x000000ffff067224 */ /* 0x000fe200078e000d */
[----:B-----5:R-:W-:-:S03]  /*0350*/  PRMT R7, R17, 0x9910, RZ ;  /* 0x0000991011077816 */ /* 0x020fc600000000ff */
[----:B------:R-:W-:Y:S02]  /*0360*/  IMAD R11, R6, UR4, RZ ;  /* 0x00000004060b7c24 */ /* 0x000fe4000f8e02ff */
[----:B------:R-:W-:Y:S01]  /*0370*/  IMAD R13, R7, UR4, RZ ;  /* 0x00000004070d7c24 */ /* 0x000fe2000f8e02ff */
[----:B------:R-:W-:-:S05]  /*0380*/  PRMT R8, R16, 0x9910, RZ ;  /* 0x0000991010087816 */ /* 0x000fca00000000ff */
[----:B------:R-:W-:Y:S01]  /*0390*/  IMAD R15, R8, UR4, RZ ;  /* 0x00000004080f7c24 */ /* 0x000fe2000f8e02ff */
[----:B0-----:R-:W-:Y:S06]  /*03a0*/  @P1 BRA `(.L_x_14864) ;  /* 0x0000000000301947 */ /* 0x001fec0003800000 */
[----:B------:R-:W-:Y:S01]  /*03b0*/  IMAD R2, R0, 0x200, R5 ;  /* 0x0000020000027824 */ /* 0x000fe200078e0205 */
[----:B------:R-:W-:Y:S01]  /*03c0*/  IADD3 R5, R5, 0x80, RZ ;  /* 0x0000008005057810 */ /* 0x000fe20007ffe0ff */
[----:B------:R-:W-:-:S03]  /*03d0*/  ULDC.64 UR4, c[0x0][0x218] ;  /* 0x0000860000047ab9 */ /* 0x000fc60000000a00 */
[----:B------:R-:W-:Y:S02]  /*03e0*/  ISETP.GE.AND P1, PT, R5, R4, PT ;  /* 0x000000040500720c */ /* 0x000fe40003f26270 */
[----:B------:R-:W-:-:S05]  /*03f0*/  IADD3 R2, P0, R2, UR4, RZ ;  /* 0x0000000402027c10 */ /* 0x000fca000ff1e0ff */
[----:B------:R-:W-:-:S05]  /*0400*/  IMAD.X R3, RZ, RZ, UR5, P0 ;  /* 0x00000005ff037e24 */ /* 0x000fca00080e06ff */
[----:B------:R0:W-:Y:S01]  /*0410*/  STG.E.U8 desc[UR6][R2.64], R11 ;  /* 0x0000000b02007986 */ /* 0x0001e2000c101106 */
[----:B------:R-:W-:Y:S01]  /*0420*/  @!P1 IMAD R6, R0, 0x200, R5 ;  /* 0x0000020000069824 */ /* 0x000fe200078e0205 */
[----:B------:R-:W-:-:S04]  /*0430*/  @!P1 IADD3 R5, R5, 0x80, RZ ;  /* 0x0000008005059810 */ /* 0x000fc80007ffe0ff */
[----:B------:R-:W-:-:S05]  /*0440*/  @!P1 IADD3 R6, P2, R6, UR4, RZ ;  /* 0x0000000406069c10 */ /* 0x000fca000ff5e0ff */
[----:B------:R-:W-:-:S05]  /*0450*/  @!P1 IMAD.X R7, RZ, RZ, UR5, P2 ;  /* 0x00000005ff079e24 */ /* 0x000fca00090e06ff */
[----:B------:R0:W-:Y:S03]  /*0460*/  @!P1 STG.E.U8 desc[UR6][R6.64], R13 ;  /* 0x0000000d06009986 */ /* 0x0001e6000c101106 */
.L_x_14864:
[----:B------:R-:W-:Y:S05]  /*0470*/  BSYNC B0 ;  /* 0x0000000000007941 */ /* 0x000fea0003800000 */
.L_x_14863:
[----:B------:R-:W-:-:S13]  /*0480*/  ISETP.GE.AND P0, PT, R5, R4, PT ;  /* 0x000000040500720c */ /* 0x000fda0003f06270 */
[----:B------:R-:W-:Y:S05]  /*0490*/  @P0 EXIT ;  /* 0x000000000000094d */ /* 0x000fea0003800000 */
[----:B------:R-:W-:Y:S01]  /*04a0*/  IMAD R0, R0, 0x200, R5 ;  /* 0x0000020000007824 */ /* 0x000fe200078e0205 */
[----:B------:R-:W-:-:S04]  /*04b0*/  ULDC.64 UR4, c[0x0][0x218] ;  /* 0x0000860000047ab9 */ /* 0x000fc80000000a00 */
[----:B0-----:R-:W-:-:S05]  /*04c0*/  IADD3 R2, P0, R0, UR4, RZ ;  /* 0x0000000400027c10 */ /* 0x001fca000ff1e0ff */
[----:B------:R-:W-:-:S05]  /*04d0*/  IMAD.X R3, RZ, RZ, UR5, P0 ;  /* 0x00000005ff037e24 */ /* 0x000fca00080e06ff */
[----:B------:R-:W-:Y:S01]  /*04e0*/  STG.E.U8 desc[UR6][R2.64], R15 ;  /* 0x0000000f02007986 */ /* 0x000fe2000c101106 */
[----:B------:R-:W-:Y:S05]  /*04f0*/  EXIT ;  /* 0x000000000000794d */ /* 0x000fea0003800000 */
.L_x_14865:
        /* <DEDUP_REMOVED lines=16> */
.L_x_17349:


//--------------------- .text._ZN2at6native29vectorized_elementwise_kernelILi2ENS0_13AUnaryFunctorIaaaNS0_15binary_internal10MulFunctorIaEEEESt5arrayIPcLm2EEEEviT0_T1_ --------------------------
	.section	.text._ZN2at6native29vectorized_elementwise_kernelILi2ENS0_13AUnaryFunctorIaaaNS0_15binary_internal10MulFunctorIaEEEESt5arrayIPcLm2EEEEviT0_T1_,"ax",@progbits
	.align	128
        .global         _ZN2at6native29vectorized_elementwise_kernelILi2ENS0_13AUnaryFunctorIaaaNS0_15binary_internal10MulFunctorIaEEEESt5arrayIPcLm2EEEEviT0_T1_
        .type           _ZN2at6native29vectorized_elementwise_kernelILi2ENS0_13AUnaryFunctorIaaaNS0_15binary_internal10MulFunctorIaEEEESt5arrayIPcLm2EEEEviT0_T1_,@function
        .size           _ZN2at6native29vectorized_elementwise_kernelILi2ENS0_13AUnaryFunctorIaaaNS0_15binary_internal10MulFunctorIaEEEESt5arrayIPcLm2EEEEviT0_T1_,(.L_x_17350 - _ZN2at6native29vectorized_elementwise_kernelILi2ENS0_13AUnaryFunctorIaaaNS0_15binary_internal10MulFunctorIaEEEESt5arrayIPcLm2EEEEviT0_T1_)
        .other          _ZN2at6native29vectorized_elementwise_kernelILi2ENS0_13AUnaryFunctorIaaaNS0_15binary_internal10MulFunctorIaEEEESt5arrayIPcLm2EEEEviT0_T1_,@"STO_CUDA_ENTRY STV_DEFAULT"
_ZN2at6native29vectorized_elementwise_kernelILi2ENS0_13AUnaryFunctorIaaaNS0_15binary_internal10MulFunctorIaEEEESt5arrayIPcLm2EEEEviT0_T1_:
.text._ZN2at6native29vectorized_elementwise_kernelILi2ENS0_13AUnaryFunctorIaaaNS0_15binary_internal10MulFunctorIaEEEESt5arrayIPcLm2EEEEviT0_T1_:
        /* <DEDUP_REMOVED lines=13> */
[----:B------:R-:W-:Y:S01]  /*00d0*/  IMAD.U32 R6, RZ, RZ, UR5 ;  /* 0x00000005ff067e24 */ /* 0x000fe2000f8e00ff */
[----:B------:R-:W-:-:S03]  /*00e0*/  ULDC.64 UR8, c[0x0][0x218] ;  /* 0x0000860000087ab9 */ /* 0x000fc60000000a00 */
[----:B------:R-:W-:Y:S02]  /*00f0*/  IMAD.U32 R7, RZ, RZ, UR6 ;  /* 0x00000006ff077e24 */ /* 0x000fe4000f8e00ff */
[----:B0-----:R-:W-:-:S05]  /*0100*/  IMAD.WIDE.U32 R6, R5, 0x2, R6 ;  /* 0x0000000205067825 */ /* 0x001fca00078e0006 */
[----:B------:R-:W2:Y:S04]  /*0110*/  LDG.E.U16 R4, desc[UR10][R6.64+0x100] ;  /* 0x0001000a06047981 */ /* 0x000ea8000c1e1500 */
[----:B------:R-:W3:Y:S04]  /*0120*/  LDG.E.U16 R0, desc[UR10][R6.64] ;  /* 0x0000000a06007981 */ /* 0x000ee8000c1e1500 */
[----:B------:R-:W4:Y:S04]  /*0130*/  LDG.E.U16 R8, desc[UR10][R6.64+0x200] ;  /* 0x0002000a06087981 */ /* 0x000f28000c1e1500 */
[----:B------:R2:W5:Y:S01]  /*0140*/  LDG.E.U16 R9, desc[UR10][R6.64+0x300] ;  /* 0x0003000a06097981 */ /* 0x000562000c1e1500 */
[----:B------:R-:W-:-:S02]  /*0150*/  UIADD3 UR5, UP0, UR4, UR8, URZ ;  /* 0x0000000804057290 */ /* 0x000fc4000ff1e03f */
[----:B------:R-:W-:-:S04]  /*0160*/  UPRMT UR7, UR7, 0x9910, URZ ;  /* 0x0000991007077896 */ /* 0x000fc8000800003f */
[----:B------:R-:W-:Y:S01]  /*0170*/  IMAD.U32 R2, RZ, RZ, UR5 ;  /* 0x00000005ff027e24 */ /* 0x000fe2000f8e00ff */
[----:B------:R-:W-:Y:S02]  /*0180*/  UIADD3.X UR6, URZ, UR9, URZ, UP0, !UPT ;  /* 0x000000093f067290 */ /* 0x000fe400087fe43f */
[----:B------:R-:W-:-:S04]  /*0190*/  UMOV UR5, UR7 ;  /* 0x0000000700057c82 */ /* 0x000fc80008000000 */
[----:B------:R-:W-:Y:S02]  /*01a0*/  IMAD.U32 R3, RZ, RZ, UR6 ;  /* 0x00000006ff037e24 */ /* 0x000fe4000f8e00ff */
[----:B------:R-:W-:Y:S01]  /*01b0*/  IMAD.WIDE R2, R5, 0x2, R2 ;  /* 0x0000000205027825 */ /* 0x000fe200078e0202 */
[C---:B--2---:R-:W-:Y:S02]  /*01c0*/  LOP3.LUT R6, R4.reuse, 0xff, RZ, 0xc0, !PT ;  /* 0x000000ff04067812 */ /* 0x044fe400078ec0ff */
[----:B------:R-:W-:Y:S02]  /*01d0*/  PRMT R14, R4, 0x7771, RZ ;  /* 0x00007771040e7816 */ /* 0x000fe400000000ff */
[----:B---3--:R-:W-:Y:S02]  /*01e0*/  PRMT R12, R0, 0x7771, RZ ;  /* 0x00007771000c7816 */ /* 0x008fe400000000ff */
[C---:B----4-:R-:W-:Y:S02]  /*01f0*/  PRMT R15, R8.reuse, 0x7771, RZ ;  /* 0x00007771080f7816 */ /* 0x050fe400000000ff */
[----:B------:R-:W-:-:S02]  /*0200*/  LOP3.LUT R11, R8, 0xff, RZ, 0xc0, !PT ;  /* 0x000000ff080b7812 */ /* 0x000fc400078ec0ff */
[----:B------:R-:W-:Y:S02]  /*0210*/  LOP3.LUT R10, R0, 0xff, RZ, 0xc0, !PT ;  /* 0x000000ff000a7812 */ /* 0x000fe400078ec0ff */
[C---:B-----5:R-:W-:Y:S02]  /*0220*/  PRMT R8, R9.reuse, 0x7771, RZ ;  /* 0x0000777109087816 */ /* 0x060fe400000000ff */
[----:B------:R-:W-:Y:S01]  /*0230*/  LOP3.LUT R13, R9, 0xff, RZ, 0xc0, !PT ;  /* 0x000000ff090d7812 */ /* 0x000fe200078ec0ff */
[----:B------:R-:W-:Y:S01]  /*0240*/  IMAD R9, R6, UR5, RZ ;  /* 0x0000000506097c24 */ /* 0x000fe2000f8e02ff */
[----:B------:R-:W-:Y:S01]  /*0250*/  MOV R0, R12 ;  /* 0x0000000c00007202 */ /* 0x000fe20000000f00 */
[----:B------:R-:W-:Y:S02]  /*0260*/  IMAD.MOV.U32 R4, RZ, RZ, R14 ;  /* 0x000000ffff047224 */ /* 0x000fe400078e000e */
[----:B------:R-:W-:Y:S02]  /*0270*/  IMAD.MOV.U32 R6, RZ, RZ, R15 ;  /* 0x000000ffff067224 */ /* 0x000fe400078e000f */
        /* <DEDUP_REMOVED lines=16> */
.L_x_14866:
[----:B------:R-:W0:Y:S01]  /*0380*/  S2R R14, SR_TID.X ;  /* 0x00000000000e7919 */ /* 0x000e220000002100 */
[----:B------:R-:W-:Y:S02]  /*0390*/  PRMT R16, RZ, 0x7610, R16 ;  /* 0x00007610ff107816 */ /* 0x000fe40000000010 */
[C---:B0-----:R-:W-:Y:S01]  /*03a0*/  ISETP.GE.AND P0, PT, R14.reuse, R15, PT ;  /* 0x0000000f0e00720c */ /* 0x041fe20003f06270 */
[----:B------:R-:W-:Y:S02]  /*03b0*/  VIADD R23, R14, 0x80 ;  /* 0x000000800e177836 */ /* 0x000fe40000000000 */
[----:B------:R-:W-:-:S10]  /*03c0*/  IMAD.MOV.U32 R0, RZ, RZ, R14 ;  /* 0x000000ffff007224 */ /* 0x000fd400078e000e */
[----:B------:R-:W-:Y:S01]  /*03d0*/  @!P0 IMAD.MOV.U32 R0, RZ, RZ, R23 ;  /* 0x000000ffff008224 */ /* 0x000fe200078e0017 */
[----:B------:R-:W0:Y:S01]  /*03e0*/  @!P0 LDC.64 R4, c[0x0][0x220] ;  /* 0x00008800ff048b82 */ /* 0x000e220000000a00 */
[----:B------:R-:W-:-:S03]  /*03f0*/  @!P0 VIADD R11, R14, UR4 ;  /* 0x000000040e0b8c36 */ /* 0x000fc60008000000 */
[----:B------:R-:W-:-:S13]  /*0400*/  ISETP.GE.AND P6, PT, R0, R15, PT ;  /* 0x0000000f0000720c */ /* 0x000fda0003fc6270 */
[C---:B------:R-:W-:Y:S01]  /*0410*/  @!P6 IADD3 R9, R0.reuse, UR4, RZ ;  /* 0x000000040009ec10 */ /* 0x040fe2000fffe0ff */
[----:B------:R-:W-:Y:S01]  /*0420*/  @!P6 VIADD R0, R0, 0x80 ;  /* 0x000000800000e836 */ /* 0x000fe20000000000 */
[----:B------:R-:W1:Y:S04]  /*0430*/  @!P6 LDC.64 R2, c[0x0][0x220] ;  /* 0x00008800ff02eb82 */ /* 0x000e680000000a00 */
[----:B------:R-:W-:Y:S02]  /*0440*/  ISETP.GE.AND P1, PT, R0, R15, PT ;  /* 0x0000000f0000720c */ /* 0x000fe40003f26270 */
[----:B0-----:R-:W-:-:S05]  /*0450*/  @!P0 IADD3 R10, P5, R11, R4, RZ ;  /* 0x000000040b0a8210 */ /* 0x001fca0007fbe0ff */
[----:B------:R-:W-:-:S06]  /*0460*/  @!P0 IMAD.X R11, RZ, RZ, R5, P5 ;  /* 0x000000ffff0b8224 */ /* 0x000fcc00028e0605 */
[C---:B------:R-:W-:Y:S01]  /*0470*/  @!P1 VIADD R7, R0.reuse, UR4 ;  /* 0x0000000400079c36 */ /* 0x040fe20008000000 */
[----:B------:R-:W0:Y:S01]  /*0480*/  @!P1 LDC.64 R18, c[0x0][0x220] ;  /* 0x00008800ff129b82 */ /* 0x000e220000000a00 */
[----:B------:R-:W-:-:S05]  /*0490*/  @!P1 VIADD R0, R0, 0x80 ;  /* 0x0000008000009836 */ /* 0x000fca0000000000 */
[----:B------:R-:W-:Y:S02]  /*04a0*/  ISETP.GE.AND P2, PT, R0, R15, PT ;  /* 0x0000000f0000720c */ /* 0x000fe40003f46270 */
[----:B-1----:R-:W-:-:S04]  /*04b0*/  @!P6 IADD3 R8, P5, R9, R2, RZ ;  /* 0x000000020908e210 */ /* 0x002fc80007fbe0ff */
[----:B------:R-:W-:-:S05]  /*04c0*/  @!P6 IADD3.X R9, RZ, R3, RZ, P5, !PT ;  /* 0x00000003ff09e210 */ /* 0x000fca0002ffe4ff */
[----:B------:R1:W2:Y:S02]  /*04d0*/  @!P6 LDG.E.U8 R16, desc[UR10][R8.64] ;  /* 0x0000000a0810e981 */ /* 0x0002a4000c1e1100 */
[C---:B------:R-:W-:Y:S01]  /*04e0*/  @!P2 VIADD R29, R0.reuse, UR4 ;  /* 0x00000004001dac36 */ /* 0x040fe20008000000 */
[----:B------:R-:W3:Y:S01]  /*04f0*/  @!P2 LDC.64 R12, c[0x0][0x220] ;  /* 0x00008800ff0cab82 */ /* 0x000ee20000000a00 */
[----:B------:R-:W-:-:S05]  /*0500*/  @!P2 VIADD R0, R0, 0x80 ;  /* 0x000000800000a836 */ /* 0x000fca0000000000 */
[----:B------:R-:W-:-:S13]  /*0510*/  ISETP.GE.AND P3, PT, R0, R15, PT ;  /* 0x0000000f0000720c */ /* 0x000fda0003f66270 */
[C---:B------:R-:W-:Y:S01]  /*0520*/  @!P3 IADD3 R27, R0.reuse, UR4, RZ ;  /* 0x00000004001bbc10 */ /* 0x040fe2000fffe0ff */
[----:B------:R-:W-:-:S05]  /*0530*/  @!P3 VIADD R0, R0, 0x80 ;  /* 0x000000800000b836 */ /* 0x000fca0000000000 */
[----:B------:R-:W-:-:S13]  /*0540*/  ISETP.GE.AND P4, PT, R0, R15, PT ;  /* 0x0000000f0000720c */ /* 0x000fda0003f86270 */
[C---:B------:R-:W-:Y:S01]  /*0550*/  @!P4 VIADD R25, R0.reuse, UR4 ;  /* 0x000000040019cc36 */ /* 0x040fe20008000000 */
[----:B0-----:R-:W-:Y:S01]  /*0560*/  @!P1 IADD3 R18, P6, R7, R18, RZ ;  /* 0x0000001207129210 */ /* 0x001fe20007fde0ff */
[----:B------:R-:W-:Y:S01]  /*0570*/  @!P4 VIADD R0, R0, 0x80 ;  /* 0x000000800000c836 */ /* 0x000fe20000000000 */
[----:B------:R-:W0:Y:S04]  /*0580*/  @!P3 LDC.64 R6, c[0x0][0x220] ;  /* 0x00008800ff06bb82 */ /* 0x000e280000000a00 */
[C---:B------:R-:W-:Y:S01]  /*0590*/  ISETP.GE.AND P5, PT, R0.reuse, R15, PT ;  /* 0x0000000f0000720c */ /* 0x040fe20003fa6270 */
[----:B------:R-:W-:Y:S01]  /*05a0*/  @!P1 IMAD.X R19, RZ, RZ, R19, P6 ;  /* 0x000000ffff139224 */ /* 0x000fe200030e0613 */
[----:B------:R-:W-:Y:S02]  /*05b0*/  PRMT R20, RZ, 0x7610, R20 ;  /* 0x00007610ff147816 */ /* 0x000fe40000000014 */
[----:B------:R-:W4:Y:S04]  /*05c0*/  @!P4 LDC.64 R2, c[0x0][0x220] ;  /* 0x00008800ff02cb82 */ /* 0x000f280000000a00 */
[----:B------:R5:W2:Y:S05]  /*05d0*/  @!P1 LDG.E.U8 R20, desc[UR10][R18.64] ;  /* 0x0000000a12149981 */ /* 0x000aaa000c1e1100 */
[C---:B------:R-:W-:Y:S01]  /*05e0*/  @!P5 VIADD R17, R0.reuse, UR4 ;  /* 0x000000040011dc36 */ /* 0x040fe20008000000 */
[----:B------:R-:W4:Y:S01]  /*05f0*/  @!P5 LDC.64 R4, c[0x0][0x220] ;  /* 0x00008800ff04db82 */ /* 0x000f220000000a00 */
[----:B------:R-:W-:-:S05]  /*0600*/  @!P5 VIADD R0, R0, 0x80 ;  /* 0x000000800000d836 */ /* 0x000fca0000000000 */
[----:B------:R-:W-:Y:S02]  /*0610*/  ISETP.GE.AND P6, PT, R0, R15, PT ;  /* 0x0000000f0000720c */ /* 0x000fe40003fc6270 */
[----:B---3--:R-:W-:-:S11]  /*0620*/  @!P2 IADD3 R12, P1, R29, R12, RZ ;  /* 0x0000000c1d0ca210 */ /* 0x008fd60007f3e0ff */
[----:B-1----:R-:W1:Y:S01]  /*0630*/  @!P6 LDC.64 R8, c[0x0][0x220] ;  /* 0x00008800ff08eb82 */ /* 0x002e620000000a00 */
[----:B------:R-:W-:Y:S01]  /*0640*/  @!P2 IMAD.X R13, RZ, RZ, R13, P1 ;  /* 0x000000ffff0da224 */ /* 0x000fe200008e060d */
[----:B0-----:R-:W-:Y:S02]  /*0650*/  @!P3 IADD3 R6, P1, R27, R6, RZ ;  /* 0x000000061b06b210 */ /* 0x001fe40007f3e0ff */
[----:B------:R-:W-:Y:S02]  /*0660*/  PRMT R21, RZ, 0x7610, R21 ;  /* 0x00007610ff157816 */ /* 0x000fe40000000015 */
[----:B------:R-:W-:Y:S01]  /*0670*/  PRMT R24, RZ, 0x7610, R24 ;  /* 0x00007610ff187816 */ /* 0x000fe20000000018 */
[----:B------:R-:W-:Y:S01]  /*0680*/  @!P3 IMAD.X R7, RZ, RZ, R7, P1 ;  /* 0x000000ffff07b224 */ /* 0x000fe200008e0607 */
[----:B------:R-:W-:Y:S02]  /*0690*/  PRMT R22, RZ, 0x7610, R22 ;  /* 0x00007610ff167816 */ /* 0x000fe40000000016 */
[----:B------:R0:W3:Y:S01]  /*06a0*/  @!P0 LDG.E.U8 R21, desc[UR10][R10.64] ;  /* 0x0000000a0a158981 */ /* 0x0000e2000c1e1100 */
[----:B-----5:R-:W-:-:S03]  /*06b0*/  @!P6 IADD3 R19, R0, UR4, RZ ;  /* 0x000000040013ec10 */ /* 0x020fc6000fffe0ff */
[----:B------:R5:W3:Y:S01]  /*06c0*/  @!P3 LDG.E.U8 R24, desc[UR10][R6.64] ;  /* 0x0000000a0618b981 */ /* 0x000ae2000c1e1100 */
[----:B----4-:R-:W-:-:S03]  /*06d0*/  @!P5 IADD3 R4, P1, R17, R4, RZ ;  /* 0x000000041104d210 */ /* 0x010fc60007f3e0ff */
[----:B------:R4:W3:Y:S01]  /*06e0*/  @!P2 LDG.E.U8 R22, desc[UR10][R12.64] ;  /* 0x0000000a0c16a981 */ /* 0x0008e2000c1e1100 */
[----:B------:R-:W-:Y:S02]  /*06f0*/  @!P4 IADD3 R2, P2, R25, R2, RZ ;  /* 0x000000021902c210 */ /* 0x000fe40007f5e0ff */
[----:B-1----:R-:W-:Y:S02]  /*0700*/  @!P6 IADD3 R8, P3, R19, R8, RZ ;  /* 0x000000081308e210 */ /* 0x002fe40007f7e0ff */
[----:B0-----:R-:W-:Y:S01]  /*0710*/  PRMT R11, RZ, 0x7610, R11 ;  /* 0x00007610ff0b7816 */ /* 0x001fe2000000000b */
[----:B-----5:R-:W0:Y:S02]  /*0720*/  @!P0 LDC.64 R6, c[0x0][0x218] ;  /* 0x00008600ff068b82 */ /* 0x020e240000000a00 */
[----:B------:R-:W-:Y:S01]  /*0730*/  @!P6 IMAD.X R9, RZ, RZ, R9, P3 ;  /* 0x000000ffff09e224 */ /* 0x000fe200018e0609 */
[----:B------:R-:W-:Y:S01]  /*0740*/  PRMT R0, RZ, 0x7610, R0 ;  /* 0x00007610ff007816 */ /* 0x000fe20000000000 */
[----:B------:R-:W-:Y:S01]  /*0750*/  @!P4 IMAD.X R3, RZ, RZ, R3, P2 ;  /* 0x000000ffff03c224 */ /* 0x000fe200010e0603 */
[----:B------:R-:W-:Y:S01]  /*0760*/  PRMT R10, RZ, 0x7610, R10 ;  /* 0x00007610ff0a7816 */ /* 0x000fe2000000000a */
[----:B------:R-:W-:Y:S01]  /*0770*/  @!P5 IMAD.X R5, RZ, RZ, R5, P1 ;  /* 0x000000ffff05d224 */ /* 0x000fe200008e0605 */
[----:B------:R-:W5:Y:S04]  /*0780*/  @!P6 LDG.E.U8 R11, desc[UR10][R8.64] ;  /* 0x0000000a080be981 */ /* 0x000f68000c1e1100 */
[----:B------:R2:W5:Y:S04]  /*0790*/  @!P4 LDG.E.U8 R0, desc[UR10][R2.64] ;  /* 0x0000000a0200c981 */ /* 0x000568000c1e1100 */
[----:B------:R1:W5:Y:S01]  /*07a0*/  @!P5 LDG.E.U8 R10, desc[UR10][R4.64] ;  /* 0x0000000a040ad981 */ /* 0x000362000c1e1100 */
[----:B----4-:R-:W-:Y:S01]  /*07b0*/  @!P0 VIADD R13, R14, UR4 ;  /* 0x000000040e0d8c36 */ /* 0x010fe20008000000 */
[----:B------:R-:W-:-:S04]  /*07c0*/  UPRMT UR5, UR7, 0x9910, URZ ;  /* 0x0000991007057896 */ /* 0x000fc8000800003f */
[----:B0-----:R-:W-:Y:S02]  /*07d0*/  @!P0 IADD3 R6, P1, R13, R6, RZ ;  /* 0x000000060d068210 */ /* 0x001fe40007f3e0ff */
[----:B------:R-:W-:-:S03]  /*07e0*/  @!P0 MOV R14, R23 ;  /* 0x00000017000e8202 */ /* 0x000fc60000000f00 */
[----:B------:R-:W-:Y:S01]  /*07f0*/  @!P0 IMAD.X R7, RZ, RZ, R7, P1 ;  /* 0x000000ffff078224 */ /* 0x000fe200008e0607 */
[----:B------:R-:W-:Y:S04]  /*0800*/  BSSY B0, `(.L_x_14867) ;  /* 0x0000047000007945 */ /* 0x000fe80003800000 */
[----:B------:R-:W-:Y:S01]  /*0810*/  BSSY B1, `(.L_x_14868) ;  /* 0x000003e000017945 */ /* 0x000fe20003800000 */
[----:B--2---:R-:W-:-:S05]  /*0820*/  PRMT R2, R16, 0x9910, RZ ;  /* 0x0000991010027816 */ /* 0x004fca00000000ff */
[----:B------:R-:W-:Y:S01]  /*0830*/  IMAD R9, R2, UR5, RZ ;  /* 0x0000000502097c24 */ /* 0x000fe2000f8e02ff */
[----:B------:R-:W-:-:S05]  /*0840*/  PRMT R3, R20, 0x9910, RZ ;  /* 0x0000991014037816 */ /* 0x000fca00000000ff */
[----:B------:R-:W-:Y:S01]  /*0850*/  IMAD R13, R3, UR5, RZ ;  /* 0x00000005030d7c24 */ /* 0x000fe2000f8e02ff */
[----:B---3--:R-:W-:-:S05]  /*0860*/  PRMT R12, R21, 0x9910, RZ ;  /* 0x00009910150c7816 */ /* 0x008fca00000000ff */
[----:B-1----:R-:W-:Y:S01]  /*0870*/  IMAD R5, R12, UR5, RZ ;  /* 0x000000050c057c24 */ /* 0x002fe2000f8e02ff */
[----:B------:R-:W-:-:S04]  /*0880*/  PRMT R24, R24, 0x9910, RZ ;  /* 0x0000991018187816 */ /* 0x000fc800000000ff */
[----:B------:R0:W-:Y:S01]  /*0890*/  @!P0 STG.E.U8 desc[UR10][R6.64], R5 ;  /* 0x0000000506008986 */ /* 0x0001e2000c10110a */
[----:B------:R-:W-:Y:S02]  /*08a0*/  ISETP.GE.AND P0, PT, R14, R15, PT ;  /* 0x0000000f0e00720c */ /* 0x000fe40003f06270 */
[----:B------:R-:W-:-:S05]  /*08b0*/  PRMT R22, R22, 0x9910, RZ ;  /* 0x0000991016167816 */ /* 0x000fca00000000ff */
[----:B------:R-:W-:Y:S01]  /*08c0*/  IMAD.MOV.U32 R2, RZ, RZ, R22 ;  /* 0x000000ffff027224 */ /* 0x000fe200078e0016 */
[----:B-----5:R-:W-:Y:S02]  /*08d0*/  PRMT R11, R11, 0x9910, RZ ;  /* 0x000099100b0b7816 */ /* 0x020fe400000000ff */
[----:B------:R-:W-:Y:S01]  /*08e0*/  PRMT R3, R0, 0x9910, RZ ;  /* 0x0000991000037816 */ /* 0x000fe200000000ff */
[----:B------:R-:W-:Y:S02]  /*08f0*/  IMAD.MOV.U32 R0, RZ, RZ, R24 ;  /* 0x000000ffff007224 */ /* 0x000fe400078e0018 */
[----:B0-----:R-:W-:Y:S01]  /*0900*/  IMAD.MOV.U32 R5, RZ, RZ, R11 ;  /* 0x000000ffff057224 */ /* 0x001fe200078e000b */
[----:B------:R-:W-:Y:S01]  /*0910*/  PRMT R4, R10, 0x9910, RZ ;  /* 0x000099100a047816 */ /* 0x000fe200000000ff */
[----:B------:R-:W-:Y:S02]  /*0920*/  IMAD R7, R2, UR5, RZ ;  /* 0x0000000502077c24 */ /* 0x000fe4000f8e02ff */
[----:B------:R-:W-:-:S02]  /*0930*/  IMAD R11, R0, UR5, RZ ;  /* 0x00000005000b7c24 */ /* 0x000fc4000f8e02ff */
[----:B------:R-:W-:Y:S02]  /*0940*/  IMAD R3, R3, UR5, RZ ;  /* 0x0000000503037c24 */ /* 0x000fe4000f8e02ff */
[----:B------:R-:W-:Y:S02]  /*0950*/  IMAD R2, R4, UR5, RZ ;  /* 0x0000000504027c24 */ /* 0x000fe4000f8e02ff */
[----:B------:R-:W-:Y:S01]  /*0960*/  IMAD R0, R5, UR5, RZ ;  /* 0x0000000505007c24 */ /* 0x000fe2000f8e02ff */
[----:B------:R-:W-:Y:S06]  /*0970*/  @P0 BRA `(.L_x_14869) ;  /* 0x0000000000380947 */ /* 0x000fec0003800000 */
[C---:B------:R-:W-:Y:S01]  /*0980*/  VIADD R4, R14.reuse, UR4 ;  /* 0x000000040e047c36 */ /* 0x040fe20008000000 */
[----:B------:R-:W-:Y:S01]  /*0990*/  ULDC.64 UR6, c[0x0][0x218] ;  /* 0x0000860000067ab9 */ /* 0x000fe20000000a00 */
[----:B------:R-:W-:-:S03]  /*09a0*/  VIADD R14, R14, 0x80 ;  /* 0x000000800e0e7836 */ /* 0x000fc60000000000 */
[----:B------:R-:W-:-:S04]  /*09b0*/  IADD3 R4, P0, R4, UR6, RZ ;  /* 0x0000000604047c10 */ /* 0x000fc8000ff1e0ff */
[----:B------:R-:W-:Y:S02]  /*09c0*/  IADD3.X R5, RZ, UR7, RZ, P0, !PT ;  /* 0x00000007ff057c10 */ /* 0x000fe400087fe4ff */
[----:B------:R-:W-:-:S03]  /*09d0*/  ISETP.GE.AND P0, PT, R14, R15, PT ;  /* 0x0000000f0e00720c */ /* 0x000fc60003f06270 */
[----:B------:R0:W-:Y:S10]  /*09e0*/  STG.E.U8 desc[UR10][R4.64], R9 ;  /* 0x0000000904007986 */ /* 0x0001f4000c10110a */
[----:B------:R-:W-:Y:S05]  /*09f0*/  @P0 BRA `(.L_x_14870) ;  /* 0x0000000000380947 */ /* 0x000fea0003800000 */
[C---:B0-----:R-:W-:Y:S01]  /*0a00*/  VIADD R4, R14.reuse, UR4 ;  /* 0x000000040e047c36 */ /* 0x041fe20008000000 */
[----:B------:R-:W-:Y:S01]  /*0a10*/  ULDC.64 UR6, c[0x0][0x218] ;  /* 0x0000860000067ab9 */ /* 0x000fe20000000a00 */
[----:B------:R-:W-:-:S03]  /*0a20*/  VIADD R14, R14, 0x80 ;  /* 0x000000800e0e7836 */ /* 0x000fc60000000000 */
[----:B------:R-:W-:-:S05]  /*0a30*/  IADD3 R4, P0, R4, UR6, RZ ;  /* 0x0000000604047c10 */ /* 0x000fca000ff1e0ff */
[----:B------:R-:W-:-:S05]  /*0a40*/  IMAD.X R5, RZ, RZ, UR7, P0 ;  /* 0x00000007ff057e24 */ /* 0x000fca00080e06ff */
[----:B------:R0:W-:Y:S03]  /*0a50*/  STG.E.U8 desc[UR10][R4.64], R13 ;  /* 0x0000000d04007986 */ /* 0x0001e6000c10110a */
.L_x_14869:
[----:B------:R-:W-:-:S13]  /*0a60*/  ISETP.GE.AND P0, PT, R14, R15, PT ;  /* 0x0000000f0e00720c */ /* 0x000fda0003f06270 */
[----:B------:R-:W-:Y:S05]  /*0a70*/  @P0 BRA `(.L_x_14871) ;  /* 0x0000000000380947 */ /* 0x000fea0003800000 */
[C---:B0-----:R-:W-:Y:S01]  /*0a80*/  IADD3 R4, R14.reuse, UR4, RZ ;  /* 0x000000040e047c10 */ /* 0x041fe2000fffe0ff */
[----:B------:R-:W-:Y:S01]  /*0a90*/  ULDC.64 UR6, c[0x0][0x218] ;  /* 0x0000860000067ab9 */ /* 0x000fe20000000a00 */
[----:B------:R-:W-:Y:S02]  /*0aa0*/  VIADD R14, R14, 0x80 ;  /* 0x000000800e0e7836 */ /* 0x000fe40000000000 */
[----:B------:R-:W-:-:S05]  /*0ab0*/  IADD3 R4, P0, R4, UR6, RZ ;  /* 0x0000000604047c10 */ /* 0x000fca000ff1e0ff */
[----:B------:R-:W-:-:S05]  /*0ac0*/  IMAD.X R5, RZ, RZ, UR7, P0 ;  /* 0x00000007ff057e24 */ /* 0x000fca00080e06ff */
[----:B------:R1:W-:Y:S03]  /*0ad0*/  STG.E.U8 desc[UR10][R4.64], R7 ;  /* 0x0000000704007986 */ /* 0x0003e6000c10110a */
.L_x_14870:
[----:B------:R-:W-:-:S13]  /*0ae0*/  ISETP.GE.AND P0, PT, R14, R15, PT ;  /* 0x0000000f0e00720c */ /* 0x000fda0003f06270 */
[----:B------:R-:W-:Y:S05]  /*0af0*/  @P0 BRA `(.L_x_14872) ;  /* 0x00000000003c0947 */ /* 0x000fea0003800000 */
[C---:B01----:R-:W-:Y:S01]  /*0b00*/  VIADD R4, R14.reuse, UR4 ;  /* 0x000000040e047c36 */ /* 0x043fe20008000000 */
[----:B------:R-:W-:Y:S01]  /*0b10*/  ULDC.64 UR6, c[0x0][0x218] ;  /* 0x0000860000067ab9 */ /* 0x000fe20000000a00 */
[----:B------:R-:W-:-:S03]  /*0b20*/  IADD3 R14, R14, 0x80, RZ ;  /* 0x000000800e0e7810 */ /* 0x000fc60007ffe0ff */
[----:B------:R-:W-:-:S05]  /*0b30*/  IADD3 R4, P0, R4, UR6, RZ ;  /* 0x0000000604047c10 */ /* 0x000fca000ff1e0ff */
[----:B------:R-:W-:-:S05]  /*0b40*/  IMAD.X R5, RZ, RZ, UR7, P0 ;  /* 0x00000007ff057e24 */ /* 0x000fca00080e06ff */
[----:B------:R1:W-:Y:S03]  /*0b50*/  STG.E.U8 desc[UR10][R4.64], R11 ;  /* 0x0000000b04007986 */ /* 0x0003e6000c10110a */
.L_x_14871:
        /* <DEDUP_REMOVED lines=9> */
.L_x_14872:
[----:B------:R-:W-:Y:S05]  /*0bf0*/  BSYNC B1 ;  /* 0x0000000000017941 */ /* 0x000fea0003800000 */
.L_x_14868:
[----:B------:R-:W-:-:S13]  /*0c00*/  ISETP.GE.AND P0, PT, R14, R15, PT ;  /* 0x0000000f0e00720c */ /* 0x000fda0003f06270 */
[----:B-1----:R-:W1:Y:S01]  /*0c10*/  @!P0 LDC.64 R6, c[0x0][0x218] ;  /* 0x00008600ff068b82 */ /* 0x002e620000000a00 */
[C---:B0-2---:R-:W-:Y:S02]  /*0c20*/  @!P0 VIADD R5, R14.reuse, UR4 ;  /* 0x000000040e058c36 */ /* 0x045fe40008000000 */
[----:B------:R-:W-:-:S03]  /*0c30*/  @!P0 VIADD R14, R14, 0x80 ;  /* 0x000000800e0e8836 */ /* 0x000fc60000000000 */
[----:B-1----:R-:W-:-:S04]  /*0c40*/  @!P0 IADD3 R4, P1, R5, R6, RZ ;  /* 0x0000000605048210 */ /* 0x002fc80007f3e0ff */
[----:B------:R-:W-:-:S05]  /*0c50*/  @!P0 IADD3.X R5, RZ, R7, RZ, P1, !PT ;  /* 0x00000007ff058210 */ /* 0x000fca0000ffe4ff */
[----:B------:R2:W-:Y:S04]  /*0c60*/  @!P0 STG.E.U8 desc[UR10][R4.64], R2 ;  /* 0x0000000204008986 */ /* 0x0005e8000c10110a */
.L_x_14873:
[----:B------:R-:W-:Y:S05]  /*0c70*/  BSYNC B0 ;  /* 0x0000000000007941 */ /* 0x000fea0003800000 */
.L_x_14867:
[----:B------:R-:W-:Y:S05]  /*0c80*/  WARPSYNC.ALL ;  /* 0x0000000000007948 */ /* 0x000fea0003800000 */
[----:B------:R-:W-:-:S13]  /*0c90*/  ISETP.GE.AND P0, PT, R14, R15, PT ;  /* 0x0000000f0e00720c */ /* 0x000fda0003f06270 */
[----:B------:R-:W-:Y:S05]  /*0ca0*/  @P0 EXIT ;  /* 0x000000000000094d */ /* 0x000fea0003800000 */
[----:B--2---:R-:W-:Y:S01]  /*0cb0*/  VIADD R2, R14, UR4 ;  /* 0x000000040e027c36 */ /* 0x004fe20008000000 */
[----:B------:R-:W-:-:S04]  /*0cc0*/  ULDC.64 UR6, c[0x0][0x218] ;  /* 0x0000860000067ab9 */ /* 0x000fc80000000a00 */
[----:B------:R-:W-:-:S05]  /*0cd0*/  IADD3 R2, P0, R2, UR6, RZ ;  /* 0x0000000602027c10 */ /* 0x000fca000ff1e0ff */
[----:B------:R-:W-:-:S05]  /*0ce0*/  IMAD.X R3, RZ, RZ, UR7, P0 ;  /* 0x00000007ff037e24 */ /* 0x000fca00080e06ff */
[----:B------:R-:W-:Y:S01]  /*0cf0*/  STG.E.U8 desc[UR10][R2.64], R0 ;  /* 0x0000000002007986 */ /* 0x000fe2000c10110a */
[----:B------:R-:W-:Y:S05]  /*0d00*/  EXIT ;  /* 0x000000000000794d */ /* 0x000fea0003800000 */
.L_x_14874:
        /* <DEDUP_REMOVED lines=15> */
.L_x_17350:


//--------------------- .text._ZN2at6native29vectorized_elementwise_kernelILi4ENS0_13AUnaryFunctorIaaaNS0_15binary_internal10MulFunctorIaEEEESt5arrayIPcLm2EEEEviT0_T1_ --------------------------
	.section	.text._ZN2at6native29vectorized_elementwise_kernelILi4ENS0_13AUnaryFunctorIaaaNS0_15binary_internal10MulFunctorIaEEEESt5arrayIPcLm2EEEEviT0_T1_,"ax",@progbits
	.align	128
        .global         _ZN2at6native29vectorized_elementwise_kernelILi4ENS0_13AUnaryFunctorIaaaNS0_15binary_internal10MulFunctorIaEEEESt5arrayIPcLm2EEEEviT0_T1_
        .type           _ZN2at6native29vectorized_elementwise_kernelILi4ENS0_13AUnaryFunctorIaaaNS0_15binary_internal10MulFunctorIaEEEESt5arrayIPcLm2EEEEviT0_T1_,@function
        .size           _ZN2at6native29vectorized_elementwise_kernelILi4ENS0_13AUnaryFunctorIaaaNS0_15binary_internal10MulFunctorIaEEEESt5arrayIPcLm2EEEEviT0_T1_,(.L_x_17351 - _ZN2at6native29vectorized_elementwise_kernelILi4ENS0_13AUnaryFunctorIaaaNS0_15binary_internal10MulFunctorIaEEEESt5arrayIPcLm2EEEEviT0_T1_)
        .other          _ZN2at6native29vectorized_elementwise_kernelILi4ENS0_13AUnaryFunctorIaaaNS0_15binary_internal10MulFunctorIaEEEESt5arrayIPcLm2EEEEviT0_T1_,@"STO_CUDA_ENTRY STV_DEFAULT"
_ZN2at6native29vectorized_elementwise_kernelILi4ENS0_13AUnaryFunctorIaaaNS0_15binary_internal10MulFunctorIaEEEESt5arrayIPcLm2EEEEviT0_T1_:
.text._ZN2at6native29vectorized_elementwise_kernelILi4ENS0_13AUnaryFunctorIaaaNS0_15binary_internal10MulFunctorIaEEEESt5arrayIPcLm2EEEEviT0_T1_:
        /* <DEDUP_REMOVED lines=14> */
[----:B------:R-:W-:Y:S02]  /*00e0*/  IMAD.U32 R3, RZ, RZ, UR6 ;  /* 0x00000006ff037e24 */ /* 0x000fe4000f8e00ff */
[----:B0-----:R-:W-:-:S05]  /*00f0*/  IMAD.WIDE.U32 R2, R0, 0x4, R2 ;  /* 0x0000000400027825 */ /* 0x001fca00078e0002 */
[----:B------:R-:W2:Y:S04]  /*0100*/  LDG.E R6, desc[UR10][R2.64] ;  /* 0x0000000a02067981 */ /* 0x000ea8000c1e1900 */
[----:B------:R-:W3:Y:S01]  /*0110*/  LDG.E R7, desc[UR10][R2.64+0x200] ;  /* 0x0002000a02077981 */ /* 0x000ee2000c1e1900 */
[----:B------:R-:W-:-:S03]  /*0120*/  UPRMT UR5, UR7, 0x9910, URZ ;  /* 0x0000991007057896 */ /* 0x000fc6000800003f */
[----:B------:R-:W-:Y:S02]  /*0130*/  ULDC.64 UR6, c[0x0][0x218] ;  /* 0x0000860000067ab9 */ /* 0x000fe40000000a00 */
[----:B------:R-:W-:-:S04]  /*0140*/  UIADD3 UR6, UP0, UR4, UR6, URZ ;  /* 0x0000000604067290 */ /* 0x000fc8000ff1e03f */
[----:B------:R-:W-:Y:S01]  /*0150*/  UIADD3.X UR7, URZ, UR7, URZ, UP0, !UPT ;  /* 0x000000073f077290 */ /* 0x000fe200087fe43f */
[C---:B--2---:R-:W-:Y:S02]  /*0160*/  PRMT R4, R6.reuse, 0x7771, RZ ;  /* 0x0000777106047816 */ /* 0x044fe400000000ff */
[----:B------:R-:W-:Y:S02]  /*0170*/  LOP3.LUT R5, R6, 0xff, RZ, 0xc0, !PT ;  /* 0x000000ff06057812 */ /* 0x000fe400078ec0ff */
[C---:B---3--:R-:W-:Y:S01]  /*0180*/  PRMT R8, R7.reuse, 0x7771, RZ ;  /* 0x0000777107087816 */ /* 0x048fe200000000ff */
[----:B------:R-:W-:Y:S01]  /*0190*/  IMAD R2, R4, UR5, RZ ;  /* 0x0000000504027c24 */ /* 0x000fe2000f8e02ff */
[----:B------:R-:W-:Y:S01]  /*01a0*/  LOP3.LUT R9, R7, 0xff, RZ, 0xc0, !PT ;  /* 0x000000ff07097812 */ /* 0x000fe200078ec0ff */
[----:B------:R-:W-:Y:S02]  /*01b0*/  IMAD R5, R5, UR5, RZ ;  /* 0x0000000505057c24 */ /* 0x000fe4000f8e02ff */
[----:B------:R-:W-:-:S02]  /*01c0*/  IMAD R3, R8, UR5, RZ ;  /* 0x0000000508037c24 */ /* 0x000fc4000f8e02ff */
[----:B------:R-:W-:Y:S01]  /*01d0*/  IMAD R4, R9, UR5, RZ ;  /* 0x0000000509047c24 */ /* 0x000fe2000f8e02ff */
[----:B------:R-:W-:Y:S02]  /*01e0*/  PRMT R9, R2, 0x7604, R5 ;  /* 0x0000760402097816 */ /* 0x000fe40000000005 */
[C---:B------:R-:W-:Y:S02]  /*01f0*/  PRMT R2, R6.reuse, 0x7772, RZ ;  /* 0x0000777206027816 */ /* 0x040fe400000000ff */
[----:B------:R-:W-:Y:S02]  /*0200*/  PRMT R11, R3, 0x7604, R4 ;  /* 0x00007604030b7816 */ /* 0x000fe40000000004 */
[C---:B------:R-:W-:Y:S01]  /*0210*/  PRMT R3, R7.reuse, 0x7772, RZ ;  /* 0x0000777207037816 */ /* 0x040fe200000000ff */
[----:B------:R-:W-:Y:S01]  /*0220*/  IMAD.MOV.U32 R4, RZ, RZ, R2 ;  /* 0x000000ffff047224 */ /* 0x000fe200078e0002 */
[----:B------:R-:W-:Y:S01]  /*0230*/  PRMT R5, R6, 0x7773, RZ ;  /* 0x0000777306057816 */ /* 0x000fe200000000ff */
[----:B------:R-:W-:Y:S01]  /*0240*/  IMAD.U32 R2, RZ, RZ, UR6 ;  /* 0x00000006ff027e24 */ /* 0x000fe2000f8e00ff */
[----:B------:R-:W-:Y:S01]  /*0250*/  PRMT R7, R7, 0x7773, RZ ;  /* 0x0000777307077816 */ /* 0x000fe200000000ff */
[----:B------:R-:W-:-:S02]  /*0260*/  IMAD.MOV.U32 R6, RZ, RZ, R3 ;  /* 0x000000ffff067224 */ /* 0x000fc400078e0003 */
[----:B------:R-:W-:Y:S02]  /*0270*/  IMAD R4, R4, UR5, RZ ;  /* 0x0000000504047c24 */ /* 0x000fe4000f8e02ff */
[----:B------:R-:W-:Y:S02]  /*0280*/  IMAD R6, R6, UR5, RZ ;  /* 0x0000000506067c24 */ /* 0x000fe4000f8e02ff */
[----:B------:R-:W-:Y:S01]  /*0290*/  IMAD.U32 R3, RZ, RZ, UR7 ;  /* 0x00000007ff037e24 */ /* 0x000fe2000f8e00ff */
[----:B------:R-:W-:Y:S01]  /*02a0*/  PRMT R9, R4, 0x7054, R9 ;  /* 0x0000705404097816 */ /* 0x000fe20000000009 */
[----:B------:R-:W-:Y:S01]  /*02b0*/  IMAD R4, R5, UR5, RZ ;  /* 0x0000000505047c24 */ /* 0x000fe2000f8e02ff */
[----:B------:R-:W-:Y:S01]  /*02c0*/  PRMT R6, R6, 0x7054, R11 ;  /* 0x0000705406067816 */ /* 0x000fe2000000000b */
[----:B------:R-:W-:Y:S02]  /*02d0*/  IMAD R5, R7, UR5, RZ ;  /* 0x0000000507057c24 */ /* 0x000fe4000f8e02ff */
[----:B------:R-:W-:Y:S01]  /*02e0*/  IMAD.WIDE R2, R0, 0x4, R2 ;  /* 0x0000000400027825 */ /* 0x000fe200078e0202 */
[----:B------:R-:W-:-:S02]  /*02f0*/  PRMT R9, R4, 0x654, R9 ;  /* 0x0000065404097816 */ /* 0x000fc40000000009 */
[----:B------:R-:W-:-:S03]  /*0300*/  PRMT R5, R5, 0x654, R6 ;  /* 0x0000065405057816 */ /* 0x000fc60000000006 */
[----:B------:R-:W-:Y:S04]  /*0310*/  STG.E desc[UR10][R2.64], R9 ;  /* 0x0000000902007986 */ /* 0x000fe8000c10190a */
[----:B------:R-:W-:Y:S01]  /*0320*/  STG.E desc[UR10][R2.64+0x200], R5 ;  /* 0x0002000502007986 */ /* 0x000fe2000c10190a */
[----:B------:R-:W-:Y:S05]  /*0330*/  EXIT ;  /* 0x000000000000794d */ /* 0x000fea0003800000 */
.L_x_14875:
[----:B------:R-:W0:Y:S01]  /*0340*/  S2R R14, SR_TID.X ;  /* 0x00000000000e7919 */ /* 0x000e220000002100 */
[----:B------:R-:W-:Y:S02]  /*0350*/  PRMT R16, RZ, 0x7610, R16 ;  /* 0x00007610ff107816 */ /* 0x000fe40000000010 */
[C---:B0-----:R-:W-:Y:S01]  /*0360*/  ISETP.GE.AND P0, PT, R14.reuse, R15, PT ;  /* 0x0000000f0e00720c */ /* 0x041fe20003f06270 */
[----:B------:R-:W-:Y:S01]  /*0370*/  VIADD R23, R14, 0x80 ;  /* 0x000000800e177836 */ /* 0x000fe20000000000 */
[----:B------:R-:W-:-:S11]  /*0380*/  MOV R0, R14 ;  /* 0x0000000e00007202 */ /* 0x000fd60000000f00 */
[----:B------:R-:W-:Y:S01]  /*0390*/  @!P0 IMAD.MOV.U32 R0, RZ, RZ, R23 ;  /* 0x000000ffff008224 */ /* 0x000fe200078e0017 */
[----:B------:R-:W0:Y:S01]  /*03a0*/  @!P0 LDC.64 R4, c[0x0][0x220] ;  /* 0x00008800ff048b82 */ /* 0x000e220000000a00 */
[----:B------:R-:W-:-:S03]  /*03b0*/  @!P0 VIADD R11, R14, UR4 ;  /* 0x000000040e0b8c36 */ /* 0x000fc60008000000 */
[----:B------:R-:W-:-:S13]  /*03c0*/  ISETP.GE.AND P6, PT, R0, R15, PT ;  /* 0x0000000f0000720c */ /* 0x000fda0003fc6270 */
[C---:B------:R-:W-:Y:S01]  /*03d0*/  @!P6 VIADD R9, R0.reuse, UR4 ;  /* 0x000000040009ec36 */ /* 0x040fe20008000000 */
[----:B------:R-:W1:Y:S01]  /*03e0*/  @!P6 LDC.64 R2, c[0x0][0x220] ;  /* 0x00008800ff02eb82 */ /* 0x000e620000000a00 */
[----:B------:R-:W-:-:S05]  /*03f0*/  @!P6 VIADD R0, R0, 0x80 ;  /* 0x000000800000e836 */ /* 0x000fca0000000000 */
[----:B------:R-:W-:Y:S02]  /*0400*/  ISETP.GE.AND P1, PT, R0, R15, PT ;  /* 0x0000000f0000720c */ /* 0x000fe40003f26270 */
[----:B0-----:R-:W-:-:S05]  /*0410*/  @!P0 IADD3 R10, P5, R11, R4, RZ ;  /* 0x000000040b0a8210 */ /* 0x001fca0007fbe0ff */
[----:B------:R-:W-:-:S06]  /*0420*/  @!P0 IMAD.X R11, RZ, RZ, R5, P5 ;  /* 0x000000ffff0b8224 */ /* 0x000fcc00028e0605 */
[C---:B------:R-:W-:Y:S01]  /*0430*/  @!P1 VIADD R7, R0.reuse, UR4 ;  /* 0x0000000400079c36 */ /* 0x040fe20008000000 */
[----:B------:R-:W0:Y:S01]  /*0440*/  @!P1 LDC.64 R18, c[0x0][0x220] ;  /* 0x00008800ff129b82 */ /* 0x000e220000000a00 */
[----:B------:R-:W-:Y:S01]  /*0450*/  @!P1 VIADD R0, R0, 0x80 ;  /* 0x0000008000009836 */ /* 0x000fe20000000000 */
[----:B-1----:R-:W-:-:S04]  /*0460*/  @!P6 IADD3 R8, P5, R9, R2, RZ ;  /* 0x000000020908e210 */ /* 0x002fc80007fbe0ff */
[----:B------:R-:W-:Y:S01]  /*0470*/  ISETP.GE.AND P2, PT, R0, R15, PT ;  /* 0x0000000f0000720c */ /* 0x000fe20003f46270 */
[----:B------:R-:W-:-:S05]  /*0480*/  @!P6 IMAD.X R9, RZ, RZ, R3, P5 ;  /* 0x000000ffff09e224 */ /* 0x000fca00028e0603 */
[----:B------:R1:W2:Y:S07]  /*0490*/  @!P6 LDG.E.U8 R16, desc[UR10][R8.64] ;  /* 0x0000000a0810e981 */ /* 0x0002ae000c1e1100 */
[C---:B------:R-:W-:Y:S01]  /*04a0*/  @!P2 IADD3 R29, R0.reuse, UR4, RZ ;  /* 0x00000004001dac10 */ /* 0x040fe2000fffe0ff */
[----:B------:R-:W-:Y:S01]  /*04b0*/  @!P2 VIADD R0, R0, 0x80 ;  /* 0x000000800000a836 */ /* 0x000fe20000000000 */
[----:B------:R-:W3:Y:S04]  /*04c0*/  @!P2 LDC.64 R12, c[0x0][0x220] ;  /* 0x00008800ff0cab82 */ /* 0x000ee80000000a00 */
[----:B------:R-:W-:-:S13]  /*04d0*/  ISETP.GE.AND P3, PT, R0, R15, PT ;  /* 0x0000000f0000720c */ /* 0x000fda0003f66270 */
[C---:B------:R-:W-:Y:S02]  /*04e0*/  @!P3 VIADD R27, R0.reuse, UR4 ;  /* 0x00000004001bbc36 */ /* 0x040fe40008000000 */
[----:B------:R-:W-:-:S05]  /*04f0*/  @!P3 VIADD R0, R0, 0x80 ;  /* 0x000000800000b836 */ /* 0x000fca0000000000 */
[----:B------:R-:W-:-:S13]  /*0500*/  ISETP.GE.AND P4, PT, R0, R15, PT ;  /* 0x0000000f0000720c */ /* 0x000fda0003f86270 */
[C---:B------:R-:W-:Y:S01]  /*0510*/  @!P4 VIADD R25, R0.reuse, UR4 ;  /* 0x000000040019cc36 */ /* 0x040fe20008000000 */
[----:B------:R-:W-:Y:S01]  /*0520*/  @!P4 IADD3 R0, R0, 0x80, RZ ;  /* 0x000000800000c810 */ /* 0x000fe20007ffe0ff */
[----:B------:R-:W4:Y:S03]  /*0530*/  @!P4 LDC.64 R2, c[0x0][0x220] ;  /* 0x00008800ff02cb82 */ /* 0x000f260000000a00 */
[----:B------:R-:W-:Y:S02]  /*0540*/  ISETP.GE.AND P5, PT, R0, R15, PT ;  /* 0x0000000f0000720c */ /* 0x000fe40003fa6270 */
[----:B0-----:R-:W-:-:S03]  /*0550*/  @!P1 IADD3 R18, P6, R7, R18, RZ ;  /* 0x0000001207129210 */ /* 0x001fc60007fde0ff */
[----:B------:R-:W0:Y:S02]  /*0560*/  @!P3 LDC.64 R6, c[0x0][0x220] ;  /* 0x00008800ff06bb82 */ /* 0x000e240000000a00 */
[----:B------:R-:W-:-:S06]  /*0570*/  @!P1 IMAD.X R19, RZ, RZ, R19, P6 ;  /* 0x000000ffff139224 */ /* 0x000fcc00030e0613 */
[C---:B------:R-:W-:Y:S01]  /*0580*/  @!P5 VIADD R17, R0.reuse, UR4 ;  /* 0x000000040011dc36 */ /* 0x040fe20008000000 */
[----:B------:R-:W-:Y:S01]  /*0590*/  PRMT R20, RZ, 0x7610, R20 ;  /* 0x00007610ff147816 */ /* 0x000fe20000000014 */
[----:B------:R-:W-:Y:S01]  /*05a0*/  @!P5 VIADD R0, R0, 0x80 ;  /* 0x000000800000d836 */ /* 0x000fe20000000000 */
[----:B------:R-:W5:Y:S04]  /*05b0*/  @!P5 LDC.64 R4, c[0x0][0x220] ;  /* 0x00008800ff04db82 */ /* 0x000f680000000a00 */
[----:B------:R-:W-:Y:S01]  /*05c0*/  ISETP.GE.AND P6, PT, R0, R15, PT ;  /* 0x0000000f0000720c */ /* 0x000fe20003fc6270 */
[----:B------:R0:W2:Y:S01]  /*05d0*/  @!P1 LDG.E.U8 R20, desc[UR10][R18.64] ;  /* 0x0000000a12149981 */ /* 0x0000a2000c1e1100 */
        /* <DEDUP_REMOVED lines=9> */
[----:B------:R-:W-:-:S03]  /*0670*/  @!P6 IADD3 R19, R0, UR4, RZ ;  /* 0x000000040013ec10 */ /* 0x000fc6000fffe0ff */
[----:B------:R0:W3:Y:S01]  /*0680*/  @!P3 LDG.E.U8 R24, desc[UR10][R6.64] ;  /* 0x0000000a0618b981 */ /* 0x0000e2000c1e1100 */
[----:B-----5:R-:W-:-:S03]  /*0690*/  @!P5 IADD3 R4, P1, R17, R4, RZ ;  /* 0x000000041104d210 */ /* 0x020fc60007f3e0ff */
[----:B------:R5:W3:Y:S01]  /*06a0*/  @!P2 LDG.E.U8 R22, desc[UR10][R12.64] ;  /* 0x0000000a0c16a981 */ /* 0x000ae2000c1e1100 */
[----:B----4-:R-:W-:Y:S02]  /*06b0*/  @!P4 IADD3 R2, P2, R25, R2, RZ ;  /* 0x000000021902c210 */ /* 0x010fe40007f5e0ff */
[----:B-1----:R-:W-:Y:S02]  /*06c0*/  @!P6 IADD3 R8, P3, R19, R8, RZ ;  /* 0x000000081308e210 */ /* 0x002fe40007f7e0ff */
[----:B0-----:R-:W-:Y:S01]  /*06d0*/  PRMT R11, RZ, 0x7610, R11 ;  /* 0x00007610ff0b7816 */ /* 0x001fe2000000000b */
[----:B------:R-:W0:Y:S02]  /*06e0*/  @!P0 LDC.64 R6, c[0x0][0x218] ;  /* 0x00008600ff068b82 */ /* 0x000e240000000a00 */
[----:B------:R-:W-:Y:S01]  /*06f0*/  @!P6 IMAD.X R9, RZ, RZ, R9, P3 ;  /* 0x000000ffff09e224 */ /* 0x000fe200018e0609 */
[----:B------:R-:W-:Y:S01]  /*0700*/  PRMT R0, RZ, 0x7610, R0 ;  /* 0x00007610ff007816 */ /* 0x000fe20000000000 */
[----:B------:R-:W-:Y:S01]  /*0710*/  @!P4 IMAD.X R3, RZ, RZ, R3, P2 ;  /* 0x000000ffff03c224 */ /* 0x000fe200010e0603 */
[----:B------:R-:W-:Y:S01]  /*0720*/  PRMT R10, RZ, 0x7610, R10 ;  /* 0x00007610ff0a7816 */ /* 0x000fe2000000000a */
[----:B------:R-:W-:Y:S01]  /*0730*/  @!P5 IMAD.X R5, RZ, RZ, R5, P1 ;  /* 0x000000ffff05d224 */ /* 0x000fe200008e0605 */
[----:B------:R-:W4:Y:S04]  /*0740*/  @!P6 LDG.E.U8 R11, desc[UR10][R8.64] ;  /* 0x0000000a080be981 */ /* 0x000f28000c1e1100 */
[----:B------:R2:W4:Y:S04]  /*0750*/  @!P4 LDG.E.U8 R0, desc[UR10][R2.64] ;  /* 0x0000000a0200c981 */ /* 0x000528000c1e1100 */
[----:B------:R1:W4:Y:S01]  /*0760*/  @!P5 LDG.E.U8 R10, desc[UR10][R4.64] ;  /* 0x0000000a040ad981 */ /* 0x000322000c1e1100 */
[----:B-----5:R-:W-:Y:S01]  /*0770*/  @!P0 VIADD R13, R14, UR4 ;  /* 0x000000040e0d8c36 */ /* 0x020fe20008000000 */
[----:B------:R-:W-:Y:S01]  /*0780*/  UPRMT UR5, UR7, 0x9910, URZ ;  /* 0x0000991007057896 */ /* 0x000fe2000800003f */
[----:B------:R-:W-:-:S03]  /*0790*/  @!P0 IMAD.MOV.U32 R14, RZ, RZ, R23 ;  /* 0x000000ffff0e8224 */ /* 0x000fc600078e0017 */
[----:B0-----:R-:W-:-:S05]  /*07a0*/  @!P0 IADD3 R6, P1, R13, R6, RZ ;  /* 0x000000060d068210 */ /* 0x001fca0007f3e0ff */
        /* <DEDUP_REMOVED lines=12> */
[----:B------:R-:W-:-:S04]  /*0870*/  PRMT R22, R22, 0x9910, RZ ;  /* 0x0000991016167816 */ /* 0x000fc800000000ff */
[----:B------:R-:W-:Y:S02]  /*0880*/  MOV R2, R22 ;  /* 0x0000001600027202 */ /* 0x000fe40000000f00 */
[----:B----4-:R-:W-:Y:S02]  /*0890*/  PRMT R11, R11, 0x9910, RZ ;  /* 0x000099100b0b7816 */ /* 0x010fe400000000ff */
        /* <DEDUP_REMOVED lines=18> */
[C---:B0-----:R-:W-:Y:S01]  /*09c0*/  IADD3 R4, R14.reuse, UR4, RZ ;  /* 0x000000040e047c10 */ /* 0x041fe2000fffe0ff */
[----:B------:R-:W-:Y:S01]  /*09d0*/  ULDC.64 UR6, c[0x0][0x218] ;  /* 0x0000860000067ab9 */ /* 0x000fe20000000a00 */
[----:B------:R-:W-:Y:S02]  /*09e0*/  VIADD R14, R14, 0x80 ;  /* 0x000000800e0e7836 */ /* 0x000fe40000000000 */
[----:B------:R-:W-:-:S05]  /*09f0*/  IADD3 R4, P0, R4, UR6, RZ ;  /* 0x0000000604047c10 */ /* 0x000fca000ff1e0ff */
[----:B------:R-:W-:-:S05]  /*0a00*/  IMAD.X R5, RZ, RZ, UR7, P0 ;  /* 0x00000007ff057e24 */ /* 0x000fca00080e06ff */
[----:B------:R0:W-:Y:S03]  /*0a10*/  STG.E.U8 desc[UR10][R4.64], R13 ;  /* 0x0000000d04007986 */ /* 0x0001e6000c10110a */
.L_x_14878:
        /* <DEDUP_REMOVED lines=8> */
.L_x_14879:
[----:B------:R-:W-:-:S13]  /*0aa0*/  ISETP.GE.AND P0, PT, R14, R15, PT ;  /* 0x0000000f0e00720c */ /* 0x000fda0003f06270 */
[----:B------:R-:W-:Y:S05]  /*0ab0*/  @P0 BRA `(.L_x_14881) ;  /* 0x00000000003c0947 */ /* 0x000fea0003800000 */
[C---:B01----:R-:W-:Y:S01]  /*0ac0*/  IADD3 R4, R14.reuse, UR4, RZ ;  /* 0x000000040e047c10 */ /* 0x043fe2000fffe0ff */
[----:B------:R-:W-:Y:S01]  /*0ad0*/  ULDC.64 UR6, c[0x0][0x218] ;  /* 0x0000860000067ab9 */ /* 0x000fe20000000a00 */
[----:B------:R-:W-:Y:S02]  /*0ae0*/  VIADD R14, R14, 0x80 ;  /* 0x000000800e0e7836 */ /* 0x000fe40000000000 */
[----:B------:R-:W-:-:S05]  /*0af0*/  IADD3 R4, P0, R4, UR6, RZ ;  /* 0x0000000604047c10 */ /* 0x000fca000ff1e0ff */
[----:B------:R-:W-:-:S05]  /*0b00*/  IMAD.X R5, RZ, RZ, UR7, P0 ;  /* 0x00000007ff057e24 */ /* 0x000fca00080e06ff */
[----:B------:R1:W-:Y:S03]  /*0b10*/  STG.E.U8 desc[UR10][R4.64], R11 ;  /* 0x0000000b04007986 */ /* 0x0003e6000c10110a */
.L_x_14880:
        /* <DEDUP_REMOVED lines=9> */
.L_x_14881:
[----:B------:R-:W-:Y:S05]  /*0bb0*/  BSYNC B1 ;  /* 0x0000000000017941 */ /* 0x000fea0003800000 */
.L_x_14877:
[----:B------:R-:W-:-:S13]  /*0bc0*/  ISETP.GE.AND P0, PT, R14, R15, PT ;  /* 0x0000000f0e00720c */ /* 0x000fda0003f06270 */
[----:B-1----:R-:W1:Y:S01]  /*0bd0*/  @!P0 LDC.64 R6, c[0x0][0x218] ;  /* 0x00008600ff068b82 */ /* 0x002e620000000a00 */
[C---:B0-2---:R-:W-:Y:S01]  /*0be0*/  @!P0 IADD3 R5, R14.reuse, UR4, RZ ;  /* 0x000000040e058c10 */ /* 0x045fe2000fffe0ff */
[----:B------:R-:W-:-:S03]  /*0bf0*/  @!P0 VIADD R14, R14, 0x80 ;  /* 0x000000800e0e8836 */ /* 0x000fc60000000000 */
[----:B-1----:R-:W-:-:S05]  /*0c00*/  @!P0 IADD3 R4, P1, R5, R6, RZ ;  /* 0x0000000605048210 */ /* 0x002fca0007f3e0ff */
[----:B------:R-:W-:-:S05]  /*0c10*/  @!P0 IMAD.X R5, RZ, RZ, R7, P1 ;  /* 0x000000ffff058224 */ /* 0x000fca00008e0607 */
[----:B------:R2:W-:Y:S03]  /*0c20*/  @!P0 STG.E.U8 desc[UR10][R4.64], R2 ;  /* 0x0000000204008986 */ /* 0x0005e6000c10110a */
.L_x_14882:
[----:B------:R-:W-:Y:S05]  /*0c30*/  BSYNC B0 ;  /* 0x0000000000007941 */ /* 0x000fea0003800000 */
.L_x_14876:
        /* <DEDUP_REMOVED lines=9> */
.L_x_14883:
        /* <DEDUP_REMOVED lines=11> */
.L_x_17351:


//--------------------- .text._ZN2at6native29vectorized_elementwise_kernelILi8ENS0_13AUnaryFunctorIaaaNS0_15binary_internal10MulFunctorIaEEEESt5arrayIPcLm2EEEEviT0_T1_ --------------------------
	.section	.text._ZN2at6native29vectorized_elementwise_kernelILi8ENS0_13AUnaryFunctorIaaaNS0_15binary_internal10MulFunctorIaEEEESt5arrayIPcLm2EEEEviT0_T1_,"ax",@progbits
	.align	128
        .global         _ZN2at6native29vectorized_elementwise_kernelILi8ENS0_13AUnaryFunctorIaaaNS0_15binary_internal10MulFunctorIaEEEESt5arrayIPcLm2EEEEviT0_T1_
        .type           _ZN2at6native29vectorized_elementwise_kernelILi8ENS0_13AUnaryFunctorIaaaNS0_15binary_internal10MulFunctorIaEEEESt5arrayIPcLm2EEEEviT0_T1_,@function
        .size           _ZN2at6native29vectorized_elementwise_kernelILi8ENS0_13AUnaryFunctorIaaaNS0_15binary_internal10MulFunctorIaEEEESt5arrayIPcLm2EEEEviT0_T1_,(.L_x_17352 - _ZN2at6native29vectorized_elementwise_kernelILi8ENS0_13AUnaryFunctorIaaaNS0_15binary_internal10MulFunctorIaEEEESt5arrayIPcLm2EEEEviT0_T1_)
        .other          _ZN2at6native29vectorized_elementwise_kernelILi8ENS0_13AUnaryFunctorIaaaNS0_15binary_internal10MulFunctorIaEEEESt5arrayIPcLm2EEEEviT0_T1_,@"STO_CUDA_ENTRY STV_DEFAULT"
_ZN2at6native29vectorized_elementwise_kernelILi8ENS0_13AUnaryFunctorIaaaNS0_15binary_internal10MulFunctorIaEEEESt5arrayIPcLm2EEEEviT0_T1_:
.text._ZN2at6native29vectorized_elementwise_kernelILi8ENS0_13AUnaryFunctorIaaaNS0_15binary_internal10MulFunctorIaEEEESt5arrayIPcLm2EEEEviT0_T1_:
        /* <DEDUP_REMOVED lines=16> */
[----:B0-----:R-:W-:-:S06]  /*0100*/  IMAD.WIDE.U32 R2, R5, 0x8, R2 ;  /* 0x0000000805027825 */ /* 0x001fcc00078e0002 */
[----:B------:R-:W2:Y:S01]  /*0110*/  LDG.E.64 R2, desc[UR10][R2.64] ;  /* 0x0000000a02027981 */ /* 0x000ea2000c1e1b00 */
[----:B------:R-:W-:Y:S02]  /*0120*/  UPRMT UR5, UR7, 0x9910, URZ ;  /* 0x0000991007057896 */ /* 0x000fe4000800003f */
[----:B------:R-:W-:-:S04]  /*0130*/  UIADD3 UR6, UP0, UR4, UR8, URZ ;  /* 0x0000000804067290 */ /* 0x000fc8000ff1e03f */
[----:B------:R-:W-:Y:S01]  /*0140*/  UIADD3.X UR7, URZ, UR9, URZ, UP0, !UPT ;  /* 0x000000093f077290 */ /* 0x000fe200087fe43f */
[C---:B--2---:R-:W-:Y:S02]  /*0150*/  LOP3.LUT R0, R2.reuse, 0xffff, RZ, 0xc0, !PT ;  /* 0x0000ffff02007812 */ /* 0x044fe400078ec0ff */
[C---:B------:R-:W-:Y:S02]  /*0160*/  LOP3.LUT R4, R3.reuse, 0xffff, RZ, 0xc0, !PT ;  /* 0x0000ffff03047812 */ /* 0x040fe400078ec0ff */
[----:B------:R-:W-:Y:S02]  /*0170*/  SHF.R.U32.HI R0, RZ, 0x8, R0 ;  /* 0x00000008ff007819 */ /* 0x000fe40000011600 */
[----:B------:R-:W-:Y:S02]  /*0180*/  SHF.R.U32.HI R4, RZ, 0x8, R4 ;  /* 0x00000008ff047819 */ /* 0x000fe40000011604 */
[----:B------:R-:W-:Y:S02]  /*0190*/  PRMT R7, R2, 0x7732, RZ ;  /* 0x0000773202077816 */ /* 0x000fe400000000ff */
[----:B------:R-:W-:-:S02]  /*01a0*/  PRMT R9, R3, 0x7732, RZ ;  /* 0x0000773203097816 */ /* 0x000fc400000000ff */
[----:B------:R-:W-:Y:S02]  /*01b0*/  PRMT R12, R0, 0x9910, RZ ;  /* 0x00009910000c7816 */ /* 0x000fe400000000ff */
[----:B------:R-:W-:Y:S02]  /*01c0*/  PRMT R13, R4, 0x9910, RZ ;  /* 0x00009910040d7816 */ /* 0x000fe400000000ff */
[----:B------:R-:W-:Y:S02]  /*01d0*/  PRMT R8, R2, 0xbb32, RZ ;  /* 0x0000bb3202087816 */ /* 0x000fe400000000ff */
[----:B------:R-:W-:Y:S02]  /*01e0*/  SHF.R.U32.HI R0, RZ, 0x8, R7 ;  /* 0x00000008ff007819 */ /* 0x000fe40000011607 */
[----:B------:R-:W-:Y:S01]  /*01f0*/  SHF.R.U32.HI R4, RZ, 0x8, R9 ;  /* 0x00000008ff047819 */ /* 0x000fe20000011609 */
[----:B------:R-:W-:Y:S01]  /*0200*/  IMAD R7, R8, UR5, RZ ;  /* 0x0000000508077c24 */ /* 0x000fe2000f8e02ff */
[----:B------:R-:W-:-:S02]  /*0210*/  PRMT R10, R3, 0x9910, RZ ;  /* 0x00009910030a7816 */ /* 0x000fc400000000ff */
[----:B------:R-:W-:Y:S02]  /*0220*/  PRMT R0, R0, 0x9910, RZ ;  /* 0x0000991000007816 */ /* 0x000fe400000000ff */
[----:B------:R-:W-:Y:S01]  /*0230*/  PRMT R9, R4, 0x9910, RZ ;  /* 0x0000991004097816 */ /* 0x000fe200000000ff */
[----:B------:R-:W-:Y:S01]  /*0240*/  IMAD R8, R10, UR5, RZ ;  /* 0x000000050a087c24 */ /* 0x000fe2000f8e02ff */
[----:B------:R-:W-:Y:S01]  /*0250*/  PRMT R6, R2, 0x9910, RZ ;  /* 0x0000991002067816 */ /* 0x000fe200000000ff */
[----:B------:R-:W-:Y:S01]  /*0260*/  IMAD.MOV.U32 R10, RZ, RZ, R12 ;  /* 0x000000ffff0a7224 */ /* 0x000fe200078e000c */
[----:B------:R-:W-:Y:S01]  /*0270*/  PRMT R11, R3, 0xbb32, RZ ;  /* 0x0000bb32030b7816 */ /* 0x000fe200000000ff */
[----:B------:R-:W-:Y:S01]  /*0280*/  IMAD.MOV.U32 R12, RZ, RZ, R13 ;  /* 0x000000ffff0c7224 */ /* 0x000fe200078e000d */
[----:B------:R-:W-:Y:S01]  /*0290*/  LOP3.LUT R7, R7, 0xff, RZ, 0xc0, !PT ;  /* 0x000000ff07077812 */ /* 0x000fe200078ec0ff */
[----:B------:R-:W-:Y:S02]  /*02a0*/  IMAD.MOV.U32 R4, RZ, RZ, R0 ;  /* 0x000000ffff047224 */ /* 0x000fe400078e0000 */
[----:B------:R-:W-:Y:S01]  /*02b0*/  IMAD.MOV.U32 R13, RZ, RZ, R9 ;  /* 0x000000ffff0d7224 */ /* 0x000fe200078e0009 */
[----:B------:R-:W-:Y:S01]  /*02c0*/  LOP3.LUT R9, R8, 0xff, RZ, 0xc0, !PT ;  /* 0x000000ff08097812 */ /* 0x000fe200078ec0ff */
[----:B------:R-:W-:-:S02]  /*02d0*/  IMAD R0, R10, UR5, RZ ;  /* 0x000000050a007c24 */ /* 0x000fc4000f8e02ff */
[----:B------:R-:W-:Y:S02]  /*02e0*/  IMAD R6, R6, UR5, RZ ;  /* 0x0000000506067c24 */ /* 0x000fe4000f8e02ff */
[----:B------:R-:W-:Y:S02]  /*02f0*/  IMAD R11, R11, UR5, RZ ;  /* 0x000000050b0b7c24 */ /* 0x000fe4000f8e02ff */
[----:B------:R-:W-:Y:S01]  /*0300*/  IMAD R8, R12, UR5, RZ ;  /* 0x000000050c087c24 */ /* 0x000fe2000f8e02ff */
[----:B------:R-:W-:Y:S01]  /*0310*/  LOP3.LUT R6, R6, 0xff, RZ, 0xc0, !PT ;  /* 0x000000ff06067812 */ /* 0x000fe200078ec0ff */
[----:B------:R-:W-:Y:S01]  /*0320*/  IMAD R4, R4, UR5, RZ ;  /* 0x0000000504047c24 */ /* 0x000fe2000f8e02ff */
[----:B------:R-:W-:Y:S01]  /*0330*/  LOP3.LUT R11, R11, 0xff, RZ, 0xc0, !PT ;  /* 0x000000ff0b0b7812 */ /* 0x000fe200078ec0ff */
[----:B------:R-:W-:Y:S01]  /*0340*/  IMAD R10, R13, UR5, RZ ;  /* 0x000000050d0a7c24 */ /* 0x000fe2000f8e02ff */
[----:B------:R-:W-:Y:S01]  /*0350*/  LOP3.LUT R13, R0, 0xffff, RZ, 0xc0, !PT ;  /* 0x0000ffff000d7812 */ /* 0x000fe200078ec0ff */
[----:B------:R-:W-:Y:S01]  /*0360*/  IMAD.U32 R2, RZ, RZ, UR6 ;  /* 0x00000006ff027e24 */ /* 0x000fe2000f8e00ff */
[----:B------:R-:W-:Y:S01]  /*0370*/  LOP3.LUT R8, R8, 0xffff, RZ, 0xc0, !PT ;  /* 0x0000ffff08087812 */ /* 0x000fe200078ec0ff */
[----:B------:R-:W-:Y:S01]  /*0380*/  IMAD.U32 R3, RZ, RZ, UR7 ;  /* 0x00000007ff037e24 */ /* 0x000fe2000f8e00ff */
[----:B------:R-:W-:-:S02]  /*0390*/  LOP3.LUT R4, R4, 0xffff, RZ, 0xc0, !PT ;  /* 0x0000ffff04047812 */ /* 0x000fc400078ec0ff */
[----:B------:R-:W-:Y:S01]  /*03a0*/  LOP3.LUT R10, R10, 0xffff, RZ, 0xc0, !PT ;  /* 0x0000ffff0a0a7812 */ /* 0x000fe200078ec0ff */
[----:B------:R-:W-:Y:S01]  /*03b0*/  IMAD.WIDE R2, R5, 0x8, R2 ;  /* 0x0000000805027825 */ /* 0x000fe200078e0202 */
[----:B------:R-:W-:Y:S02]  /*03c0*/  PRMT R13, R13, 0x7604, R6 ;  /* 0x000076040d0d7816 */ /* 0x000fe40000000006 */
[----:B------:R-:W-:Y:S02]  /*03d0*/  PRMT R9, R8, 0x7604, R9 ;  /* 0x0000760408097816 */ /* 0x000fe40000000009 */
[----:B------:R-:W-:Y:S02]  /*03e0*/  PRMT R4, R4, 0x7604, R7 ;  /* 0x0000760404047816 */ /* 0x000fe40000000007 */
[----:B------:R-:W-:Y:S02]  /*03f0*/  PRMT R10, R10, 0x7604, R11 ;  /* 0x000076040a0a7816 */ /* 0x000fe4000000000b */
[----:B------:R-:W-:-:S02]  /*0400*/  PRMT R4, R13, 0x5410, R4 ;  /* 0x000054100d047816 */ /* 0x000fc40000000004 */
[----:B------:R-:W-:-:S05]  /*0410*/  PRMT R5, R9, 0x5410, R10 ;  /* 0x0000541009057816 */ /* 0x000fca000000000a */
[----:B------:R-:W-:Y:S01]  /*0420*/  STG.E.64 desc[UR10][R2.64], R4 ;  /* 0x0000000402007986 */ /* 0x000fe2000c101b0a */
[----:B------:R-:W-:Y:S05]  /*0430*/  EXIT ;  /* 0x000000000000794d */ /* 0x000fea0003800000 */
.L_x_14884:
        /* <DEDUP_REMOVED lines=22> */
[C---:B------:R-:W-:Y:S01]  /*05a0*/  @!P2 VIADD R29, R0.reuse, UR4 ;  /* 0x00000004001dac36 */ /* 0x040fe20008000000 */
[----:B------:R-:W3:Y:S01]  /*05b0*/  @!P2 LDC.64 R12, c[0x0][0x220] ;  /* 0x00008800ff0cab82 */ /* 0x000ee20000000a00 */
[----:B------:R-:W-:-:S05]  /*05c0*/  @!P2 VIADD R0, R0, 0x80 ;  /* 0x000000800000a836 */ /* 0x000fca0000000000 */
[----:B------:R-:W-:-:S13]  /*05d0*/  ISETP.GE.AND P3, PT, R0, R15, PT ;  /* 0x0000000f0000720c */ /* 0x000fda0003f66270 */
[C---:B------:R-:W-:Y:S02]  /*05e0*/  @!P3 VIADD R27, R0.reuse, UR4 ;  /* 0x00000004001bbc36 */ /* 0x040fe40008000000 */
        /* <DEDUP_REMOVED lines=22> */
[----:B------:R-:W-:Y:S01]  /*0750*/  PRMT R22, RZ, 0x7610, R22 ;  /* 0x00007610ff167816 */ /* 0x000fe20000000016 */
[----:B-----5:R-:W-:Y:S01]  /*0760*/  @!P6 VIADD R19, R0, UR4 ;  /* 0x000000040013ec36 */ /* 0x020fe20008000000 */
[----:B------:R0:W3:Y:S04]  /*0770*/  @!P0 LDG.E.U8 R21, desc[UR10][R10.64] ;  /* 0x0000000a0a158981 */ /* 0x0000e8000c1e1100 */
        /* <DEDUP_REMOVED lines=58> */
.L_x_14887:
        /* <DEDUP_REMOVED lines=8> */
.L_x_14888:
        /* <DEDUP_REMOVED lines=8> */
.L_x_14889:
        /* <DEDUP_REMOVED lines=9> */
.L_x_14890:
[----:B------:R-:W-:Y:S05]  /*0cb0*/  BSYNC B1 ;  /* 0x0000000000017941 */ /* 0x000fea0003800000 */
.L_x_14886:
[----:B------:R-:W-:-:S13]  /*0cc0*/  ISETP.GE.AND P0, PT, R14, R15, PT ;  /* 0x0000000f0e00720c */ /* 0x000fda0003f06270 */
[----:B-1----:R-:W1:Y:S01]  /*0cd0*/  @!P0 LDC.64 R6, c[0x0][0x218] ;  /* 0x00008600ff068b82 */ /* 0x002e620000000a00 */
[C---:B0-2---:R-:W-:Y:S02]  /*0ce0*/  @!P0 VIADD R5, R14.reuse, UR4 ;  /* 0x000000040e058c36 */ /* 0x045fe40008000000 */
[----:B------:R-:W-:-:S03]  /*0cf0*/  @!P0 VIADD R14, R14, 0x80 ;  /* 0x000000800e0e8836 */ /* 0x000fc60000000000 */
[----:B-1----:R-:W-:-:S05]  /*0d00*/  @!P0 IADD3 R4, P1, R5, R6, RZ ;  /* 0x0000000605048210 */ /* 0x002fca0007f3e0ff */
[----:B------:R-:W-:-:S05]  /*0d10*/  @!P0 IMAD.X R5, RZ, RZ, R7, P1 ;  /* 0x000000ffff058224 */ /* 0x000fca00008e0607 */
[----:B------:R2:W-:Y:S03]  /*0d20*/  @!P0 STG.E.U8 desc[UR10][R4.64], R2 ;  /* 0x0000000204008986 */ /* 0x0005e6000c10110a */
.L_x_14891:
[----:B------:R-:W-:Y:S05]  /*0d30*/  BSYNC B0 ;  /* 0x0000000000007941 */ /* 0x000fea0003800000 */
.L_x_14885:
        /* <DEDUP_REMOVED lines=9> */
.L_x_14892:
        /* <DEDUP_REMOVED lines=11> */
.L_x_17352:


//--------------------- .text._ZN2at6native18elementwise_kernelILi128ELi4EZNS0_15gpu_kernel_implINS0_13BinaryFunctorIaaaNS0_15binary_internal10MulFunctorIaEEEEEEvRNS_18TensorIteratorBaseERKT_EUliE_EEviT1_ --------------------------
	.section	.text._ZN2at6native18elementwise_kernelILi128ELi4EZNS0_15gpu_kernel_implINS0_13BinaryFunctorIaaaNS0_15binary_internal10MulFunctorIaEEEEEEvRNS_18TensorIteratorBaseERKT_EUliE_EEviT1_,"ax",@progbits
	.align	128
        .global         _ZN2at6native18elementwise_kernelILi128ELi4EZNS0_15gpu_kernel_implINS0_13BinaryFunctorIaaaNS0_15binary_internal10MulFunctorIaEEEEEEvRNS_18TensorIteratorBaseERKT_EUliE_EEviT1_
        .type           _ZN2at6native18elementwise_kernelILi128ELi4EZNS0_15gpu_kernel_implINS0_13BinaryFunctorIaaaNS0_15binary_internal10MulFunctorIaEEEEEEvRNS_18TensorIteratorBaseERKT_EUliE_EEviT1_,@function
        .size           _ZN2at6native18elementwise_kernelILi128ELi4EZNS0_15gpu_kernel_implINS0_13BinaryFunctorIaaaNS0_15binary_internal10MulFunctorIaEEEEEEvRNS_18TensorIteratorBaseERKT_EUliE_EEviT1_,(.L_x_17353 - _ZN2at6native18elementwise_kernelILi128ELi4EZNS0_15gpu_kernel_implINS0_13BinaryFunctorIaaaNS0_15binary_internal10MulFunctorIaEEEEEEvRNS_18TensorIteratorBaseERKT_EUliE_EEviT1_)
        .other          _ZN2at6native18elementwise_kernelILi128ELi4EZNS0_15gpu_kernel_implINS0_13BinaryFunctorIaaaNS0_15binary_internal10MulFunctorIaEEEEEEvRNS_18TensorIteratorBaseERKT_EUliE_EEviT1_,@"STO_CUDA_ENTRY STV_DEFAULT"
_ZN2at6native18elementwise_kernelILi128ELi4EZNS0_15gpu_kernel_implINS0_13BinaryFunctorIaaaNS0_15binary_internal10MulFunctorIaEEEEEEvRNS_18TensorIteratorBaseERKT_EUliE_EEviT1_:
.text._ZN2at6native18elementwise_kernelILi128ELi4EZNS0_15gpu_kernel_implINS0_13BinaryFunctorIaaaNS0_15binary_internal10MulFunctorIaEEEEEEvRNS_18TensorIteratorBaseERKT_EUliE_EEviT1_:
        /* <DEDUP_REMOVED lines=365> */
.L_x_14895:
        /* <DEDUP_REMOVED lines=20> */
.L_x_14899:
[----:B------:R0:W5:Y:S01]  /*1810*/  LDG.E.U8 R19, desc[UR36][R2.64] ;  /* 0x0000002402137981 */ /* 0x000162000c1e1100 */
[----:B------:R-:W-:Y:S05]  /*1820*/  BRA `(.L_x_14901) ;  /* 0x0000000c00547947 */ /* 0x000fea0003800000 */
.L_x_14898:
        /* <DEDUP_REMOVED lines=8> */
.L_x_14903:
[----:B------:R0:W5:Y:S01]  /*18b0*/  LDG.E.U8 R19, desc[UR36][R2.64] ;  /* 0x0000002402137981 */ /* 0x000162000c1e1100 */
[----:B------:R-:W-:Y:S05]  /*18c0*/  BRA `(.L_x_14901) ;  /* 0x0000000c002c7947 */ /* 0x000fea0003800000 */
.L_x_14902:
[----:B------:R0:W5:Y:S01]  /*18d0*/  LDG.E.U16 R19, desc[UR36][R2.64] ;  /* 0x0000002402137981 */ /* 0x000162000c1e1500 */
[----:B------:R-:W-:Y:S05]  /*18e0*/  BRA `(.L_x_14901) ;  /* 0x0000000c00247947 */ /* 0x000fea0003800000 */
.L_x_14897:
        /* <DEDUP_REMOVED lines=9> */
.L_x_14905:
[----:B------:R-:W2:Y:S02]  /*1980*/  LDG.E.U16 R0, desc[UR36][R2.64] ;  /* 0x0000002402007981 */ /* 0x000ea4000c1e1500 */
[----:B--2---:R-:W-:-:S06]  /*1990*/  HADD2.F32 R0, -RZ, R0.H0_H0 ;  /* 0x20000000ff007230 */ /* 0x004fcc0000004100 */
[----:B------:R-:W0:Y:S02]  /*19a0*/  F2I.FTZ.TRUNC.NTZ R0, R0 ;  /* 0x0000000000007305 */ /* 0x000e24000021f100 */
[----:B0-----:R-:W-:Y:S01]  /*19b0*/  PRMT R19, R0, 0x7610, R19 ;  /* 0x0000761000137816 */ /* 0x001fe20000000013 */
[----:B------:R-:W-:Y:S06]  /*19c0*/  BRA `(.L_x_14901) ;  /* 0x0000000800ec7947 */ /* 0x000fec0003800000 */
.L_x_14904:
        /* <DEDUP_REMOVED lines=9> */
.L_x_14907:
[----:B------:R-:W2:Y:S02]  /*1a60*/  LDG.E.U16 R2, desc[UR36][R2.64] ;  /* 0x0000002402027981 */ /* 0x000ea4000c1e1500 */
[----:B--2---:R-:W-:-:S06]  /*1a70*/  HADD2.F32 R0, -RZ, R2.H0_H0 ;  /* 0x20000002ff007230 */ /* 0x004fcc0000004100 */
[----:B------:R-:W0:Y:S02]  /*1a80*/  F2I.FTZ.TRUNC.NTZ R0, R0 ;  /* 0x0000000000007305 */ /* 0x000e24000021f100 */
[----:B0-----:R-:W-:Y:S01]  /*1a90*/  PRMT R19, R0, 0x7610, R19 ;  /* 0x0000761000137816 */ /* 0x001fe20000000013 */
[----:B------:R-:W-:Y:S06]  /*1aa0*/  BRA `(.L_x_14901) ;  /* 0x0000000800b47947 */ /* 0x000fec0003800000 */
.L_x_14906:
[----:B------:R-:W2:Y:S02]  /*1ab0*/  LDG.E.64 R2, desc[UR36][R2.64] ;  /* 0x0000002402027981 */ /* 0x000ea4000c1e1b00 */
[----:B--2---:R0:W1:Y:S01]  /*1ac0*/  F2I.F64.TRUNC R19, R2 ;  /* 0x0000000200137311 */ /* 0x004062000030d100 */
[----:B------:R-:W-:Y:S05]  /*1ad0*/  BRA `(.L_x_14901) ;  /* 0x0000000800a87947 */ /* 0x000fea0003800000 */
.L_x_14896:
        /* <DEDUP_REMOVED lines=12> */
.L_x_14910:
[----:B------:R-:W2:Y:S02]  /*1ba0*/  LDG.E.64 R2, desc[UR36][R2.64] ;  /* 0x0000002402027981 */ /* 0x000ea4000c1e1b00 */
[----:B--2---:R3:W4:Y:S01]  /*1bb0*/  F2I.F64.TRUNC R19, R2 ;  /* 0x0000000200137311 */ /* 0x004722000030d100 */
[----:B------:R-:W-:Y:S05]  /*1bc0*/  BRA `(.L_x_14901) ;  /* 0x00000008006c7947 */ /* 0x000fea0003800000 */
.L_x_14909:
        /* <DEDUP_REMOVED lines=28> */
.L_x_14912:
        /* <DEDUP_REMOVED lines=15> */
.L_x_14911:
[----:B------:R-:W2:Y:S02]  /*1e80*/  LDG.E.U16 R0, desc[UR36][R2.64] ;  /* 0x0000002402007981 */ /* 0x000ea4000c1e1500 */
[----:B--2---:R-:W-:-:S06]  /*1e90*/  IMAD.U32 R0, R0, 0x10000, RZ ;  /* 0x0001000000007824 */ /* 0x004fcc00078e00ff */
[----:B------:R-:W0:Y:S02]  /*1ea0*/  F2I.FTZ.TRUNC.NTZ R0, R0 ;  /* 0x0000000000007305 */ /* 0x000e24000021f100 */
[----:B0-----:R-:W-:Y:S01]  /*1eb0*/  PRMT R19, R0, 0x7610, R19 ;  /* 0x0000761000137816 */ /* 0x001fe20000000013 */
[----:B------:R-:W-:Y:S06]  /*1ec0*/  BRA `(.L_x_14901) ;  /* 0x0000000400ac7947 */ /* 0x000fec0003800000 */
.L_x_14908:
        /* <DEDUP_REMOVED lines=10> */
.L_x_14915:
        /* <DEDUP_REMOVED lines=21> */
.L_x_14919:
[----:B------:R-:W-:Y:S05]  /*20c0*/  BSYNC B1 ;  /* 0x0000000000017941 */ /* 0x000fea0003800000 */
.L_x_14918:
[----:B------:R-:W-:Y:S01]  /*20d0*/  LEA R3, R0, 0x3b800000, 0x17 ;  /* 0x3b80000000037811 */ /* 0x000fe200078eb8ff */
[----:B------:R-:W-:-:S05]  /*20e0*/  IMAD.SHL.U32 R0, R2, 0x100000, RZ ;  /* 0x0010000002007824 */ /* 0x000fca00078e00ff */
[----:B------:R-:W-:-:S07]  /*20f0*/  LOP3.LUT R0, R3, R0, R4, 0xfe, !PT ;  /* 0x0000000003007212 */ /* 0x000fce00078efe04 */
.L_x_14917:
[----:B------:R-:W-:Y:S05]  /*2100*/  BSYNC B0 ;  /* 0x0000000000007941 */ /* 0x000fea0003800000 */
.L_x_14916:
[----:B------:R-:W0:Y:S02]  /*2110*/  F2I.FTZ.TRUNC.NTZ R0, R0 ;  /* 0x0000000000007305 */ /* 0x000e24000021f100 */
[----:B0-----:R-:W-:Y:S01]  /*2120*/  PRMT R19, R0, 0x7610, R19 ;  /* 0x0000761000137816 */ /* 0x001fe20000000013 */
[----:B------:R-:W-:Y:S06]  /*2130*/  BRA `(.L_x_14901) ;  /* 0x0000000400107947 */ /* 0x000fec0003800000 */
.L_x_14914:
        /* <DEDUP_REMOVED lines=21> */
.L_x_14923:
[----:B------:R-:W-:Y:S05]  /*2290*/  BSYNC B1 ;  /* 0x0000000000017941 */ /* 0x000fea0003800000 */
.L_x_14922:
[----:B------:R-:W-:Y:S01]  /*22a0*/  LEA R3, R0, 0x37800000, 0x17 ;  /* 0x3780000000037811 */ /* 0x000fe200078eb8ff */
[----:B------:R-:W-:-:S05]  /*22b0*/  IMAD.SHL.U32 R0, R2, 0x200000, RZ ;  /* 0x0020000002007824 */ /* 0x000fca00078e00ff */
[----:B------:R-:W-:-:S07]  /*22c0*/  LOP3.LUT R0, R3, R0, R4, 0xfe, !PT ;  /* 0x0000000003007212 */ /* 0x000fce00078efe04 */
.L_x_14921:
[----:B------:R-:W-:Y:S05]  /*22d0*/  BSYNC B0 ;  /* 0x0000000000007941 */ /* 0x000fea0003800000 */
.L_x_14920:
[----:B------:R-:W0:Y:S02]  /*22e0*/  F2I.FTZ.TRUNC.NTZ R0, R0 ;  /* 0x0000000000007305 */ /* 0x000e24000021f100 */
[----:B0-----:R-:W-:Y:S01]  /*22f0*/  PRMT R19, R0, 0x7610, R19 ;  /* 0x0000761000137816 */ /* 0x001fe20000000013 */
[----:B------:R-:W-:Y:S06]  /*2300*/  BRA `(.L_x_14901) ;  /* 0x00000000009c7947 */ /* 0x000fec0003800000 */
.L_x_14913:
        /* <DEDUP_REMOVED lines=14> */
.L_x_14927:
[----:B------:R-:W-:Y:S05]  /*23f0*/  BSYNC B0 ;  /* 0x0000000000007941 */ /* 0x000fea0003800000 */
.L_x_14926:
[----:B------:R-:W0:Y:S02]  /*2400*/  F2I.FTZ.TRUNC.NTZ R0, R0 ;  /* 0x0000000000007305 */ /* 0x000e24000021f100 */
[----:B0-----:R-:W-:Y:S01]  /*2410*/  PRMT R19, R0, 0x7610, R19 ;  /* 0x0000761000137816 */ /* 0x001fe20000000013 */
[----:B------:R-:W-:Y:S06]  /*2420*/  BRA `(.L_x_14901) ;  /* 0x0000000000547947 */ /* 0x000fec0003800000 */
.L_x_14900:
        /* <DEDUP_REMOVED lines=16> */
.L_x_14928:
[----:B------:R-:W-:Y:S01]  /*2530*/  PRMT R19, RZ, 0x7610, R19 ;  /* 0x00007610ff137816 */ /* 0x000fe20000000013 */
[----:B------:R-:W-:Y:S06]  /*2540*/  BRA `(.L_x_14901) ;  /* 0x00000000000c7947 */ /* 0x000fec0003800000 */
.L_x_14925:
[----:B------:R2:W5:Y:S01]  /*2550*/  LDG.E.U8 R19, desc[UR36][R2.64] ;  /* 0x0000002402137981 */ /* 0x000562000c1e1100 */
[----:B------:R-:W-:Y:S05]  /*2560*/  BRA `(.L_x_14901) ;  /* 0x0000000000047947 */ /* 0x000fea0003800000 */
.L_x_14924:
[----:B------:R1:W5:Y:S02]  /*2570*/  LDG.E.U8 R19, desc[UR36][R2.64] ;  /* 0x0000002402137981 */ /* 0x000364000c1e1100 */
.L_x_14901:
        /* <DEDUP_REMOVED lines=17> */
.L_x_14932:
[----:B------:R3:W5:Y:S01]  /*2690*/  LDG.E.U8 R0, desc[UR36][R2.64] ;  /* 0x0000002402007981 */ /* 0x000762000c1e1100 */
[----:B------:R-:W-:Y:S05]  /*26a0*/  BRA `(.L_x_14934) ;  /* 0x0000000c00547947 */ /* 0x000fea0003800000 */
.L_x_14931:
        /* <DEDUP_REMOVED lines=8> */
.L_x_14936:
[----:B------:R1:W5:Y:S01]  /*2730*/  LDG.E.U8 R0, desc[UR36][R2.64] ;  /* 0x0000002402007981 */ /* 0x000362000c1e1100 */
[----:B------:R-:W-:Y:S05]  /*2740*/  BRA `(.L_x_14934) ;  /* 0x0000000c002c7947 */ /* 0x000fea0003800000 */
.L_x_14935:
[----:B------:R2:W5:Y:S01]  /*2750*/  LDG.E.U16 R0, desc[UR36][R2.64] ;  /* 0x0000002402007981 */ /* 0x000562000c1e1500 */
[----:B------:R-:W-:Y:S05]  /*2760*/  BRA `(.L_x_14934) ;  /* 0x0000000c00247947 */ /* 0x000fea0003800000 */
.L_x_14930:
        /* <DEDUP_REMOVED lines=9> */
.L_x_14938:
[----:B------:R-:W2:Y:S02]  /*2800*/  LDG.E.U16 R4, desc[UR36][R2.64] ;  /* 0x0000002402047981 */ /* 0x000ea4000c1e1500 */
[----:B--2---:R-:W-:-:S06]  /*2810*/  HADD2.F32 R4, -RZ, R4.H0_H0 ;  /* 0x20000004ff047230 */ /* 0x004fcc0000004100 */
[----:B------:R-:W0:Y:S02]  /*2820*/  F2I.FTZ.TRUNC.NTZ R4, R4 ;  /* 0x0000000400047305 */ /* 0x000e24000021f100 */
[----:B0-----:R-:W-:Y:S01]  /*2830*/  PRMT R0, R4, 0x7610, R0 ;  /* 0x0000761004007816 */ /* 0x001fe20000000000 */
[----:B------:R-:W-:Y:S06]  /*2840*/  BRA `(.L_x_14934) ;  /* 0x0000000800ec7947 */ /* 0x000fec0003800000 */
.L_x_14937:
        /* <DEDUP_REMOVED lines=9> */
.L_x_14940:
[----:B------:R-:W2:Y:S02]  /*28e0*/  LDG.E.U16 R2, desc[UR36][R2.64] ;  /* 0x0000002402027981 */ /* 0x000ea4000c1e1500 */
[----:B--2---:R-:W-:-:S06]  /*28f0*/  HADD2.F32 R4, -RZ, R2.H0_H0 ;  /* 0x20000002ff047230 */ /* 0x004fcc0000004100 */
[----:B------:R-:W0:Y:S02]  /*2900*/  F2I.FTZ.TRUNC.NTZ R4, R4 ;  /* 0x0000000400047305 */ /* 0x000e24000021f100 */
[----:B0-----:R-:W-:Y:S01]  /*2910*/  PRMT R0, R4, 0x7610, R0 ;  /* 0x0000761004007816 */ /* 0x001fe20000000000 */
[----:B------:R-:W-:Y:S06]  /*2920*/  BRA `(.L_x_14934) ;  /* 0x0000000800b47947 */ /* 0x000fec0003800000 */
.L_x_14939:
[----:B------:R-:W2:Y:S02]  /*2930*/  LDG.E.64 R2, desc[UR36][R2.64] ;  /* 0x0000002402027981 */ /* 0x000ea4000c1e1b00 */
[----:B--2---:R0:W1:Y:S01]  /*2940*/  F2I.F64.TRUNC R0, R2 ;  /* 0x0000000200007311 */ /* 0x004062000030d100 */
[----:B------:R-:W-:Y:S05]  /*2950*/  BRA `(.L_x_14934) ;  /* 0x0000000800a87947 */ /* 0x000fea0003800000 */
.L_x_14929:
        /* <DEDUP_REMOVED lines=12> */
.L_x_14943:
[----:B------:R-:W2:Y:S02]  /*2a20*/  LDG.E.64 R2, desc[UR36][R2.64] ;  /* 0x0000002402027981 */ /* 0x000ea4000c1e1b00 */
[----:B--2---:R0:W1:Y:S01]  /*2a30*/  F2I.F64.TRUNC R0, R2 ;  /* 0x0000000200007311 */ /* 0x004062000030d100 */
[----:B------:R-:W-:Y:S05]  /*2a40*/  BRA `(.L_x_14934) ;  /* 0x00000008006c7947 */ /* 0x000fea0003800000 */
.L_x_14942:
        /* <DEDUP_REMOVED lines=28> */
.L_x_14945:
        /* <DEDUP_REMOVED lines=15> */
.L_x_14944:
[----:B------:R-:W2:Y:S02]  /*2d00*/  LDG.E.U16 R4, desc[UR36][R2.64] ;  /* 0x0000002402047981 */ /* 0x000ea4000c1e1500 */
[----:B--2---:R-:W-:-:S06]  /*2d10*/  IMAD.U32 R4, R4, 0x10000, RZ ;  /* 0x0001000004047824 */ /* 0x004fcc00078e00ff */
[----:B------:R-:W0:Y:S02]  /*2d20*/  F2I.FTZ.TRUNC.NTZ R4, R4 ;  /* 0x0000000400047305 */ /* 0x000e24000021f100 */
[----:B0-----:R-:W-:Y:S01]  /*2d30*/  PRMT R0, R4, 0x7610, R0 ;  /* 0x0000761004007816 */ /* 0x001fe20000000000 */
[----:B------:R-:W-:Y:S06]  /*2d40*/  BRA `(.L_x_14934) ;  /* 0x0000000400ac7947 */ /* 0x000fec0003800000 */
.L_x_14941:
        /* <DEDUP_REMOVED lines=10> */
.L_x_14948:
        /* <DEDUP_REMOVED lines=21> */
.L_x_14952:
[----:B------:R-:W-:Y:S05]  /*2f40*/  BSYNC B1 ;  /* 0x0000000000017941 */ /* 0x000fea0003800000 */
.L_x_14951:
[----:B------:R-:W-:Y:S01]  /*2f50*/  IMAD.SHL.U32 R2, R2, 0x100000, RZ ;  /* 0x0010000002027824 */ /* 0x000fe200078e00ff */
[----:B------:R-:W-:-:S04]  /*2f60*/  LEA R3, R0, 0x3b800000, 0x17 ;  /* 0x3b80000000037811 */ /* 0x000fc800078eb8ff */
[----:B------:R-:W-:-:S07]  /*2f70*/  LOP3.LUT R4, R3, R2, R4, 0xfe, !PT ;  /* 0x0000000203047212 */ /* 0x000fce00078efe04 */
.L_x_14950:
[----:B------:R-:W-:Y:S05]  /*2f80*/  BSYNC B0 ;  /* 0x0000000000007941 */ /* 0x000fea0003800000 */
.L_x_14949:
[----:B------:R-:W0:Y:S02]  /*2f90*/  F2I.FTZ.TRUNC.NTZ R4, R4 ;  /* 0x0000000400047305 */ /* 0x000e24000021f100 */
[----:B0-----:R-:W-:Y:S01]  /*2fa0*/  PRMT R0, R4, 0x7610, R0 ;  /* 0x0000761004007816 */ /* 0x001fe20000000000 */
[----:B------:R-:W-:Y:S06]  /*2fb0*/  BRA `(.L_x_14934) ;  /* 0x0000000400107947 */ /* 0x000fec0003800000 */
.L_x_14947:
        /* <DEDUP_REMOVED lines=21> */
.L_x_14956:
[----:B------:R-:W-:Y:S05]  /*3110*/  BSYNC B1 ;  /* 0x0000000000017941 */ /* 0x000fea0003800000 */
.L_x_14955:
[----:B------:R-:W-:Y:S01]  /*3120*/  IMAD.SHL.U32 R2, R2, 0x200000, RZ ;  /* 0x0020000002027824 */ /* 0x000fe200078e00ff */
[----:B------:R-:W-:-:S04]  /*3130*/  LEA R3, R0, 0x37800000, 0x17 ;  /* 0x3780000000037811 */ /* 0x000fc800078eb8ff */
[----:B------:R-:W-:-:S07]  /*3140*/  LOP3.LUT R4, R3, R2, R4, 0xfe, !PT ;  /* 0x0000000203047212 */ /* 0x000fce00078efe04 */
.L_x_14954:
[----:B------:R-:W-:Y:S05]  /*3150*/  BSYNC B0 ;  /* 0x0000000000007941 */ /* 0x000fea0003800000 */
.L_x_14953:
[----:B------:R-:W0:Y:S02]  /*3160*/  F2I.FTZ.TRUNC.NTZ R4, R4 ;  /* 0x0000000400047305 */ /* 0x000e24000021f100 */
[----:B0-----:R-:W-:Y:S01]  /*3170*/  PRMT R0, R4, 0x7610, R0 ;  /* 0x0000761004007816 */ /* 0x001fe20000000000 */
[----:B------:R-:W-:Y:S06]  /*3180*/  BRA `(.L_x_14934) ;  /* 0x00000000009c7947 */ /* 0x000fec0003800000 */
.L_x_14946:
        /* <DEDUP_REMOVED lines=14> */
.L_x_14960:
[----:B------:R-:W-:Y:S05]  /*3270*/  BSYNC B0 ;  /* 0x0000000000007941 */ /* 0x000fea0003800000 */
.L_x_14959:
[----:B------:R-:W0:Y:S02]  /*3280*/  F2I.FTZ.TRUNC.NTZ R4, R4 ;  /* 0x0000000400047305 */ /* 0x000e24000021f100 */
[----:B0-----:R-:W-:Y:S01]  /*3290*/  PRMT R0, R4, 0x7610, R0 ;  /* 0x0000761004007816 */ /* 0x001fe20000000000 */
[----:B------:R-:W-:Y:S06]  /*32a0*/  BRA `(.L_x_14934) ;  /* 0x0000000000547947 */ /* 0x000fec0003800000 */
.L_x_14933:
        /* <DEDUP_REMOVED lines=16> */
.L_x_14961:
[----:B------:R-:W-:Y:S01]  /*33b0*/  PRMT R0, RZ, 0x7610, R0 ;  /* 0x00007610ff007816 */ /* 0x000fe20000000000 */
[----:B------:R-:W-:Y:S06]  /*33c0*/  BRA `(.L_x_14934) ;  /* 0x00000000000c7947 */ /* 0x000fec0003800000 */
.L_x_14958:
[----:B------:R0:W5:Y:S01]  /*33d0*/  LDG.E.U8 R0, desc[UR36][R2.64] ;  /* 0x0000002402007981 */ /* 0x000162000c1e1100 */
[----:B------:R-:W-:Y:S05]  /*33e0*/  BRA `(.L_x_14934) ;  /* 0x0000000000047947 */ /* 0x000fea0003800000 */
.L_x_14957:
[----:B------:R0:W5:Y:S02]  /*33f0*/  LDG.E.U8 R0, desc[UR36][R2.64] ;  /* 0x0000002402007981 */ /* 0x000164000c1e1100 */
.L_x_14934:
        /* <DEDUP_REMOVED lines=18> */
.L_x_14965:
[----:B------:R1:W-:Y:S01]  /*3520*/  STG.E.U8 desc[UR36][R16.64], R5 ;  /* 0x0000000510007986 */ /* 0x0003e2000c101124 */
[----:B------:R-:W-:Y:S05]  /*3530*/  BRA `(.L_x_14967) ;  /* 0x0000000c00987947 */ /* 0x000fea0003800000 */
.L_x_14964:
        /* <DEDUP_REMOVED lines=12> */
.L_x_14969:
[----:B------:R-:W-:-:S04]  /*3600*/  LOP3.LUT R5, R5, 0xffff, RZ, 0xc0, !PT ;  /* 0x0000ffff05057812 */ /* 0x000fc800078ec0ff */
[----:B------:R-:W-:-:S05]  /*3610*/  PRMT R3, R5, 0x8880, RZ ;  /* 0x0000888005037816 */ /* 0x000fca00000000ff */
[----:B------:R3:W-:Y:S01]  /*3620*/  STG.E desc[UR36][R16.64], R3 ;  /* 0x0000000310007986 */ /* 0x0007e2000c101924 */
[----:B------:R-:W-:Y:S05]  /*3630*/  BRA `(.L_x_14967) ;  /* 0x0000000c00587947 */ /* 0x000fea0003800000 */
.L_x_14968:
[----:B------:R-:W-:-:S04]  /*3640*/  PRMT R3, R5, 0x8880, RZ ;  /* 0x0000888005037816 */ /* 0x000fc800000000ff */
[----:B------:R-:W-:-:S05]  /*3650*/  PRMT R3, R3, 0x7710, RZ ;  /* 0x0000771003037816 */ /* 0x000fca00000000ff */
[----:B------:R2:W-:Y:S01]  /*3660*/  STG.E.U16 desc[UR36][R16.64], R3 ;  /* 0x0000000310007986 */ /* 0x0005e2000c101524 */
[----:B------:R-:W-:Y:S05]  /*3670*/  BRA `(.L_x_14967) ;  /* 0x0000000c00487947 */ /* 0x000fea0003800000 */
.L_x_14963:
        /* <DEDUP_REMOVED lines=9> */
.L_x_14971:
[----:B------:R-:W0:Y:S02]  /*3710*/  I2F.S8 R0, R5 ;  /* 0x0000000500007306 */ /* 0x000e240000001400 */
[----:B0-----:R-:W-:-:S05]  /*3720*/  F2FP.F16.F32.PACK_AB R0, RZ, R0 ;  /* 0x00000000ff00723e */ /* 0x001fca00000000ff */
[----:B------:R0:W-:Y:S01]  /*3730*/  STG.E.U16 desc[UR36][R16.64], R0 ;  /* 0x0000000010007986 */ /* 0x0001e2000c101524 */
[----:B------:R-:W-:Y:S05]  /*3740*/  BRA `(.L_x_14967) ;  /* 0x0000000c00147947 */ /* 0x000fea0003800000 */
.L_x_14970:
        /* <DEDUP_REMOVED lines=10> */
.L_x_14973:
[----:B------:R-:W0:Y:S02]  /*37f0*/  I2F.S8 R5, R5 ;  /* 0x0000000500057306 */ /* 0x000e240000001400 */
[----:B0-----:R-:W-:-:S04]  /*3800*/  F2FP.F16.F32.PACK_AB R3, RZ, R5 ;  /* 0x00000005ff03723e */ /* 0x001fc800000000ff */
[----:B------:R-:W-:-:S05]  /*3810*/  PRMT R3, R3, 0x5410, RZ ;  /* 0x0000541003037816 */ /* 0x000fca00000000ff */
[----:B------:R0:W-:Y:S01]  /*3820*/  STG.E desc[UR36][R16.64], R3 ;  /* 0x0000000310007986 */ /* 0x0001e2000c101924 */
[----:B------:R-:W-:Y:S05]  /*3830*/  BRA `(.L_x_14967) ;  /* 0x0000000800d87947 */ /* 0x000fea0003800000 */
.L_x_14972:
[----:B------:R-:W-:-:S04]  /*3840*/  PRMT R2, R5, 0x8880, RZ ;  /* 0x0000888005027816 */ /* 0x000fc800000000ff */
[----:B------:R-:W-:-:S06]  /*3850*/  PRMT R2, R2, 0x7710, RZ ;  /* 0x0000771002027816 */ /* 0x000fcc00000000ff */
[----:B------:R-:W0:Y:S02]  /*3860*/  I2F.F64.S16 R2, R2 ;  /* 0x0000000200027312 */ /* 0x000e240000101c00 */
[----:B0-----:R0:W-:Y:S01]  /*3870*/  STG.E.64 desc[UR36][R16.64], R2 ;  /* 0x0000000210007986 */ /* 0x0011e2000c101b24 */
[----:B------:R-:W-:Y:S05]  /*3880*/  BRA `(.L_x_14967) ;  /* 0x0000000800c47947 */ /* 0x000fea0003800000 */
.L_x_14962:
        /* <DEDUP_REMOVED lines=12> */
.L_x_14976:
[----:B------:R-:W-:Y:S02]  /*3950*/  PRMT R4, R5, 0x8880, RZ ;  /* 0x0000888005047816 */ /* 0x000fe400000000ff */
[----:B------:R-:W-:Y:S02]  /*3960*/  CS2R R6, SRZ ;  /* 0x0000000000067805 */ /* 0x000fe4000001ff00 */
[----:B------:R-:W-:-:S06]  /*3970*/  PRMT R4, R4, 0x7710, RZ ;  /* 0x0000771004047816 */ /* 0x000fcc00000000ff */
[----:B------:R-:W0:Y:S02]  /*3980*/  I2F.F64.S16 R4, R4 ;  /* 0x0000000400047312 */ /* 0x000e240000101c00 */
[----:B0-----:R0:W-:Y:S01]  /*3990*/  STG.E.128 desc[UR36][R16.64], R4 ;  /* 0x0000000410007986 */ /* 0x0011e2000c101d24 */
[----:B------:R-:W-:Y:S05]  /*39a0*/  BRA `(.L_x_14967) ;  /* 0x00000008007c7947 */ /* 0x000fea0003800000 */
.L_x_14975:
        /* <DEDUP_REMOVED lines=21> */
.L_x_14980:
[----:B------:R-:W-:Y:S05]  /*3b00*/  BSYNC B0 ;  /* 0x0000000000007941 */ /* 0x000fea0003800000 */
.L_x_14979:
[----:B------:R-:W-:-:S05]  /*3b10*/  LOP3.LUT R3, R0, R3, RZ, 0xfc, !PT ;  /* 0x0000000300037212 */ /* 0x000fca00078efcff */
[----:B------:R0:W-:Y:S01]  /*3b20*/  STG.E.U8 desc[UR36][R16.64], R3 ;  /* 0x0000000310007986 */ /* 0x0001e2000c101124 */
[----:B------:R-:W-:Y:S05]  /*3b30*/  BRA `(.L_x_14967) ;  /* 0x0000000800187947 */ /* 0x000fea0003800000 */
.L_x_14978:
        /* <DEDUP_REMOVED lines=13> */
.L_x_14982:
[----:B------:R-:W-:Y:S01]  /*3c10*/  IMAD.MOV.U32 R0, RZ, RZ, 0x7f ;  /* 0x0000007fff007424 */ /* 0x000fe200078e00ff */
[----:B------:R-:W-:-:S04]  /*3c20*/  ISETP.GT.U32.AND P0, PT, R2, 0x7f800000, PT ;  /* 0x7f8000000200780c */ /* 0x000fc80003f04070 */
[----:B------:R-:W-:-:S09]  /*3c30*/  SEL R0, R0, 0x7c, P0 ;  /* 0x0000007c00007807 */ /* 0x000fd20000000000 */
.L_x_14983:
[----:B------:R-:W-:Y:S05]  /*3c40*/  BSYNC B0 ;  /* 0x0000000000007941 */ /* 0x000fea0003800000 */
.L_x_14981:
[----:B------:R-:W-:-:S04]  /*3c50*/  LOP3.LUT R2, R5, 0x80000000, RZ, 0xc0, !PT ;  /* 0x8000000005027812 */ /* 0x000fc800078ec0ff */
[----:B------:R-:W-:-:S04]  /*3c60*/  SHF.R.U32.HI R3, RZ, 0x18, R2 ;  /* 0x00000018ff037819 */ /* 0x000fc80000011602 */
[----:B------:R-:W-:-:S05]  /*3c70*/  LOP3.LUT R3, R0, R3, RZ, 0xfc, !PT ;  /* 0x0000000300037212 */ /* 0x000fca00078efcff */
[----:B------:R0:W-:Y:S01]  /*3c80*/  STG.E.U8 desc[UR36][R16.64], R3 ;  /* 0x0000000310007986 */ /* 0x0001e2000c101124 */
[----:B------:R-:W-:Y:S05]  /*3c90*/  BRA `(.L_x_14967) ;  /* 0x0000000400c07947 */ /* 0x000fea0003800000 */
.L_x_14977:
[----:B------:R-:W0:Y:S02]  /*3ca0*/  I2F.S8 R0, R5 ;  /* 0x0000000500007306 */ /* 0x000e240000001400 */
[----:B0-----:R-:W-:-:S05]  /*3cb0*/  F2FP.BF16.F32.PACK_AB R0, RZ, R0 ;  /* 0x00000000ff00723e */ /* 0x001fca00000010ff */
[----:B------:R0:W-:Y:S01]  /*3cc0*/  STG.E.U16 desc[UR36][R16.64], R0 ;  /* 0x0000000010007986 */ /* 0x0001e2000c101524 */
[----:B------:R-:W-:Y:S05]  /*3cd0*/  BRA `(.L_x_14967) ;  /* 0x0000000400b07947 */ /* 0x000fea0003800000 */
.L_x_14974:
        /* <DEDUP_REMOVED lines=12> */
.L_x_14986:
        /* <DEDUP_REMOVED lines=17> */
.L_x_14989:
[----:B------:R-:W-:-:S04]  /*3eb0*/  LOP3.LUT R2, R5, 0x80000000, RZ, 0xc0, !PT ;  /* 0x8000000005027812 */ /* 0x000fc800078ec0ff */
[----:B------:R-:W-:-:S04]  /*3ec0*/  SHF.R.U32.HI R3, RZ, 0x18, R2 ;  /* 0x00000018ff037819 */ /* 0x000fc80000011602 */
[----:B------:R-:W-:-:S04]  /*3ed0*/  LOP3.LUT R0, R0, R3, RZ, 0xfc, !PT ;  /* 0x0000000300007212 */ /* 0x000fc800078efcff */
[----:B------:R-:W-:-:S07]  /*3ee0*/  PRMT R8, R0, 0x7610, R8 ;  /* 0x0000761000087816 */ /* 0x000fce0000000008 */
.L_x_14988:
[----:B------:R-:W-:Y:S05]  /*3ef0*/  BSYNC B0 ;  /* 0x0000000000007941 */ /* 0x000fea0003800000 */
.L_x_14987:
[----:B------:R0:W-:Y:S01]  /*3f00*/  STG.E.U8 desc[UR36][R16.64], R8 ;  /* 0x0000000810007986 */ /* 0x0001e2000c101124 */
[----:B------:R-:W-:Y:S05]  /*3f10*/  BRA `(.L_x_14967) ;  /* 0x0000000400207947 */ /* 0x000fea0003800000 */
.L_x_14985:
        /* <DEDUP_REMOVED lines=17> */
.L_x_14992:
[----:B------:R-:W-:-:S04]  /*4030*/  LOP3.LUT R2, R5, 0x80000000, RZ, 0xc0, !PT ;  /* 0x8000000005027812 */ /* 0x000fc800078ec0ff */
[----:B------:R-:W-:-:S04]  /*4040*/  SHF.R.U32.HI R3, RZ, 0x18, R2 ;  /* 0x00000018ff037819 */ /* 0x000fc80000011602 */
[----:B------:R-:W-:-:S04]  /*4050*/  LOP3.LUT R0, R0, R3, RZ, 0xfc, !PT ;  /* 0x0000000300007212 */ /* 0x000fc800078efcff */
[----:B------:R-:W-:-:S07]  /*4060*/  PRMT R8, R0, 0x7610, R8 ;  /* 0x0000761000087816 */ /* 0x000fce0000000008 */
.L_x_14991:
[----:B------:R-:W-:Y:S05]  /*4070*/  BSYNC B0 ;  /* 0x0000000000007941 */ /* 0x000fea0003800000 */
.L_x_14990:
[----:B------:R0:W-:Y:S01]  /*4080*/  STG.E.U8 desc[UR36][R16.64], R8 ;  /* 0x0000000810007986 */ /* 0x0001e2000c101124 */
[----:B------:R-:W-:Y:S05]  /*4090*/  BRA `(.L_x_14967) ;  /* 0x0000000000c07947 */ /* 0x000fea0003800000 */
.L_x_14984:
        /* <DEDUP_REMOVED lines=22> */
.L_x_14966:
        /* <DEDUP_REMOVED lines=16> */
.L_x_14995:
[----:B------:R-:W-:Y:S05]  /*4300*/  BRA `(.L_x_14967) ;  /* 0x0000000000247947 */ /* 0x000fea0003800000 */
.L_x_14994:
[----:B------:R-:W-:-:S04]  /*4310*/  LOP3.LUT R5, R5, 0xffff, RZ, 0xc0, !PT ;  /* 0x0000ffff05057812 */ /* 0x000fc800078ec0ff */
[----:B------:R-:W-:-:S05]  /*4320*/  PRMT R5, R5, 0x8880, RZ ;  /* 0x0000888005057816 */ /* 0x000fca00000000ff */
[----:B------:R-:W-:-:S05]  /*4330*/  IMAD.MOV.U32 R2, RZ, RZ, R5 ;  /* 0x000000ffff027224 */ /* 0x000fca00078e0005 */
[----:B------:R-:W-:-:S05]  /*4340*/  SHF.R.S32.HI R3, RZ, 0x1f, R2 ;  /* 0x0000001fff037819 */ /* 0x000fca0000011402 */
[----:B------:R0:W-:Y:S01]  /*4350*/  STG.E.64 desc[UR36][R16.64], R2 ;  /* 0x0000000210007986 */ /* 0x0001e2000c101b24 */
[----:B------:R-:W-:Y:S05]  /*4360*/  BRA `(.L_x_14967) ;  /* 0x00000000000c7947 */ /* 0x000fea0003800000 */
.L_x_14993:
[----:B------:R-:W-:-:S04]  /*4370*/  LOP3.LUT R5, R5, 0xffff, RZ, 0xc0, !PT ;  /* 0x0000ffff05057812 */ /* 0x000fc800078ec0ff */
[----:B------:R-:W-:-:S05]  /*4380*/  PRMT R3, R5, 0x8880, RZ ;  /* 0x0000888005037816 */ /* 0x000fca00000000ff */
[----:B------:R0:W-:Y:S02]  /*4390*/  STG.E desc[UR36][R16.64], R3 ;  /* 0x0000000310007986 */ /* 0x0001e4000c101924 */
.L_x_14967:
[----:B------:R-:W-:-:S04]  /*43a0*/  IMAD R18, R18, 0x200, R23 ;  /* 0x0000020012127824 */ /* 0x000fc800078e0217 */
[----:B------:R-:W-:-:S07]  /*43b0*/  VIADD R19, R18, 0x80 ;  /* 0x0000008012137836 */ /* 0x000fce0000000000 */
.L_x_14894:
[----:B------:R-:W-:Y:S05]  /*43c0*/  BSYNC B6 ;  /* 0x0000000000067941 */ /* 0x000fea0003800000 */
.L_x_14893:
        /* <DEDUP_REMOVED lines=358> */
.L_x_14998:
        /* <DEDUP_REMOVED lines=20> */
.L_x_15002:
[----:B------:R0:W5:Y:S01]  /*5b70*/  LDG.E.U8 R22, desc[UR36][R2.64] ;  /* 0x0000002402167981 */ /* 0x000162000c1e1100 */
[----:B------:R-:W-:Y:S05]  /*5b80*/  BRA `(.L_x_15004) ;  /* 0x0000000c00547947 */ /* 0x000fea0003800000 */
.L_x_15001:
        /* <DEDUP_REMOVED lines=8> */
.L_x_15006:
[----:B------:R0:W5:Y:S01]  /*5c10*/  LDG.E.U8 R22, desc[UR36][R2.64] ;  /* 0x0000002402167981 */ /* 0x000162000c1e1100 */
[----:B------:R-:W-:Y:S05]  /*5c20*/  BRA `(.L_x_15004) ;  /* 0x0000000c002c7947 */ /* 0x000fea0003800000 */
.L_x_15005:
[----:B------:R0:W5:Y:S01]  /*5c30*/  LDG.E.U16 R22, desc[UR36][R2.64] ;  /* 0x0000002402167981 */ /* 0x000162000c1e1500 */
[----:B------:R-:W-:Y:S05]  /*5c40*/  BRA `(.L_x_15004) ;  /* 0x0000000c00247947 */ /* 0x000fea0003800000 */
.L_x_15000:
        /* <DEDUP_REMOVED lines=9> */
.L_x_15008:
[----:B------:R-:W2:Y:S02]  /*5ce0*/  LDG.E.U16 R0, desc[UR36][R2.64] ;  /* 0x0000002402007981 */ /* 0x000ea4000c1e1500 */
[----:B--2---:R-:W-:-:S06]  /*5cf0*/  HADD2.F32 R0, -RZ, R0.H0_H0 ;  /* 0x20000000ff007230 */ /* 0x004fcc0000004100 */
[----:B------:R-:W0:Y:S02]  /*5d00*/  F2I.FTZ.TRUNC.NTZ R0, R0 ;  /* 0x0000000000007305 */ /* 0x000e24000021f100 */
[----:B0-----:R-:W-:Y:S01]  /*5d10*/  PRMT R22, R0, 0x7610, R22 ;  /* 0x0000761000167816 */ /* 0x001fe20000000016 */
[----:B------:R-:W-:Y:S06]  /*5d20*/  BRA `(.L_x_15004) ;  /* 0x0000000800ec7947 */ /* 0x000fec0003800000 */
.L_x_15007:
        /* <DEDUP_REMOVED lines=9> */
.L_x_15010:
[----:B------:R-:W2:Y:S02]  /*5dc0*/  LDG.E.U16 R2, desc[UR36][R2.64] ;  /* 0x0000002402027981 */ /* 0x000ea4000c1e1500 */
[----:B--2---:R-:W-:-:S06]  /*5dd0*/  HADD2.F32 R0, -RZ, R2.H0_H0 ;  /* 0x20000002ff007230 */ /* 0x004fcc0000004100 */
[----:B------:R-:W0:Y:S02]  /*5de0*/  F2I.FTZ.TRUNC.NTZ R0, R0 ;  /* 0x0000000000007305 */ /* 0x000e24000021f100 */
[----:B0-----:R-:W-:Y:S01]  /*5df0*/  PRMT R22, R0, 0x7610, R22 ;  /* 0x0000761000167816 */ /* 0x001fe20000000016 */
[----:B------:R-:W-:Y:S06]  /*5e00*/  BRA `(.L_x_15004) ;  /* 0x0000000800b47947 */ /* 0x000fec0003800000 */
.L_x_15009:
[----:B------:R-:W2:Y:S02]  /*5e10*/  LDG.E.64 R2, desc[UR36][R2.64] ;  /* 0x0000002402027981 */ /* 0x000ea4000c1e1b00 */
[----:B--2---:R0:W1:Y:S01]  /*5e20*/  F2I.F64.TRUNC R22, R2 ;  /* 0x0000000200167311 */ /* 0x004062000030d100 */
[----:B------:R-:W-:Y:S05]  /*5e30*/  BRA `(.L_x_15004) ;  /* 0x0000000800a87947 */ /* 0x000fea0003800000 */
.L_x_14999:
        /* <DEDUP_REMOVED lines=12> */
.L_x_15013:
[----:B------:R-:W2:Y:S02]  /*5f00*/  LDG.E.64 R2, desc[UR36][R2.64] ;  /* 0x0000002402027981 */ /* 0x000ea4000c1e1b00 */
[----:B--2---:R0:W1:Y:S01]  /*5f10*/  F2I.F64.TRUNC R22, R2 ;  /* 0x0000000200167311 */ /* 0x004062000030d100 */
[----:B------:R-:W-:Y:S05]  /*5f20*/  BRA `(.L_x_15004) ;  /* 0x00000008006c7947 */ /* 0x000fea0003800000 */
.L_x_15012:
        /* <DEDUP_REMOVED lines=28> */
.L_x_15015:
        /* <DEDUP_REMOVED lines=15> */
.L_x_15014:
[----:B------:R-:W2:Y:S02]  /*61e0*/  LDG.E.U16 R0, desc[UR36][R2.64] ;  /* 0x0000002402007981 */ /* 0x000ea4000c1e1500 */
[----:B--2---:R-:W-:-:S06]  /*61f0*/  IMAD.U32 R0, R0, 0x10000, RZ ;  /* 0x0001000000007824 */ /* 0x004fcc00078e00ff */
[----:B------:R-:W0:Y:S02]  /*6200*/  F2I.FTZ.TRUNC.NTZ R0, R0 ;  /* 0x0000000000007305 */ /* 0x000e24000021f100 */
[----:B0-----:R-:W-:Y:S01]  /*6210*/  PRMT R22, R0, 0x7610, R22 ;  /* 0x0000761000167816 */ /* 0x001fe20000000016 */
[----:B------:R-:W-:Y:S06]  /*6220*/  BRA `(.L_x_15004) ;  /* 0x0000000400ac7947 */ /* 0x000fec0003800000 */
.L_x_15011:
        /* <DEDUP_REMOVED lines=10> */
.L_x_15018:
        /* <DEDUP_REMOVED lines=21> */
.L_x_15022:
[----:B------:R-:W-:Y:S05]  /*6420*/  BSYNC B1 ;  /* 0x0000000000017941 */ /* 0x000fea0003800000 */
.L_x_15021:
[----:B------:R-:W-:Y:S01]  /*6430*/  LEA R3, R0, 0x3b800000, 0x17 ;  /* 0x3b80000000037811 */ /* 0x000fe200078eb8ff */
[----:B------:R-:W-:-:S05]  /*6440*/  IMAD.SHL.U32 R0, R2, 0x100000, RZ ;  /* 0x0010000002007824 */ /* 0x000fca00078e00ff */
[----:B------:R-:W-:-:S07]  /*6450*/  LOP3.LUT R0, R3, R0, R4, 0xfe, !PT ;  /* 0x0000000003007212 */ /* 0x000fce00078efe04 */
.L_x_15020:
[----:B------:R-:W-:Y:S05]  /*6460*/  BSYNC B0 ;  /* 0x0000000000007941 */ /* 0x000fea0003800000 */
.L_x_15019:
[----:B------:R-:W0:Y:S02]  /*6470*/  F2I.FTZ.TRUNC.NTZ R0, R0 ;  /* 0x0000000000007305 */ /* 0x000e24000021f100 */
[----:B0-----:R-:W-:Y:S01]  /*6480*/  PRMT R22, R0, 0x7610, R22 ;  /* 0x0000761000167816 */ /* 0x001fe20000000016 */
[----:B------:R-:W-:Y:S06]  /*6490*/  BRA `(.L_x_15004) ;  /* 0x0000000400107947 */ /* 0x000fec0003800000 */
.L_x_15017:
        /* <DEDUP_REMOVED lines=21> */
.L_x_15026:
[----:B------:R-:W-:Y:S05]  /*65f0*/  BSYNC B1 ;  /* 0x0000000000017941 */ /* 0x000fea0003800000 */
.L_x_15025:
[----:B------:R-:W-:Y:S01]  /*6600*/  LEA R3, R0, 0x37800000, 0x17 ;  /* 0x3780000000037811 */ /* 0x000fe200078eb8ff */
[----:B------:R-:W-:-:S05]  /*6610*/  IMAD.SHL.U32 R0, R2, 0x200000, RZ ;  /* 0x0020000002007824 */ /* 0x000fca00078e00ff */
[----:B------:R-:W-:-:S07]  /*6620*/  LOP3.LUT R0, R3, R0, R4, 0xfe, !PT ;  /* 0x0000000003007212 */ /* 0x000fce00078efe04 */
.L_x_15024:
[----:B------:R-:W-:Y:S05]  /*6630*/  BSYNC B0 ;  /* 0x0000000000007941 */ /* 0x000fea0003800000 */
.L_x_15023:
[----:B------:R-:W0:Y:S02]  /*6640*/  F2I.FTZ.TRUNC.NTZ R0, R0 ;  /* 0x0000000000007305 */ /* 0x000e24000021f100 */
[----:B0-----:R-:W-:Y:S01]  /*6650*/  PRMT R22, R0, 0x7610, R22 ;  /* 0x0000761000167816 */ /* 0x001fe20000000016 */
[----:B------:R-:W-:Y:S06]  /*6660*/  BRA `(.L_x_15004) ;  /* 0x00000000009c7947 */ /* 0x000fec0003800000 */
.L_x_15016:
        /* <DEDUP_REMOVED lines=14> */
.L_x_15030:
[----:B------:R-:W-:Y:S05]  /*6750*/  BSYNC B0 ;  /* 0x0000000000007941 */ /* 0x000fea0003800000 */
.L_x_15029:
[----:B------:R-:W0:Y:S02]  /*6760*/  F2I.FTZ.TRUNC.NTZ R0, R0 ;  /* 0x0000000000007305 */ /* 0x000e24000021f100 */
[----:B0-----:R-:W-:Y:S01]  /*6770*/  PRMT R22, R0, 0x7610, R22 ;  /* 0x0000761000167816 */ /* 0x001fe20000000016 */
[----:B------:R-:W-:Y:S06]  /*6780*/  BRA `(.L_x_15004) ;  /* 0x0000000000547947 */ /* 0x000fec0003800000 */
.L_x_15003:
        /* <DEDUP_REMOVED lines=16> */
.L_x_15031:
[----:B------:R-:W-:Y:S01]  /*6890*/  PRMT R22, RZ, 0x7610, R22 ;  /* 0x00007610ff167816 */ /* 0x000fe20000000016 */
[----:B------:R-:W-:Y:S06]  /*68a0*/  BRA `(.L_x_15004) ;  /* 0x00000000000c7947 */ /* 0x000fec0003800000 */
.L_x_15028:
[----:B------:R3:W5:Y:S01]  /*68b0*/  LDG.E.U8 R22, desc[UR36][R2.64] ;  /* 0x0000002402167981 */ /* 0x000762000c1e1100 */
[----:B------:R-:W-:Y:S05]  /*68c0*/  BRA `(.L_x_15004) ;  /* 0x0000000000047947 */ /* 0x000fea0003800000 */
.L_x_15027:
[----:B------:R4:W5:Y:S02]  /*68d0*/  LDG.E.U8 R22, desc[UR36][R2.64] ;  /* 0x0000002402167981 */ /* 0x000964000c1e1100 */
.L_x_15004:
        /* <DEDUP_REMOVED lines=17> */
.L_x_15035:
[----:B------:R4:W5:Y:S01]  /*69f0*/  LDG.E.U8 R0, desc[UR36][R2.64] ;  /* 0x0000002402007981 */ /* 0x000962000c1e1100 */
[----:B------:R-:W-:Y:S05]  /*6a00*/  BRA `(.L_x_15037) ;  /* 0x0000000c00547947 */ /* 0x000fea0003800000 */
.L_x_15034:
        /* <DEDUP_REMOVED lines=8> */
.L_x_15039:
[----:B------:R2:W5:Y:S01]  /*6a90*/  LDG.E.U8 R0, desc[UR36][R2.64] ;  /* 0x0000002402007981 */ /* 0x000562000c1e1100 */
[----:B------:R-:W-:Y:S05]  /*6aa0*/  BRA `(.L_x_15037) ;  /* 0x0000000c002c7947 */ /* 0x000fea0003800000 */
.L_x_15038:
[----:B------:R0:W5:Y:S01]  /*6ab0*/  LDG.E.U16 R0, desc[UR36][R2.64] ;  /* 0x0000002402007981 */ /* 0x000162000c1e1500 */
[----:B------:R-:W-:Y:S05]  /*6ac0*/  BRA `(.L_x_15037) ;  /* 0x0000000c00247947 */ /* 0x000fea0003800000 */
.L_x_15033:
        /* <DEDUP_REMOVED lines=9> */
.L_x_15041:
[----:B------:R-:W2:Y:S02]  /*6b60*/  LDG.E.U16 R4, desc[UR36][R2.64] ;  /* 0x0000002402047981 */ /* 0x000ea4000c1e1500 */
[----:B--2---:R-:W-:-:S06]  /*6b70*/  HADD2.F32 R4, -RZ, R4.H0_H0 ;  /* 0x20000004ff047230 */ /* 0x004fcc0000004100 */
[----:B------:R-:W0:Y:S02]  /*6b80*/  F2I.FTZ.TRUNC.NTZ R4, R4 ;  /* 0x0000000400047305 */ /* 0x000e24000021f100 */
[----:B0-----:R-:W-:Y:S01]  /*6b90*/  PRMT R0, R4, 0x7610, R0 ;  /* 0x0000761004007816 */ /* 0x001fe20000000000 */
[----:B------:R-:W-:Y:S06]  /*6ba0*/  BRA `(.L_x_15037) ;  /* 0x0000000800ec7947 */ /* 0x000fec0003800000 */
.L_x_15040:
        /* <DEDUP_REMOVED lines=9> */
.L_x_15043:
[----:B------:R-:W2:Y:S02]  /*6c40*/  LDG.E.U16 R2, desc[UR36][R2.64] ;  /* 0x0000002402027981 */ /* 0x000ea4000c1e1500 */
[----:B--2---:R-:W-:-:S06]  /*6c50*/  HADD2.F32 R4, -RZ, R2.H0_H0 ;  /* 0x20000002ff047230 */ /* 0x004fcc0000004100 */
[----:B------:R-:W0:Y:S02]  /*6c60*/  F2I.FTZ.TRUNC.NTZ R4, R4 ;  /* 0x0000000400047305 */ /* 0x000e24000021f100 */
[----:B0-----:R-:W-:Y:S01]  /*6c70*/  PRMT R0, R4, 0x7610, R0 ;  /* 0x0000761004007816 */ /* 0x001fe20000000000 */
[----:B------:R-:W-:Y:S06]  /*6c80*/  BRA `(.L_x_15037) ;  /* 0x0000000800b47947 */ /* 0x000fec0003800000 */
.L_x_15042:
[----:B------:R-:W2:Y:S02]  /*6c90*/  LDG.E.64 R2, desc[UR36][R2.64] ;  /* 0x0000002402027981 */ /* 0x000ea4000c1e1b00 */
[----:B--2---:R0:W1:Y:S01]  /*6ca0*/  F2I.F64.TRUNC R0, R2 ;  /* 0x0000000200007311 */ /* 0x004062000030d100 */
[----:B------:R-:W-:Y:S05]  /*6cb0*/  BRA `(.L_x_15037) ;  /* 0x0000000800a87947 */ /* 0x000fea0003800000 */
.L_x_15032:
        /* <DEDUP_REMOVED lines=12> */
.L_x_15046:
[----:B------:R-:W2:Y:S02]  /*6d80*/  LDG.E.64 R2, desc[UR36][R2.64] ;  /* 0x0000002402027981 */ /* 0x000ea4000c1e1b00 */
[----:B--2---:R0:W1:Y:S01]  /*6d90*/  F2I.F64.TRUNC R0, R2 ;  /* 0x0000000200007311 */ /* 0x004062000030d100 */
[----:B------:R-:W-:Y:S05]  /*6da0*/  BRA `(.L_x_15037) ;  /* 0x00000008006c7947 */ /* 0x000fea0003800000 */
.L_x_15045:
        /* <DEDUP_REMOVED lines=28> */
.L_x_15048:
        /* <DEDUP_REMOVED lines=15> */
.L_x_15047:
[----:B------:R-:W2:Y:S02]  /*7060*/  LDG.E.U16 R4, desc[UR36][R2.64] ;  /* 0x0000002402047981 */ /* 0x000ea4000c1e1500 */
[----:B--2---:R-:W-:-:S06]  /*7070*/  IMAD.U32 R4, R4, 0x10000, RZ ;  /* 0x0001000004047824 */ /* 0x004fcc00078e00ff */
[----:B------:R-:W0:Y:S02]  /*7080*/  F2I.FTZ.TRUNC.NTZ R4, R4 ;  /* 0x0000000400047305 */ /* 0x000e24000021f100 */
[----:B0-----:R-:W-:Y:S01]  /*7090*/  PRMT R0, R4, 0x7610, R0 ;  /* 0x0000761004007816 */ /* 0x001fe20000000000 */
[----:B------:R-:W-:Y:S06]  /*70a0*/  BRA `(.L_x_15037) ;  /* 0x0000000400ac7947 */ /* 0x000fec0003800000 */
.L_x_15044:
        /* <DEDUP_REMOVED lines=10> */
.L_x_15051:
        /* <DEDUP_REMOVED lines=21> */
.L_x_15055:
[----:B------:R-:W-:Y:S05]  /*72a0*/  BSYNC B1 ;  /* 0x0000000000017941 */ /* 0x000fea0003800000 */
.L_x_15054:
[----:B------:R-:W-:Y:S01]  /*72b0*/  IMAD.SHL.U32 R2, R2, 0x100000, RZ ;  /* 0x0010000002027824 */ /* 0x000fe200078e00ff */
[----:B------:R-:W-:-:S04]  /*72c0*/  LEA R3, R0, 0x3b800000, 0x17 ;  /* 0x3b80000000037811 */ /* 0x000fc800078eb8ff */
[----:B------:R-:W-:-:S07]  /*72d0*/  LOP3.LUT R4, R3, R2, R4, 0xfe, !PT ;  /* 0x0000000203047212 */ /* 0x000fce00078efe04 */
.L_x_15053:
[----:B------:R-:W-:Y:S05]  /*72e0*/  BSYNC B0 ;  /* 0x0000000000007941 */ /* 0x000fea0003800000 */
.L_x_15052:
[----:B------:R-:W0:Y:S02]  /*72f0*/  F2I.FTZ.TRUNC.NTZ R4, R4 ;  /* 0x0000000400047305 */ /* 0x000e24000021f100 */
[----:B0-----:R-:W-:Y:S01]  /*7300*/  PRMT R0, R4, 0x7610, R0 ;  /* 0x0000761004007816 */ /* 0x001fe20000000000 */
[----:B------:R-:W-:Y:S06]  /*7310*/  BRA `(.L_x_15037) ;  /* 0x0000000400107947 */ /* 0x000fec0003800000 */
.L_x_15050:
        /* <DEDUP_REMOVED lines=21> */
.L_x_15059:
[----:B------:R-:W-:Y:S05]  /*7470*/  BSYNC B1 ;  /* 0x0000000000017941 */ /* 0x000fea0003800000 */
.L_x_15058:
[----:B------:R-:W-:Y:S01]  /*7480*/  IMAD.SHL.U32 R2, R2, 0x200000, RZ ;  /* 0x0020000002027824 */ /* 0x000fe200078e00ff */
[----:B------:R-:W-:-:S04]  /*7490*/  LEA R3, R0, 0x37800000, 0x17 ;  /* 0x3780000000037811 */ /* 0x000fc800078eb8ff */
[----:B------:R-:W-:-:S07]  /*74a0*/  LOP3.LUT R4, R3, R2, R4, 0xfe, !PT ;  /* 0x0000000203047212 */ /* 0x000fce00078efe04 */
.L_x_15057:
[----:B------:R-:W-:Y:S05]  /*74b0*/  BSYNC B0 ;  /* 0x0000000000007941 */ /* 0x000fea0003800000 */
.L_x_15056:
[----:B------:R-:W0:Y:S02]  /*74c0*/  F2I.FTZ.TRUNC.NTZ R4, R4 ;  /* 0x0000000400047305 */ /* 0x000e24000021f100 */
[----:B0-----:R-:W-:Y:S01]  /*74d0*/  PRMT R0, R4, 0x7610, R0 ;  /* 0x0000761004007816 */ /* 0x001fe20000000000 */
[----:B------:R-:W-:Y:S06]  /*74e0*/  BRA `(.L_x_15037) ;  /* 0x00000000009c7947 */ /* 0x000fec0003800000 */
.L_x_15049:
        /* <DEDUP_REMOVED lines=14> */
.L_x_15063:
[----:B------:R-:W-:Y:S05]  /*75d0*/  BSYNC B0 ;  /* 0x0000000000007941 */ /* 0x000fea0003800000 */
.L_x_15062:
[----:B------:R-:W0:Y:S02]  /*75e0*/  F2I.FTZ.TRUNC.NTZ R4, R4 ;  /* 0x0000000400047305 */ /* 0x000e24000021f100 */
[----:B0-----:R-:W-:Y:S01]  /*75f0*/  PRMT R0, R4, 0x7610, R0 ;  /* 0x0000761004007816 */ /* 0x001fe20000000000 */
[----:B------:R-:W-:Y:S06]  /*7600*/  BRA `(.L_x_15037) ;  /* 0x0000000000547947 */ /* 0x000fec0003800000 */
.L_x_15036:
        /* <DEDUP_REMOVED lines=16> */
.L_x_15064:
[----:B------:R-:W-:Y:S01]  /*7710*/  PRMT R0, RZ, 0x7610, R0 ;  /* 0x00007610ff007816 */ /* 0x000fe20000000000 */
[----:B------:R-:W-:Y:S06]  /*7720*/  BRA `(.L_x_15037) ;  /* 0x00000000000c7947 */ /* 0x000fec0003800000 */
.L_x_15061:
[----:B------:R0:W5:Y:S01]  /*7730*/  LDG.E.U8 R0, desc[UR36][R2.64] ;  /* 0x0000002402007981 */ /* 0x000162000c1e1100 */
[----:B------:R-:W-:Y:S05]  /*7740*/  BRA `(.L_x_15037) ;  /* 0x0000000000047947 */ /* 0x000fea0003800000 */
.L_x_15060:
[----:B------:R0:W5:Y:S02]  /*7750*/  LDG.E.U8 R0, desc[UR36][R2.64] ;  /* 0x0000002402007981 */ /* 0x000164000c1e1100 */
.L_x_15037:
        /* <DEDUP_REMOVED lines=18> */
.L_x_15068:
[----:B------:R0:W-:Y:S01]  /*7880*/  STG.E.U8 desc[UR36][R16.64], R5 ;  /* 0x0000000510007986 */ /* 0x0001e2000c101124 */
[----:B------:R-:W-:Y:S05]  /*7890*/  BRA `(.L_x_15070) ;  /* 0x0000000c00987947 */ /* 0x000fea0003800000 */
.L_x_15067:
        /* <DEDUP_REMOVED lines=12> */
.L_x_15072:
[----:B------:R-:W-:-:S04]  /*7960*/  LOP3.LUT R5, R5, 0xffff, RZ, 0xc0, !PT ;  /* 0x0000ffff05057812 */ /* 0x000fc800078ec0ff */
[----:B------:R-:W-:-:S05]  /*7970*/  PRMT R3, R5, 0x8880, RZ ;  /* 0x0000888005037816 */ /* 0x000fca00000000ff */
[----:B------:R3:W-:Y:S01]  /*7980*/  STG.E desc[UR36][R16.64], R3 ;  /* 0x0000000310007986 */ /* 0x0007e2000c101924 */
[----:B------:R-:W-:Y:S05]  /*7990*/  BRA `(.L_x_15070) ;  /* 0x0000000c00587947 */ /* 0x000fea0003800000 */
.L_x_15071:
[----:B------:R-:W-:-:S04]  /*79a0*/  PRMT R3, R5, 0x8880, RZ ;  /* 0x0000888005037816 */ /* 0x000fc800000000ff */
[----:B------:R-:W-:-:S05]  /*79b0*/  PRMT R3, R3, 0x7710, RZ ;  /* 0x0000771003037816 */ /* 0x000fca00000000ff */
[----:B------:R2:W-:Y:S01]  /*79c0*/  STG.E.U16 desc[UR36][R16.64], R3 ;  /* 0x0000000310007986 */ /* 0x0005e2000c101524 */
[----:B------:R-:W-:Y:S05]  /*79d0*/  BRA `(.L_x_15070) ;  /* 0x0000000c00487947 */ /* 0x000fea0003800000 */
.L_x_15066:
        /* <DEDUP_REMOVED lines=9> */
.L_x_15074:
[----:B------:R-:W0:Y:S02]  /*7a70*/  I2F.S8 R0, R5 ;  /* 0x0000000500007306 */ /* 0x000e240000001400 */
[----:B0-----:R-:W-:-:S05]  /*7a80*/  F2FP.F16.F32.PACK_AB R0, RZ, R0 ;  /* 0x00000000ff00723e */ /* 0x001fca00000000ff */
[----:B------:R0:W-:Y:S01]  /*7a90*/  STG.E.U16 desc[UR36][R16.64], R0 ;  /* 0x0000000010007986 */ /* 0x0001e2000c101524 */
[----:B------:R-:W-:Y:S05]  /*7aa0*/  BRA `(.L_x_15070) ;  /* 0x0000000c00147947 */ /* 0x000fea0003800000 */
.L_x_15073:
        /* <DEDUP_REMOVED lines=10> */
.L_x_15076:
[----:B------:R-:W0:Y:S02]  /*7b50*/  I2F.S8 R5, R5 ;  /* 0x0000000500057306 */ /* 0x000e240000001400 */
[----:B0-----:R-:W-:-:S04]  /*7b60*/  F2FP.F16.F32.PACK_AB R3, RZ, R5 ;  /* 0x00000005ff03723e */ /* 0x001fc800000000ff */
[----:B------:R-:W-:-:S05]  /*7b70*/  PRMT R3, R3, 0x5410, RZ ;  /* 0x0000541003037816 */ /* 0x000fca00000000ff */
[----:B------:R0:W-:Y:S01]  /*7b80*/  STG.E desc[UR36][R16.64], R3 ;  /* 0x0000000310007986 */ /* 0x0001e2000c101924 */
[----:B------:R-:W-:Y:S05]  /*7b90*/  BRA `(.L_x_15070) ;  /* 0x0000000800d87947 */ /* 0x000fea0003800000 */
.L_x_15075:
[----:B------:R-:W-:-:S04]  /*7ba0*/  PRMT R2, R5, 0x8880, RZ ;  /* 0x0000888005027816 */ /* 0x000fc800000000ff */
[----:B------:R-:W-:-:S06]  /*7bb0*/  PRMT R2, R2, 0x7710, RZ ;  /* 0x0000771002027816 */ /* 0x000fcc00000000ff */
[----:B------:R-:W0:Y:S02]  /*7bc0*/  I2F.F64.S16 R2, R2 ;  /* 0x0000000200027312 */ /* 0x000e240000101c00 */
[----:B0-----:R0:W-:Y:S01]  /*7bd0*/  STG.E.64 desc[UR36][R16.64], R2 ;  /* 0x0000000210007986 */ /* 0x0011e2000c101b24 */
[----:B------:R-:W-:Y:S05]  /*7be0*/  BRA `(.L_x_15070) ;  /* 0x0000000800c47947 */ /* 0x000fea0003800000 */
.L_x_15065:
        /* <DEDUP_REMOVED lines=12> */
.L_x_15079:
[----:B------:R-:W-:Y:S02]  /*7cb0*/  PRMT R4, R5, 0x8880, RZ ;  /* 0x0000888005047816 */ /* 0x000fe400000000ff */
[----:B------:R-:W-:Y:S02]  /*7cc0*/  CS2R R6, SRZ ;  /* 0x0000000000067805 */ /* 0x000fe4000001ff00 */
[----:B------:R-:W-:-:S06]  /*7cd0*/  PRMT R4, R4, 0x7710, RZ ;  /* 0x0000771004047816 */ /* 0x000fcc00000000ff */
[----:B------:R-:W0:Y:S02]  /*7ce0*/  I2F.F64.S16 R4, R4 ;  /* 0x0000000400047312 */ /* 0x000e240000101c00 */
[----:B0-----:R0:W-:Y:S01]  /*7cf0*/  STG.E.128 desc[UR36][R16.64], R4 ;  /* 0x0000000410007986 */ /* 0x0011e2000c101d24 */
[----:B------:R-:W-:Y:S05]  /*7d00*/  BRA `(.L_x_15070) ;  /* 0x00000008007c7947 */ /* 0x000fea0003800000 */
.L_x_15078:
        /* <DEDUP_REMOVED lines=21> */
.L_x_15083:
[----:B------:R-:W-:Y:S05]  /*7e60*/  BSYNC B0 ;  /* 0x0000000000007941 */ /* 0x000fea0003800000 */
.L_x_15082:
[----:B------:R-:W-:-:S05]  /*7e70*/  LOP3.LUT R3, R0, R3, RZ, 0xfc, !PT ;  /* 0x0000000300037212 */ /* 0x000fca00078efcff */
[----:B------:R0:W-:Y:S01]  /*7e80*/  STG.E.U8 desc[UR36][R16.64], R3 ;  /* 0x0000000310007986 */ /* 0x0001e2000c101124 */
[----:B------:R-:W-:Y:S05]  /*7e90*/  BRA `(.L_x_15070) ;  /* 0x0000000800187947 */ /* 0x000fea0003800000 */
.L_x_15081:
        /* <DEDUP_REMOVED lines=13> */
.L_x_15085:
[----:B------:R-:W-:Y:S01]  /*7f70*/  IMAD.MOV.U32 R0, RZ, RZ, 0x7f ;  /* 0x0000007fff007424 */ /* 0x000fe200078e00ff */
[----:B------:R-:W-:-:S04]  /*7f80*/  ISETP.GT.U32.AND P0, PT, R2, 0x7f800000, PT ;  /* 0x7f8000000200780c */ /* 0x000fc80003f04070 */
[----:B------:R-:W-:-:S09]  /*7f90*/  SEL R0, R0, 0x7c, P0 ;  /* 0x0000007c00007807 */ /* 0x000fd20000000000 */
.L_x_15086:
[----:B------:R-:W-:Y:S05]  /*7fa0*/  BSYNC B0 ;  /* 0x0000000000007941 */ /* 0x000fea0003800000 */
.L_x_15084:
[----:B------:R-:W-:-:S04]  /*7fb0*/  LOP3.LUT R2, R5, 0x80000000, RZ, 0xc0, !PT ;  /* 0x8000000005027812 */ /* 0x000fc800078ec0ff */
[----:B------:R-:W-:-:S04]  /*7fc0*/  SHF.R.U32.HI R3, RZ, 0x18, R2 ;  /* 0x00000018ff037819 */ /* 0x000fc80000011602 */
[----:B------:R-:W-:-:S05]  /*7fd0*/  LOP3.LUT R3, R0, R3, RZ, 0xfc, !PT ;  /* 0x0000000300037212 */ /* 0x000fca00078efcff */
[----:B------:R0:W-:Y:S01]  /*7fe0*/  STG.E.U8 desc[UR36][R16.64], R3 ;  /* 0x0000000310007986 */ /* 0x0001e2000c101124 */
[----:B------:R-:W-:Y:S05]  /*7ff0*/  BRA `(.L_x_15070) ;  /* 0x0000000400c07947 */ /* 0x000fea0003800000 */
.L_x_15080:
[----:B------:R-:W0:Y:S02]  /*8000*/  I2F.S8 R0, R5 ;  /* 0x0000000500007306 */ /* 0x000e240000001400 */
[----:B0-----:R-:W-:-:S05]  /*8010*/  F2FP.BF16.F32.PACK_AB R0, RZ, R0 ;  /* 0x00000000ff00723e */ /* 0x001fca00000010ff */
[----:B------:R0:W-:Y:S01]  /*8020*/  STG.E.U16 desc[UR36][R16.64], R0 ;  /* 0x0000000010007986 */ /* 0x0001e2000c101524 */
[----:B------:R-:W-:Y:S05]  /*8030*/  BRA `(.L_x_15070) ;  /* 0x0000000400b07947 */ /* 0x000fea0003800000 */
.L_x_15077:
        /* <DEDUP_REMOVED lines=12> */
.L_x_15089:
        /* <DEDUP_REMOVED lines=17> */
.L_x_15092:
[----:B------:R-:W-:-:S04]  /*8210*/  LOP3.LUT R2, R5, 0x80000000, RZ, 0xc0, !PT ;  /* 0x8000000005027812 */ /* 0x000fc800078ec0ff */
[----:B------:R-:W-:-:S04]  /*8220*/  SHF.R.U32.HI R3, RZ, 0x18, R2 ;  /* 0x00000018ff037819 */ /* 0x000fc80000011602 */
[----:B------:R-:W-:-:S04]  /*8230*/  LOP3.LUT R0, R0, R3, RZ, 0xfc, !PT ;  /* 0x0000000300007212 */ /* 0x000fc800078efcff */
[----:B------:R-:W-:-:S07]  /*8240*/  PRMT R8, R0, 0x7610, R8 ;  /* 0x0000761000087816 */ /* 0x000fce0000000008 */
.L_x_15091:
[----:B------:R-:W-:Y:S05]  /*8250*/  BSYNC B0 ;  /* 0x0000000000007941 */ /* 0x000fea0003800000 */
.L_x_15090:
[----:B------:R0:W-:Y:S01]  /*8260*/  STG.E.U8 desc[UR36][R16.64], R8 ;  /* 0x0000000810007986 */ /* 0x0001e2000c101124 */
[----:B------:R-:W-:Y:S05]  /*8270*/  BRA `(.L_x_15070) ;  /* 0x0000000400207947 */ /* 0x000fea0003800000 */
.L_x_15088:
        /* <DEDUP_REMOVED lines=17> */
.L_x_15095:
[----:B------:R-:W-:-:S04]  /*8390*/  LOP3.LUT R2, R5, 0x80000000, RZ, 0xc0, !PT ;  /* 0x8000000005027812 */ /* 0x000fc800078ec0ff */
[----:B------:R-:W-:-:S04]  /*83a0*/  SHF.R.U32.HI R3, RZ, 0x18, R2 ;  /* 0x00000018ff037819 */ /* 0x000fc80000011602 */
[----:B------:R-:W-:-:S04]  /*83b0*/  LOP3.LUT R0, R0, R3, RZ, 0xfc, !PT ;  /* 0x0000000300007212 */ /* 0x000fc800078efcff */
[----:B------:R-:W-:-:S07]  /*83c0*/  PRMT R8, R0, 0x7610, R8 ;  /* 0x0000761000087816 */ /* 0x000fce0000000008 */
.L_x_15094:
[----:B------:R-:W-:Y:S05]  /*83d0*/  BSYNC B0 ;  /* 0x0000000000007941 */ /* 0x000fea0003800000 */
.L_x_15093:
[----:B------:R0:W-:Y:S01]  /*83e0*/  STG.E.U8 desc[UR36][R16.64], R8 ;  /* 0x0000000810007986 */ /* 0x0001e2000c101124 */
[----:B------:R-:W-:Y:S05]  /*83f0*/  BRA `(.L_x_15070) ;  /* 0x0000000000c07947 */ /* 0x000fea0003800000 */
.L_x_15087:
        /* <DEDUP_REMOVED lines=22> */
.L_x_15069:
        /* <DEDUP_REMOVED lines=16> */
.L_x_15098:
[----:B------:R-:W-:Y:S05]  /*8660*/  BRA `(.L_x_15070) ;  /* 0x0000000000247947 */ /* 0x000fea0003800000 */
.L_x_15097:
[----:B------:R-:W-:-:S04]  /*8670*/  LOP3.LUT R5, R5, 0xffff, RZ, 0xc0, !PT ;  /* 0x0000ffff05057812 */ /* 0x000fc800078ec0ff */
[----:B------:R-:W-:-:S05]  /*8680*/  PRMT R5, R5, 0x8880, RZ ;  /* 0x0000888005057816 */ /* 0x000fca00000000ff */
[----:B------:R-:W-:-:S05]  /*8690*/  IMAD.MOV.U32 R2, RZ, RZ, R5 ;  /* 0x000000ffff027224 */ /* 0x000fca00078e0005 */
[----:B------:R-:W-:-:S05]  /*86a0*/  SHF.R.S32.HI R3, RZ, 0x1f, R2 ;  /* 0x0000001fff037819 */ /* 0x000fca0000011402 */
[----:B------:R0:W-:Y:S01]  /*86b0*/  STG.E.64 desc[UR36][R16.64], R2 ;  /* 0x0000000210007986 */ /* 0x0001e2000c101b24 */
[----:B------:R-:W-:Y:S05]  /*86c0*/  BRA `(.L_x_15070) ;  /* 0x00000000000c7947 */ /* 0x000fea0003800000 */
.L_x_15096:
[----:B------:R-:W-:-:S04]  /*86d0*/  LOP3.LUT R5, R5, 0xffff, RZ, 0xc0, !PT ;  /* 0x0000ffff05057812 */ /* 0x000fc800078ec0ff */
[----:B------:R-:W-:-:S05]  /*86e0*/  PRMT R3, R5, 0x8880, RZ ;  /* 0x0000888005037816 */ /* 0x000fca00000000ff */
[----:B------:R0:W-:Y:S02]  /*86f0*/  STG.E desc[UR36][R16.64], R3 ;  /* 0x0000000310007986 */ /* 0x0001e4000c101924 */
.L_x_15070:
[----:B------:R-:W-:-:S07]  /*8700*/  VIADD R19, R19, 0x80 ;  /* 0x0000008013137836 */ /* 0x000fce0000000000 */
.L_x_14997:
[----:B------:R-:W-:Y:S05]  /*8710*/  BSYNC B6 ;  /* 0x0000000000067941 */ /* 0x000fea0003800000 */
.L_x_14996:
        /* <DEDUP_REMOVED lines=358> */
.L_x_15101:
        /* <DEDUP_REMOVED lines=20> */
.L_x_15105:
[----:B------:R0:W5:Y:S01]  /*9ec0*/  LDG.E.U8 R22, desc[UR36][R2.64] ;  /* 0x0000002402167981 */ /* 0x000162000c1e1100 */
[----:B------:R-:W-:Y:S05]  /*9ed0*/  BRA `(.L_x_15107) ;  /* 0x0000000c00547947 */ /* 0x000fea0003800000 */
.L_x_15104:
        /* <DEDUP_REMOVED lines=8> */
.L_x_15109:
[----:B------:R0:W5:Y:S01]  /*9f60*/  LDG.E.U8 R22, desc[UR36][R2.64] ;  /* 0x0000002402167981 */ /* 0x000162000c1e1100 */
[----:B------:R-:W-:Y:S05]  /*9f70*/  BRA `(.L_x_15107) ;  /* 0x0000000c002c7947 */ /* 0x000fea0003800000 */
.L_x_15108:
[----:B------:R0:W5:Y:S01]  /*9f80*/  LDG.E.U16 R22, desc[UR36][R2.64] ;  /* 0x0000002402167981 */ /* 0x000162000c1e1500 */
[----:B------:R-:W-:Y:S05]  /*9f90*/  BRA `(.L_x_15107) ;  /* 0x0000000c00247947 */ /* 0x000fea0003800000 */
.L_x_15103:
        /* <DEDUP_REMOVED lines=9> */
.L_x_15111:
[----:B------:R-:W2:Y:S02]  /*a030*/  LDG.E.U16 R0, desc[UR36][R2.64] ;  /* 0x0000002402007981 */ /* 0x000ea4000c1e1500 */
[----:B--2---:R-:W-:-:S06]  /*a040*/  HADD2.F32 R0, -RZ, R0.H0_H0 ;  /* 0x20000000ff007230 */ /* 0x004fcc0000004100 */
[----:B------:R-:W0:Y:S02]  /*a050*/  F2I.FTZ.TRUNC.NTZ R0, R0 ;  /* 0x0000000000007305 */ /* 0x000e24000021f100 */
[----:B0-----:R-:W-:Y:S01]  /*a060*/  PRMT R22, R0, 0x7610, R22 ;  /* 0x0000761000167816 */ /* 0x001fe20000000016 */
[----:B------:R-:W-:Y:S06]  /*a070*/  BRA `(.L_x_15107) ;  /* 0x0000000800ec7947 */ /* 0x000fec0003800000 */
.L_x_15110:
        /* <DEDUP_REMOVED lines=9> */
.L_x_15113:
[----:B------:R-:W2:Y:S02]  /*a110*/  LDG.E.U16 R2, desc[UR36][R2.64] ;  /* 0x0000002402027981 */ /* 0x000ea4000c1e1500 */
[----:B--2---:R-:W-:-:S06]  /*a120*/  HADD2.F32 R0, -RZ, R2.H0_H0 ;  /* 0x20000002ff007230 */ /* 0x004fcc0000004100 */
[----:B------:R-:W0:Y:S02]  /*a130*/  F2I.FTZ.TRUNC.NTZ R0, R0 ;  /* 0x0000000000007305 */ /* 0x000e24000021f100 */
[----:B0-----:R-:W-:Y:S01]  /*a140*/  PRMT R22, R0, 0x7610, R22 ;  /* 0x0000761000167816 */ /* 0x001fe20000000016 */
[----:B------:R-:W-:Y:S06]  /*a150*/  BRA `(.L_x_15107) ;  /* 0x0000000800b47947 */ /* 0x000fec0003800000 */
.L_x_15112:
[----:B------:R-:W2:Y:S02]  /*a160*/  LDG.E.64 R2, desc[UR36][R2.64] ;  /* 0x0000002402027981 */ /* 0x000ea4000c1e1b00 */
[----:B--2---:R2:W3:Y:S01]  /*a170*/  F2I.F64.TRUNC R22, R2 ;  /* 0x0000000200167311 */ /* 0x0044e2000030d100 */
[----:B------:R-:W-:Y:S05]  /*a180*/  BRA `(.L_x_15107) ;  /* 0x0000000800a87947 */ /* 0x000fea0003800000 */
.L_x_15102:
        /* <DEDUP_REMOVED lines=12> */
.L_x_15116:
[----:B------:R-:W2:Y:S02]  /*a250*/  LDG.E.64 R2, desc[UR36][R2.64] ;  /* 0x0000002402027981 */ /* 0x000ea4000c1e1b00 */
[----:B--2---:R0:W1:Y:S01]  /*a260*/  F2I.F64.TRUNC R22, R2 ;  /* 0x0000000200167311 */ /* 0x004062000030d100 */
[----:B------:R-:W-:Y:S05]  /*a270*/  BRA `(.L_x_15107) ;  /* 0x00000008006c7947 */ /* 0x000fea0003800000 */
.L_x_15115:
        /* <DEDUP_REMOVED lines=28> */
.L_x_15118:
        /* <DEDUP_REMOVED lines=15> */
.L_x_15117:
[----:B------:R-:W2:Y:S02]  /*a530*/  LDG.E.U16 R0, desc[UR36][R2.64] ;  /* 0x0000002402007981 */ /* 0x000ea4000c1e1500 */
[----:B--2---:R-:W-:-:S06]  /*a540*/  IMAD.U32 R0, R0, 0x10000, RZ ;  /* 0x0001000000007824 */ /* 0x004fcc00078e00ff */
[----:B------:R-:W0:Y:S02]  /*a550*/  F2I.FTZ.TRUNC.NTZ R0, R0 ;  /* 0x0000000000007305 */ /* 0x000e24000021f100 */
[----:B0-----:R-:W-:Y:S01]  /*a560*/  PRMT R22, R0, 0x7610, R22 ;  /* 0x0000761000167816 */ /* 0x001fe20000000016 */
[----:B------:R-:W-:Y:S06]  /*a570*/  BRA `(.L_x_15107) ;  /* 0x0000000400ac7947 */ /* 0x000fec0003800000 */
.L_x_15114:
        /* <DEDUP_REMOVED lines=10> */
.L_x_15121:
        /* <DEDUP_REMOVED lines=21> */
.L_x_15125:
[----:B------:R-:W-:Y:S05]  /*a770*/  BSYNC B1 ;  /* 0x0000000000017941 */ /* 0x000fea0003800000 */
.L_x_15124:
[----:B------:R-:W-:Y:S01]  /*a780*/  LEA R3, R0, 0x3b800000, 0x17 ;  /* 0x3b80000000037811 */ /* 0x000fe200078eb8ff */
[----:B------:R-:W-:-:S05]  /*a790*/  IMAD.SHL.U32 R0, R2, 0x100000, RZ ;  /* 0x0010000002007824 */ /* 0x000fca00078e00ff */
[----:B------:R-:W-:-:S07]  /*a7a0*/  LOP3.LUT R0, R3, R0, R4, 0xfe, !PT ;  /* 0x0000000003007212 */ /* 0x000fce00078efe04 */
.L_x_15123:
[----:B------:R-:W-:Y:S05]  /*a7b0*/  BSYNC B0 ;  /* 0x0000000000007941 */ /* 0x000fea0003800000 */
.L_x_15122:
[----:B------:R-:W0:Y:S02]  /*a7c0*/  F2I.FTZ.TRUNC.NTZ R0, R0 ;  /* 0x0000000000007305 */ /* 0x000e24000021f100 */
[----:B0-----:R-:W-:Y:S01]  /*a7d0*/  PRMT R22, R0, 0x7610, R22 ;  /* 0x0000761000167816 */ /* 0x001fe20000000016 */
[----:B------:R-:W-:Y:S06]  /*a7e0*/  BRA `(.L_x_15107) ;  /* 0x0000000400107947 */ /* 0x000fec0003800000 */
.L_x_15120:
        /* <DEDUP_REMOVED lines=21> */
.L_x_15129:
[----:B------:R-:W-:Y:S05]  /*a940*/  BSYNC B1 ;  /* 0x0000000000017941 */ /* 0x000fea0003800000 */
.L_x_15128:
[----:B------:R-:W-:Y:S01]  /*a950*/  LEA R3, R0, 0x37800000, 0x17 ;  /* 0x3780000000037811 */ /* 0x000fe200078eb8ff */
[----:B------:R-:W-:-:S05]  /*a960*/  IMAD.SHL.U32 R0, R2, 0x200000, RZ ;  /* 0x0020000002007824 */ /* 0x000fca00078e00ff */
[----:B------:R-:W-:-:S07]  /*a970*/  LOP3.LUT R0, R3, R0, R4, 0xfe, !PT ;  /* 0x0000000003007212 */ /* 0x000fce00078efe04 */
.L_x_15127:
[----:B------:R-:W-:Y:S05]  /*a980*/  BSYNC B0 ;  /* 0x0000000000007941 */ /* 0x000fea0003800000 */
.L_x_15126:
[----:B------:R-:W0:Y:S02]  /*a990*/  F2I.FTZ.TRUNC.NTZ R0, R0 ;  /* 0x0000000000007305 */ /* 0x000e24000021f100 */
[----:B0-----:R-:W-:Y:S01]  /*a9a0*/  PRMT R22, R0, 0x7610, R22 ;  /* 0x0000761000167816 */ /* 0x001fe20000000016 */
[----:B------:R-:W-:Y:S06]  /*a9b0*/  BRA `(.L_x_15107) ;  /* 0x00000000009c7947 */ /* 0x000fec0003800000 */
.L_x_15119:
        /* <DEDUP_REMOVED lines=14> */
.L_x_15133:
[----:B------:R-:W-:Y:S05]  /*aaa0*/  BSYNC B0 ;  /* 0x0000000000007941 */ /* 0x000fea0003800000 */
.L_x_15132:
[----:B------:R-:W0:Y:S02]  /*aab0*/  F2I.FTZ.TRUNC.NTZ R0, R0 ;  /* 0x0000000000007305 */ /* 0x000e24000021f100 */
[----:B0-----:R-:W-:Y:S01]  /*aac0*/  PRMT R22, R0, 0x7610, R22 ;  /* 0x0000761000167816 */ /* 0x001fe20000000016 */
[----:B------:R-:W-:Y:S06]  /*aad0*/  BRA `(.L_x_15107) ;  /* 0x0000000000547947 */ /* 0x000fec0003800000 */
.L_x_15106:
        /* <DEDUP_REMOVED lines=16> */
.L_x_15134:
[----:B------:R-:W-:Y:S01]  /*abe0*/  PRMT R22, RZ, 0x7610, R22 ;  /* 0x00007610ff167816 */ /* 0x000fe20000000016 */
[----:B------:R-:W-:Y:S06]  /*abf0*/  BRA `(.L_x_15107) ;  /* 0x00000000000c7947 */ /* 0x000fec0003800000 */
.L_x_15131:
[----:B------:R0:W5:Y:S01]  /*ac00*/  LDG.E.U8 R22, desc[UR36][R2.64] ;  /* 0x0000002402167981 */ /* 0x000162000c1e1100 */
[----:B------:R-:W-:Y:S05]  /*ac10*/  BRA `(.L_x_15107) ;  /* 0x0000000000047947 */ /* 0x000fea0003800000 */
.L_x_15130:
[----:B------:R0:W5:Y:S02]  /*ac20*/  LDG.E.U8 R22, desc[UR36][R2.64] ;  /* 0x0000002402167981 */ /* 0x000164000c1e1100 */
.L_x_15107:
        /* <DEDUP_REMOVED lines=17> */
.L_x_15138:
[----:B------:R0:W5:Y:S01]  /*ad40*/  LDG.E.U8 R0, desc[UR36][R2.64] ;  /* 0x0000002402007981 */ /* 0x000162000c1e1100 */
[----:B------:R-:W-:Y:S05]  /*ad50*/  BRA `(.L_x_15140) ;  /* 0x0000000c00547947 */ /* 0x000fea0003800000 */
.L_x_15137:
        /* <DEDUP_REMOVED lines=8> */
.L_x_15142:
[----:B------:R0:W5:Y:S01]  /*ade0*/  LDG.E.U8 R0, desc[UR36][R2.64] ;  /* 0x0000002402007981 */ /* 0x000162000c1e1100 */
[----:B------:R-:W-:Y:S05]  /*adf0*/  BRA `(.L_x_15140) ;  /* 0x0000000c002c7947 */ /* 0x000fea0003800000 */
.L_x_15141:
[----:B------:R0:W5:Y:S01]  /*ae00*/  LDG.E.U16 R0, desc[UR36][R2.64] ;  /* 0x0000002402007981 */ /* 0x000162000c1e1500 */
[----:B------:R-:W-:Y:S05]  /*ae10*/  BRA `(.L_x_15140) ;  /* 0x0000000c00247947 */ /* 0x000fea0003800000 */
.L_x_15136:
        /* <DEDUP_REMOVED lines=9> */
.L_x_15144:
[----:B------:R-:W2:Y:S02]  /*aeb0*/  LDG.E.U16 R4, desc[UR36][R2.64] ;  /* 0x0000002402047981 */ /* 0x000ea4000c1e1500 */
[----:B--2---:R-:W-:-:S06]  /*aec0*/  HADD2.F32 R4, -RZ, R4.H0_H0 ;  /* 0x20000004ff047230 */ /* 0x004fcc0000004100 */
[----:B------:R-:W0:Y:S02]  /*aed0*/  F2I.FTZ.TRUNC.NTZ R4, R4 ;  /* 0x0000000400047305 */ /* 0x000e24000021f100 */
[----:B0-----:R-:W-:Y:S01]  /*aee0*/  PRMT R0, R4, 0x7610, R0 ;  /* 0x0000761004007816 */ /* 0x001fe20000000000 */
[----:B------:R-:W-:Y:S06]  /*aef0*/  BRA `(.L_x_15140) ;  /* 0x0000000800ec7947 */ /* 0x000fec0003800000 */
.L_x_15143:
        /* <DEDUP_REMOVED lines=9> */
.L_x_15146:
[----:B------:R-:W2:Y:S02]  /*af90*/  LDG.E.U16 R2, desc[UR36][R2.64] ;  /* 0x0000002402027981 */ /* 0x000ea4000c1e1500 */
[----:B--2---:R-:W-:-:S06]  /*afa0*/  HADD2.F32 R4, -RZ, R2.H0_H0 ;  /* 0x20000002ff047230 */ /* 0x004fcc0000004100 */
[----:B------:R-:W0:Y:S02]  /*afb0*/  F2I.FTZ.TRUNC.NTZ R4, R4 ;  /* 0x0000000400047305 */ /* 0x000e24000021f100 */
[----:B0-----:R-:W-:Y:S01]  /*afc0*/  PRMT R0, R4, 0x7610, R0 ;  /* 0x0000761004007816 */ /* 0x001fe20000000000 */
[----:B------:R-:W-:Y:S06]  /*afd0*/  BRA `(.L_x_15140) ;  /* 0x0000000800b47947 */ /* 0x000fec0003800000 */
.L_x_15145:
[----:B------:R-:W2:Y:S02]  /*afe0*/  LDG.E.64 R2, desc[UR36][R2.64] ;  /* 0x0000002402027981 */ /* 0x000ea4000c1e1b00 */
[----:B--2---:R0:W1:Y:S01]  /*aff0*/  F2I.F64.TRUNC R0, R2 ;  /* 0x0000000200007311 */ /* 0x004062000030d100 */
[----:B------:R-:W-:Y:S05]  /*b000*/  BRA `(.L_x_15140) ;  /* 0x0000000800a87947 */ /* 0x000fea0003800000 */
.L_x_15135:
        /* <DEDUP_REMOVED lines=12> */
.L_x_15149:
[----:B------:R-:W2:Y:S02]  /*b0d0*/  LDG.E.64 R2, desc[UR36][R2.64] ;  /* 0x0000002402027981 */ /* 0x000ea4000c1e1b00 */
[----:B--2---:R0:W1:Y:S01]  /*b0e0*/  F2I.F64.TRUNC R0, R2 ;  /* 0x0000000200007311 */ /* 0x004062000030d100 */
[----:B------:R-:W-:Y:S05]  /*b0f0*/  BRA `(.L_x_15140) ;  /* 0x00000008006c7947 */ /* 0x000fea0003800000 */
.L_x_15148:
        /* <DEDUP_REMOVED lines=28> */
.L_x_15151:
        /* <DEDUP_REMOVED lines=15> */
.L_x_15150:
[----:B------:R-:W2:Y:S02]  /*b3b0*/  LDG.E.U16 R4, desc[UR36][R2.64] ;  /* 0x0000002402047981 */ /* 0x000ea4000c1e1500 */
[----:B--2---:R-:W-:-:S06]  /*b3c0*/  IMAD.U32 R4, R4, 0x10000, RZ ;  /* 0x0001000004047824 */ /* 0x004fcc00078e00ff */
[----:B------:R-:W0:Y:S02]  /*b3d0*/  F2I.FTZ.TRUNC.NTZ R4, R4 ;  /* 0x0000000400047305 */ /* 0x000e24000021f100 */
[----:B0-----:R-:W-:Y:S01]  /*b3e0*/  PRMT R0, R4, 0x7610, R0 ;  /* 0x0000761004007816 */ /* 0x001fe20000000000 */
[----:B------:R-:W-:Y:S06]  /*b3f0*/  BRA `(.L_x_15140) ;  /* 0x0000000400ac7947 */ /* 0x000fec0003800000 */
.L_x_15147:
        /* <DEDUP_REMOVED lines=10> */
.L_x_15154:
        /* <DEDUP_REMOVED lines=21> */
.L_x_15158:
[----:B------:R-:W-:Y:S05]  /*b5f0*/  BSYNC B1 ;  /* 0x0000000000017941 */ /* 0x000fea0003800000 */
.L_x_15157:
[----:B------:R-:W-:Y:S01]  /*b600*/  IMAD.SHL.U32 R2, R2, 0x100000, RZ ;  /* 0x0010000002027824 */ /* 0x000fe200078e00ff */
[----:B------:R-:W-:-:S04]  /*b610*/  LEA R3, R0, 0x3b800000, 0x17 ;  /* 0x3b80000000037811 */ /* 0x000fc800078eb8ff */
[----:B------:R-:W-:-:S07]  /*b620*/  LOP3.LUT R4, R3, R2, R4, 0xfe, !PT ;  /* 0x0000000203047212 */ /* 0x000fce00078efe04 */
.L_x_15156:
[----:B------:R-:W-:Y:S05]  /*b630*/  BSYNC B0 ;  /* 0x0000000000007941 */ /* 0x000fea0003800000 */
.L_x_15155:
[----:B------:R-:W0:Y:S02]  /*b640*/  F2I.FTZ.TRUNC.NTZ R4, R4 ;  /* 0x0000000400047305 */ /* 0x000e24000021f100 */
[----:B0-----:R-:W-:Y:S01]  /*b650*/  PRMT R0, R4, 0x7610, R0 ;  /* 0x0000761004007816 */ /* 0x001fe20000000000 */
[----:B------:R-:W-:Y:S06]  /*b660*/  BRA `(.L_x_15140) ;  /* 0x0000000400107947 */ /* 0x000fec0003800000 */
.L_x_15153:
        /* <DEDUP_REMOVED lines=21> */
.L_x_15162:
[----:B------:R-:W-:Y:S05]  /*b7c0*/  BSYNC B1 ;  /* 0x0000000000017941 */ /* 0x000fea0003800000 */
.L_x_15161:
[----:B------:R-:W-:Y:S01]  /*b7d0*/  IMAD.SHL.U32 R2, R2, 0x200000, RZ ;  /* 0x0020000002027824 */ /* 0x000fe200078e00ff */
[----:B------:R-:W-:-:S04]  /*b7e0*/  LEA R3, R0, 0x37800000, 0x17 ;  /* 0x3780000000037811 */ /* 0x000fc800078eb8ff */
[----:B------:R-:W-:-:S07]  /*b7f0*/  LOP3.LUT R4, R3, R2, R4, 0xfe, !PT ;  /* 0x0000000203047212 */ /* 0x000fce00078efe04 */
.L_x_15160:
[----:B------:R-:W-:Y:S05]  /*b800*/  BSYNC B0 ;  /* 0x0000000000007941 */ /* 0x000fea0003800000 */
.L_x_15159:
[----:B------:R-:W0:Y:S02]  /*b810*/  F2I.FTZ.TRUNC.NTZ R4, R4 ;  /* 0x0000000400047305 */ /* 0x000e24000021f100 */
[----:B0-----:R-:W-:Y:S01]  /*b820*/  PRMT R0, R4, 0x7610, R0 ;  /* 0x0000761004007816 */ /* 0x001fe20000000000 */
[----:B------:R-:W-:Y:S06]  /*b830*/  BRA `(.L_x_15140) ;  /* 0x00000000009c7947 */ /* 0x000fec0003800000 */
.L_x_15152:
        /* <DEDUP_REMOVED lines=14> */
.L_x_15166:
[----:B------:R-:W-:Y:S05]  /*b920*/  BSYNC B0 ;  /* 0x0000000000007941 */ /* 0x000fea0003800000 */
.L_x_15165:
[----:B------:R-:W0:Y:S02]  /*b930*/  F2I.FTZ.TRUNC.NTZ R4, R4 ;  /* 0x0000000400047305 */ /* 0x000e24000021f100 */
[----:B0-----:R-:W-:Y:S01]  /*b940*/  PRMT R0, R4, 0x7610, R0 ;  /* 0x0000761004007816 */ /* 0x001fe20000000000 */
[----:B------:R-:W-:Y:S06]  /*b950*/  BRA `(.L_x_15140) ;  /* 0x0000000000547947 */ /* 0x000fec0003800000 */
.L_x_15139:
        /* <DEDUP_REMOVED lines=16> */
.L_x_15167:
[----:B------:R-:W-:Y:S01]  /*ba60*/  PRMT R0, RZ, 0x7610, R0 ;  /* 0x00007610ff007816 */ /* 0x000fe20000000000 */
[----:B------:R-:W-:Y:S06]  /*ba70*/  BRA `(.L_x_15140) ;  /* 0x00000000000c7947 */ /* 0x000fec0003800000 */
.L_x_15164:
[----:B------:R0:W5:Y:S01]  /*ba80*/  LDG.E.U8 R0, desc[UR36][R2.64] ;  /* 0x0000002402007981 */ /* 0x000162000c1e1100 */
[----:B------:R-:W-:Y:S05]  /*ba90*/  BRA `(.L_x_15140) ;  /* 0x0000000000047947 */ /* 0x000fea0003800000 */
.L_x_15163:
[----:B------:R0:W5:Y:S02]  /*baa0*/  LDG.E.U8 R0, desc[UR36][R2.64] ;  /* 0x0000002402007981 */ /* 0x000164000c1e1100 */
.L_x_15140:
        /* <DEDUP_REMOVED lines=18> */
.L_x_15171:
[----:B------:R0:W-:Y:S01]  /*bbd0*/  STG.E.U8 desc[UR36][R16.64], R5 ;  /* 0x0000000510007986 */ /* 0x0001e2000c101124 */
[----:B------:R-:W-:Y:S05]  /*bbe0*/  BRA `(.L_x_15173) ;  /* 0x0000000c00987947 */ /* 0x000fea0003800000 */
.L_x_15170:
        /* <DEDUP_REMOVED lines=12> */
.L_x_15175:
[----:B------:R-:W-:-:S04]  /*bcb0*/  LOP3.LUT R5, R5, 0xffff, RZ, 0xc0, !PT ;  /* 0x0000ffff05057812 */ /* 0x000fc800078ec0ff */
[----:B------:R-:W-:-:S05]  /*bcc0*/  PRMT R3, R5, 0x8880, RZ ;  /* 0x0000888005037816 */ /* 0x000fca00000000ff */
[----:B------:R0:W-:Y:S01]  /*bcd0*/  STG.E desc[UR36][R16.64], R3 ;  /* 0x0000000310007986 */ /* 0x0001e2000c101924 */
[----:B------:R-:W-:Y:S05]  /*bce0*/  BRA `(.L_x_15173) ;  /* 0x0000000c00587947 */ /* 0x000fea0003800000 */
.L_x_15174:
[----:B------:R-:W-:-:S04]  /*bcf0*/  PRMT R3, R5, 0x8880, RZ ;  /* 0x0000888005037816 */ /* 0x000fc800000000ff */
[----:B------:R-:W-:-:S05]  /*bd00*/  PRMT R3, R3, 0x7710, RZ ;  /* 0x0000771003037816 */ /* 0x000fca00000000ff */
[----:B------:R0:W-:Y:S01]  /*bd10*/  STG.E.U16 desc[UR36][R16.64], R3 ;  /* 0x0000000310007986 */ /* 0x0001e2000c101524 */
[----:B------:R-:W-:Y:S05]  /*bd20*/  BRA `(.L_x_15173) ;  /* 0x0000000c00487947 */ /* 0x000fea0003800000 */
.L_x_15169:
        /* <DEDUP_REMOVED lines=9> */
.L_x_15177:
[----:B------:R-:W0:Y:S02]  /*bdc0*/  I2F.S8 R0, R5 ;  /* 0x0000000500007306 */ /* 0x000e240000001400 */
[----:B0-----:R-:W-:-:S05]  /*bdd0*/  F2FP.F16.F32.PACK_AB R0, RZ, R0 ;  /* 0x00000000ff00723e */ /* 0x001fca00000000ff */
[----:B------:R0:W-:Y:S01]  /*bde0*/  STG.E.U16 desc[UR36][R16.64], R0 ;  /* 0x0000000010007986 */ /* 0x0001e2000c101524 */
[----:B------:R-:W-:Y:S05]  /*bdf0*/  BRA `(.L_x_15173) ;  /* 0x0000000c00147947 */ /* 0x000fea0003800000 */
.L_x_15176:
        /* <DEDUP_REMOVED lines=10> */
.L_x_15179:
[----:B------:R-:W0:Y:S02]  /*bea0*/  I2F.S8 R5, R5 ;  /* 0x0000000500057306 */ /* 0x000e240000001400 */
[----:B0-----:R-:W-:-:S04]  /*beb0*/  F2FP.F16.F32.PACK_AB R3, RZ, R5 ;  /* 0x00000005ff03723e */ /* 0x001fc800000000ff */
[----:B------:R-:W-:-:S05]  /*bec0*/  PRMT R3, R3, 0x5410, RZ ;  /* 0x0000541003037816 */ /* 0x000fca00000000ff */
[----:B------:R0:W-:Y:S01]  /*bed0*/  STG.E desc[UR36][R16.64], R3 ;  /* 0x0000000310007986 */ /* 0x0001e2000c101924 */
[----:B------:R-:W-:Y:S05]  /*bee0*/  BRA `(.L_x_15173) ;  /* 0x0000000800d87947 */ /* 0x000fea0003800000 */
.L_x_15178:
[----:B------:R-:W-:-:S04]  /*bef0*/  PRMT R2, R5, 0x8880, RZ ;  /* 0x0000888005027816 */ /* 0x000fc800000000ff */
[----:B------:R-:W-:-:S06]  /*bf00*/  PRMT R2, R2, 0x7710, RZ ;  /* 0x0000771002027816 */ /* 0x000fcc00000000ff */
[----:B------:R-:W0:Y:S02]  /*bf10*/  I2F.F64.S16 R2, R2 ;  /* 0x0000000200027312 */ /* 0x000e240000101c00 */
[----:B0-----:R0:W-:Y:S01]  /*bf20*/  STG.E.64 desc[UR36][R16.64], R2 ;  /* 0x0000000210007986 */ /* 0x0011e2000c101b24 */
[----:B------:R-:W-:Y:S05]  /*bf30*/  BRA `(.L_x_15173) ;  /* 0x0000000800c47947 */ /* 0x000fea0003800000 */
.L_x_15168:
        /* <DEDUP_REMOVED lines=12> */
.L_x_15182:
[----:B------:R-:W-:Y:S02]  /*c000*/  PRMT R4, R5, 0x8880, RZ ;  /* 0x0000888005047816 */ /* 0x000fe400000000ff */
[----:B------:R-:W-:Y:S02]  /*c010*/  CS2R R6, SRZ ;  /* 0x0000000000067805 */ /* 0x000fe4000001ff00 */
[----:B------:R-:W-:-:S06]  /*c020*/  PRMT R4, R4, 0x7710, RZ ;  /* 0x0000771004047816 */ /* 0x000fcc00000000ff */
[----:B------:R-:W0:Y:S02]  /*c030*/  I2F.F64.S16 R4, R4 ;  /* 0x0000000400047312 */ /* 0x000e240000101c00 */
[----:B0-----:R0:W-:Y:S01]  /*c040*/  STG.E.128 desc[UR36][R16.64], R4 ;  /* 0x0000000410007986 */ /* 0x0011e2000c101d24 */
[----:B------:R-:W-:Y:S05]  /*c050*/  BRA `(.L_x_15173) ;  /* 0x00000008007c7947 */ /* 0x000fea0003800000 */
.L_x_15181:
        /* <DEDUP_REMOVED lines=21> */
.L_x_15186:
[----:B------:R-:W-:Y:S05]  /*c1b0*/  BSYNC B0 ;  /* 0x0000000000007941 */ /* 0x000fea0003800000 */
.L_x_15185:
[----:B------:R-:W-:-:S05]  /*c1c0*/  LOP3.LUT R3, R0, R3, RZ, 0xfc, !PT ;  /* 0x0000000300037212 */ /* 0x000fca00078efcff */
[----:B------:R0:W-:Y:S01]  /*c1d0*/  STG.E.U8 desc[UR36][R16.64], R3 ;  /* 0x0000000310007986 */ /* 0x0001e2000c101124 */
[----:B------:R-:W-:Y:S05]  /*c1e0*/  BRA `(.L_x_15173) ;  /* 0x0000000800187947 */ /* 0x000fea0003800000 */
.L_x_15184:
        /* <DEDUP_REMOVED lines=13> */
.L_x_15188:
[----:B------:R-:W-:Y:S01]  /*c2c0*/  IMAD.MOV.U32 R0, RZ, RZ, 0x7f ;  /* 0x0000007fff007424 */ /* 0x000fe200078e00ff */
[----:B------:R-:W-:-:S04]  /*c2d0*/  ISETP.GT.U32.AND P0, PT, R2, 0x7f800000, PT ;  /* 0x7f8000000200780c */ /* 0x000fc80003f04070 */
[----:B------:R-:W-:-:S09]  /*c2e0*/  SEL R0, R0, 0x7c, P0 ;  /* 0x0000007c00007807 */ /* 0x000fd20000000000 */
.L_x_15189:
[----:B------:R-:W-:Y:S05]  /*c2f0*/  BSYNC B0 ;  /* 0x0000000000007941 */ /* 0x000fea0003800000 */
.L_x_15187:
[----:B------:R-:W-:-:S04]  /*c300*/  LOP3.LUT R2, R5, 0x80000000, RZ, 0xc0, !PT ;  /* 0x8000000005027812 */ /* 0x000fc800078ec0ff */
[----:B------:R-:W-:-:S04]  /*c310*/  SHF.R.U32.HI R3, RZ, 0x18, R2 ;  /* 0x00000018ff037819 */ /* 0x000fc80000011602 */
[----:B------:R-:W-:-:S05]  /*c320*/  LOP3.LUT R3, R0, R3, RZ, 0xfc, !PT ;  /* 0x0000000300037212 */ /* 0x000fca00078efcff */
[----:B------:R0:W-:Y:S01]  /*c330*/  STG.E.U8 desc[UR36][R16.64], R3 ;  /* 0x0000000310007986 */ /* 0x0001e2000c101124 */
[----:B------:R-:W-:Y:S05]  /*c340*/  BRA `(.L_x_15173) ;  /* 0x0000000400c07947 */ /* 0x000fea0003800000 */
.L_x_15183:
[----:B------:R-:W0:Y:S02]  /*c350*/  I2F.S8 R0, R5 ;  /* 0x0000000500007306 */ /* 0x000e240000001400 */
[----:B0-----:R-:W-:-:S05]  /*c360*/  F2FP.BF16.F32.PACK_AB R0, RZ, R0 ;  /* 0x00000000ff00723e */ /* 0x001fca00000010ff */
[----:B------:R0:W-:Y:S01]  /*c370*/  STG.E.U16 desc[UR36][R16.64], R0 ;  /* 0x0000000010007986 */ /* 0x0001e2000c101524 */
[----:B------:R-:W-:Y:S05]  /*c380*/  BRA `(.L_x_15173) ;  /* 0x0000000400b07947 */ /* 0x000fea0003800000 */
.L_x_15180:
        /* <DEDUP_REMOVED lines=12> */
.L_x_15192:
        /* <DEDUP_REMOVED lines=17> */
.L_x_15195:
[----:B------:R-:W-:-:S04]  /*c560*/  LOP3.LUT R2, R5, 0x80000000, RZ, 0xc0, !PT ;  /* 0x8000000005027812 */ /* 0x000fc800078ec0ff */
[----:B------:R-:W-:-:S04]  /*c570*/  SHF.R.U32.HI R3, RZ, 0x18, R2 ;  /* 0x00000018ff037819 */ /* 0x000fc80000011602 */
[----:B------:R-:W-:-:S04]  /*c580*/  LOP3.LUT R0, R0, R3, RZ, 0xfc, !PT ;  /* 0x0000000300007212 */ /* 0x000fc800078efcff */
[----:B------:R-:W-:-:S07]  /*c590*/  PRMT R8, R0, 0x7610, R8 ;  /* 0x0000761000087816 */ /* 0x000fce0000000008 */
.L_x_15194:
[----:B------:R-:W-:Y:S05]  /*c5a0*/  BSYNC B0 ;  /* 0x0000000000007941 */ /* 0x000fea0003800000 */
.L_x_15193:
[----:B------:R3:W-:Y:S01]  /*c5b0*/  STG.E.U8 desc[UR36][R16.64], R8 ;  /* 0x0000000810007986 */ /* 0x0007e2000c101124 */
[----:B------:R-:W-:Y:S05]  /*c5c0*/  BRA `(.L_x_15173) ;  /* 0x0000000400207947 */ /* 0x000fea0003800000 */
.L_x_15191:
        /* <DEDUP_REMOVED lines=17> */
.L_x_15198:
[----:B------:R-:W-:-:S04]  /*c6e0*/  LOP3.LUT R2, R5, 0x80000000, RZ, 0xc0, !PT ;  /* 0x8000000005027812 */ /* 0x000fc800078ec0ff */
[----:B------:R-:W-:-:S04]  /*c6f0*/  SHF.R.U32.HI R3, RZ, 0x18, R2 ;  /* 0x00000018ff037819 */ /* 0x000fc80000011602 */
[----:B------:R-:W-:-:S04]  /*c700*/  LOP3.LUT R0, R0, R3, RZ, 0xfc, !PT ;  /* 0x0000000300007212 */ /* 0x000fc800078efcff */
[----:B------:R-:W-:-:S07]  /*c710*/  PRMT R8, R0, 0x7610, R8 ;  /* 0x0000761000087816 */ /* 0x000fce0000000008 */
.L_x_15197:
[----:B------:R-:W-:Y:S05]  /*c720*/  BSYNC B0 ;  /* 0x0000000000007941 */ /* 0x000fea0003800000 */
.L_x_15196:
[----:B------:R0:W-:Y:S01]  /*c730*/  STG.E.U8 desc[UR36][R16.64], R8 ;  /* 0x0000000810007986 */ /* 0x0001e2000c101124 */
[----:B------:R-:W-:Y:S05]  /*c740*/  BRA `(.L_x_15173) ;  /* 0x0000000000c07947 */ /* 0x000fea0003800000 */
.L_x_15190:
        /* <DEDUP_REMOVED lines=22> */
.L_x_15172:
        /* <DEDUP_REMOVED lines=16> */
.L_x_15201:
[----:B------:R-:W-:Y:S05]  /*c9b0*/  BRA `(.L_x_15173) ;  /* 0x0000000000247947 */ /* 0x000fea0003800000 */
.L_x_15200:
[----:B------:R-:W-:-:S04]  /*c9c0*/  LOP3.LUT R5, R5, 0xffff, RZ, 0xc0, !PT ;  /* 0x0000ffff05057812 */ /* 0x000fc800078ec0ff */
[----:B------:R-:W-:-:S05]  /*c9d0*/  PRMT R5, R5, 0x8880, RZ ;  /* 0x0000888005057816 */ /* 0x000fca00000000ff */
[----:B------:R-:W-:-:S05]  /*c9e0*/  IMAD.MOV.U32 R2, RZ, RZ, R5 ;  /* 0x000000ffff027224 */ /* 0x000fca00078e0005 */
[----:B------:R-:W-:-:S05]  /*c9f0*/  SHF.R.S32.HI R3, RZ, 0x1f, R2 ;  /* 0x0000001fff037819 */ /* 0x000fca0000011402 */
[----:B------:R1:W-:Y:S01]  /*ca00*/  STG.E.64 desc[UR36][R16.64], R2 ;  /* 0x0000000210007986 */ /* 0x0003e2000c101b24 */
[----:B------:R-:W-:Y:S05]  /*ca10*/  BRA `(.L_x_15173) ;  /* 0x00000000000c7947 */ /* 0x000fea0003800000 */
.L_x_15199:
[----:B------:R-:W-:-:S04]  /*ca20*/  LOP3.LUT R5, R5, 0xffff, RZ, 0xc0, !PT ;  /* 0x0000ffff05057812 */ /* 0x000fc800078ec0ff */
[----:B------:R-:W-:-:S05]  /*ca30*/  PRMT R3, R5, 0x8880, RZ ;  /* 0x0000888005037816 */ /* 0x000fca00000000ff */
[----:B------:R0:W-:Y:S02]  /*ca40*/  STG.E desc[UR36][R16.64], R3 ;  /* 0x0000000310007986 */ /* 0x0001e4000c101924 */
.L_x_15173:
[----:B------:R-:W-:-:S07]  /*ca50*/  VIADD R19, R19, 0x80 ;  /* 0x0000008013137836 */ /* 0x000fce0000000000 */
.L_x_15100:
[----:B------:R-:W-:Y:S05]  /*ca60*/  BSYNC B6 ;  /* 0x0000000000067941 */ /* 0x000fea0003800000 */
.L_x_15099:
        /* <DEDUP_REMOVED lines=357> */
.L_x_15202:
        /* <DEDUP_REMOVED lines=20> */
.L_x_15206:
[----:B------:R0:W5:Y:S01]  /*e200*/  LDG.E.U8 R19, desc[UR36][R2.64] ;  /* 0x0000002402137981 */ /* 0x000162000c1e1100 */
[----:B------:R-:W-:Y:S05]  /*e210*/  BRA `(.L_x_15208) ;  /* 0x0000000c00547947 */ /* 0x000fea0003800000 */
.L_x_15205:
        /* <DEDUP_REMOVED lines=8> */
.L_x_15210:
[----:B------:R0:W5:Y:S01]  /*e2a0*/  LDG.E.U8 R19, desc[UR36][R2.64] ;  /* 0x0000002402137981 */ /* 0x000162000c1e1100 */
[----:B------:R-:W-:Y:S05]  /*e2b0*/  BRA `(.L_x_15208) ;  /* 0x0000000c002c7947 */ /* 0x000fea0003800000 */
.L_x_15209:
[----:B------:R0:W5:Y:S01]  /*e2c0*/  LDG.E.U16 R19, desc[UR36][R2.64] ;  /* 0x0000002402137981 */ /* 0x000162000c1e1500 */
[----:B------:R-:W-:Y:S05]  /*e2d0*/  BRA `(.L_x_15208) ;  /* 0x0000000c00247947 */ /* 0x000fea0003800000 */
.L_x_15204:
        /* <DEDUP_REMOVED lines=9> */
.L_x_15212:
[----:B------:R-:W2:Y:S02]  /*e370*/  LDG.E.U16 R0, desc[UR36][R2.64] ;  /* 0x0000002402007981 */ /* 0x000ea4000c1e1500 */
[----:B--2---:R-:W-:-:S06]  /*e380*/  HADD2.F32 R0, -RZ, R0.H0_H0 ;  /* 0x20000000ff007230 */ /* 0x004fcc0000004100 */
[----:B------:R-:W0:Y:S02]  /*e390*/  F2I.FTZ.TRUNC.NTZ R0, R0 ;  /* 0x0000000000007305 */ /* 0x000e24000021f100 */
[----:B0-----:R-:W-:Y:S01]  /*e3a0*/  PRMT R19, R0, 0x7610, R19 ;  /* 0x0000761000137816 */ /* 0x001fe20000000013 */
[----:B------:R-:W-:Y:S06]  /*e3b0*/  BRA `(.L_x_15208) ;  /* 0x0000000800ec7947 */ /* 0x000fec0003800000 */
.L_x_15211:
        /* <DEDUP_REMOVED lines=9> */
.L_x_15214:
[----:B------:R-:W2:Y:S02]  /*e450*/  LDG.E.U16 R2, desc[UR36][R2.64] ;  /* 0x0000002402027981 */ /* 0x000ea4000c1e1500 */
[----:B--2---:R-:W-:-:S06]  /*e460*/  HADD2.F32 R0, -RZ, R2.H0_H0 ;  /* 0x20000002ff007230 */ /* 0x004fcc0000004100 */
[----:B------:R-:W0:Y:S02]  /*e470*/  F2I.FTZ.TRUNC.NTZ R0, R0 ;  /* 0x0000000000007305 */ /* 0x000e24000021f100 */
[----:B0-----:R-:W-:Y:S01]  /*e480*/  PRMT R19, R0, 0x7610, R19 ;  /* 0x0000761000137816 */ /* 0x001fe20000000013 */
[----:B------:R-:W-:Y:S06]  /*e490*/  BRA `(.L_x_15208) ;  /* 0x0000000800b47947 */ /* 0x000fec0003800000 */
.L_x_15213:
[----:B------:R-:W2:Y:S02]  /*e4a0*/  LDG.E.64 R2, desc[UR36][R2.64] ;  /* 0x0000002402027981 */ /* 0x000ea4000c1e1b00 */
[----:B--2---:R0:W1:Y:S01]  /*e4b0*/  F2I.F64.TRUNC R19, R2 ;  /* 0x0000000200137311 */ /* 0x004062000030d100 */
[----:B------:R-:W-:Y:S05]  /*e4c0*/  BRA `(.L_x_15208) ;  /* 0x0000000800a87947 */ /* 0x000fea0003800000 */
.L_x_15203:
        /* <DEDUP_REMOVED lines=12> */
.L_x_15217:
[----:B------:R-:W2:Y:S02]  /*e590*/  LDG.E.64 R2, desc[UR36][R2.64] ;  /* 0x0000002402027981 */ /* 0x000ea4000c1e1b00 */
[----:B--2---:R0:W1:Y:S01]  /*e5a0*/  F2I.F64.TRUNC R19, R2 ;  /* 0x0000000200137311 */ /* 0x004062000030d100 */
[----:B------:R-:W-:Y:S05]  /*e5b0*/  BRA `(.L_x_15208) ;  /* 0x00000008006c7947 */ /* 0x000fea0003800000 */
.L_x_15216:
        /* <DEDUP_REMOVED lines=28> */
.L_x_15219:
        /* <DEDUP_REMOVED lines=15> */
.L_x_15218:
[----:B------:R-:W2:Y:S02]  /*e870*/  LDG.E.U16 R0, desc[UR36][R2.64] ;  /* 0x0000002402007981 */ /* 0x000ea4000c1e1500 */
[----:B--2---:R-:W-:-:S06]  /*e880*/  IMAD.U32 R0, R0, 0x10000, RZ ;  /* 0x0001000000007824 */ /* 0x004fcc00078e00ff */
[----:B------:R-:W0:Y:S02]  /*e890*/  F2I.FTZ.TRUNC.NTZ R0, R0 ;  /* 0x0000000000007305 */ /* 0x000e24000021f100 */
[----:B0-----:R-:W-:Y:S01]  /*e8a0*/  PRMT R19, R0, 0x7610, R19 ;  /* 0x0000761000137816 */ /* 0x001fe20000000013 */
[----:B------:R-:W-:Y:S06]  /*e8b0*/  BRA `(.L_x_15208) ;  /* 0x0000000400ac7947 */ /* 0x000fec0003800000 */
.L_x_15215:
        /* <DEDUP_REMOVED lines=10> */
.L_x_15222:
        /* <DEDUP_REMOVED lines=21> */
.L_x_15226:
[----:B------:R-:W-:Y:S05]  /*eab0*/  BSYNC B1 ;  /* 0x0000000000017941 */ /* 0x000fea0003800000 */
.L_x_15225:
[----:B------:R-:W-:Y:S01]  /*eac0*/  LEA R3, R0, 0x3b800000, 0x17 ;  /* 0x3b80000000037811 */ /* 0x000fe200078eb8ff */
[----:B------:R-:W-:-:S05]  /*ead0*/  IMAD.SHL.U32 R0, R2, 0x100000, RZ ;  /* 0x0010000002007824 */ /* 0x000fca00078e00ff */
[----:B------:R-:W-:-:S07]  /*eae0*/  LOP3.LUT R0, R3, R0, R4, 0xfe, !PT ;  /* 0x0000000003007212 */ /* 0x000fce00078efe04 */
.L_x_15224:
[----:B------:R-:W-:Y:S05]  /*eaf0*/  BSYNC B0 ;  /* 0x0000000000007941 */ /* 0x000fea0003800000 */
.L_x_15223:
[----:B------:R-:W0:Y:S02]  /*eb00*/  F2I.FTZ.TRUNC.NTZ R0, R0 ;  /* 0x0000000000007305 */ /* 0x000e24000021f100 */
[----:B0-----:R-:W-:Y:S01]  /*eb10*/  PRMT R19, R0, 0x7610, R19 ;  /* 0x0000761000137816 */ /* 0x001fe20000000013 */
[----:B------:R-:W-:Y:S06]  /*eb20*/  BRA `(.L_x_15208) ;  /* 0x0000000400107947 */ /* 0x000fec0003800000 */
.L_x_15221:
        /* <DEDUP_REMOVED lines=21> */
.L_x_15230:
[----:B------:R-:W-:Y:S05]  /*ec80*/  BSYNC B1 ;  /* 0x0000000000017941 */ /* 0x000fea0003800000 */
.L_x_15229:
[----:B------:R-:W-:Y:S01]  /*ec90*/  LEA R3, R0, 0x37800000, 0x17 ;  /* 0x3780000000037811 */ /* 0x000fe200078eb8ff */
[----:B------:R-:W-:-:S05]  /*eca0*/  IMAD.SHL.U32 R0, R2, 0x200000, RZ ;  /* 0x0020000002007824 */ /* 0x000fca00078e00ff */
[----:B------:R-:W-:-:S07]  /*ecb0*/  LOP3.LUT R0, R3, R0, R4, 0xfe, !PT ;  /* 0x0000000003007212 */ /* 0x000fce00078efe04 */
.L_x_15228:
[----:B------:R-:W-:Y:S05]  /*ecc0*/  BSYNC B0 ;  /* 0x0000000000007941 */ /* 0x000fea0003800000 */
.L_x_15227:
[----:B------:R-:W0:Y:S02]  /*ecd0*/  F2I.FTZ.TRUNC.NTZ R0, R0 ;  /* 0x0000000000007305 */ /* 0x000e24000021f100 */
[----:B0-----:R-:W-:Y:S01]  /*ece0*/  PRMT R19, R0, 0x7610, R19 ;  /* 0x0000761000137816 */ /* 0x001fe20000000013 */
[----:B------:R-:W-:Y:S06]  /*ecf0*/  BRA `(.L_x_15208) ;  /* 0x00000000009c7947 */ /* 0x000fec0003800000 */
.L_x_15220:
        /* <DEDUP_REMOVED lines=14> */
.L_x_15234:
[----:B------:R-:W-:Y:S05]  /*ede0*/  BSYNC B0 ;  /* 0x0000000000007941 */ /* 0x000fea0003800000 */
.L_x_15233:
[----:B------:R-:W0:Y:S02]  /*edf0*/  F2I.FTZ.TRUNC.NTZ R0, R0 ;  /* 0x0000000000007305 */ /* 0x000e24000021f100 */
[----:B0-----:R-:W-:Y:S01]  /*ee00*/  PRMT R19, R0, 0x7610, R19 ;  /* 0x0000761000137816 */ /* 0x001fe20000000013 */
[----:B------:R-:W-:Y:S06]  /*ee10*/  BRA `(.L_x_15208) ;  /* 0x0000000000547947 */ /* 0x000fec0003800000 */
.L_x_15207:
        /* <DEDUP_REMOVED lines=16> */
.L_x_15235:
[----:B------:R-:W-:Y:S01]  /*ef20*/  PRMT R19, RZ, 0x7610, R19 ;  /* 0x00007610ff137816 */ /* 0x000fe20000000013 */
[----:B------:R-:W-:Y:S06]  /*ef30*/  BRA `(.L_x_15208) ;  /* 0x00000000000c7947 */ /* 0x000fec0003800000 */
.L_x_15232:
[----:B------:R2:W5:Y:S01]  /*ef40*/  LDG.E.U8 R19, desc[UR36][R2.64] ;  /* 0x0000002402137981 */ /* 0x000562000c1e1100 */
[----:B------:R-:W-:Y:S05]  /*ef50*/  BRA `(.L_x_15208) ;  /* 0x0000000000047947 */ /* 0x000fea0003800000 */
.L_x_15231:
[----:B------:R3:W5:Y:S02]  /*ef60*/  LDG.E.U8 R19, desc[UR36][R2.64] ;  /* 0x0000002402137981 */ /* 0x000764000c1e1100 */
.L_x_15208:
        /* <DEDUP_REMOVED lines=17> */
.L_x_15239:
[----:B------:R1:W5:Y:S01]  /*f080*/  LDG.E.U8 R0, desc[UR36][R2.64] ;  /* 0x0000002402007981 */ /* 0x000362000c1e1100 */
[----:B------:R-:W-:Y:S05]  /*f090*/  BRA `(.L_x_15241) ;  /* 0x0000000c00547947 */ /* 0x000fea0003800000 */
.L_x_15238:
        /* <DEDUP_REMOVED lines=8> */
.L_x_15243:
[----:B------:R3:W5:Y:S01]  /*f120*/  LDG.E.U8 R0, desc[UR36][R2.64] ;  /* 0x0000002402007981 */ /* 0x000762000c1e1100 */
[----:B------:R-:W-:Y:S05]  /*f130*/  BRA `(.L_x_15241) ;  /* 0x0000000c002c7947 */ /* 0x000fea0003800000 */
.L_x_15242:
[----:B------:R4:W5:Y:S01]  /*f140*/  LDG.E.U16 R0, desc[UR36][R2.64] ;  /* 0x0000002402007981 */ /* 0x000962000c1e1500 */
[----:B------:R-:W-:Y:S05]  /*f150*/  BRA `(.L_x_15241) ;  /* 0x0000000c00247947 */ /* 0x000fea0003800000 */
.L_x_15237:
        /* <DEDUP_REMOVED lines=9> */
.L_x_15245:
[----:B------:R-:W2:Y:S02]  /*f1f0*/  LDG.E.U16 R4, desc[UR36][R2.64] ;  /* 0x0000002402047981 */ /* 0x000ea4000c1e1500 */
[----:B--2---:R-:W-:-:S06]  /*f200*/  HADD2.F32 R4, -RZ, R4.H0_H0 ;  /* 0x20000004ff047230 */ /* 0x004fcc0000004100 */
[----:B------:R-:W0:Y:S02]  /*f210*/  F2I.FTZ.TRUNC.NTZ R4, R4 ;  /* 0x0000000400047305 */ /* 0x000e24000021f100 */
[----:B0-----:R-:W-:Y:S01]  /*f220*/  PRMT R0, R4, 0x7610, R0 ;  /* 0x0000761004007816 */ /* 0x001fe20000000000 */
[----:B------:R-:W-:Y:S06]  /*f230*/  BRA `(.L_x_15241) ;  /* 0x0000000800ec7947 */ /* 0x000fec0003800000 */
.L_x_15244:
        /* <DEDUP_REMOVED lines=9> */
.L_x_15247:
[----:B------:R-:W2:Y:S02]  /*f2d0*/  LDG.E.U16 R2, desc[UR36][R2.64] ;  /* 0x0000002402027981 */ /* 0x000ea4000c1e1500 */
[----:B--2---:R-:W-:-:S06]  /*f2e0*/  HADD2.F32 R4, -RZ, R2.H0_H0 ;  /* 0x20000002ff047230 */ /* 0x004fcc0000004100 */
[----:B------:R-:W0:Y:S02]  /*f2f0*/  F2I.FTZ.TRUNC.NTZ R4, R4 ;  /* 0x0000000400047305 */ /* 0x000e24000021f100 */
[----:B0-----:R-:W-:Y:S01]  /*f300*/  PRMT R0, R4, 0x7610, R0 ;  /* 0x0000761004007816 */ /* 0x001fe20000000000 */
[----:B------:R-:W-:Y:S06]  /*f310*/  BRA `(.L_x_15241) ;  /* 0x0000000800b47947 */ /* 0x000fec0003800000 */
.L_x_15246:
[----:B------:R-:W2:Y:S02]  /*f320*/  LDG.E.64 R2, desc[UR36][R2.64] ;  /* 0x0000002402027981 */ /* 0x000ea4000c1e1b00 */
[----:B--2---:R0:W1:Y:S01]  /*f330*/  F2I.F64.TRUNC R0, R2 ;  /* 0x0000000200007311 */ /* 0x004062000030d100 */
[----:B------:R-:W-:Y:S05]  /*f340*/  BRA `(.L_x_15241) ;  /* 0x0000000800a87947 */ /* 0x000fea0003800000 */
.L_x_15236:
        /* <DEDUP_REMOVED lines=12> */
.L_x_15250:
[----:B------:R-:W2:Y:S02]  /*f410*/  LDG.E.64 R2, desc[UR36][R2.64] ;  /* 0x0000002402027981 */ /* 0x000ea4000c1e1b00 */
[----:B--2---:R0:W1:Y:S01]  /*f420*/  F2I.F64.TRUNC R0, R2 ;  /* 0x0000000200007311 */ /* 0x004062000030d100 */
[----:B------:R-:W-:Y:S05]  /*f430*/  BRA `(.L_x_15241) ;  /* 0x00000008006c7947 */ /* 0x000fea0003800000 */
.L_x_15249:
        /* <DEDUP_REMOVED lines=28> */
.L_x_15252:
        /* <DEDUP_REMOVED lines=15> */
.L_x_15251:
[----:B------:R-:W2:Y:S02]  /*f6f0*/  LDG.E.U16 R4, desc[UR36][R2.64] ;  /* 0x0000002402047981 */ /* 0x000ea4000c1e1500 */
[----:B--2---:R-:W-:-:S06]  /*f700*/  IMAD.U32 R4, R4, 0x10000, RZ ;  /* 0x0001000004047824 */ /* 0x004fcc00078e00ff */
[----:B------:R-:W0:Y:S02]  /*f710*/  F2I.FTZ.TRUNC.NTZ R4, R4 ;  /* 0x0000000400047305 */ /* 0x000e24000021f100 */
[----:B0-----:R-:W-:Y:S01]  /*f720*/  PRMT R0, R4, 0x7610, R0 ;  /* 0x0000761004007816 */ /* 0x001fe20000000000 */
[----:B------:R-:W-:Y:S06]  /*f730*/  BRA `(.L_x_15241) ;  /* 0x0000000400ac7947 */ /* 0x000fec0003800000 */
.L_x_15248:
        /* <DEDUP_REMOVED lines=10> */
.L_x_15255:
        /* <DEDUP_REMOVED lines=21> */
.L_x_15259:
[----:B------:R-:W-:Y:S05]  /*f930*/  BSYNC B1 ;  /* 0x0000000000017941 */ /* 0x000fea0003800000 */
.L_x_15258:
[----:B------:R-:W-:Y:S01]  /*f940*/  IMAD.SHL.U32 R2, R2, 0x100000, RZ ;  /* 0x0010000002027824 */ /* 0x000fe200078e00ff */
[----:B------:R-:W-:-:S04]  /*f950*/  LEA R3, R0, 0x3b800000, 0x17 ;  /* 0x3b80000000037811 */ /* 0x000fc800078eb8ff */
[----:B------:R-:W-:-:S07]  /*f960*/  LOP3.LUT R4, R3, R2, R4, 0xfe, !PT ;  /* 0x0000000203047212 */ /* 0x000fce00078efe04 */
.L_x_15257:
[----:B------:R-:W-:Y:S05]  /*f970*/  BSYNC B0 ;  /* 0x0000000000007941 */ /* 0x000fea0003800000 */
.L_x_15256:
[----:B------:R-:W0:Y:S02]  /*f980*/  F2I.FTZ.TRUNC.NTZ R4, R4 ;  /* 0x0000000400047305 */ /* 0x000e24000021f100 */
[----:B0-----:R-:W-:Y:S01]  /*f990*/  PRMT R0, R4, 0x7610, R0 ;  /* 0x0000761004007816 */ /* 0x001fe20000000000 */
[----:B------:R-:W-:Y:S06]  /*f9a0*/  BRA `(.L_x_15241) ;  /* 0x0000000400107947 */ /* 0x000fec0003800000 */
.L_x_15254:
        /* <DEDUP_REMOVED lines=21> */
.L_x_15263:
[----:B------:R-:W-:Y:S05]  /*fb00*/  BSYNC B1 ;  /* 0x0000000000017941 */ /* 0x000fea0003800000 */
.L_x_15262:
[----:B------:R-:W-:Y:S01]  /*fb10*/  IMAD.SHL.U32 R2, R2, 0x200000, RZ ;  /* 0x0020000002027824 */ /* 0x000fe200078e00ff */
[----:B------:R-:W-:-:S04]  /*fb20*/  LEA R3, R0, 0x37800000, 0x17 ;  /* 0x3780000000037811 */ /* 0x000fc800078eb8ff */
[----:B------:R-:W-:-:S07]  /*fb30*/  LOP3.LUT R4, R3, R2, R4, 0xfe, !PT ;  /* 0x0000000203047212 */ /* 0x000fce00078efe04 */
.L_x_15261:
[----:B------:R-:W-:Y:S05]  /*fb40*/  BSYNC B0 ;  /* 0x0000000000007941 */ /* 0x000fea0003800000 */
.L_x_15260:
[----:B------:R-:W0:Y:S02]  /*fb50*/  F2I.FTZ.TRUNC.NTZ R4, R4 ;  /* 0x0000000400047305 */ /* 0x000e24000021f100 */
[----:B0-----:R-:W-:Y:S01]  /*fb60*/  PRMT R0, R4, 0x7610, R0 ;  /* 0x0000761004007816 */ /* 0x001fe20000000000 */
[----:B------:R-:W-:Y:S06]  /*fb70*/  BRA `(.L_x_15241) ;  /* 0x00000000009c7947 */ /* 0x000fec0003800000 */
.L_x_15253:
        /* <DEDUP_REMOVED lines=14> */
.L_x_15267:
[----:B------:R-:W-:Y:S05]  /*fc60*/  BSYNC B0 ;  /* 0x0000000000007941 */ /* 0x000fea0003800000 */
.L_x_15266:
[----:B------:R-:W0:Y:S02]  /*fc70*/  F2I.FTZ.TRUNC.NTZ R4, R4 ;  /* 0x0000000400047305 */ /* 0x000e24000021f100 */
[----:B0-----:R-:W-:Y:S01]  /*fc80*/  PRMT R0, R4, 0x7610, R0 ;  /* 0x0000761004007816 */ /* 0x001fe20000000000 */
[----:B------:R-:W-:Y:S06]  /*fc90*/  BRA `(.L_x_15241) ;  /* 0x0000000000547947 */ /* 0x000fec0003800000 */
.L_x_15240:
        /* <DEDUP_REMOVED lines=16> */
.L_x_15268:
[----:B------:R-:W-:Y:S01]  /*fda0*/  PRMT R0, RZ, 0x7610, R0 ;  /* 0x00007610ff007816 */ /* 0x000fe20000000000 */
[----:B------:R-:W-:Y:S06]  /*fdb0*/  BRA `(.L_x_15241) ;  /* 0x00000000000c7947 */ /* 0x000fec0003800000 */
.L_x_15265:
[----:B------:R0:W5:Y:S01]  /*fdc0*/  LDG.E.U8 R0, desc[UR36][R2.64] ;  /* 0x0000002402007981 */ /* 0x000162000c1e1100 */
[----:B------:R-:W-:Y:S05]  /*fdd0*/  BRA `(.L_x_15241) ;  /* 0x0000000000047947 */ /* 0x000fea0003800000 */
.L_x_15264:
[----:B------:R0:W5:Y:S02]  /*fde0*/  LDG.E.U8 R0, desc[UR36][R2.64] ;  /* 0x0000002402007981 */ /* 0x000164000c1e1100 */
.L_x_15241:
        /* <DEDUP_REMOVED lines=18> */
.L_x_15272:
[----:B------:R-:W-:Y:S01]  /*ff10*/  STG.E.U8 desc[UR36][R16.64], R5 ;  /* 0x0000000510007986 */ /* 0x000fe2000c101124 */
[----:B------:R-:W-:Y:S05]  /*ff20*/  EXIT ;  /* 0x000000000000794d */ /* 0x000fea0003800000 */
.L_x_15271:
        /* <DEDUP_REMOVED lines=12> */
.L_x_15275:
[----:B------:R-:W-:-:S04]  /*fff0*/  LOP3.LUT R5, R5, 0xffff, RZ, 0xc0, !PT ;  /* 0x0000ffff05057812 */ /* 0x000fc800078ec0ff */
[----:B------:R-:W-:-:S05]  /*10000*/  PRMT R3, R5, 0x8880, RZ ;  /* 0x0000888005037816 */ /* 0x000fca00000000ff */
[----:B------:R-:W-:Y:S01]  /*10010*/  STG.E desc[UR36][R16.64], R3 ;  /* 0x0000000310007986 */ /* 0x000fe2000c101924 */
[----:B------:R-:W-:Y:S05]  /*10020*/  EXIT ;  /* 0x000000000000794d */ /* 0x000fea0003800000 */
.L_x_15274:
[----:B------:R-:W-:-:S04]  /*10030*/  PRMT R3, R5, 0x8880, RZ ;  /* 0x0000888005037816 */ /* 0x000fc800000000ff */
[----:B------:R-:W-:-:S05]  /*10040*/  PRMT R3, R3, 0x7710, RZ ;  /* 0x0000771003037816 */ /* 0x000fca00000000ff */
[----:B------:R-:W-:Y:S01]  /*10050*/  STG.E.U16 desc[UR36][R16.64], R3 ;  /* 0x0000000310007986 */ /* 0x000fe2000c101524 */
[----:B------:R-:W-:Y:S05]  /*10060*/  EXIT ;  /* 0x000000000000794d */ /* 0x000fea0003800000 */
.L_x_15270:
        /* <DEDUP_REMOVED lines=9> */
.L_x_15277:
[----:B------:R-:W0:Y:S02]  /*10100*/  I2F.S8 R0, R5 ;  /* 0x0000000500007306 */ /* 0x000e240000001400 */
[----:B0-----:R-:W-:-:S05]  /*10110*/  F2FP.F16.F32.PACK_AB R0, RZ, R0 ;  /* 0x00000000ff00723e */ /* 0x001fca00000000ff */
[----:B------:R-:W-:Y:S01]  /*10120*/  STG.E.U16 desc[UR36][R16.64], R0 ;  /* 0x0000000010007986 */ /* 0x000fe2000c101524 */
[----:B------:R-:W-:Y:S05]  /*10130*/  EXIT ;  /* 0x000000000000794d */ /* 0x000fea0003800000 */
.L_x_15276:
        /* <DEDUP_REMOVED lines=10> */
.L_x_15279:
[----:B------:R-:W0:Y:S02]  /*101e0*/  I2F.S8 R5, R5 ;  /* 0x0000000500057306 */ /* 0x000e240000001400 */
[----:B0-----:R-:W-:-:S04]  /*101f0*/  F2FP.F16.F32.PACK_AB R3, RZ, R5 ;  /* 0x00000005ff03723e */ /* 0x001fc800000000ff */
[----:B------:R-:W-:-:S05]  /*10200*/  PRMT R3, R3, 0x5410, RZ ;  /* 0x0000541003037816 */ /* 0x000fca00000000ff */
[----:B------:R-:W-:Y:S01]  /*10210*/  STG.E desc[UR36][R16.64], R3 ;  /* 0x0000000310007986 */ /* 0x000fe2000c101924 */
[----:B------:R-:W-:Y:S05]  /*10220*/  EXIT ;  /* 0x000000000000794d */ /* 0x000fea0003800000 */
.L_x_15278:
[----:B------:R-:W-:-:S04]  /*10230*/  PRMT R2, R5, 0x8880, RZ ;  /* 0x0000888005027816 */ /* 0x000fc800000000ff */
[----:B------:R-:W-:-:S06]  /*10240*/  PRMT R2, R2, 0x7710, RZ ;  /* 0x0000771002027816 */ /* 0x000fcc00000000ff */
[----:B------:R-:W0:Y:S02]  /*10250*/  I2F.F64.S16 R2, R2 ;  /* 0x0000000200027312 */ /* 0x000e240000101c00 */
[----:B0-----:R-:W-:Y:S01]  /*10260*/  STG.E.64 desc[UR36][R16.64], R2 ;  /* 0x0000000210007986 */ /* 0x001fe2000c101b24 */
[----:B------:R-:W-:Y:S05]  /*10270*/  EXIT ;  /* 0x000000000000794d */ /* 0x000fea0003800000 */
.L_x_15269:
        /* <DEDUP_REMOVED lines=12> */
.L_x_15282:
[----:B------:R-:W-:Y:S02]  /*10340*/  PRMT R4, R5, 0x8880, RZ ;  /* 0x0000888005047816 */ /* 0x000fe400000000ff */
[----:B------:R-:W-:Y:S02]  /*10350*/  CS2R R6, SRZ ;  /* 0x0000000000067805 */ /* 0x000fe4000001ff00 */
[----:B------:R-:W-:-:S06]  /*10360*/  PRMT R4, R4, 0x7710, RZ ;  /* 0x0000771004047816 */ /* 0x000fcc00000000ff */
[----:B------:R-:W0:Y:S02]  /*10370*/  I2F.F64.S16 R4, R4 ;  /* 0x0000000400047312 */ /* 0x000e240000101c00 */
[----:B0-----:R-:W-:Y:S01]  /*10380*/  STG.E.128 desc[UR36][R16.64], R4 ;  /* 0x0000000410007986 */ /* 0x001fe2000c101d24 */
[----:B------:R-:W-:Y:S05]  /*10390*/  EXIT ;  /* 0x000000000000794d */ /* 0x000fea0003800000 */
.L_x_15281:
        /* <DEDUP_REMOVED lines=21> */
.L_x_15286:
[----:B------:R-:W-:Y:S05]  /*104f0*/  BSYNC B0 ;  /* 0x0000000000007941 */ /* 0x000fea0003800000 */
.L_x_15285:
[----:B------:R-:W-:-:S05]  /*10500*/  LOP3.LUT R3, R0, R3, RZ, 0xfc, !PT ;  /* 0x0000000300037212 */ /* 0x000fca00078efcff */
[----:B------:R-:W-:Y:S01]  /*10510*/  STG.E.U8 desc[UR36][R16.64], R3 ;  /* 0x0000000310007986 */ /* 0x000fe2000c101124 */
[----:B------:R-:W-:Y:S05]  /*10520*/  EXIT ;  /* 0x000000000000794d */ /* 0x000fea0003800000 */
.L_x_15284:
        /* <DEDUP_REMOVED lines=13> */
.L_x_15288:
[----:B------:R-:W-:Y:S01]  /*10600*/  IMAD.MOV.U32 R0, RZ, RZ, 0x7f ;  /* 0x0000007fff007424 */ /* 0x000fe200078e00ff */
[----:B------:R-:W-:-:S04]  /*10610*/  ISETP.GT.U32.AND P0, PT, R2, 0x7f800000, PT ;  /* 0x7f8000000200780c */ /* 0x000fc80003f04070 */
[----:B------:R-:W-:-:S09]  /*10620*/  SEL R0, R0, 0x7c, P0 ;  /* 0x0000007c00007807 */ /* 0x000fd20000000000 */
.L_x_15289:
[----:B------:R-:W-:Y:S05]  /*10630*/  BSYNC B0 ;  /* 0x0000000000007941 */ /* 0x000fea0003800000 */
.L_x_15287:
[----:B------:R-:W-:-:S04]  /*10640*/  LOP3.LUT R2, R5, 0x80000000, RZ, 0xc0, !PT ;  /* 0x8000000005027812 */ /* 0x000fc800078ec0ff */
[----:B------:R-:W-:-:S04]  /*10650*/  SHF.R.U32.HI R3, RZ, 0x18, R2 ;  /* 0x00000018ff037819 */ /* 0x000fc80000011602 */
[----:B------:R-:W-:-:S05]  /*10660*/  LOP3.LUT R3, R0, R3, RZ, 0xfc, !PT ;  /* 0x0000000300037212 */ /* 0x000fca00078efcff */
[----:B------:R-:W-:Y:S01]  /*10670*/  STG.E.U8 desc[UR36][R16.64], R3 ;  /* 0x0000000310007986 */ /* 0x000fe2000c101124 */
[----:B------:R-:W-:Y:S05]  /*10680*/  EXIT ;  /* 0x000000000000794d */ /* 0x000fea0003800000 */
.L_x_15283:
[----:B------:R-:W0:Y:S02]  /*10690*/  I2F.S8 R0, R5 ;  /* 0x0000000500007306 */ /* 0x000e240000001400 */
[----:B0-----:R-:W-:-:S05]  /*106a0*/  F2FP.BF16.F32.PACK_AB R0, RZ, R0 ;  /* 0x00000000ff00723e */ /* 0x001fca00000010ff */
[----:B------:R-:W-:Y:S01]  /*106b0*/  STG.E.U16 desc[UR36][R16.64], R0 ;  /* 0x0000000010007986 */ /* 0x000fe2000c101524 */
[----:B------:R-:W-:Y:S05]  /*106c0*/  EXIT ;  /* 0x000000000000794d */ /* 0x000fea0003800000 */
.L_x_15280:
        /* <DEDUP_REMOVED lines=12> */
.L_x_15292:
        /* <DEDUP_REMOVED lines=17> */
.L_x_15295:
[----:B------:R-:W-:-:S04]  /*108a0*/  LOP3.LUT R2, R5, 0x80000000, RZ, 0xc0, !PT ;  /* 0x8000000005027812 */ /* 0x000fc800078ec0ff */
[----:B------:R-:W-:-:S04]  /*108b0*/  SHF.R.U32.HI R3, RZ, 0x18, R2 ;  /* 0x00000018ff037819 */ /* 0x000fc80000011602 */
[----:B------:R-:W-:-:S04]  /*108c0*/  LOP3.LUT R0, R0, R3, RZ, 0xfc, !PT ;  /* 0x0000000300007212 */ /* 0x000fc800078efcff */
[----:B------:R-:W-:-:S07]  /*108d0*/  PRMT R8, R0, 0x7610, R8 ;  /* 0x0000761000087816 */ /* 0x000fce0000000008 */
.L_x_15294:
[----:B------:R-:W-:Y:S05]  /*108e0*/  BSYNC B0 ;  /* 0x0000000000007941 */ /* 0x000fea0003800000 */
.L_x_15293:
[----:B------:R-:W-:Y:S01]  /*108f0*/  STG.E.U8 desc[UR36][R16.64], R8 ;  /* 0x0000000810007986 */ /* 0x000fe2000c101124 */
[----:B------:R-:W-:Y:S05]  /*10900*/  EXIT ;  /* 0x000000000000794d */ /* 0x000fea0003800000 */
.L_x_15291:
        /* <DEDUP_REMOVED lines=17> */
.L_x_15298:
[----:B------:R-:W-:-:S04]  /*10a20*/  LOP3.LUT R2, R5, 0x80000000, RZ, 0xc0, !PT ;  /* 0x8000000005027812 */ /* 0x000fc800078ec0ff */
[----:B------:R-:W-:-:S04]  /*10a30*/  SHF.R.U32.HI R3, RZ, 0x18, R2 ;  /* 0x00000018ff037819 */ /* 0x000fc80000011602 */
[----:B------:R-:W-:-:S04]  /*10a40*/  LOP3.LUT R0, R0, R3, RZ, 0xfc, !PT ;  /* 0x0000000300007212 */ /* 0x000fc800078efcff */
[----:B------:R-:W-:-:S07]  /*10a50*/  PRMT R8, R0, 0x7610, R8 ;  /* 0x0000761000087816 */ /* 0x000fce0000000008 */
.L_x_15297:
[----:B------:R-:W-:Y:S05]  /*10a60*/  BSYNC B0 ;  /* 0x0000000000007941 */ /* 0x000fea0003800000 */
.L_x_15296:
[----:B------:R-:W-:Y:S01]  /*10a70*/  STG.E.U8 desc[UR36][R16.64], R8 ;  /* 0x0000000810007986 */ /* 0x000fe2000c101124 */
[----:B------:R-:W-:Y:S05]  /*10a80*/  EXIT ;  /* 0x000000000000794d */ /* 0x000fea0003800000 */
.L_x_15290:
        /* <DEDUP_REMOVED lines=22> */
.L_x_15273:
        /* <DEDUP_REMOVED lines=16> */
.L_x_15301:
[----:B------:R-:W-:Y:S05]  /*10cf0*/  EXIT ;  /* 0x000000000000794d */ /* 0x000fea0003800000 */
.L_x_15300:
[----:B------:R-:W-:-:S04]  /*10d00*/  LOP3.LUT R5, R5, 0xffff, RZ, 0xc0, !PT ;  /* 0x0000ffff05057812 */ /* 0x000fc800078ec0ff */
[----:B------:R-:W-:-:S05]  /*10d10*/  PRMT R5, R5, 0x8880, RZ ;  /* 0x0000888005057816 */ /* 0x000fca00000000ff */
[----:B------:R-:W-:-:S05]  /*10d20*/  IMAD.MOV.U32 R2, RZ, RZ, R5 ;  /* 0x000000ffff027224 */ /* 0x000fca00078e0005 */
[----:B------:R-:W-:-:S05]  /*10d30*/  SHF.R.S32.HI R3, RZ, 0x1f, R2 ;  /* 0x0000001fff037819 */ /* 0x000fca0000011402 */
[----:B------:R-:W-:Y:S01]  /*10d40*/  STG.E.64 desc[UR36][R16.64], R2 ;  /* 0x0000000210007986 */ /* 0x000fe2000c101b24 */
[----:B------:R-:W-:Y:S05]  /*10d50*/  EXIT ;  /* 0x000000000000794d */ /* 0x000fea0003800000 */
.L_x_15299:
[----:B------:R-:W-:-:S04]  /*10d60*/  LOP3.LUT R5, R5, 0xffff, RZ, 0xc0, !PT ;  /* 0x0000ffff05057812 */ /* 0x000fc800078ec0ff */
[----:B------:R-:W-:-:S05]  /*10d70*/  PRMT R3, R5, 0x8880, RZ ;  /* 0x0000888005037816 */ /* 0x000fca00000000ff */
[----:B------:R-:W-:Y:S01]  /*10d80*/  STG.E desc[UR36][R16.64], R3 ;  /* 0x0000000310007986 */ /* 0x000fe2000c101924 */
[----:B------:R-:W-:Y:S05]  /*10d90*/  EXIT ;  /* 0x000000000000794d */ /* 0x000fea0003800000 */
.L_x_15302:
        /* <DEDUP_REMOVED lines=14> */
.L_x_17353:


//--------------------- .text._ZN2at6native27unrolled_elementwise_kernelINS0_13BinaryFunctorIaaaNS0_15binary_internal10MulFunctorIaEEEESt5arrayIPcLm3EELi4E23TrivialOffsetCalculatorILi2EjESA_ILi1EjENS0_6memory12LoadWithCastILi2EEENSD_13StoreWithCastILi1EEEEEviT_T0_T2_T3_T4_T5_ --------------------------
	.section	.text._ZN2at6native27unrolled_elementwise_kernelINS0_13BinaryFunctorIaaaNS0_15binary_internal10MulFunctorIaEEEESt5arrayIPcLm3EELi4E23TrivialOffsetCalculatorILi2EjESA_ILi1EjENS0_6memory12LoadWithCastILi2EEENSD_13StoreWithCastILi1EEEEEviT_T0_T2_T3_T4_T5_,"ax",@progbits
	.align	128
        .global         _ZN2at6native27unrolled_elementwise_kernelINS0_13BinaryFunctorIaaaNS0_15binary_internal10MulFunctorIaEEEESt5arrayIPcLm3EELi4E23TrivialOffsetCalculatorILi2EjESA_ILi1EjENS0_6memory12LoadWithCastILi2EEENSD_13StoreWithCastILi1EEEEEviT_T0_T2_T3_T4_T5_
        .type           _ZN2at6native27unrolled_elementwise_kernelINS0_13BinaryFunctorIaaaNS0_15binary_internal10MulFunctorIaEEEESt5arrayIPcLm3EELi4E23TrivialOffsetCalculatorILi2EjESA_ILi1EjENS0_6memory12LoadWithCastILi2EEENSD_13StoreWithCastILi1EEEEEviT_T0_T2_T3_T4_T5_,@function
        .size           _ZN2at6native27unrolled_elementwise_kernelINS0_13BinaryFunctorIaaaNS0_15binary_internal10MulFunctorIaEEEESt5arrayIPcLm3EELi4E23TrivialOffsetCalculatorILi2EjESA_ILi1EjENS0_6memory12LoadWithCastILi2EEENSD_13StoreWithCastILi1EEEEEviT_T0_T2_T3_T4_T5_,(.L_x_17354 - _ZN2at6native27unrolled_elementwise_kernelINS0_13BinaryFunctorIaaaNS0_15binary_internal10MulFunctorIaEEEESt5arrayIPcLm3EELi4E23TrivialOffsetCalculatorILi2EjESA_ILi1EjENS0_6memory12LoadWithCastILi2EEENSD_13StoreWithCastILi1EEEEEviT_T0_T2_T3_T4_T5_)
        .other          _ZN2at6native27unrolled_elementwise_kernelINS0_13BinaryFunctorIaaaNS0_15binary_internal10MulFunctorIaEEEESt5arrayIPcLm3EELi4E23TrivialOffsetCalculatorILi2EjESA_ILi1EjENS0_6memory12LoadWithCastILi2EEENSD_13StoreWithCastILi1EEEEEviT_T0_T2_T3_T4_T5_,@"STO_CUDA_ENTRY STV_DEFAULT"
_ZN2at6native27unrolled_elementwise_kernelINS0_13BinaryFunctorIaaaNS0_15binary_internal10MulFunctorIaEEEESt5arrayIPcLm3EELi4E23TrivialOffsetCalculatorILi2EjESA_ILi1EjENS0_6memory12LoadWithCastILi2EEENSD_13StoreWithCastILi1EEEEEviT_T0_T2_T3_T4_T5_:
.text._ZN2at6native27unrolled_elementwise_kernelINS0_13BinaryFunctorIaaaNS0_15binary_internal10MulFunctorIaEEEESt5arrayIPcLm3EELi4E23TrivialOffsetCalculatorILi2EjESA_ILi1EjENS0_6memory12LoadWithCastILi2EEENSD_13StoreWithCastILi1EEEEEviT_T0_T2_T3_T4_T5_:
        /* <DEDUP_REMOVED lines=33> */
.L_x_15308:
[----:B------:R3:W5:Y:S01]  /*0210*/  LDG.E.U8 R18, desc[UR36][R4.64] ;  /* 0x0000002404127981 */ /* 0x000762000c1e1100 */
[----:B------:R-:W-:Y:S05]  /*0220*/  BRA `(.L_x_15310) ;  /* 0x0000000c00587947 */ /* 0x000fea0003800000 */
.L_x_15307:
        /* <DEDUP_REMOVED lines=8> */
.L_x_15312:
[----:B------:R1:W5:Y:S01]  /*02b0*/  LDG.E.U8 R18, desc[UR36][R4.64] ;  /* 0x0000002404127981 */ /* 0x000362000c1e1100 */
[----:B------:R-:W-:Y:S05]  /*02c0*/  BRA `(.L_x_15310) ;  /* 0x0000000c00307947 */ /* 0x000fea0003800000 */
.L_x_15311:
[----:B------:R2:W5:Y:S01]  /*02d0*/  LDG.E.U16 R18, desc[UR36][R4.64] ;  /* 0x0000002404127981 */ /* 0x000562000c1e1500 */
[----:B------:R-:W-:Y:S05]  /*02e0*/  BRA `(.L_x_15310) ;  /* 0x0000000c00287947 */ /* 0x000fea0003800000 */
.L_x_15306:
        /* <DEDUP_REMOVED lines=9> */
.L_x_15314:
[----:B------:R-:W2:Y:S02]  /*0380*/  LDG.E.U16 R0, desc[UR36][R4.64] ;  /* 0x0000002404007981 */ /* 0x000ea4000c1e1500 */
[----:B--2---:R-:W-:-:S06]  /*0390*/  HADD2.F32 R0, -RZ, R0.H0_H0 ;  /* 0x20000000ff007230 */ /* 0x004fcc0000004100 */
[----:B------:R-:W0:Y:S02]  /*03a0*/  F2I.FTZ.TRUNC.NTZ R0, R0 ;  /* 0x0000000000007305 */ /* 0x000e24000021f100 */
[----:B0-----:R-:W-:Y:S01]  /*03b0*/  PRMT R18, R0, 0x7610, R18 ;  /* 0x0000761000127816 */ /* 0x001fe20000000012 */
[----:B------:R-:W-:Y:S06]  /*03c0*/  BRA `(.L_x_15310) ;  /* 0x0000000800f07947 */ /* 0x000fec0003800000 */
.L_x_15313:
        /* <DEDUP_REMOVED lines=9> */
.L_x_15316:
[----:B------:R-:W2:Y:S02]  /*0460*/  LDG.E.U16 R4, desc[UR36][R4.64] ;  /* 0x0000002404047981 */ /* 0x000ea4000c1e1500 */
[----:B--2---:R-:W-:-:S06]  /*0470*/  HADD2.F32 R0, -RZ, R4.H0_H0 ;  /* 0x20000004ff007230 */ /* 0x004fcc0000004100 */
[----:B------:R-:W0:Y:S02]  /*0480*/  F2I.FTZ.TRUNC.NTZ R0, R0 ;  /* 0x0000000000007305 */ /* 0x000e24000021f100 */
[----:B0-----:R-:W-:Y:S01]  /*0490*/  PRMT R18, R0, 0x7610, R18 ;  /* 0x0000761000127816 */ /* 0x001fe20000000012 */
[----:B------:R-:W-:Y:S06]  /*04a0*/  BRA `(.L_x_15310) ;  /* 0x0000000800b87947 */ /* 0x000fec0003800000 */
.L_x_15315:
[----:B------:R-:W2:Y:S02]  /*04b0*/  LDG.E.64 R4, desc[UR36][R4.64] ;  /* 0x0000002404047981 */ /* 0x000ea4000c1e1b00 */
[----:B--2---:R0:W1:Y:S01]  /*04c0*/  F2I.F64.TRUNC R18, R4 ;  /* 0x0000000400127311 */ /* 0x004062000030d100 */
[----:B------:R-:W-:Y:S05]  /*04d0*/  BRA `(.L_x_15310) ;  /* 0x0000000800ac7947 */ /* 0x000fea0003800000 */
.L_x_15305:
        /* <DEDUP_REMOVED lines=12> */
.L_x_15319:
[----:B------:R-:W2:Y:S02]  /*05a0*/  LDG.E.64 R4, desc[UR36][R4.64] ;  /* 0x0000002404047981 */ /* 0x000ea4000c1e1b00 */
[----:B--2---:R0:W1:Y:S01]  /*05b0*/  F2I.F64.TRUNC R18, R4 ;  /* 0x0000000400127311 */ /* 0x004062000030d100 */
[----:B------:R-:W-:Y:S05]  /*05c0*/  BRA `(.L_x_15310) ;  /* 0x0000000800707947 */ /* 0x000fea0003800000 */
.L_x_15318:
        /* <DEDUP_REMOVED lines=28> */
.L_x_15321:
        /* <DEDUP_REMOVED lines=16> */
.L_x_15320:
[----:B------:R-:W2:Y:S02]  /*0890*/  LDG.E.U16 R0, desc[UR36][R4.64] ;  /* 0x0000002404007981 */ /* 0x000ea4000c1e1500 */
[----:B--2---:R-:W-:-:S06]  /*08a0*/  IMAD.U32 R0, R0, 0x10000, RZ ;  /* 0x0001000000007824 */ /* 0x004fcc00078e00ff */
[----:B------:R-:W0:Y:S02]  /*08b0*/  F2I.FTZ.TRUNC.NTZ R0, R0 ;  /* 0x0000000000007305 */ /* 0x000e24000021f100 */
[----:B0-----:R-:W-:Y:S01]  /*08c0*/  PRMT R18, R0, 0x7610, R18 ;  /* 0x0000761000127816 */ /* 0x001fe20000000012 */
[----:B------:R-:W-:Y:S06]  /*08d0*/  BRA `(.L_x_15310) ;  /* 0x0000000400ac7947 */ /* 0x000fec0003800000 */
.L_x_15317:
        /* <DEDUP_REMOVED lines=10> */
.L_x_15324:
        /* <DEDUP_REMOVED lines=21> */
.L_x_15328:
[----:B------:R-:W-:Y:S05]  /*0ad0*/  BSYNC B1 ;  /* 0x0000000000017941 */ /* 0x000fea0003800000 */
.L_x_15327:
[----:B------:R-:W-:Y:S01]  /*0ae0*/  LEA R5, R0, 0x3b800000, 0x17 ;  /* 0x3b80000000057811 */ /* 0x000fe200078eb8ff */
[----:B------:R-:W-:-:S05]  /*0af0*/  IMAD.SHL.U32 R0, R3, 0x100000, RZ ;  /* 0x0010000003007824 */ /* 0x000fca00078e00ff */
[----:B------:R-:W-:-:S07]  /*0b00*/  LOP3.LUT R0, R5, R0, R6, 0xfe, !PT ;  /* 0x0000000005007212 */ /* 0x000fce00078efe06 */
.L_x_15326:
[----:B------:R-:W-:Y:S05]  /*0b10*/  BSYNC B0 ;  /* 0x0000000000007941 */ /* 0x000fea0003800000 */
.L_x_15325:
[----:B------:R-:W0:Y:S02]  /*0b20*/  F2I.FTZ.TRUNC.NTZ R0, R0 ;  /* 0x0000000000007305 */ /* 0x000e24000021f100 */
[----:B0-----:R-:W-:Y:S01]  /*0b30*/  PRMT R18, R0, 0x7610, R18 ;  /* 0x0000761000127816 */ /* 0x001fe20000000012 */
[----:B------:R-:W-:Y:S06]  /*0b40*/  BRA `(.L_x_15310) ;  /* 0x0000000400107947 */ /* 0x000fec0003800000 */
.L_x_15323:
        /* <DEDUP_REMOVED lines=21> */
.L_x_15332:
[----:B------:R-:W-:Y:S05]  /*0ca0*/  BSYNC B1 ;  /* 0x0000000000017941 */ /* 0x000fea0003800000 */
.L_x_15331:
[----:B------:R-:W-:Y:S01]  /*0cb0*/  LEA R5, R0, 0x37800000, 0x17 ;  /* 0x3780000000057811 */ /* 0x000fe200078eb8ff */
[----:B------:R-:W-:-:S05]  /*0cc0*/  IMAD.SHL.U32 R0, R3, 0x200000, RZ ;  /* 0x0020000003007824 */ /* 0x000fca00078e00ff */
[----:B------:R-:W-:-:S07]  /*0cd0*/  LOP3.LUT R0, R5, R0, R6, 0xfe, !PT ;  /* 0x0000000005007212 */ /* 0x000fce00078efe06 */
.L_x_15330:
[----:B------:R-:W-:Y:S05]  /*0ce0*/  BSYNC B0 ;  /* 0x0000000000007941 */ /* 0x000fea0003800000 */
.L_x_15329:
[----:B------:R-:W0:Y:S02]  /*0cf0*/  F2I.FTZ.TRUNC.NTZ R0, R0 ;  /* 0x0000000000007305 */ /* 0x000e24000021f100 */
[----:B0-----:R-:W-:Y:S01]  /*0d00*/  PRMT R18, R0, 0x7610, R18 ;  /* 0x0000761000127816 */ /* 0x001fe20000000012 */
[----:B------:R-:W-:Y:S06]  /*0d10*/  BRA `(.L_x_15310) ;  /* 0x00000000009c7947 */ /* 0x000fec0003800000 */
.L_x_15322:
        /* <DEDUP_REMOVED lines=14> */
.L_x_15336:
[----:B------:R-:W-:Y:S05]  /*0e00*/  BSYNC B0 ;  /* 0x0000000000007941 */ /* 0x000fea0003800000 */
.L_x_15335:
[----:B------:R-:W0:Y:S02]  /*0e10*/  F2I.FTZ.TRUNC.NTZ R0, R0 ;  /* 0x0000000000007305 */ /* 0x000e24000021f100 */
[----:B0-----:R-:W-:Y:S01]  /*0e20*/  PRMT R18, R0, 0x7610, R18 ;  /* 0x0000761000127816 */ /* 0x001fe20000000012 */
[----:B------:R-:W-:Y:S06]  /*0e30*/  BRA `(.L_x_15310) ;  /* 0x0000000000547947 */ /* 0x000fec0003800000 */
.L_x_15309:
        /* <DEDUP_REMOVED lines=16> */
.L_x_15337:
[----:B------:R-:W-:Y:S01]  /*0f40*/  PRMT R18, RZ, 0x7610, R18 ;  /* 0x00007610ff127816 */ /* 0x000fe20000000012 */
[----:B------:R-:W-:Y:S06]  /*0f50*/  BRA `(.L_x_15310) ;  /* 0x00000000000c7947 */ /* 0x000fec0003800000 */
.L_x_15334:
[----:B------:R0:W5:Y:S01]  /*0f60*/  LDG.E.U8 R18, desc[UR36][R4.64] ;  /* 0x0000002404127981 */ /* 0x000162000c1e1100 */
[----:B------:R-:W-:Y:S05]  /*0f70*/  BRA `(.L_x_15310) ;  /* 0x0000000000047947 */ /* 0x000fea0003800000 */
.L_x_15333:
[----:B------:R0:W5:Y:S02]  /*0f80*/  LDG.E.U8 R18, desc[UR36][R4.64] ;  /* 0x0000002404127981 */ /* 0x000164000c1e1100 */
.L_x_15310:
        /* <DEDUP_REMOVED lines=18> */
.L_x_15341:
[----:B------:R1:W5:Y:S01]  /*10b0*/  LDG.E.U8 R19, desc[UR36][R4.64] ;  /* 0x0000002404137981 */ /* 0x000362000c1e1100 */
[----:B------:R-:W-:Y:S05]  /*10c0*/  BRA `(.L_x_15343) ;  /* 0x0000000c00547947 */ /* 0x000fea0003800000 */
.L_x_15340:
        /* <DEDUP_REMOVED lines=8> */
.L_x_15345:
[----:B------:R3:W5:Y:S01]  /*1150*/  LDG.E.U8 R19, desc[UR36][R4.64] ;  /* 0x0000002404137981 */ /* 0x000762000c1e1100 */
[----:B------:R-:W-:Y:S05]  /*1160*/  BRA `(.L_x_15343) ;  /* 0x0000000c002c7947 */ /* 0x000fea0003800000 */
.L_x_15344:
[----:B------:R2:W5:Y:S01]  /*1170*/  LDG.E.U16 R19, desc[UR36][R4.64] ;  /* 0x0000002404137981 */ /* 0x000562000c1e1500 */
[----:B------:R-:W-:Y:S05]  /*1180*/  BRA `(.L_x_15343) ;  /* 0x0000000c00247947 */ /* 0x000fea0003800000 */
.L_x_15339:
        /* <DEDUP_REMOVED lines=9> */
.L_x_15347:
[----:B------:R-:W2:Y:S02]  /*1220*/  LDG.E.U16 R0, desc[UR36][R4.64] ;  /* 0x0000002404007981 */ /* 0x000ea4000c1e1500 */
[----:B--2---:R-:W-:-:S06]  /*1230*/  HADD2.F32 R0, -RZ, R0.H0_H0 ;  /* 0x20000000ff007230 */ /* 0x004fcc0000004100 */
[----:B------:R-:W0:Y:S02]  /*1240*/  F2I.FTZ.TRUNC.NTZ R0, R0 ;  /* 0x0000000000007305 */ /* 0x000e24000021f100 */
[----:B0-----:R-:W-:Y:S01]  /*1250*/  PRMT R19, R0, 0x7610, R19 ;  /* 0x0000761000137816 */ /* 0x001fe20000000013 */
[----:B------:R-:W-:Y:S06]  /*1260*/  BRA `(.L_x_15343) ;  /* 0x0000000800ec7947 */ /* 0x000fec0003800000 */
.L_x_15346:
        /* <DEDUP_REMOVED lines=9> */
.L_x_15349:
[----:B------:R-:W2:Y:S02]  /*1300*/  LDG.E.U16 R4, desc[UR36][R4.64] ;  /* 0x0000002404047981 */ /* 0x000ea4000c1e1500 */
[----:B--2---:R-:W-:-:S06]  /*1310*/  HADD2.F32 R0, -RZ, R4.H0_H0 ;  /* 0x20000004ff007230 */ /* 0x004fcc0000004100 */
[----:B------:R-:W0:Y:S02]  /*1320*/  F2I.FTZ.TRUNC.NTZ R0, R0 ;  /* 0x0000000000007305 */ /* 0x000e24000021f100 */
[----:B0-----:R-:W-:Y:S01]  /*1330*/  PRMT R19, R0, 0x7610, R19 ;  /* 0x0000761000137816 */ /* 0x001fe20000000013 */
[----:B------:R-:W-:Y:S06]  /*1340*/  BRA `(.L_x_15343) ;  /* 0x0000000800b47947 */ /* 0x000fec0003800000 */
.L_x_15348:
[----:B------:R-:W2:Y:S02]  /*1350*/  LDG.E.64 R4, desc[UR36][R4.64] ;  /* 0x0000002404047981 */ /* 0x000ea4000c1e1b00 */
[----:B--2---:R0:W1:Y:S01]  /*1360*/  F2I.F64.TRUNC R19, R4 ;  /* 0x0000000400137311 */ /* 0x004062000030d100 */
[----:B------:R-:W-:Y:S05]  /*1370*/  BRA `(.L_x_15343) ;  /* 0x0000000800a87947 */ /* 0x000fea0003800000 */
.L_x_15338:
        /* <DEDUP_REMOVED lines=12> */
.L_x_15352:
[----:B------:R-:W2:Y:S02]  /*1440*/  LDG.E.64 R4, desc[UR36][R4.64] ;  /* 0x0000002404047981 */ /* 0x000ea4000c1e1b00 */
[----:B--2---:R0:W1:Y:S01]  /*1450*/  F2I.F64.TRUNC R19, R4 ;  /* 0x0000000400137311 */ /* 0x004062000030d100 */
[----:B------:R-:W-:Y:S05]  /*1460*/  BRA `(.L_x_15343) ;  /* 0x00000008006c7947 */ /* 0x000fea0003800000 */
.L_x_15351:
        /* <DEDUP_REMOVED lines=28> */
.L_x_15354:
        /* <DEDUP_REMOVED lines=15> */
.L_x_15353:
[----:B------:R-:W2:Y:S02]  /*1720*/  LDG.E.U16 R0, desc[UR36][R4.64] ;  /* 0x0000002404007981 */ /* 0x000ea4000c1e1500 */
[----:B--2---:R-:W-:-:S06]  /*1730*/  IMAD.U32 R0, R0, 0x10000, RZ ;  /* 0x0001000000007824 */ /* 0x004fcc00078e00ff */
[----:B------:R-:W0:Y:S02]  /*1740*/  F2I.FTZ.TRUNC.NTZ R0, R0 ;  /* 0x0000000000007305 */ /* 0x000e24000021f100 */
[----:B0-----:R-:W-:Y:S01]  /*1750*/  PRMT R19, R0, 0x7610, R19 ;  /* 0x0000761000137816 */ /* 0x001fe20000000013 */
[----:B------:R-:W-:Y:S06]  /*1760*/  BRA `(.L_x_15343) ;  /* 0x0000000400ac7947 */ /* 0x000fec0003800000 */
.L_x_15350:
        /* <DEDUP_REMOVED lines=10> */
.L_x_15357:
        /* <DEDUP_REMOVED lines=21> */
.L_x_15361:
[----:B------:R-:W-:Y:S05]  /*1960*/  BSYNC B1 ;  /* 0x0000000000017941 */ /* 0x000fea0003800000 */
.L_x_15360:
[----:B------:R-:W-:Y:S01]  /*1970*/  LEA R5, R0, 0x3b800000, 0x17 ;  /* 0x3b80000000057811 */ /* 0x000fe200078eb8ff */
[----:B------:R-:W-:-:S05]  /*1980*/  IMAD.SHL.U32 R0, R3, 0x100000, RZ ;  /* 0x0010000003007824 */ /* 0x000fca00078e00ff */
[----:B------:R-:W-:-:S07]  /*1990*/  LOP3.LUT R0, R5, R0, R6, 0xfe, !PT ;  /* 0x0000000005007212 */ /* 0x000fce00078efe06 */
.L_x_15359:
[----:B------:R-:W-:Y:S05]  /*19a0*/  BSYNC B0 ;  /* 0x0000000000007941 */ /* 0x000fea0003800000 */
.L_x_15358:
[----:B------:R-:W0:Y:S02]  /*19b0*/  F2I.FTZ.TRUNC.NTZ R0, R0 ;  /* 0x0000000000007305 */ /* 0x000e24000021f100 */
[----:B0-----:R-:W-:Y:S01]  /*19c0*/  PRMT R19, R0, 0x7610, R19 ;  /* 0x0000761000137816 */ /* 0x001fe20000000013 */
[----:B------:R-:W-:Y:S06]  /*19d0*/  BRA `(.L_x_15343) ;  /* 0x0000000400107947 */ /* 0x000fec0003800000 */
.L_x_15356:
        /* <DEDUP_REMOVED lines=21> */
.L_x_15365:
[----:B------:R-:W-:Y:S05]  /*1b30*/  BSYNC B1 ;  /* 0x0000000000017941 */ /* 0x000fea0003800000 */
.L_x_15364:
[----:B------:R-:W-:Y:S01]  /*1b40*/  LEA R5, R0, 0x37800000, 0x17 ;  /* 0x3780000000057811 */ /* 0x000fe200078eb8ff */
[----:B------:R-:W-:-:S05]  /*1b50*/  IMAD.SHL.U32 R0, R3, 0x200000, RZ ;  /* 0x0020000003007824 */ /* 0x000fca00078e00ff */
[----:B------:R-:W-:-:S07]  /*1b60*/  LOP3.LUT R0, R5, R0, R6, 0xfe, !PT ;  /* 0x0000000005007212 */ /* 0x000fce00078efe06 */
.L_x_15363:
[----:B------:R-:W-:Y:S05]  /*1b70*/  BSYNC B0 ;  /* 0x0000000000007941 */ /* 0x000fea0003800000 */
.L_x_15362:
[----:B------:R-:W0:Y:S02]  /*1b80*/  F2I.FTZ.TRUNC.NTZ R0, R0 ;  /* 0x0000000000007305 */ /* 0x000e24000021f100 */
[----:B0-----:R-:W-:Y:S01]  /*1b90*/  PRMT R19, R0, 0x7610, R19 ;  /* 0x0000761000137816 */ /* 0x001fe20000000013 */
[----:B------:R-:W-:Y:S06]  /*1ba0*/  BRA `(.L_x_15343) ;  /* 0x00000000009c7947 */ /* 0x000fec0003800000 */
.L_x_15355:
        /* <DEDUP_REMOVED lines=14> */
.L_x_15369:
[----:B------:R-:W-:Y:S05]  /*1c90*/  BSYNC B0 ;  /* 0x0000000000007941 */ /* 0x000fea0003800000 */
.L_x_15368:
[----:B------:R-:W0:Y:S02]  /*1ca0*/  F2I.FTZ.TRUNC.NTZ R0, R0 ;  /* 0x0000000000007305 */ /* 0x000e24000021f100 */
[----:B0-----:R-:W-:Y:S01]  /*1cb0*/  PRMT R19, R0, 0x7610, R19 ;  /* 0x0000761000137816 */ /* 0x001fe20000000013 */
[----:B------:R-:W-:Y:S06]  /*1cc0*/  BRA `(.L_x_15343) ;  /* 0x0000000000547947 */ /* 0x000fec0003800000 */
.L_x_15342:
        /* <DEDUP_REMOVED lines=16> */
.L_x_15370:
[----:B------:R-:W-:Y:S01]  /*1dd0*/  PRMT R19, RZ, 0x7610, R19 ;  /* 0x00007610ff137816 */ /* 0x000fe20000000013 */
[----:B------:R-:W-:Y:S06]  /*1de0*/  BRA `(.L_x_15343) ;  /* 0x00000000000c7947 */ /* 0x000fec0003800000 */
.L_x_15367:
[----:B------:R0:W5:Y:S01]  /*1df0*/  LDG.E.U8 R19, desc[UR36][R4.64] ;  /* 0x0000002404137981 */ /* 0x000162000c1e1100 */
[----:B------:R-:W-:Y:S05]  /*1e00*/  BRA `(.L_x_15343) ;  /* 0x0000000000047947 */ /* 0x000fea0003800000 */
.L_x_15366:
[----:B------:R0:W5:Y:S02]  /*1e10*/  LDG.E.U8 R19, desc[UR36][R4.64] ;  /* 0x0000002404137981 */ /* 0x000164000c1e1100 */
.L_x_15343:
[----:B------:R-:W2:Y:S02]  /*1e20*/  S2R R27, SR_TID.X ;  /* 0x00000000001b7919 */ /* 0x000ea40000002100 */
[----:B--2---:R-:W-:-:S07]  /*1e30*/  VIADD R27, R27, 0x80 ;  /* 0x000000801b1b7836 */ /* 0x004fce0000000000 */
.L_x_15304:
[----:B------:R-:W-:Y:S05]  /*1e40*/  BSYNC B6 ;  /* 0x0000000000067941 */ /* 0x000fea0003800000 */
.L_x_15303:
        /* <DEDUP_REMOVED lines=23> */
.L_x_15376:
[----:B------:R0:W5:Y:S01]  /*1fc0*/  LDG.E.U8 R17, desc[UR36][R4.64] ;  /* 0x0000002404117981 */ /* 0x000162000c1e1100 */
[----:B------:R-:W-:Y:S05]  /*1fd0*/  BRA `(.L_x_15378) ;  /* 0x0000000c00547947 */ /* 0x000fea0003800000 */
.L_x_15375:
        /* <DEDUP_REMOVED lines=8> */
.L_x_15380:
[----:B------:R0:W5:Y:S01]  /*2060*/  LDG.E.U8 R17, desc[UR36][R4.64] ;  /* 0x0000002404117981 */ /* 0x000162000c1e1100 */
[----:B------:R-:W-:Y:S05]  /*2070*/  BRA `(.L_x_15378) ;  /* 0x0000000c002c7947 */ /* 0x000fea0003800000 */
.L_x_15379:
[----:B------:R0:W5:Y:S01]  /*2080*/  LDG.E.U16 R17, desc[UR36][R4.64] ;  /* 0x0000002404117981 */ /* 0x000162000c1e1500 */
[----:B------:R-:W-:Y:S05]  /*2090*/  BRA `(.L_x_15378) ;  /* 0x0000000c00247947 */ /* 0x000fea0003800000 */
.L_x_15374:
        /* <DEDUP_REMOVED lines=9> */
.L_x_15382:
[----:B------:R-:W2:Y:S02]  /*2130*/  LDG.E.U16 R0, desc[UR36][R4.64] ;  /* 0x0000002404007981 */ /* 0x000ea4000c1e1500 */
[----:B--2---:R-:W-:-:S06]  /*2140*/  HADD2.F32 R0, -RZ, R0.H0_H0 ;  /* 0x20000000ff007230 */ /* 0x004fcc0000004100 */
[----:B------:R-:W0:Y:S02]  /*2150*/  F2I.FTZ.TRUNC.NTZ R0, R0 ;  /* 0x0000000000007305 */ /* 0x000e24000021f100 */
[----:B0-----:R-:W-:Y:S01]  /*2160*/  PRMT R17, R0, 0x7610, R17 ;  /* 0x0000761000117816 */ /* 0x001fe20000000011 */
[----:B------:R-:W-:Y:S06]  /*2170*/  BRA `(.L_x_15378) ;  /* 0x0000000800ec7947 */ /* 0x000fec0003800000 */
.L_x_15381:
        /* <DEDUP_REMOVED lines=9> */
.L_x_15384:
[----:B------:R-:W2:Y:S02]  /*2210*/  LDG.E.U16 R4, desc[UR36][R4.64] ;  /* 0x0000002404047981 */ /* 0x000ea4000c1e1500 */
[----:B--2---:R-:W-:-:S06]  /*2220*/  HADD2.F32 R0, -RZ, R4.H0_H0 ;  /* 0x20000004ff007230 */ /* 0x004fcc0000004100 */
[----:B------:R-:W0:Y:S02]  /*2230*/  F2I.FTZ.TRUNC.NTZ R0, R0 ;  /* 0x0000000000007305 */ /* 0x000e24000021f100 */
[----:B0-----:R-:W-:Y:S01]  /*2240*/  PRMT R17, R0, 0x7610, R17 ;  /* 0x0000761000117816 */ /* 0x001fe20000000011 */
[----:B------:R-:W-:Y:S06]  /*2250*/  BRA `(.L_x_15378) ;  /* 0x0000000800b47947 */ /* 0x000fec0003800000 */
.L_x_15383:
[----:B------:R-:W2:Y:S02]  /*2260*/  LDG.E.64 R4, desc[UR36][R4.64] ;  /* 0x0000002404047981 */ /* 0x000ea4000c1e1b00 */
[----:B--2---:R0:W1:Y:S01]  /*2270*/  F2I.F64.TRUNC R17, R4 ;  /* 0x0000000400117311 */ /* 0x004062000030d100 */
[----:B------:R-:W-:Y:S05]  /*2280*/  BRA `(.L_x_15378) ;  /* 0x0000000800a87947 */ /* 0x000fea0003800000 */
.L_x_15373:
        /* <DEDUP_REMOVED lines=12> */
.L_x_15387:
[----:B------:R-:W2:Y:S02]  /*2350*/  LDG.E.64 R4, desc[UR36][R4.64] ;  /* 0x0000002404047981 */ /* 0x000ea4000c1e1b00 */
[----:B--2---:R0:W1:Y:S01]  /*2360*/  F2I.F64.TRUNC R17, R4 ;  /* 0x0000000400117311 */ /* 0x004062000030d100 */
[----:B------:R-:W-:Y:S05]  /*2370*/  BRA `(.L_x_15378) ;  /* 0x00000008006c7947 */ /* 0x000fea0003800000 */
.L_x_15386:
        /* <DEDUP_REMOVED lines=28> */
.L_x_15389:
        /* <DEDUP_REMOVED lines=15> */
.L_x_15388:
[----:B------:R-:W2:Y:S02]  /*2630*/  LDG.E.U16 R0, desc[UR36][R4.64] ;  /* 0x0000002404007981 */ /* 0x000ea4000c1e1500 */
[----:B--2---:R-:W-:-:S06]  /*2640*/  IMAD.U32 R0, R0, 0x10000, RZ ;  /* 0x0001000000007824 */ /* 0x004fcc00078e00ff */
[----:B------:R-:W0:Y:S02]  /*2650*/  F2I.FTZ.TRUNC.NTZ R0, R0 ;  /* 0x0000000000007305 */ /* 0x000e24000021f100 */
[----:B0-----:R-:W-:Y:S01]  /*2660*/  PRMT R17, R0, 0x7610, R17 ;  /* 0x0000761000117816 */ /* 0x001fe20000000011 */
[----:B------:R-:W-:Y:S06]  /*2670*/  BRA `(.L_x_15378) ;  /* 0x0000000400ac7947 */ /* 0x000fec0003800000 */
.L_x_15385:
        /* <DEDUP_REMOVED lines=10> */
.L_x_15392:
        /* <DEDUP_REMOVED lines=21> */
.L_x_15396:
[----:B------:R-:W-:Y:S05]  /*2870*/  BSYNC B1 ;  /* 0x0000000000017941 */ /* 0x000fea0003800000 */
.L_x_15395:
[----:B------:R-:W-:Y:S01]  /*2880*/  LEA R5, R0, 0x3b800000, 0x17 ;  /* 0x3b80000000057811 */ /* 0x000fe200078eb8ff */
[----:B------:R-:W-:-:S05]  /*2890*/  IMAD.SHL.U32 R0, R3, 0x100000, RZ ;  /* 0x0010000003007824 */ /* 0x000fca00078e00ff */
[----:B------:R-:W-:-:S07]  /*28a0*/  LOP3.LUT R0, R5, R0, R6, 0xfe, !PT ;  /* 0x0000000005007212 */ /* 0x000fce00078efe06 */
.L_x_15394:
[----:B------:R-:W-:Y:S05]  /*28b0*/  BSYNC B0 ;  /* 0x0000000000007941 */ /* 0x000fea0003800000 */
.L_x_15393:
[----:B------:R-:W0:Y:S02]  /*28c0*/  F2I.FTZ.TRUNC.NTZ R0, R0 ;  /* 0x0000000000007305 */ /* 0x000e24000021f100 */
[----:B0-----:R-:W-:Y:S01]  /*28d0*/  PRMT R17, R0, 0x7610, R17 ;  /* 0x0000761000117816 */ /* 0x001fe20000000011 */
[----:B------:R-:W-:Y:S06]  /*28e0*/  BRA `(.L_x_15378) ;  /* 0x0000000400107947 */ /* 0x000fec0003800000 */
.L_x_15391:
        /* <DEDUP_REMOVED lines=21> */
.L_x_15400:
[----:B------:R-:W-:Y:S05]  /*2a40*/  BSYNC B1 ;  /* 0x0000000000017941 */ /* 0x000fea0003800000 */
.L_x_15399:
[----:B------:R-:W-:Y:S01]  /*2a50*/  LEA R5, R0, 0x37800000, 0x17 ;  /* 0x3780000000057811 */ /* 0x000fe200078eb8ff */
[----:B------:R-:W-:-:S05]  /*2a60*/  IMAD.SHL.U32 R0, R3, 0x200000, RZ ;  /* 0x0020000003007824 */ /* 0x000fca00078e00ff */
[----:B------:R-:W-:-:S07]  /*2a70*/  LOP3.LUT R0, R5, R0, R6, 0xfe, !PT ;  /* 0x0000000005007212 */ /* 0x000fce00078efe06 */
.L_x_15398:
[----:B------:R-:W-:Y:S05]  /*2a80*/  BSYNC B0 ;  /* 0x0000000000007941 */ /* 0x000fea0003800000 */
.L_x_15397:
[----:B------:R-:W0:Y:S02]  /*2a90*/  F2I.FTZ.TRUNC.NTZ R0, R0 ;  /* 0x0000000000007305 */ /* 0x000e24000021f100 */
[----:B0-----:R-:W-:Y:S01]  /*2aa0*/  PRMT R17, R0, 0x7610, R17 ;  /* 0x0000761000117816 */ /* 0x001fe20000000011 */
[----:B------:R-:W-:Y:S06]  /*2ab0*/  BRA `(.L_x_15378) ;  /* 0x00000000009c7947 */ /* 0x000fec0003800000 */
.L_x_15390:
        /* <DEDUP_REMOVED lines=14> */
.L_x_15404:
[----:B------:R-:W-:Y:S05]  /*2ba0*/  BSYNC B0 ;  /* 0x0000000000007941 */ /* 0x000fea0003800000 */
.L_x_15403:
[----:B------:R-:W0:Y:S02]  /*2bb0*/  F2I.FTZ.TRUNC.NTZ R0, R0 ;  /* 0x0000000000007305 */ /* 0x000e24000021f100 */
[----:B0-----:R-:W-:Y:S01]  /*2bc0*/  PRMT R17, R0, 0x7610, R17 ;  /* 0x0000761000117816 */ /* 0x001fe20000000011 */
[----:B------:R-:W-:Y:S06]  /*2bd0*/  BRA `(.L_x_15378) ;  /* 0x0000000000547947 */ /* 0x000fec0003800000 */
.L_x_15377:
        /* <DEDUP_REMOVED lines=16> */
.L_x_15405:
[----:B------:R-:W-:Y:S01]  /*2ce0*/  PRMT R17, RZ, 0x7610, R17 ;  /* 0x00007610ff117816 */ /* 0x000fe20000000011 */
[----:B------:R-:W-:Y:S06]  /*2cf0*/  BRA `(.L_x_15378) ;  /* 0x00000000000c7947 */ /* 0x000fec0003800000 */
.L_x_15402:
[----:B------:R2:W5:Y:S01]  /*2d00*/  LDG.E.U8 R17, desc[UR36][R4.64] ;  /* 0x0000002404117981 */ /* 0x000562000c1e1100 */
[----:B------:R-:W-:Y:S05]  /*2d10*/  BRA `(.L_x_15378) ;  /* 0x0000000000047947 */ /* 0x000fea0003800000 */
.L_x_15401:
[----:B------:R3:W5:Y:S02]  /*2d20*/  LDG.E.U8 R17, desc[UR36][R4.64] ;  /* 0x0000002404117981 */ /* 0x000764000c1e1100 */
.L_x_15378:
        /* <DEDUP_REMOVED lines=18> */
.L_x_15409:
[----:B------:R0:W5:Y:S01]  /*2e50*/  LDG.E.U8 R22, desc[UR36][R4.64] ;  /* 0x0000002404167981 */ /* 0x000162000c1e1100 */
[----:B------:R-:W-:Y:S05]  /*2e60*/  BRA `(.L_x_15411) ;  /* 0x0000000c00547947 */ /* 0x000fea0003800000 */
.L_x_15408:
        /* <DEDUP_REMOVED lines=8> */
.L_x_15413:
[----:B------:R0:W5:Y:S01]  /*2ef0*/  LDG.E.U8 R22, desc[UR36][R4.64] ;  /* 0x0000002404167981 */ /* 0x000162000c1e1100 */
[----:B------:R-:W-:Y:S05]  /*2f00*/  BRA `(.L_x_15411) ;  /* 0x0000000c002c7947 */ /* 0x000fea0003800000 */
.L_x_15412:
[----:B------:R0:W5:Y:S01]  /*2f10*/  LDG.E.U16 R22, desc[UR36][R4.64] ;  /* 0x0000002404167981 */ /* 0x000162000c1e1500 */
[----:B------:R-:W-:Y:S05]  /*2f20*/  BRA `(.L_x_15411) ;  /* 0x0000000c00247947 */ /* 0x000fea0003800000 */
.L_x_15407:
        /* <DEDUP_REMOVED lines=9> */
.L_x_15415:
[----:B------:R-:W2:Y:S02]  /*2fc0*/  LDG.E.U16 R0, desc[UR36][R4.64] ;  /* 0x0000002404007981 */ /* 0x000ea4000c1e1500 */
[----:B--2---:R-:W-:-:S06]  /*2fd0*/  HADD2.F32 R0, -RZ, R0.H0_H0 ;  /* 0x20000000ff007230 */ /* 0x004fcc0000004100 */
[----:B------:R-:W0:Y:S02]  /*2fe0*/  F2I.FTZ.TRUNC.NTZ R0, R0 ;  /* 0x0000000000007305 */ /* 0x000e24000021f100 */
[----:B0-----:R-:W-:Y:S01]  /*2ff0*/  PRMT R22, R0, 0x7610, R22 ;  /* 0x0000761000167816 */ /* 0x001fe20000000016 */
[----:B------:R-:W-:Y:S06]  /*3000*/  BRA `(.L_x_15411) ;  /* 0x0000000800ec7947 */ /* 0x000fec0003800000 */
.L_x_15414:
        /* <DEDUP_REMOVED lines=9> */
.L_x_15417:
[----:B------:R-:W2:Y:S02]  /*30a0*/  LDG.E.U16 R4, desc[UR36][R4.64] ;  /* 0x0000002404047981 */ /* 0x000ea4000c1e1500 */
[----:B--2---:R-:W-:-:S06]  /*30b0*/  HADD2.F32 R0, -RZ, R4.H0_H0 ;  /* 0x20000004ff007230 */ /* 0x004fcc0000004100 */
[----:B------:R-:W0:Y:S02]  /*30c0*/  F2I.FTZ.TRUNC.NTZ R0, R0 ;  /* 0x0000000000007305 */ /* 0x000e24000021f100 */
[----:B0-----:R-:W-:Y:S01]  /*30d0*/  PRMT R22, R0, 0x7610, R22 ;  /* 0x0000761000167816 */ /* 0x001fe20000000016 */
[----:B------:R-:W-:Y:S06]  /*30e0*/  BRA `(.L_x_15411) ;  /* 0x0000000800b47947 */ /* 0x000fec0003800000 */
.L_x_15416:
[----:B------:R-:W2:Y:S02]  /*30f0*/  LDG.E.64 R4, desc[UR36][R4.64] ;  /* 0x0000002404047981 */ /* 0x000ea4000c1e1b00 */
[----:B--2---:R0:W2:Y:S01]  /*3100*/  F2I.F64.TRUNC R22, R4 ;  /* 0x0000000400167311 */ /* 0x0040a2000030d100 */
[----:B------:R-:W-:Y:S05]  /*3110*/  BRA `(.L_x_15411) ;  /* 0x0000000800a87947 */ /* 0x000fea0003800000 */
.L_x_15406:
        /* <DEDUP_REMOVED lines=12> */
.L_x_15420:
[----:B------:R-:W2:Y:S02]  /*31e0*/  LDG.E.64 R4, desc[UR36][R4.64] ;  /* 0x0000002404047981 */ /* 0x000ea4000c1e1b00 */
[----:B--2---:R4:W0:Y:S01]  /*31f0*/  F2I.F64.TRUNC R22, R4 ;  /* 0x0000000400167311 */ /* 0x004822000030d100 */
[----:B------:R-:W-:Y:S05]  /*3200*/  BRA `(.L_x_15411) ;  /* 0x00000008006c7947 */ /* 0x000fea0003800000 */
.L_x_15419:
        /* <DEDUP_REMOVED lines=28> */
.L_x_15422:
        /* <DEDUP_REMOVED lines=15> */
.L_x_15421:
[----:B------:R-:W2:Y:S02]  /*34c0*/  LDG.E.U16 R0, desc[UR36][R4.64] ;  /* 0x0000002404007981 */ /* 0x000ea4000c1e1500 */
[----:B--2---:R-:W-:-:S06]  /*34d0*/  IMAD.U32 R0, R0, 0x10000, RZ ;  /* 0x0001000000007824 */ /* 0x004fcc00078e00ff */
[----:B------:R-:W0:Y:S02]  /*34e0*/  F2I.FTZ.TRUNC.NTZ R0, R0 ;  /* 0x0000000000007305 */ /* 0x000e24000021f100 */
[----:B0-----:R-:W-:Y:S01]  /*34f0*/  PRMT R22, R0, 0x7610, R22 ;  /* 0x0000761000167816 */ /* 0x001fe20000000016 */
[----:B------:R-:W-:Y:S06]  /*3500*/  BRA `(.L_x_15411) ;  /* 0x0000000400ac7947 */ /* 0x000fec0003800000 */
.L_x_15418:
        /* <DEDUP_REMOVED lines=10> */
.L_x_15425:
        /* <DEDUP_REMOVED lines=21> */
.L_x_15429:
[----:B------:R-:W-:Y:S05]  /*3700*/  BSYNC B1 ;  /* 0x0000000000017941 */ /* 0x000fea0003800000 */
.L_x_15428:
[----:B------:R-:W-:Y:S01]  /*3710*/  LEA R5, R0, 0x3b800000, 0x17 ;  /* 0x3b80000000057811 */ /* 0x000fe200078eb8ff */
[----:B------:R-:W-:-:S05]  /*3720*/  IMAD.SHL.U32 R0, R3, 0x100000, RZ ;  /* 0x0010000003007824 */ /* 0x000fca00078e00ff */
[----:B------:R-:W-:-:S07]  /*3730*/  LOP3.LUT R0, R5, R0, R6, 0xfe, !PT ;  /* 0x0000000005007212 */ /* 0x000fce00078efe06 */
.L_x_15427:
[----:B------:R-:W-:Y:S05]  /*3740*/  BSYNC B0 ;  /* 0x0000000000007941 */ /* 0x000fea0003800000 */
.L_x_15426:
[----:B------:R-:W0:Y:S02]  /*3750*/  F2I.FTZ.TRUNC.NTZ R0, R0 ;  /* 0x0000000000007305 */ /* 0x000e24000021f100 */
[----:B0-----:R-:W-:Y:S01]  /*3760*/  PRMT R22, R0, 0x7610, R22 ;  /* 0x0000761000167816 */ /* 0x001fe20000000016 */
[----:B------:R-:W-:Y:S06]  /*3770*/  BRA `(.L_x_15411) ;  /* 0x0000000400107947 */ /* 0x000fec0003800000 */
.L_x_15424:
        /* <DEDUP_REMOVED lines=21> */
.L_x_15433:
[----:B------:R-:W-:Y:S05]  /*38d0*/  BSYNC B1 ;  /* 0x0000000000017941 */ /* 0x000fea0003800000 */
.L_x_15432:
[----:B------:R-:W-:Y:S01]  /*38e0*/  LEA R5, R0, 0x37800000, 0x17 ;  /* 0x3780000000057811 */ /* 0x000fe200078eb8ff */
[----:B------:R-:W-:-:S05]  /*38f0*/  IMAD.SHL.U32 R0, R3, 0x200000, RZ ;  /* 0x0020000003007824 */ /* 0x000fca00078e00ff */
[----:B------:R-:W-:-:S07]  /*3900*/  LOP3.LUT R0, R5, R0, R6, 0xfe, !PT ;  /* 0x0000000005007212 */ /* 0x000fce00078efe06 */
.L_x_15431:
[----:B------:R-:W-:Y:S05]  /*3910*/  BSYNC B0 ;  /* 0x0000000000007941 */ /* 0x000fea0003800000 */
.L_x_15430:
[----:B------:R-:W0:Y:S02]  /*3920*/  F2I.FTZ.TRUNC.NTZ R0, R0 ;  /* 0x0000000000007305 */ /* 0x000e24000021f100 */
[----:B0-----:R-:W-:Y:S01]  /*3930*/  PRMT R22, R0, 0x7610, R22 ;  /* 0x0000761000167816 */ /* 0x001fe20000000016 */
[----:B------:R-:W-:Y:S06]  /*3940*/  BRA `(.L_x_15411) ;  /* 0x00000000009c7947 */ /* 0x000fec0003800000 */
.L_x_15423:
        /* <DEDUP_REMOVED lines=14> */
.L_x_15437:
[----:B------:R-:W-:Y:S05]  /*3a30*/  BSYNC B0 ;  /* 0x0000000000007941 */ /* 0x000fea0003800000 */
.L_x_15436:
[----:B------:R-:W0:Y:S02]  /*3a40*/  F2I.FTZ.TRUNC.NTZ R0, R0 ;  /* 0x0000000000007305 */ /* 0x000e24000021f100 */
[----:B0-----:R-:W-:Y:S01]  /*3a50*/  PRMT R22, R0, 0x7610, R22 ;  /* 0x0000761000167816 */ /* 0x001fe20000000016 */
[----:B------:R-:W-:Y:S06]  /*3a60*/  BRA `(.L_x_15411) ;  /* 0x0000000000547947 */ /* 0x000fec0003800000 */
.L_x_15410:
        /* <DEDUP_REMOVED lines=16> */
.L_x_15438:
[----:B------:R-:W-:Y:S01]  /*3b70*/  PRMT R22, RZ, 0x7610, R22 ;  /* 0x00007610ff167816 */ /* 0x000fe20000000016 */
[----:B------:R-:W-:Y:S06]  /*3b80*/  BRA `(.L_x_15411) ;  /* 0x00000000000c7947 */ /* 0x000fec0003800000 */
.L_x_15435:
[----:B------:R2:W5:Y:S01]  /*3b90*/  LDG.E.U8 R22, desc[UR36][R4.64] ;  /* 0x0000002404167981 */ /* 0x000562000c1e1100 */
[----:B------:R-:W-:Y:S05]  /*3ba0*/  BRA `(.L_x_15411) ;  /* 0x0000000000047947 */ /* 0x000fea0003800000 */
.L_x_15434:
[----:B------:R3:W5:Y:S02]  /*3bb0*/  LDG.E.U8 R22, desc[UR36][R4.64] ;  /* 0x0000002404167981 */ /* 0x000764000c1e1100 */
.L_x_15411:
[----:B------:R-:W-:-:S07]  /*3bc0*/  VIADD R27, R27, 0x80 ;  /* 0x000000801b1b7836 */ /* 0x000fce0000000000 */
.L_x_15372:
[----:B------:R-:W-:Y:S05]  /*3bd0*/  BSYNC B6 ;  /* 0x0000000000067941 */ /* 0x000fea0003800000 */
.L_x_15371:
        /* <DEDUP_REMOVED lines=25> */
.L_x_15444:
[----:B------:R0:W5:Y:S01]  /*3d70*/  LDG.E.U8 R24, desc[UR36][R4.64] ;  /* 0x0000002404187981 */ /* 0x000162000c1e1100 */
[----:B------:R-:W-:Y:S05]  /*3d80*/  BRA `(.L_x_15446) ;  /* 0x0000000c00547947 */ /* 0x000fea0003800000 */
.L_x_15443:
        /* <DEDUP_REMOVED lines=8> */
.L_x_15448:
[----:B------:R0:W5:Y:S01]  /*3e10*/  LDG.E.U8 R24, desc[UR36][R4.64] ;  /* 0x0000002404187981 */ /* 0x000162000c1e1100 */
[----:B------:R-:W-:Y:S05]  /*3e20*/  BRA `(.L_x_15446) ;  /* 0x0000000c002c7947 */ /* 0x000fea0003800000 */
.L_x_15447:
[----:B------:R0:W5:Y:S01]  /*3e30*/  LDG.E.U16 R24, desc[UR36][R4.64] ;  /* 0x0000002404187981 */ /* 0x000162000c1e1500 */
[----:B------:R-:W-:Y:S05]  /*3e40*/  BRA `(.L_x_15446) ;  /* 0x0000000c00247947 */ /* 0x000fea0003800000 */
.L_x_15442:
        /* <DEDUP_REMOVED lines=9> */
.L_x_15450:
[----:B------:R-:W2:Y:S02]  /*3ee0*/  LDG.E.U16 R0, desc[UR36][R4.64] ;  /* 0x0000002404007981 */ /* 0x000ea4000c1e1500 */
[----:B--2---:R-:W-:-:S06]  /*3ef0*/  HADD2.F32 R0, -RZ, R0.H0_H0 ;  /* 0x20000000ff007230 */ /* 0x004fcc0000004100 */
[----:B------:R-:W0:Y:S02]  /*3f00*/  F2I.FTZ.TRUNC.NTZ R0, R0 ;  /* 0x0000000000007305 */ /* 0x000e24000021f100 */
[----:B0-----:R-:W-:Y:S01]  /*3f10*/  PRMT R24, R0, 0x7610, R24 ;  /* 0x0000761000187816 */ /* 0x001fe20000000018 */
[----:B------:R-:W-:Y:S06]  /*3f20*/  BRA `(.L_x_15446) ;  /* 0x0000000800ec7947 */ /* 0x000fec0003800000 */
.L_x_15449:
        /* <DEDUP_REMOVED lines=9> */
.L_x_15452:
[----:B------:R-:W2:Y:S02]  /*3fc0*/  LDG.E.U16 R4, desc[UR36][R4.64] ;  /* 0x0000002404047981 */ /* 0x000ea4000c1e1500 */
[----:B--2---:R-:W-:-:S06]  /*3fd0*/  HADD2.F32 R0, -RZ, R4.H0_H0 ;  /* 0x20000004ff007230 */ /* 0x004fcc0000004100 */
[----:B------:R-:W0:Y:S02]  /*3fe0*/  F2I.FTZ.TRUNC.NTZ R0, R0 ;  /* 0x0000000000007305 */ /* 0x000e24000021f100 */
[----:B0-----:R-:W-:Y:S01]  /*3ff0*/  PRMT R24, R0, 0x7610, R24 ;  /* 0x0000761000187816 */ /* 0x001fe20000000018 */
[----:B------:R-:W-:Y:S06]  /*4000*/  BRA `(.L_x_15446) ;  /* 0x0000000800b47947 */ /* 0x000fec0003800000 */
.L_x_15451:
[----:B------:R-:W2:Y:S02]  /*4010*/  LDG.E.64 R4, desc[UR36][R4.64] ;  /* 0x0000002404047981 */ /* 0x000ea4000c1e1b00 */
[----:B--2---:R0:W1:Y:S01]  /*4020*/  F2I.F64.TRUNC R24, R4 ;  /* 0x0000000400187311 */ /* 0x004062000030d100 */
[----:B------:R-:W-:Y:S05]  /*4030*/  BRA `(.L_x_15446) ;  /* 0x0000000800a87947 */ /* 0x000fea0003800000 */
.L_x_15441:
        /* <DEDUP_REMOVED lines=12> */
.L_x_15455:
[----:B------:R-:W2:Y:S02]  /*4100*/  LDG.E.64 R4, desc[UR36][R4.64] ;  /* 0x0000002404047981 */ /* 0x000ea4000c1e1b00 */
[----:B--2---:R0:W1:Y:S01]  /*4110*/  F2I.F64.TRUNC R24, R4 ;  /* 0x0000000400187311 */ /* 0x004062000030d100 */
[----:B------:R-:W-:Y:S05]  /*4120*/  BRA `(.L_x_15446) ;  /* 0x00000008006c7947 */ /* 0x000fea0003800000 */
.L_x_15454:
        /* <DEDUP_REMOVED lines=28> */
.L_x_15457:
        /* <DEDUP_REMOVED lines=15> */
.L_x_15456:
[----:B------:R-:W2:Y:S02]  /*43e0*/  LDG.E.U16 R0, desc[UR36][R4.64] ;  /* 0x0000002404007981 */ /* 0x000ea4000c1e1500 */
[----:B--2---:R-:W-:-:S06]  /*43f0*/  IMAD.U32 R0, R0, 0x10000, RZ ;  /* 0x0001000000007824 */ /* 0x004fcc00078e00ff */
[----:B------:R-:W0:Y:S02]  /*4400*/  F2I.FTZ.TRUNC.NTZ R0, R0 ;  /* 0x0000000000007305 */ /* 0x000e24000021f100 */
[----:B0-----:R-:W-:Y:S01]  /*4410*/  PRMT R24, R0, 0x7610, R24 ;  /* 0x0000761000187816 */ /* 0x001fe20000000018 */
[----:B------:R-:W-:Y:S06]  /*4420*/  BRA `(.L_x_15446) ;  /* 0x0000000400ac7947 */ /* 0x000fec0003800000 */
.L_x_15453:
        /* <DEDUP_REMOVED lines=10> */
.L_x_15460:
        /* <DEDUP_REMOVED lines=21> */
.L_x_15464:
[----:B------:R-:W-:Y:S05]  /*4620*/  BSYNC B1 ;  /* 0x0000000000017941 */ /* 0x000fea0003800000 */
.L_x_15463:
[----:B------:R-:W-:Y:S01]  /*4630*/  LEA R5, R0, 0x3b800000, 0x17 ;  /* 0x3b80000000057811 */ /* 0x000fe200078eb8ff */
[----:B------:R-:W-:-:S05]  /*4640*/  IMAD.SHL.U32 R0, R3, 0x100000, RZ ;  /* 0x0010000003007824 */ /* 0x000fca00078e00ff */
[----:B------:R-:W-:-:S07]  /*4650*/  LOP3.LUT R0, R5, R0, R6, 0xfe, !PT ;  /* 0x0000000005007212 */ /* 0x000fce00078efe06 */
.L_x_15462:
[----:B------:R-:W-:Y:S05]  /*4660*/  BSYNC B0 ;  /* 0x0000000000007941 */ /* 0x000fea0003800000 */
.L_x_15461:
[----:B------:R-:W0:Y:S02]  /*4670*/  F2I.FTZ.TRUNC.NTZ R0, R0 ;  /* 0x0000000000007305 */ /* 0x000e24000021f100 */
[----:B0-----:R-:W-:Y:S01]  /*4680*/  PRMT R24, R0, 0x7610, R24 ;  /* 0x0000761000187816 */ /* 0x001fe20000000018 */
[----:B------:R-:W-:Y:S06]  /*4690*/  BRA `(.L_x_15446) ;  /* 0x0000000400107947 */ /* 0x000fec0003800000 */
.L_x_15459:
        /* <DEDUP_REMOVED lines=21> */
.L_x_15468:
[----:B------:R-:W-:Y:S05]  /*47f0*/  BSYNC B1 ;  /* 0x0000000000017941 */ /* 0x000fea0003800000 */
.L_x_15467:
[----:B------:R-:W-:Y:S01]  /*4800*/  LEA R5, R0, 0x37800000, 0x17 ;  /* 0x3780000000057811 */ /* 0x000fe200078eb8ff */
[----:B------:R-:W-:-:S05]  /*4810*/  IMAD.SHL.U32 R0, R3, 0x200000, RZ ;  /* 0x0020000003007824 */ /* 0x000fca00078e00ff */
[----:B------:R-:W-:-:S07]  /*4820*/  LOP3.LUT R0, R5, R0, R6, 0xfe, !PT ;  /* 0x0000000005007212 */ /* 0x000fce00078efe06 */
.L_x_15466:
[----:B------:R-:W-:Y:S05]  /*4830*/  BSYNC B0 ;  /* 0x0000000000007941 */ /* 0x000fea0003800000 */
.L_x_15465:
[----:B------:R-:W0:Y:S02]  /*4840*/  F2I.FTZ.TRUNC.NTZ R0, R0 ;  /* 0x0000000000007305 */ /* 0x000e24000021f100 */
[----:B0-----:R-:W-:Y:S01]  /*4850*/  PRMT R24, R0, 0x7610, R24 ;  /* 0x0000761000187816 */ /* 0x001fe20000000018 */
[----:B------:R-:W-:Y:S06]  /*4860*/  BRA `(.L_x_15446) ;  /* 0x00000000009c7947 */ /* 0x000fec0003800000 */
.L_x_15458:
        /* <DEDUP_REMOVED lines=14> */
.L_x_15472:
[----:B------:R-:W-:Y:S05]  /*4950*/  BSYNC B0 ;  /* 0x0000000000007941 */ /* 0x000fea0003800000 */
.L_x_15471:
[----:B------:R-:W0:Y:S02]  /*4960*/  F2I.FTZ.TRUNC.NTZ R0, R0 ;  /* 0x0000000000007305 */ /* 0x000e24000021f100 */
[----:B0-----:R-:W-:Y:S01]  /*4970*/  PRMT R24, R0, 0x7610, R24 ;  /* 0x0000761000187816 */ /* 0x001fe20000000018 */
[----:B------:R-:W-:Y:S06]  /*4980*/  BRA `(.L_x_15446) ;  /* 0x0000000000547947 */ /* 0x000fec0003800000 */
.L_x_15445:
        /* <DEDUP_REMOVED lines=16> */
.L_x_15473:
[----:B------:R-:W-:Y:S01]  /*4a90*/  PRMT R24, RZ, 0x7610, R24 ;  /* 0x00007610ff187816 */ /* 0x000fe20000000018 */
[----:B------:R-:W-:Y:S06]  /*4aa0*/  BRA `(.L_x_15446) ;  /* 0x00000000000c7947 */ /* 0x000fec0003800000 */
.L_x_15470:
[----:B------:R3:W5:Y:S01]  /*4ab0*/  LDG.E.U8 R24, desc[UR36][R4.64] ;  /* 0x0000002404187981 */ /* 0x000762000c1e1100 */
[----:B------:R-:W-:Y:S05]  /*4ac0*/  BRA `(.L_x_15446) ;  /* 0x0000000000047947 */ /* 0x000fea0003800000 */
.L_x_15469:
[----:B------:R4:W5:Y:S02]  /*4ad0*/  LDG.E.U8 R24, desc[UR36][R4.64] ;  /* 0x0000002404187981 */ /* 0x000964000c1e1100 */
.L_x_15446:
        /* <DEDUP_REMOVED lines=19> */
.L_x_15477:
[----:B------:R0:W5:Y:S01]  /*4c10*/  LDG.E.U8 R25, desc[UR36][R4.64] ;  /* 0x0000002404197981 */ /* 0x000162000c1e1100 */
[----:B------:R-:W-:Y:S05]  /*4c20*/  BRA `(.L_x_15479) ;  /* 0x0000000c00547947 */ /* 0x000fea0003800000 */
.L_x_15476:
        /* <DEDUP_REMOVED lines=8> */
.L_x_15481:
[----:B------:R0:W5:Y:S01]  /*4cb0*/  LDG.E.U8 R25, desc[UR36][R4.64] ;  /* 0x0000002404197981 */ /* 0x000162000c1e1100 */
[----:B------:R-:W-:Y:S05]  /*4cc0*/  BRA `(.L_x_15479) ;  /* 0x0000000c002c7947 */ /* 0x000fea0003800000 */
.L_x_15480:
[----:B------:R0:W5:Y:S01]  /*4cd0*/  LDG.E.U16 R25, desc[UR36][R4.64] ;  /* 0x0000002404197981 */ /* 0x000162000c1e1500 */
[----:B------:R-:W-:Y:S05]  /*4ce0*/  BRA `(.L_x_15479) ;  /* 0x0000000c00247947 */ /* 0x000fea0003800000 */
.L_x_15475:
        /* <DEDUP_REMOVED lines=9> */
.L_x_15483:
[----:B------:R-:W2:Y:S02]  /*4d80*/  LDG.E.U16 R0, desc[UR36][R4.64] ;  /* 0x0000002404007981 */ /* 0x000ea4000c1e1500 */
[----:B--2---:R-:W-:-:S06]  /*4d90*/  HADD2.F32 R0, -RZ, R0.H0_H0 ;  /* 0x20000000ff007230 */ /* 0x004fcc0000004100 */
[----:B------:R-:W0:Y:S02]  /*4da0*/  F2I.FTZ.TRUNC.NTZ R0, R0 ;  /* 0x0000000000007305 */ /* 0x000e24000021f100 */
[----:B0-----:R-:W-:Y:S01]  /*4db0*/  PRMT R25, R0, 0x7610, R25 ;  /* 0x0000761000197816 */ /* 0x001fe20000000019 */
[----:B------:R-:W-:Y:S06]  /*4dc0*/  BRA `(.L_x_15479) ;  /* 0x0000000800ec7947 */ /* 0x000fec0003800000 */
.L_x_15482:
        /* <DEDUP_REMOVED lines=9> */
.L_x_15485:
[----:B------:R-:W2:Y:S02]  /*4e60*/  LDG.E.U16 R4, desc[UR36][R4.64] ;  /* 0x0000002404047981 */ /* 0x000ea4000c1e1500 */
[----:B--2---:R-:W-:-:S06]  /*4e70*/  HADD2.F32 R0, -RZ, R4.H0_H0 ;  /* 0x20000004ff007230 */ /* 0x004fcc0000004100 */
[----:B------:R-:W0:Y:S02]  /*4e80*/  F2I.FTZ.TRUNC.NTZ R0, R0 ;  /* 0x0000000000007305 */ /* 0x000e24000021f100 */
[----:B0-----:R-:W-:Y:S01]  /*4e90*/  PRMT R25, R0, 0x7610, R25 ;  /* 0x0000761000197816 */ /* 0x001fe20000000019 */
[----:B------:R-:W-:Y:S06]  /*4ea0*/  BRA `(.L_x_15479) ;  /* 0x0000000800b47947 */ /* 0x000fec0003800000 */
.L_x_15484:
[----:B------:R-:W2:Y:S02]  /*4eb0*/  LDG.E.64 R4, desc[UR36][R4.64] ;  /* 0x0000002404047981 */ /* 0x000ea4000c1e1b00 */
[----:B--2---:R0:W1:Y:S01]  /*4ec0*/  F2I.F64.TRUNC R25, R4 ;  /* 0x0000000400197311 */ /* 0x004062000030d100 */
[----:B------:R-:W-:Y:S05]  /*4ed0*/  BRA `(.L_x_15479) ;  /* 0x0000000800a87947 */ /* 0x000fea0003800000 */
.L_x_15474:
        /* <DEDUP_REMOVED lines=12> */
.L_x_15488:
[----:B------:R-:W2:Y:S02]  /*4fa0*/  LDG.E.64 R4, desc[UR36][R4.64] ;  /* 0x0000002404047981 */ /* 0x000ea4000c1e1b00 */
[----:B--2---:R3:W4:Y:S01]  /*4fb0*/  F2I.F64.TRUNC R25, R4 ;  /* 0x0000000400197311 */ /* 0x004722000030d100 */
[----:B------:R-:W-:Y:S05]  /*4fc0*/  BRA `(.L_x_15479) ;  /* 0x00000008006c7947 */ /* 0x000fea0003800000 */
.L_x_15487:
        /* <DEDUP_REMOVED lines=28> */
.L_x_15490:
        /* <DEDUP_REMOVED lines=15> */
.L_x_15489:
[----:B------:R-:W2:Y:S02]  /*5280*/  LDG.E.U16 R0, desc[UR36][R4.64] ;  /* 0x0000002404007981 */ /* 0x000ea4000c1e1500 */
[----:B--2---:R-:W-:-:S06]  /*5290*/  IMAD.U32 R0, R0, 0x10000, RZ ;  /* 0x0001000000007824 */ /* 0x004fcc00078e00ff */
[----:B------:R-:W0:Y:S02]  /*52a0*/  F2I.FTZ.TRUNC.NTZ R0, R0 ;  /* 0x0000000000007305 */ /* 0x000e24000021f100 */
[----:B0-----:R-:W-:Y:S01]  /*52b0*/  PRMT R25, R0, 0x7610, R25 ;  /* 0x0000761000197816 */ /* 0x001fe20000000019 */
[----:B------:R-:W-:Y:S06]  /*52c0*/  BRA `(.L_x_15479) ;  /* 0x0000000400ac7947 */ /* 0x000fec0003800000 */
.L_x_15486:
        /* <DEDUP_REMOVED lines=10> */
.L_x_15493:
        /* <DEDUP_REMOVED lines=21> */
.L_x_15497:
[----:B------:R-:W-:Y:S05]  /*54c0*/  BSYNC B1 ;  /* 0x0000000000017941 */ /* 0x000fea0003800000 */
.L_x_15496:
[----:B------:R-:W-:Y:S01]  /*54d0*/  LEA R5, R0, 0x3b800000, 0x17 ;  /* 0x3b80000000057811 */ /* 0x000fe200078eb8ff */
[----:B------:R-:W-:-:S05]  /*54e0*/  IMAD.SHL.U32 R0, R3, 0x100000, RZ ;  /* 0x0010000003007824 */ /* 0x000fca00078e00ff */
[----:B------:R-:W-:-:S07]  /*54f0*/  LOP3.LUT R0, R5, R0, R6, 0xfe, !PT ;  /* 0x0000000005007212 */ /* 0x000fce00078efe06 */
.L_x_15495:
[----:B------:R-:W-:Y:S05]  /*5500*/  BSYNC B0 ;  /* 0x0000000000007941 */ /* 0x000fea0003800000 */
.L_x_15494:
[----:B------:R-:W0:Y:S02]  /*5510*/  F2I.FTZ.TRUNC.NTZ R0, R0 ;  /* 0x0000000000007305 */ /* 0x000e24000021f100 */
[----:B0-----:R-:W-:Y:S01]  /*5520*/  PRMT R25, R0, 0x7610, R25 ;  /* 0x0000761000197816 */ /* 0x001fe20000000019 */
[----:B------:R-:W-:Y:S06]  /*5530*/  BRA `(.L_x_15479) ;  /* 0x0000000400107947 */ /* 0x000fec0003800000 */
.L_x_15492:
        /* <DEDUP_REMOVED lines=21> */
.L_x_15501:
[----:B------:R-:W-:Y:S05]  /*5690*/  BSYNC B1 ;  /* 0x0000000000017941 */ /* 0x000fea0003800000 */
.L_x_15500:
[----:B------:R-:W-:Y:S01]  /*56a0*/  LEA R5, R0, 0x37800000, 0x17 ;  /* 0x3780000000057811 */ /* 0x000fe200078eb8ff */
[----:B------:R-:W-:-:S05]  /*56b0*/  IMAD.SHL.U32 R0, R3, 0x200000, RZ ;  /* 0x0020000003007824 */ /* 0x000fca00078e00ff */
[----:B------:R-:W-:-:S07]  /*56c0*/  LOP3.LUT R0, R5, R0, R6, 0xfe, !PT ;  /* 0x0000000005007212 */ /* 0x000fce00078efe06 */
.L_x_15499:
[----:B------:R-:W-:Y:S05]  /*56d0*/  BSYNC B0 ;  /* 0x0000000000007941 */ /* 0x000fea0003800000 */
.L_x_15498:
[----:B------:R-:W0:Y:S02]  /*56e0*/  F2I.FTZ.TRUNC.NTZ R0, R0 ;  /* 0x0000000000007305 */ /* 0x000e24000021f100 */
[----:B0-----:R-:W-:Y:S01]  /*56f0*/  PRMT R25, R0, 0x7610, R25 ;  /* 0x0000761000197816 */ /* 0x001fe20000000019 */
[----:B------:R-:W-:Y:S06]  /*5700*/  BRA `(.L_x_15479) ;  /* 0x00000000009c7947 */ /* 0x000fec0003800000 */
.L_x_15491:
        /* <DEDUP_REMOVED lines=14> */
.L_x_15505:
[----:B------:R-:W-:Y:S05]  /*57f0*/  BSYNC B0 ;  /* 0x0000000000007941 */ /* 0x000fea0003800000 */
.L_x_15504:
[----:B------:R-:W0:Y:S02]  /*5800*/  F2I.FTZ.TRUNC.NTZ R0, R0 ;  /* 0x0000000000007305 */ /* 0x000e24000021f100 */
[----:B0-----:R-:W-:Y:S01]  /*5810*/  PRMT R25, R0, 0x7610, R25 ;  /* 0x0000761000197816 */ /* 0x001fe20000000019 */
[----:B------:R-:W-:Y:S06]  /*5820*/  BRA `(.L_x_15479) ;  /* 0x0000000000547947 */ /* 0x000fec0003800000 */
.L_x_15478:
        /* <DEDUP_REMOVED lines=16> */
.L_x_15506:
[----:B------:R-:W-:Y:S01]  /*5930*/  PRMT R25, RZ, 0x7610, R25 ;  /* 0x00007610ff197816 */ /* 0x000fe20000000019 */
[----:B------:R-:W-:Y:S06]  /*5940*/  BRA `(.L_x_15479) ;  /* 0x00000000000c7947 */ /* 0x000fec0003800000 */
.L_x_15503:
[----:B------:R1:W5:Y:S01]  /*5950*/  LDG.E.U8 R25, desc[UR36][R4.64] ;  /* 0x0000002404197981 */ /* 0x000362000c1e1100 */
[----:B------:R-:W-:Y:S05]  /*5960*/  BRA `(.L_x_15479) ;  /* 0x0000000000047947 */ /* 0x000fea0003800000 */
.L_x_15502:
[----:B------:R2:W5:Y:S02]  /*5970*/  LDG.E.U8 R25, desc[UR36][R4.64] ;  /* 0x0000002404197981 */ /* 0x000564000c1e1100 */
.L_x_15479:
[----:B------:R-:W-:-:S07]  /*5980*/  VIADD R27, R27, 0x80 ;  /* 0x000000801b1b7836 */ /* 0x000fce0000000000 */
.L_x_15440:
[----:B------:R-:W-:Y:S05]  /*5990*/  BSYNC B6 ;  /* 0x0000000000067941 */ /* 0x000fea0003800000 */
.L_x_15439:
        /* <DEDUP_REMOVED lines=23> */
.L_x_15512:
[----:B------:R0:W5:Y:S01]  /*5b10*/  LDG.E.U8 R26, desc[UR36][R4.64] ;  /* 0x00000024041a7981 */ /* 0x000162000c1e1100 */
[----:B------:R-:W-:Y:S05]  /*5b20*/  BRA `(.L_x_15514) ;  /* 0x0000000c00587947 */ /* 0x000fea0003800000 */
.L_x_15511:
        /* <DEDUP_REMOVED lines=8> */
.L_x_15516:
[----:B------:R3:W5:Y:S01]  /*5bb0*/  LDG.E.U8 R26, desc[UR36][R4.64] ;  /* 0x00000024041a7981 */ /* 0x000762000c1e1100 */
[----:B------:R-:W-:Y:S05]  /*5bc0*/  BRA `(.L_x_15514) ;  /* 0x0000000c00307947 */ /* 0x000fea0003800000 */
.L_x_15515:
[----:B------:R2:W5:Y:S01]  /*5bd0*/  LDG.E.U16 R26, desc[UR36][R4.64] ;  /* 0x00000024041a7981 */ /* 0x000562000c1e1500 */
[----:B------:R-:W-:Y:S05]  /*5be0*/  BRA `(.L_x_15514) ;  /* 0x0000000c00287947 */ /* 0x000fea0003800000 */
.L_x_15510:
        /* <DEDUP_REMOVED lines=9> */
.L_x_15518:
[----:B------:R-:W2:Y:S02]  /*5c80*/  LDG.E.U16 R0, desc[UR36][R4.64] ;  /* 0x0000002404007981 */ /* 0x000ea4000c1e1500 */
[----:B--2---:R-:W-:-:S06]  /*5c90*/  HADD2.F32 R0, -RZ, R0.H0_H0 ;  /* 0x20000000ff007230 */ /* 0x004fcc0000004100 */
[----:B------:R-:W0:Y:S02]  /*5ca0*/  F2I.FTZ.TRUNC.NTZ R0, R0 ;  /* 0x0000000000007305 */ /* 0x000e24000021f100 */
[----:B0-----:R-:W-:Y:S01]  /*5cb0*/  PRMT R26, R0, 0x7610, R26 ;  /* 0x00007610001a7816 */ /* 0x001fe2000000001a */
[----:B------:R-:W-:Y:S06]  /*5cc0*/  BRA `(.L_x_15514) ;  /* 0x0000000800f07947 */ /* 0x000fec0003800000 */
.L_x_15517:
        /* <DEDUP_REMOVED lines=9> */
.L_x_15520:
[----:B------:R-:W2:Y:S02]  /*5d60*/  LDG.E.U16 R4, desc[UR36][R4.64] ;  /* 0x0000002404047981 */ /* 0x000ea4000c1e1500 */
[----:B--2---:R-:W-:-:S06]  /*5d70*/  HADD2.F32 R0, -RZ, R4.H0_H0 ;  /* 0x20000004ff007230 */ /* 0x004fcc0000004100 */
[----:B------:R-:W0:Y:S02]  /*5d80*/  F2I.FTZ.TRUNC.NTZ R0, R0 ;  /* 0x0000000000007305 */ /* 0x000e24000021f100 */
[----:B0-----:R-:W-:Y:S01]  /*5d90*/  PRMT R26, R0, 0x7610, R26 ;  /* 0x00007610001a7816 */ /* 0x001fe2000000001a */
[----:B------:R-:W-:Y:S06]  /*5da0*/  BRA `(.L_x_15514) ;  /* 0x0000000800b87947 */ /* 0x000fec0003800000 */
.L_x_15519:
[----:B------:R-:W2:Y:S02]  /*5db0*/  LDG.E.64 R2, desc[UR36][R4.64] ;  /* 0x0000002404027981 */ /* 0x000ea4000c1e1b00 */
[----:B--2---:R-:W0:Y:S02]  /*5dc0*/  F2I.F64.TRUNC R2, R2 ;  /* 0x0000000200027311 */ /* 0x004e24000030d100 */
[----:B0-----:R-:W-:Y:S01]  /*5dd0*/  PRMT R26, R2, 0x7610, R26 ;  /* 0x00007610021a7816 */ /* 0x001fe2000000001a */
[----:B------:R-:W-:Y:S06]  /*5de0*/  BRA `(.L_x_15514) ;  /* 0x0000000800a87947 */ /* 0x000fec0003800000 */
.L_x_15509:
        /* <DEDUP_REMOVED lines=12> */
.L_x_15523:
[----:B------:R-:W2:Y:S02]  /*5eb0*/  LDG.E.64 R4, desc[UR36][R4.64] ;  /* 0x0000002404047981 */ /* 0x000ea4000c1e1b00 */
[----:B--2---:R0:W1:Y:S01]  /*5ec0*/  F2I.F64.TRUNC R26, R4 ;  /* 0x00000004001a7311 */ /* 0x004062000030d100 */
[----:B------:R-:W-:Y:S05]  /*5ed0*/  BRA `(.L_x_15514) ;  /* 0x00000008006c7947 */ /* 0x000fea0003800000 */
.L_x_15522:
        /* <DEDUP_REMOVED lines=28> */
.L_x_15525:
        /* <DEDUP_REMOVED lines=15> */
.L_x_15524:
[----:B------:R-:W2:Y:S02]  /*6190*/  LDG.E.U16 R0, desc[UR36][R4.64] ;  /* 0x0000002404007981 */ /* 0x000ea4000c1e1500 */
[----:B--2---:R-:W-:-:S06]  /*61a0*/  IMAD.U32 R0, R0, 0x10000, RZ ;  /* 0x0001000000007824 */ /* 0x004fcc00078e00ff */
[----:B------:R-:W0:Y:S02]  /*61b0*/  F2I.FTZ.TRUNC.NTZ R0, R0 ;  /* 0x0000000000007305 */ /* 0x000e24000021f100 */
[----:B0-----:R-:W-:Y:S01]  /*61c0*/  PRMT R26, R0, 0x7610, R26 ;  /* 0x00007610001a7816 */ /* 0x001fe2000000001a */
[----:B------:R-:W-:Y:S06]  /*61d0*/  BRA `(.L_x_15514) ;  /* 0x0000000400ac7947 */ /* 0x000fec0003800000 */
.L_x_15521:
        /* <DEDUP_REMOVED lines=10> */
.L_x_15528:
        /* <DEDUP_REMOVED lines=21> */
.L_x_15532:
[----:B------:R-:W-:Y:S05]  /*63d0*/  BSYNC B1 ;  /* 0x0000000000017941 */ /* 0x000fea0003800000 */
.L_x_15531:
[----:B------:R-:W-:Y:S01]  /*63e0*/  LEA R3, R0, 0x3b800000, 0x17 ;  /* 0x3b80000000037811 */ /* 0x000fe200078eb8ff */
[----:B------:R-:W-:-:S05]  /*63f0*/  IMAD.SHL.U32 R0, R2, 0x100000, RZ ;  /* 0x0010000002007824 */ /* 0x000fca00078e00ff */
[----:B------:R-:W-:-:S07]  /*6400*/  LOP3.LUT R0, R3, R0, R4, 0xfe, !PT ;  /* 0x0000000003007212 */ /* 0x000fce00078efe04 */
.L_x_15530:
[----:B------:R-:W-:Y:S05]  /*6410*/  BSYNC B0 ;  /* 0x0000000000007941 */ /* 0x000fea0003800000 */
.L_x_15529:
[----:B------:R-:W0:Y:S02]  /*6420*/  F2I.FTZ.TRUNC.NTZ R0, R0 ;  /* 0x0000000000007305 */ /* 0x000e24000021f100 */
[----:B0-----:R-:W-:Y:S01]  /*6430*/  PRMT R26, R0, 0x7610, R26 ;  /* 0x00007610001a7816 */ /* 0x001fe2000000001a */
[----:B------:R-:W-:Y:S06]  /*6440*/  BRA `(.L_x_15514) ;  /* 0x0000000400107947 */ /* 0x000fec0003800000 */
.L_x_15527:
        /* <DEDUP_REMOVED lines=21> */
.L_x_15536:
[----:B------:R-:W-:Y:S05]  /*65a0*/  BSYNC B1 ;  /* 0x0000000000017941 */ /* 0x000fea0003800000 */
.L_x_15535:
[----:B------:R-:W-:Y:S01]  /*65b0*/  LEA R3, R0, 0x37800000, 0x17 ;  /* 0x3780000000037811 */ /* 0x000fe200078eb8ff */
[----:B------:R-:W-:-:S05]  /*65c0*/  IMAD.SHL.U32 R0, R2, 0x200000, RZ ;  /* 0x0020000002007824 */ /* 0x000fca00078e00ff */
[----:B------:R-:W-:-:S07]  /*65d0*/  LOP3.LUT R0, R3, R0, R4, 0xfe, !PT ;  /* 0x0000000003007212 */ /* 0x000fce00078efe04 */
.L_x_15534:
[----:B------:R-:W-:Y:S05]  /*65e0*/  BSYNC B0 ;  /* 0x0000000000007941 */ /* 0x000fea0003800000 */
.L_x_15533:
[----:B------:R-:W0:Y:S02]  /*65f0*/  F2I.FTZ.TRUNC.NTZ R0, R0 ;  /* 0x0000000000007305 */ /* 0x000e24000021f100 */
[----:B0-----:R-:W-:Y:S01]  /*6600*/  PRMT R26, R0, 0x7610, R26 ;  /* 0x00007610001a7816 */ /* 0x001fe2000000001a */
[----:B------:R-:W-:Y:S06]  /*6610*/  BRA `(.L_x_15514) ;  /* 0x00000000009c7947 */ /* 0x000fec0003800000 */
.L_x_15526:
        /* <DEDUP_REMOVED lines=14> */
.L_x_15540:
[----:B------:R-:W-:Y:S05]  /*6700*/  BSYNC B0 ;  /* 0x0000000000007941 */ /* 0x000fea0003800000 */
.L_x_15539:
[----:B------:R-:W0:Y:S02]  /*6710*/  F2I.FTZ.TRUNC.NTZ R0, R0 ;  /* 0x0000000000007305 */ /* 0x000e24000021f100 */
[----:B0-----:R-:W-:Y:S01]  /*6720*/  PRMT R26, R0, 0x7610, R26 ;  /* 0x00007610001a7816 */ /* 0x001fe2000000001a */
[----:B------:R-:W-:Y:S06]  /*6730*/  BRA `(.L_x_15514) ;  /* 0x0000000000547947 */ /* 0x000fec0003800000 */
.L_x_15513:
        /* <DEDUP_REMOVED lines=16> */
.L_x_15541:
[----:B------:R-:W-:Y:S01]  /*6840*/  PRMT R26, RZ, 0x7610, R26 ;  /* 0x00007610ff1a7816 */ /* 0x000fe2000000001a */
[----:B------:R-:W-:Y:S06]  /*6850*/  BRA `(.L_x_15514) ;  /* 0x00000000000c7947 */ /* 0x000fec0003800000 */
.L_x_15538:
[----:B------:R0:W5:Y:S01]  /*6860*/  LDG.E.U8 R26, desc[UR36][R4.64] ;  /* 0x00000024041a7981 */ /* 0x000162000c1e1100 */
[----:B------:R-:W-:Y:S05]  /*6870*/  BRA `(.L_x_15514) ;  /* 0x0000000000047947 */ /* 0x000fea0003800000 */
.L_x_15537:
[----:B------:R0:W5:Y:S02]  /*6880*/  LDG.E.U8 R26, desc[UR36][R4.64] ;  /* 0x00000024041a7981 */ /* 0x000164000c1e1100 */
.L_x_15514:
        /* <DEDUP_REMOVED lines=19> */
.L_x_15545:
[----:B------:R0:W5:Y:S01]  /*69c0*/  LDG.E.U8 R23, desc[UR36][R2.64] ;  /* 0x0000002402177981 */ /* 0x000162000c1e1100 */
[----:B------:R-:W-:Y:S05]  /*69d0*/  BRA `(.L_x_15508) ;  /* 0x0000000c00507947 */ /* 0x000fea0003800000 */
.L_x_15544:
        /* <DEDUP_REMOVED lines=8> */
.L_x_15548:
[----:B------:R0:W5:Y:S01]  /*6a60*/  LDG.E.U8 R23, desc[UR36][R2.64] ;  /* 0x0000002402177981 */ /* 0x000162000c1e1100 */
[----:B------:R-:W-:Y:S05]  /*6a70*/  BRA `(.L_x_15508) ;  /* 0x0000000c00287947 */ /* 0x000fea0003800000 */
.L_x_15547:
[----:B------:R0:W5:Y:S01]  /*6a80*/  LDG.E.U16 R23, desc[UR36][R2.64] ;  /* 0x0000002402177981 */ /* 0x000162000c1e1500 */
[----:B------:R-:W-:Y:S05]  /*6a90*/  BRA `(.L_x_15508) ;  /* 0x0000000c00207947 */ /* 0x000fea0003800000 */
.L_x_15543:
        /* <DEDUP_REMOVED lines=9> */
.L_x_15550:
[----:B------:R-:W2:Y:S02]  /*6b30*/  LDG.E.U16 R0, desc[UR36][R2.64] ;  /* 0x0000002402007981 */ /* 0x000ea4000c1e1500 */
[----:B--2---:R-:W-:-:S06]  /*6b40*/  HADD2.F32 R0, -RZ, R0.H0_H0 ;  /* 0x20000000ff007230 */ /* 0x004fcc0000004100 */
[----:B------:R-:W0:Y:S02]  /*6b50*/  F2I.FTZ.TRUNC.NTZ R0, R0 ;  /* 0x0000000000007305 */ /* 0x000e24000021f100 */
[----:B0-----:R-:W-:Y:S01]  /*6b60*/  PRMT R23, R0, 0x7610, R23 ;  /* 0x0000761000177816 */ /* 0x001fe20000000017 */
[----:B------:R-:W-:Y:S06]  /*6b70*/  BRA `(.L_x_15508) ;  /* 0x0000000800e87947 */ /* 0x000fec0003800000 */
.L_x_15549:
        /* <DEDUP_REMOVED lines=9> */
.L_x_15552:
[----:B------:R-:W2:Y:S02]  /*6c10*/  LDG.E.U16 R2, desc[UR36][R2.64] ;  /* 0x0000002402027981 */ /* 0x000ea4000c1e1500 */
[----:B--2---:R-:W-:-:S06]  /*6c20*/  HADD2.F32 R0, -RZ, R2.H0_H0 ;  /* 0x20000002ff007230 */ /* 0x004fcc0000004100 */
[----:B------:R-:W0:Y:S02]  /*6c30*/  F2I.FTZ.TRUNC.NTZ R0, R0 ;  /* 0x0000000000007305 */ /* 0x000e24000021f100 */
[----:B0-----:R-:W-:Y:S01]  /*6c40*/  PRMT R23, R0, 0x7610, R23 ;  /* 0x0000761000177816 */ /* 0x001fe20000000017 */
[----:B------:R-:W-:Y:S06]  /*6c50*/  BRA `(.L_x_15508) ;  /* 0x0000000800b07947 */ /* 0x000fec0003800000 */
.L_x_15551:
[----:B------:R-:W2:Y:S02]  /*6c60*/  LDG.E.64 R2, desc[UR36][R2.64] ;  /* 0x0000002402027981 */ /* 0x000ea4000c1e1b00 */
[----:B--2---:R0:W1:Y:S01]  /*6c70*/  F2I.F64.TRUNC R23, R2 ;  /* 0x0000000200177311 */ /* 0x004062000030d100 */
[----:B------:R-:W-:Y:S05]  /*6c80*/  BRA `(.L_x_15508) ;  /* 0x0000000800a47947 */ /* 0x000fea0003800000 */
.L_x_15542:
        /* <DEDUP_REMOVED lines=12> */
.L_x_15555:
[----:B------:R-:W2:Y:S02]  /*6d50*/  LDG.E.64 R2, desc[UR36][R2.64] ;  /* 0x0000002402027981 */ /* 0x000ea4000c1e1b00 */
[----:B--2---:R0:W1:Y:S01]  /*6d60*/  F2I.F64.TRUNC R23, R2 ;  /* 0x0000000200177311 */ /* 0x004062000030d100 */
[----:B------:R-:W-:Y:S05]  /*6d70*/  BRA `(.L_x_15508) ;  /* 0x0000000800687947 */ /* 0x000fea0003800000 */
.L_x_15554:
        /* <DEDUP_REMOVED lines=28> */
.L_x_15557:
        /* <DEDUP_REMOVED lines=15> */
.L_x_15556:
[----:B------:R-:W2:Y:S02]  /*7030*/  LDG.E.U16 R0, desc[UR36][R2.64] ;  /* 0x0000002402007981 */ /* 0x000ea4000c1e1500 */
[----:B--2---:R-:W-:-:S06]  /*7040*/  IMAD.U32 R0, R0, 0x10000, RZ ;  /* 0x0001000000007824 */ /* 0x004fcc00078e00ff */
[----:B------:R-:W0:Y:S02]  /*7050*/  F2I.FTZ.TRUNC.NTZ R0, R0 ;  /* 0x0000000000007305 */ /* 0x000e24000021f100 */
[----:B0-----:R-:W-:Y:S01]  /*7060*/  PRMT R23, R0, 0x7610, R23 ;  /* 0x0000761000177816 */ /* 0x001fe20000000017 */
[----:B------:R-:W-:Y:S06]  /*7070*/  BRA `(.L_x_15508) ;  /* 0x0000000400a87947 */ /* 0x000fec0003800000 */
.L_x_15553:
        /* <DEDUP_REMOVED lines=10> */
.L_x_15560:
        /* <DEDUP_REMOVED lines=21> */
.L_x_15564:
[----:B------:R-:W-:Y:S05]  /*7270*/  BSYNC B1 ;  /* 0x0000000000017941 */ /* 0x000fea0003800000 */
.L_x_15563:
[----:B------:R-:W-:Y:S01]  /*7280*/  LEA R3, R0, 0x3b800000, 0x17 ;  /* 0x3b80000000037811 */ /* 0x000fe200078eb8ff */
[----:B------:R-:W-:-:S05]  /*7290*/  IMAD.SHL.U32 R0, R2, 0x100000, RZ ;  /* 0x0010000002007824 */ /* 0x000fca00078e00ff */
[----:B------:R-:W-:-:S07]  /*72a0*/  LOP3.LUT R0, R3, R0, R4, 0xfe, !PT ;  /* 0x0000000003007212 */ /* 0x000fce00078efe04 */
.L_x_15562:
[----:B------:R-:W-:Y:S05]  /*72b0*/  BSYNC B0 ;  /* 0x0000000000007941 */ /* 0x000fea0003800000 */
.L_x_15561:
[----:B------:R-:W0:Y:S02]  /*72c0*/  F2I.FTZ.TRUNC.NTZ R0, R0 ;  /* 0x0000000000007305 */ /* 0x000e24000021f100 */
[----:B0-----:R-:W-:Y:S01]  /*72d0*/  PRMT R23, R0, 0x7610, R23 ;  /* 0x0000761000177816 */ /* 0x001fe20000000017 */
[----:B------:R-:W-:Y:S06]  /*72e0*/  BRA `(.L_x_15508) ;  /* 0x00000004000c7947 */ /* 0x000fec0003800000 */
.L_x_15559:
        /* <DEDUP_REMOVED lines=21> */
.L_x_15568:
[----:B------:R-:W-:Y:S05]  /*7440*/  BSYNC B1 ;  /* 0x0000000000017941 */ /* 0x000fea0003800000 */
.L_x_15567:
[----:B------:R-:W-:Y:S01]  /*7450*/  LEA R3, R0, 0x37800000, 0x17 ;  /* 0x3780000000037811 */ /* 0x000fe200078eb8ff */
[----:B------:R-:W-:-:S05]  /*7460*/  IMAD.SHL.U32 R0, R2, 0x200000, RZ ;  /* 0x0020000002007824 */ /* 0x000fca00078e00ff */
[----:B------:R-:W-:-:S07]  /*7470*/  LOP3.LUT R0, R3, R0, R4, 0xfe, !PT ;  /* 0x0000000003007212 */ /* 0x000fce00078efe04 */
.L_x_15566:
[----:B------:R-:W-:Y:S05]  /*7480*/  BSYNC B0 ;  /* 0x0000000000007941 */ /* 0x000fea0003800000 */
.L_x_15565:
[----:B------:R-:W0:Y:S02]  /*7490*/  F2I.FTZ.TRUNC.NTZ R0, R0 ;  /* 0x0000000000007305 */ /* 0x000e24000021f100 */
[----:B0-----:R-:W-:Y:S01]  /*74a0*/  PRMT R23, R0, 0x7610, R23 ;  /* 0x0000761000177816 */ /* 0x001fe20000000017 */
[----:B------:R-:W-:Y:S06]  /*74b0*/  BRA `(.L_x_15508) ;  /* 0x0000000000987947 */ /* 0x000fec0003800000 */
.L_x_15558:
        /* <DEDUP_REMOVED lines=14> */
.L_x_15572:
[----:B------:R-:W-:Y:S05]  /*75a0*/  BSYNC B0 ;  /* 0x0000000000007941 */ /* 0x000fea0003800000 */
.L_x_15571:
[----:B------:R-:W0:Y:S02]  /*75b0*/  F2I.FTZ.TRUNC.NTZ R0, R0 ;  /* 0x0000000000007305 */ /* 0x000e24000021f100 */
[----:B0-----:R-:W-:Y:S01]  /*75c0*/  PRMT R23, R0, 0x7610, R23 ;  /* 0x0000761000177816 */ /* 0x001fe20000000017 */
[----:B------:R-:W-:Y:S06]  /*75d0*/  BRA `(.L_x_15508) ;  /* 0x0000000000507947 */ /* 0x000fec0003800000 */
.L_x_15546:
        /* <DEDUP_REMOVED lines=16> */
.L_x_15573:
[----:B------:R-:W-:Y:S05]  /*76e0*/  BRA `(.L_x_15508) ;  /* 0x00000000000c7947 */ /* 0x000fea0003800000 */
.L_x_15570:
[----:B------:R0:W5:Y:S01]  /*76f0*/  LDG.E.U8 R23, desc[UR36][R2.64] ;  /* 0x0000002402177981 */ /* 0x000162000c1e1100 */
[----:B------:R-:W-:Y:S05]  /*7700*/  BRA `(.L_x_15508) ;  /* 0x0000000000047947 */ /* 0x000fea0003800000 */
.L_x_15569:
[----:B------:R0:W5:Y:S02]  /*7710*/  LDG.E.U8 R23, desc[UR36][R2.64] ;  /* 0x0000002402177981 */ /* 0x000164000c1e1100 */
.L_x_15508:
[----:B------:R-:W-:Y:S05]  /*7720*/  BSYNC B6 ;  /* 0x0000000000067941 */ /* 0x000fea0003800000 */
.L_x_15507:
        /* <DEDUP_REMOVED lines=38> */
.L_x_15579:
[----:B------:R0:W-:Y:S01]  /*7990*/  STG.E.U8 desc[UR36][R8.64], R3 ;  /* 0x0000000308007986 */ /* 0x0001e2000c101124 */
[----:B------:R-:W-:Y:S05]  /*79a0*/  BRA `(.L_x_15575) ;  /* 0x0000000c009c7947 */ /* 0x000fea0003800000 */
.L_x_15578:
        /* <DEDUP_REMOVED lines=12> */
.L_x_15582:
[----:B------:R-:W-:-:S04]  /*7a70*/  LOP3.LUT R3, R3, 0xffff, RZ, 0xc0, !PT ;  /* 0x0000ffff03037812 */ /* 0x000fc800078ec0ff */
[----:B------:R-:W-:-:S05]  /*7a80*/  PRMT R3, R3, 0x8880, RZ ;  /* 0x0000888003037816 */ /* 0x000fca00000000ff */
[----:B------:R0:W-:Y:S01]  /*7a90*/  STG.E desc[UR36][R8.64], R3 ;  /* 0x0000000308007986 */ /* 0x0001e2000c101924 */
[----:B------:R-:W-:Y:S05]  /*7aa0*/  BRA `(.L_x_15575) ;  /* 0x0000000c005c7947 */ /* 0x000fea0003800000 */
.L_x_15581:
[----:B------:R-:W-:-:S04]  /*7ab0*/  PRMT R3, R3, 0x8880, RZ ;  /* 0x0000888003037816 */ /* 0x000fc800000000ff */
[----:B------:R-:W-:-:S05]  /*7ac0*/  PRMT R3, R3, 0x7710, RZ ;  /* 0x0000771003037816 */ /* 0x000fca00000000ff */
[----:B------:R0:W-:Y:S01]  /*7ad0*/  STG.E.U16 desc[UR36][R8.64], R3 ;  /* 0x0000000308007986 */ /* 0x0001e2000c101524 */
[----:B------:R-:W-:Y:S05]  /*7ae0*/  BRA `(.L_x_15575) ;  /* 0x0000000c004c7947 */ /* 0x000fea0003800000 */
.L_x_15577:
        /* <DEDUP_REMOVED lines=9> */
.L_x_15584:
[----:B------:R-:W0:Y:S02]  /*7b80*/  I2F.S8 R0, R3 ;  /* 0x0000000300007306 */ /* 0x000e240000001400 */
[----:B0-----:R-:W-:-:S05]  /*7b90*/  F2FP.F16.F32.PACK_AB R0, RZ, R0 ;  /* 0x00000000ff00723e */ /* 0x001fca00000000ff */
[----:B------:R1:W-:Y:S01]  /*7ba0*/  STG.E.U16 desc[UR36][R8.64], R0 ;  /* 0x0000000008007986 */ /* 0x0003e2000c101524 */
[----:B------:R-:W-:Y:S05]  /*7bb0*/  BRA `(.L_x_15575) ;  /* 0x0000000c00187947 */ /* 0x000fea0003800000 */
.L_x_15583:
        /* <DEDUP_REMOVED lines=10> */
.L_x_15586:
[----:B------:R-:W0:Y:S02]  /*7c60*/  I2F.S8 R3, R3 ;  /* 0x0000000300037306 */ /* 0x000e240000001400 */
[----:B0-----:R-:W-:-:S04]  /*7c70*/  F2FP.F16.F32.PACK_AB R3, RZ, R3 ;  /* 0x00000003ff03723e */ /* 0x001fc800000000ff */
[----:B------:R-:W-:-:S05]  /*7c80*/  PRMT R3, R3, 0x5410, RZ ;  /* 0x0000541003037816 */ /* 0x000fca00000000ff */
[----:B------:R4:W-:Y:S01]  /*7c90*/  STG.E desc[UR36][R8.64], R3 ;  /* 0x0000000308007986 */ /* 0x0009e2000c101924 */
[----:B------:R-:W-:Y:S05]  /*7ca0*/  BRA `(.L_x_15575) ;  /* 0x0000000800dc7947 */ /* 0x000fea0003800000 */
.L_x_15585:
[----:B------:R-:W-:-:S04]  /*7cb0*/  PRMT R4, R3, 0x8880, RZ ;  /* 0x0000888003047816 */ /* 0x000fc800000000ff */
[----:B------:R-:W-:-:S06]  /*7cc0*/  PRMT R4, R4, 0x7710, RZ ;  /* 0x0000771004047816 */ /* 0x000fcc00000000ff */
[----:B------:R-:W0:Y:S02]  /*7cd0*/  I2F.F64.S16 R4, R4 ;  /* 0x0000000400047312 */ /* 0x000e240000101c00 */
[----:B0-----:R0:W-:Y:S01]  /*7ce0*/  STG.E.64 desc[UR36][R8.64], R4 ;  /* 0x0000000408007986 */ /* 0x0011e2000c101b24 */
[----:B------:R-:W-:Y:S05]  /*7cf0*/  BRA `(.L_x_15575) ;  /* 0x0000000800c87947 */ /* 0x000fea0003800000 */
.L_x_15576:
        /* <DEDUP_REMOVED lines=12> */
.L_x_15589:
[----:B------:R-:W-:Y:S02]  /*7dc0*/  PRMT R4, R3, 0x8880, RZ ;  /* 0x0000888003047816 */ /* 0x000fe400000000ff */
[----:B------:R-:W-:Y:S02]  /*7dd0*/  CS2R R6, SRZ ;  /* 0x0000000000067805 */ /* 0x000fe4000001ff00 */
[----:B------:R-:W-:-:S06]  /*7de0*/  PRMT R4, R4, 0x7710, RZ ;  /* 0x0000771004047816 */ /* 0x000fcc00000000ff */
[----:B------:R-:W0:Y:S02]  /*7df0*/  I2F.F64.S16 R4, R4 ;  /* 0x0000000400047312 */ /* 0x000e240000101c00 */
[----:B0-----:R0:W-:Y:S01]  /*7e00*/  STG.E.128 desc[UR36][R8.64], R4 ;  /* 0x0000000408007986 */ /* 0x0011e2000c101d24 */
[----:B------:R-:W-:Y:S05]  /*7e10*/  BRA `(.L_x_15575) ;  /* 0x0000000800807947 */ /* 0x000fea0003800000 */
.L_x_15588:
        /* <DEDUP_REMOVED lines=21> */
.L_x_15593:
[----:B------:R-:W-:Y:S05]  /*7f70*/  BSYNC B0 ;  /* 0x0000000000007941 */ /* 0x000fea0003800000 */
.L_x_15592:
[----:B------:R-:W-:-:S05]  /*7f80*/  LOP3.LUT R5, R0, R5, RZ, 0xfc, !PT ;  /* 0x0000000500057212 */ /* 0x000fca00078efcff */
[----:B------:R0:W-:Y:S01]  /*7f90*/  STG.E.U8 desc[UR36][R8.64], R5 ;  /* 0x0000000508007986 */ /* 0x0001e2000c101124 */
[----:B------:R-:W-:Y:S05]  /*7fa0*/  BRA `(.L_x_15575) ;  /* 0x00000008001c7947 */ /* 0x000fea0003800000 */
.L_x_15591:
        /* <DEDUP_REMOVED lines=13> */
.L_x_15595:
[----:B------:R-:W-:Y:S01]  /*8080*/  IMAD.MOV.U32 R0, RZ, RZ, 0x7f ;  /* 0x0000007fff007424 */ /* 0x000fe200078e00ff */
[----:B------:R-:W-:-:S04]  /*8090*/  ISETP.GT.U32.AND P0, PT, R4, 0x7f800000, PT ;  /* 0x7f8000000400780c */ /* 0x000fc80003f04070 */
[----:B------:R-:W-:-:S09]  /*80a0*/  SEL R0, R0, 0x7c, P0 ;  /* 0x0000007c00007807 */ /* 0x000fd20000000000 */
.L_x_15596:
[----:B------:R-:W-:Y:S05]  /*80b0*/  BSYNC B0 ;  /* 0x0000000000007941 */ /* 0x000fea0003800000 */
.L_x_15594:
[----:B------:R-:W-:-:S04]  /*80c0*/  LOP3.LUT R3, R5, 0x80000000, RZ, 0xc0, !PT ;  /* 0x8000000005037812 */ /* 0x000fc800078ec0ff */
[----:B------:R-:W-:-:S04]  /*80d0*/  SHF.R.U32.HI R3, RZ, 0x18, R3 ;  /* 0x00000018ff037819 */ /* 0x000fc80000011603 */
[----:B------:R-:W-:-:S05]  /*80e0*/  LOP3.LUT R3, R0, R3, RZ, 0xfc, !PT ;  /* 0x0000000300037212 */ /* 0x000fca00078efcff */
[----:B------:R0:W-:Y:S01]  /*80f0*/  STG.E.U8 desc[UR36][R8.64], R3 ;  /* 0x0000000308007986 */ /* 0x0001e2000c101124 */
[----:B------:R-:W-:Y:S05]  /*8100*/  BRA `(.L_x_15575) ;  /* 0x0000000400c47947 */ /* 0x000fea0003800000 */
.L_x_15590:
[----:B------:R-:W0:Y:S02]  /*8110*/  I2F.S8 R0, R3 ;  /* 0x0000000300007306 */ /* 0x000e240000001400 */
[----:B0-----:R-:W-:-:S05]  /*8120*/  F2FP.BF16.F32.PACK_AB R0, RZ, R0 ;  /* 0x00000000ff00723e */ /* 0x001fca00000010ff */
[----:B------:R0:W-:Y:S01]  /*8130*/  STG.E.U16 desc[UR36][R8.64], R0 ;  /* 0x0000000008007986 */ /* 0x0001e2000c101524 */
[----:B------:R-:W-:Y:S05]  /*8140*/  BRA `(.L_x_15575) ;  /* 0x0000000400b47947 */ /* 0x000fea0003800000 */
.L_x_15587:
        /* <DEDUP_REMOVED lines=12> */
.L_x_15599:
        /* <DEDUP_REMOVED lines=17> */
.L_x_15602:
[----:B------:R-:W-:-:S04]  /*8320*/  LOP3.LUT R3, R3, 0x80000000, RZ, 0xc0, !PT ;  /* 0x8000000003037812 */ /* 0x000fc800078ec0ff */
[----:B------:R-:W-:-:S04]  /*8330*/  SHF.R.U32.HI R3, RZ, 0x18, R3 ;  /* 0x00000018ff037819 */ /* 0x000fc80000011603 */
[----:B------:R-:W-:-:S04]  /*8340*/  LOP3.LUT R0, R0, R3, RZ, 0xfc, !PT ;  /* 0x0000000300007212 */ /* 0x000fc800078efcff */
[----:B------:R-:W-:-:S07]  /*8350*/  PRMT R4, R0, 0x7610, R4 ;  /* 0x0000761000047816 */ /* 0x000fce0000000004 */
.L_x_15601:
[----:B------:R-:W-:Y:S05]  /*8360*/  BSYNC B0 ;  /* 0x0000000000007941 */ /* 0x000fea0003800000 */
.L_x_15600:
[----:B------:R0:W-:Y:S01]  /*8370*/  STG.E.U8 desc[UR36][R8.64], R4 ;  /* 0x0000000408007986 */ /* 0x0001e2000c101124 */
[----:B------:R-:W-:Y:S05]  /*8380*/  BRA `(.L_x_15575) ;  /* 0x0000000400247947 */ /* 0x000fea0003800000 */
.L_x_15598:
        /* <DEDUP_REMOVED lines=17> */
.L_x_15605:
[----:B------:R-:W-:-:S04]  /*84a0*/  LOP3.LUT R3, R3, 0x80000000, RZ, 0xc0, !PT ;  /* 0x8000000003037812 */ /* 0x000fc800078ec0ff */
[----:B------:R-:W-:-:S04]  /*84b0*/  SHF.R.U32.HI R3, RZ, 0x18, R3 ;  /* 0x00000018ff037819 */ /* 0x000fc80000011603 */
[----:B------:R-:W-:-:S04]  /*84c0*/  LOP3.LUT R0, R0, R3, RZ, 0xfc, !PT ;  /* 0x0000000300007212 */ /* 0x000fc800078efcff */
[----:B------:R-:W-:-:S07]  /*84d0*/  PRMT R4, R0, 0x7610, R4 ;  /* 0x0000761000047816 */ /* 0x000fce0000000004 */
.L_x_15604:
[----:B------:R-:W-:Y:S05]  /*84e0*/  BSYNC B0 ;  /* 0x0000000000007941 */ /* 0x000fea0003800000 */
.L_x_15603:
[----:B------:R0:W-:Y:S01]  /*84f0*/  STG.E.U8 desc[UR36][R8.64], R4 ;  /* 0x0000000408007986 */ /* 0x0001e2000c101124 */
[----:B------:R-:W-:Y:S05]  /*8500*/  BRA `(.L_x_15575) ;  /* 0x0000000000c47947 */ /* 0x000fea0003800000 */
.L_x_15597:
        /* <DEDUP_REMOVED lines=23> */
.L_x_15580:
        /* <DEDUP_REMOVED lines=16> */
.L_x_15608:
[----:B------:R-:W-:Y:S05]  /*8780*/  BRA `(.L_x_15575) ;  /* 0x0000000000247947 */ /* 0x000fea0003800000 */
.L_x_15607:
[----:B------:R-:W-:-:S04]  /*8790*/  LOP3.LUT R3, R3, 0xffff, RZ, 0xc0, !PT ;  /* 0x0000ffff03037812 */ /* 0x000fc800078ec0ff */
[----:B------:R-:W-:-:S05]  /*87a0*/  PRMT R3, R3, 0x8880, RZ ;  /* 0x0000888003037816 */ /* 0x000fca00000000ff */
[----:B------:R-:W-:-:S05]  /*87b0*/  IMAD.MOV.U32 R4, RZ, RZ, R3 ;  /* 0x000000ffff047224 */ /* 0x000fca00078e0003 */
[----:B------:R-:W-:-:S05]  /*87c0*/  SHF.R.S32.HI R5, RZ, 0x1f, R4 ;  /* 0x0000001fff057819 */ /* 0x000fca0000011404 */
[----:B------:R0:W-:Y:S01]  /*87d0*/  STG.E.64 desc[UR36][R8.64], R4 ;  /* 0x0000000408007986 */ /* 0x0001e2000c101b24 */
[----:B------:R-:W-:Y:S05]  /*87e0*/  BRA `(.L_x_15575) ;  /* 0x00000000000c7947 */ /* 0x000fea0003800000 */
.L_x_15606:
[----:B------:R-:W-:-:S04]  /*87f0*/  LOP3.LUT R3, R3, 0xffff, RZ, 0xc0, !PT ;  /* 0x0000ffff03037812 */ /* 0x000fc800078ec0ff */
[----:B------:R-:W-:-:S05]  /*8800*/  PRMT R3, R3, 0x8880, RZ ;  /* 0x0000888003037816 */ /* 0x000fca00000000ff */
[----:B------:R0:W-:Y:S02]  /*8810*/  STG.E desc[UR36][R8.64], R3 ;  /* 0x0000000308007986 */ /* 0x0001e4000c101924 */
.L_x_15575:
[----:B------:R-:W-:Y:S05]  /*8820*/  BSYNC B6 ;  /* 0x0000000000067941 */ /* 0x000fea0003800000 */
.L_x_15574:
        /* <DEDUP_REMOVED lines=23> */
.L_x_15614:
[----:B------:R0:W-:Y:S01]  /*89a0*/  STG.E.U8 desc[UR36][R8.64], R19 ;  /* 0x0000001308007986 */ /* 0x0001e2000c101124 */
[----:B------:R-:W-:Y:S05]  /*89b0*/  BRA `(.L_x_15616) ;  /* 0x0000000c00987947 */ /* 0x000fea0003800000 */
.L_x_15613:
        /* <DEDUP_REMOVED lines=12> */
.L_x_15618:
[----:B------:R-:W-:-:S04]  /*8a80*/  LOP3.LUT R19, R19, 0xffff, RZ, 0xc0, !PT ;  /* 0x0000ffff13137812 */ /* 0x000fc800078ec0ff */
[----:B------:R-:W-:-:S05]  /*8a90*/  PRMT R3, R19, 0x8880, RZ ;  /* 0x0000888013037816 */ /* 0x000fca00000000ff */
[----:B------:R0:W-:Y:S01]  /*8aa0*/  STG.E desc[UR36][R8.64], R3 ;  /* 0x0000000308007986 */ /* 0x0001e2000c101924 */
[----:B------:R-:W-:Y:S05]  /*8ab0*/  BRA `(.L_x_15616) ;  /* 0x0000000c00587947 */ /* 0x000fea0003800000 */
.L_x_15617:
[----:B------:R-:W-:-:S04]  /*8ac0*/  PRMT R3, R19, 0x8880, RZ ;  /* 0x0000888013037816 */ /* 0x000fc800000000ff */
[----:B------:R-:W-:-:S05]  /*8ad0*/  PRMT R3, R3, 0x7710, RZ ;  /* 0x0000771003037816 */ /* 0x000fca00000000ff */
[----:B------:R0:W-:Y:S01]  /*8ae0*/  STG.E.U16 desc[UR36][R8.64], R3 ;  /* 0x0000000308007986 */ /* 0x0001e2000c101524 */
[----:B------:R-:W-:Y:S05]  /*8af0*/  BRA `(.L_x_15616) ;  /* 0x0000000c00487947 */ /* 0x000fea0003800000 */
.L_x_15612:
        /* <DEDUP_REMOVED lines=9> */
.L_x_15620:
[----:B------:R-:W0:Y:S02]  /*8b90*/  I2F.S8 R0, R19 ;  /* 0x0000001300007306 */ /* 0x000e240000001400 */
[----:B0-----:R-:W-:-:S05]  /*8ba0*/  F2FP.F16.F32.PACK_AB R0, RZ, R0 ;  /* 0x00000000ff00723e */ /* 0x001fca00000000ff */
[----:B------:R0:W-:Y:S01]  /*8bb0*/  STG.E.U16 desc[UR36][R8.64], R0 ;  /* 0x0000000008007986 */ /* 0x0001e2000c101524 */
[----:B------:R-:W-:Y:S05]  /*8bc0*/  BRA `(.L_x_15616) ;  /* 0x0000000c00147947 */ /* 0x000fea0003800000 */
.L_x_15619:
        /* <DEDUP_REMOVED lines=10> */
.L_x_15622:
[----:B------:R-:W0:Y:S02]  /*8c70*/  I2F.S8 R19, R19 ;  /* 0x0000001300137306 */ /* 0x000e240000001400 */
[----:B0-----:R-:W-:-:S04]  /*8c80*/  F2FP.F16.F32.PACK_AB R3, RZ, R19 ;  /* 0x00000013ff03723e */ /* 0x001fc800000000ff */
[----:B------:R-:W-:-:S05]  /*8c90*/  PRMT R3, R3, 0x5410, RZ ;  /* 0x0000541003037816 */ /* 0x000fca00000000ff */
[----:B------:R3:W-:Y:S01]  /*8ca0*/  STG.E desc[UR36][R8.64], R3 ;  /* 0x0000000308007986 */ /* 0x0007e2000c101924 */
[----:B------:R-:W-:Y:S05]  /*8cb0*/  BRA `(.L_x_15616) ;  /* 0x0000000800d87947 */ /* 0x000fea0003800000 */
.L_x_15621:
[----:B------:R-:W-:-:S04]  /*8cc0*/  PRMT R4, R19, 0x8880, RZ ;  /* 0x0000888013047816 */ /* 0x000fc800000000ff */
[----:B------:R-:W-:-:S06]  /*8cd0*/  PRMT R4, R4, 0x7710, RZ ;  /* 0x0000771004047816 */ /* 0x000fcc00000000ff */
[----:B------:R-:W0:Y:S02]  /*8ce0*/  I2F.F64.S16 R4, R4 ;  /* 0x0000000400047312 */ /* 0x000e240000101c00 */
[----:B0-----:R4:W-:Y:S01]  /*8cf0*/  STG.E.64 desc[UR36][R8.64], R4 ;  /* 0x0000000408007986 */ /* 0x0019e2000c101b24 */
[----:B------:R-:W-:Y:S05]  /*8d00*/  BRA `(.L_x_15616) ;  /* 0x0000000800c47947 */ /* 0x000fea0003800000 */
.L_x_15611:
        /* <DEDUP_REMOVED lines=12> */
.L_x_15625:
[----:B------:R-:W-:Y:S02]  /*8dd0*/  PRMT R4, R19, 0x8880, RZ ;  /* 0x0000888013047816 */ /* 0x000fe400000000ff */
[----:B------:R-:W-:Y:S02]  /*8de0*/  CS2R R6, SRZ ;  /* 0x0000000000067805 */ /* 0x000fe4000001ff00 */
[----:B------:R-:W-:-:S06]  /*8df0*/  PRMT R4, R4, 0x7710, RZ ;  /* 0x0000771004047816 */ /* 0x000fcc00000000ff */
[----:B------:R-:W0:Y:S02]  /*8e00*/  I2F.F64.S16 R4, R4 ;  /* 0x0000000400047312 */ /* 0x000e240000101c00 */
[----:B0-----:R0:W-:Y:S01]  /*8e10*/  STG.E.128 desc[UR36][R8.64], R4 ;  /* 0x0000000408007986 */ /* 0x0011e2000c101d24 */
[----:B------:R-:W-:Y:S05]  /*8e20*/  BRA `(.L_x_15616) ;  /* 0x00000008007c7947 */ /* 0x000fea0003800000 */
.L_x_15624:
        /* <DEDUP_REMOVED lines=21> */
.L_x_15629:
[----:B------:R-:W-:Y:S05]  /*8f80*/  BSYNC B0 ;  /* 0x0000000000007941 */ /* 0x000fea0003800000 */
.L_x_15628:
[----:B------:R-:W-:-:S05]  /*8f90*/  LOP3.LUT R5, R0, R5, RZ, 0xfc, !PT ;  /* 0x0000000500057212 */ /* 0x000fca00078efcff */
[----:B------:R0:W-:Y:S01]  /*8fa0*/  STG.E.U8 desc[UR36][R8.64], R5 ;  /* 0x0000000508007986 */ /* 0x0001e2000c101124 */
[----:B------:R-:W-:Y:S05]  /*8fb0*/  BRA `(.L_x_15616) ;  /* 0x0000000800187947 */ /* 0x000fea0003800000 */
.L_x_15627:
        /* <DEDUP_REMOVED lines=13> */
.L_x_15631:
[----:B------:R-:W-:Y:S01]  /*9090*/  IMAD.MOV.U32 R0, RZ, RZ, 0x7f ;  /* 0x0000007fff007424 */ /* 0x000fe200078e00ff */
[----:B------:R-:W-:-:S04]  /*90a0*/  ISETP.GT.U32.AND P0, PT, R3, 0x7f800000, PT ;  /* 0x7f8000000300780c */ /* 0x000fc80003f04070 */
[----:B------:R-:W-:-:S09]  /*90b0*/  SEL R0, R0, 0x7c, P0 ;  /* 0x0000007c00007807 */ /* 0x000fd20000000000 */
.L_x_15632:
[----:B------:R-:W-:Y:S05]  /*90c0*/  BSYNC B0 ;  /* 0x0000000000007941 */ /* 0x000fea0003800000 */
.L_x_15630:
[----:B------:R-:W-:-:S04]  /*90d0*/  LOP3.LUT R3, R19, 0x80000000, RZ, 0xc0, !PT ;  /* 0x8000000013037812 */ /* 0x000fc800078ec0ff */
[----:B------:R-:W-:-:S04]  /*90e0*/  SHF.R.U32.HI R3, RZ, 0x18, R3 ;  /* 0x00000018ff037819 */ /* 0x000fc80000011603 */
[----:B------:R-:W-:-:S05]  /*90f0*/  LOP3.LUT R3, R0, R3, RZ, 0xfc, !PT ;  /* 0x0000000300037212 */ /* 0x000fca00078efcff */
[----:B------:R0:W-:Y:S01]  /*9100*/  STG.E.U8 desc[UR36][R8.64], R3 ;  /* 0x0000000308007986 */ /* 0x0001e2000c101124 */
[----:B------:R-:W-:Y:S05]  /*9110*/  BRA `(.L_x_15616) ;  /* 0x0000000400c07947 */ /* 0x000fea0003800000 */
.L_x_15626:
[----:B------:R-:W0:Y:S02]  /*9120*/  I2F.S8 R0, R19 ;  /* 0x0000001300007306 */ /* 0x000e240000001400 */
[----:B0-----:R-:W-:-:S05]  /*9130*/  F2FP.BF16.F32.PACK_AB R0, RZ, R0 ;  /* 0x00000000ff00723e */ /* 0x001fca00000010ff */
[----:B------:R0:W-:Y:S01]  /*9140*/  STG.E.U16 desc[UR36][R8.64], R0 ;  /* 0x0000000008007986 */ /* 0x0001e2000c101524 */
[----:B------:R-:W-:Y:S05]  /*9150*/  BRA `(.L_x_15616) ;  /* 0x0000000400b07947 */ /* 0x000fea0003800000 */
.L_x_15623:
        /* <DEDUP_REMOVED lines=12> */
.L_x_15635:
        /* <DEDUP_REMOVED lines=17> */
.L_x_15638:
[----:B------:R-:W-:-:S04]  /*9330*/  LOP3.LUT R3, R19, 0x80000000, RZ, 0xc0, !PT ;  /* 0x8000000013037812 */ /* 0x000fc800078ec0ff */
[----:B------:R-:W-:-:S04]  /*9340*/  SHF.R.U32.HI R3, RZ, 0x18, R3 ;  /* 0x00000018ff037819 */ /* 0x000fc80000011603 */
[----:B------:R-:W-:-:S04]  /*9350*/  LOP3.LUT R0, R0, R3, RZ, 0xfc, !PT ;  /* 0x0000000300007212 */ /* 0x000fc800078efcff */
[----:B------:R-:W-:-:S07]  /*9360*/  PRMT R4, R0, 0x7610, R4 ;  /* 0x0000761000047816 */ /* 0x000fce0000000004 */
.L_x_15637:
[----:B------:R-:W-:Y:S05]  /*9370*/  BSYNC B0 ;  /* 0x0000000000007941 */ /* 0x000fea0003800000 */
.L_x_15636:
[----:B------:R0:W-:Y:S01]  /*9380*/  STG.E.U8 desc[UR36][R8.64], R4 ;  /* 0x0000000408007986 */ /* 0x0001e2000c101124 */
[----:B------:R-:W-:Y:S05]  /*9390*/  BRA `(.L_x_15616) ;  /* 0x0000000400207947 */ /* 0x000fea0003800000 */
.L_x_15634:
        /* <DEDUP_REMOVED lines=17> */
.L_x_15641:
[----:B------:R-:W-:-:S04]  /*94b0*/  LOP3.LUT R3, R19, 0x80000000, RZ, 0xc0, !PT ;  /* 0x8000000013037812 */ /* 0x000fc800078ec0ff */
[----:B------:R-:W-:-:S04]  /*94c0*/  SHF.R.U32.HI R3, RZ, 0x18, R3 ;  /* 0x00000018ff037819 */ /* 0x000fc80000011603 */
[----:B------:R-:W-:-:S04]  /*94d0*/  LOP3.LUT R0, R0, R3, RZ, 0xfc, !PT ;  /* 0x0000000300007212 */ /* 0x000fc800078efcff */
[----:B------:R-:W-:-:S07]  /*94e0*/  PRMT R4, R0, 0x7610, R4 ;  /* 0x0000761000047816 */ /* 0x000fce0000000004 */
.L_x_15640:
[----:B------:R-:W-:Y:S05]  /*94f0*/  BSYNC B0 ;  /* 0x0000000000007941 */ /* 0x000fea0003800000 */
.L_x_15639:
[----:B------:R0:W-:Y:S01]  /*9500*/  STG.E.U8 desc[UR36][R8.64], R4 ;  /* 0x0000000408007986 */ /* 0x0001e2000c101124 */
[----:B------:R-:W-:Y:S05]  /*9510*/  BRA `(.L_x_15616) ;  /* 0x0000000000c07947 */ /* 0x000fea0003800000 */
.L_x_15633:
        /* <DEDUP_REMOVED lines=22> */
.L_x_15615:
        /* <DEDUP_REMOVED lines=16> */
.L_x_15644:
[----:B------:R-:W-:Y:S05]  /*9780*/  BRA `(.L_x_15616) ;  /* 0x0000000000247947 */ /* 0x000fea0003800000 */
.L_x_15643:
[----:B------:R-:W-:-:S04]  /*9790*/  LOP3.LUT R19, R19, 0xffff, RZ, 0xc0, !PT ;  /* 0x0000ffff13137812 */ /* 0x000fc800078ec0ff */
[----:B------:R-:W-:-:S05]  /*97a0*/  PRMT R19, R19, 0x8880, RZ ;  /* 0x0000888013137816 */ /* 0x000fca00000000ff */
[----:B------:R-:W-:-:S05]  /*97b0*/  IMAD.MOV.U32 R4, RZ, RZ, R19 ;  /* 0x000000ffff047224 */ /* 0x000fca00078e0013 */
[----:B------:R-:W-:-:S05]  /*97c0*/  SHF.R.S32.HI R5, RZ, 0x1f, R4 ;  /* 0x0000001fff057819 */ /* 0x000fca0000011404 */
[----:B------:R0:W-:Y:S01]  /*97d0*/  STG.E.64 desc[UR36][R8.64], R4 ;  /* 0x0000000408007986 */ /* 0x0001e2000c101b24 */
[----:B------:R-:W-:Y:S05]  /*97e0*/  BRA `(.L_x_15616) ;  /* 0x00000000000c7947 */ /* 0x000fea0003800000 */
.L_x_15642:
[----:B------:R-:W-:-:S04]  /*97f0*/  LOP3.LUT R19, R19, 0xffff, RZ, 0xc0, !PT ;  /* 0x0000ffff13137812 */ /* 0x000fc800078ec0ff */
[----:B------:R-:W-:-:S05]  /*9800*/  PRMT R3, R19, 0x8880, RZ ;  /* 0x0000888013037816 */ /* 0x000fca00000000ff */
[----:B------:R0:W-:Y:S02]  /*9810*/  STG.E desc[UR36][R8.64], R3 ;  /* 0x0000000308007986 */ /* 0x0001e4000c101924 */
.L_x_15616:
        /* <DEDUP_REMOVED lines=23> */
.L_x_15648:
[----:B------:R0:W-:Y:S01]  /*9990*/  STG.E.U8 desc[UR36][R8.64], R18 ;  /* 0x0000001208007986 */ /* 0x0001e2000c101124 */
[----:B------:R-:W-:Y:S05]  /*99a0*/  BRA `(.L_x_15650) ;  /* 0x0000000c00987947 */ /* 0x000fea0003800000 */
.L_x_15647:
        /* <DEDUP_REMOVED lines=12> */
.L_x_15652:
[----:B------:R-:W-:-:S04]  /*9a70*/  LOP3.LUT R18, R18, 0xffff, RZ, 0xc0, !PT ;  /* 0x0000ffff12127812 */ /* 0x000fc800078ec0ff */
[----:B------:R-:W-:-:S05]  /*9a80*/  PRMT R3, R18, 0x8880, RZ ;  /* 0x0000888012037816 */ /* 0x000fca00000000ff */
[----:B------:R0:W-:Y:S01]  /*9a90*/  STG.E desc[UR36][R8.64], R3 ;  /* 0x0000000308007986 */ /* 0x0001e2000c101924 */
[----:B------:R-:W-:Y:S05]  /*9aa0*/  BRA `(.L_x_15650) ;  /* 0x0000000c00587947 */ /* 0x000fea0003800000 */
.L_x_15651:
[----:B------:R-:W-:-:S04]  /*9ab0*/  PRMT R3, R18, 0x8880, RZ ;  /* 0x0000888012037816 */ /* 0x000fc800000000ff */
[----:B------:R-:W-:-:S05]  /*9ac0*/  PRMT R3, R3, 0x7710, RZ ;  /* 0x0000771003037816 */ /* 0x000fca00000000ff */
[----:B------:R0:W-:Y:S01]  /*9ad0*/  STG.E.U16 desc[UR36][R8.64], R3 ;  /* 0x0000000308007986 */ /* 0x0001e2000c101524 */
[----:B------:R-:W-:Y:S05]  /*9ae0*/  BRA `(.L_x_15650) ;  /* 0x0000000c00487947 */ /* 0x000fea0003800000 */
.L_x_15646:
        /* <DEDUP_REMOVED lines=9> */
.L_x_15654:
[----:B------:R-:W0:Y:S02]  /*9b80*/  I2F.S8 R0, R18 ;  /* 0x0000001200007306 */ /* 0x000e240000001400 */
[----:B0-----:R-:W-:-:S05]  /*9b90*/  F2FP.F16.F32.PACK_AB R0, RZ, R0 ;  /* 0x00000000ff00723e */ /* 0x001fca00000000ff */
[----:B------:R4:W-:Y:S01]  /*9ba0*/  STG.E.U16 desc[UR36][R8.64], R0 ;  /* 0x0000000008007986 */ /* 0x0009e2000c101524 */
[----:B------:R-:W-:Y:S05]  /*9bb0*/  BRA `(.L_x_15650) ;  /* 0x0000000c00147947 */ /* 0x000fea0003800000 */
.L_x_15653:
        /* <DEDUP_REMOVED lines=10> */
.L_x_15656:
[----:B------:R-:W0:Y:S02]  /*9c60*/  I2F.S8 R18, R18 ;  /* 0x0000001200127306 */ /* 0x000e240000001400 */
[----:B0-----:R-:W-:-:S04]  /*9c70*/  F2FP.F16.F32.PACK_AB R3, RZ, R18 ;  /* 0x00000012ff03723e */ /* 0x001fc800000000ff */
[----:B------:R-:W-:-:S05]  /*9c80*/  PRMT R3, R3, 0x5410, RZ ;  /* 0x0000541003037816 */ /* 0x000fca00000000ff */
[----:B------:R2:W-:Y:S01]  /*9c90*/  STG.E desc[UR36][R8.64], R3 ;  /* 0x0000000308007986 */ /* 0x0005e2000c101924 */
[----:B------:R-:W-:Y:S05]  /*9ca0*/  BRA `(.L_x_15650) ;  /* 0x0000000800d87947 */ /* 0x000fea0003800000 */
.L_x_15655:
[----:B------:R-:W-:-:S04]  /*9cb0*/  PRMT R4, R18, 0x8880, RZ ;  /* 0x0000888012047816 */ /* 0x000fc800000000ff */
[----:B------:R-:W-:-:S06]  /*9cc0*/  PRMT R4, R4, 0x7710, RZ ;  /* 0x0000771004047816 */ /* 0x000fcc00000000ff */
[----:B------:R-:W0:Y:S02]  /*9cd0*/  I2F.F64.S16 R4, R4 ;  /* 0x0000000400047312 */ /* 0x000e240000101c00 */
[----:B0-----:R0:W-:Y:S01]  /*9ce0*/  STG.E.64 desc[UR36][R8.64], R4 ;  /* 0x0000000408007986 */ /* 0x0011e2000c101b24 */
[----:B------:R-:W-:Y:S05]  /*9cf0*/  BRA `(.L_x_15650) ;  /* 0x0000000800c47947 */ /* 0x000fea0003800000 */
.L_x_15645:
        /* <DEDUP_REMOVED lines=12> */
.L_x_15659:
[----:B------:R-:W-:Y:S02]  /*9dc0*/  PRMT R4, R18, 0x8880, RZ ;  /* 0x0000888012047816 */ /* 0x000fe400000000ff */
[----:B------:R-:W-:Y:S02]  /*9dd0*/  CS2R R6, SRZ ;  /* 0x0000000000067805 */ /* 0x000fe4000001ff00 */
[----:B------:R-:W-:-:S06]  /*9de0*/  PRMT R4, R4, 0x7710, RZ ;  /* 0x0000771004047816 */ /* 0x000fcc00000000ff */
[----:B------:R-:W0:Y:S02]  /*9df0*/  I2F.F64.S16 R4, R4 ;  /* 0x0000000400047312 */ /* 0x000e240000101c00 */
[----:B0-----:R0:W-:Y:S01]  /*9e00*/  STG.E.128 desc[UR36][R8.64], R4 ;  /* 0x0000000408007986 */ /* 0x0011e2000c101d24 */
[----:B------:R-:W-:Y:S05]  /*9e10*/  BRA `(.L_x_15650) ;  /* 0x00000008007c7947 */ /* 0x000fea0003800000 */
.L_x_15658:
        /* <DEDUP_REMOVED lines=21> */
.L_x_15663:
[----:B------:R-:W-:Y:S05]  /*9f70*/  BSYNC B0 ;  /* 0x0000000000007941 */ /* 0x000fea0003800000 */
.L_x_15662:
[----:B------:R-:W-:-:S05]  /*9f80*/  LOP3.LUT R5, R0, R5, RZ, 0xfc, !PT ;  /* 0x0000000500057212 */ /* 0x000fca00078efcff */
[----:B------:R0:W-:Y:S01]  /*9f90*/  STG.E.U8 desc[UR36][R8.64], R5 ;  /* 0x0000000508007986 */ /* 0x0001e2000c101124 */
[----:B------:R-:W-:Y:S05]  /*9fa0*/  BRA `(.L_x_15650) ;  /* 0x0000000800187947 */ /* 0x000fea0003800000 */
.L_x_15661:
        /* <DEDUP_REMOVED lines=13> */
.L_x_15665:
[----:B------:R-:W-:Y:S01]  /*a080*/  IMAD.MOV.U32 R0, RZ, RZ, 0x7f ;  /* 0x0000007fff007424 */ /* 0x000fe200078e00ff */
[----:B------:R-:W-:-:S04]  /*a090*/  ISETP.GT.U32.AND P0, PT, R3, 0x7f800000, PT ;  /* 0x7f8000000300780c */ /* 0x000fc80003f04070 */
[----:B------:R-:W-:-:S09]  /*a0a0*/  SEL R0, R0, 0x7c, P0 ;  /* 0x0000007c00007807 */ /* 0x000fd20000000000 */
.L_x_15666:
[----:B------:R-:W-:Y:S05]  /*a0b0*/  BSYNC B0 ;  /* 0x0000000000007941 */ /* 0x000fea0003800000 */
.L_x_15664:
[----:B------:R-:W-:-:S04]  /*a0c0*/  LOP3.LUT R3, R5, 0x80000000, RZ, 0xc0, !PT ;  /* 0x8000000005037812 */ /* 0x000fc800078ec0ff */
[----:B------:R-:W-:-:S04]  /*a0d0*/  SHF.R.U32.HI R3, RZ, 0x18, R3 ;  /* 0x00000018ff037819 */ /* 0x000fc80000011603 */
[----:B------:R-:W-:-:S05]  /*a0e0*/  LOP3.LUT R3, R0, R3, RZ, 0xfc, !PT ;  /* 0x0000000300037212 */ /* 0x000fca00078efcff */
[----:B------:R0:W-:Y:S01]  /*a0f0*/  STG.E.U8 desc[UR36][R8.64], R3 ;  /* 0x0000000308007986 */ /* 0x0001e2000c101124 */
[----:B------:R-:W-:Y:S05]  /*a100*/  BRA `(.L_x_15650) ;  /* 0x0000000400c07947 */ /* 0x000fea0003800000 */
.L_x_15660:
[----:B------:R-:W0:Y:S02]  /*a110*/  I2F.S8 R0, R18 ;  /* 0x0000001200007306 */ /* 0x000e240000001400 */
[----:B0-----:R-:W-:-:S05]  /*a120*/  F2FP.BF16.F32.PACK_AB R0, RZ, R0 ;  /* 0x00000000ff00723e */ /* 0x001fca00000010ff */
[----:B------:R0:W-:Y:S01]  /*a130*/  STG.E.U16 desc[UR36][R8.64], R0 ;  /* 0x0000000008007986 */ /* 0x0001e2000c101524 */
[----:B------:R-:W-:Y:S05]  /*a140*/  BRA `(.L_x_15650) ;  /* 0x0000000400b07947 */ /* 0x000fea0003800000 */
.L_x_15657:
        /* <DEDUP_REMOVED lines=12> */
.L_x_15669:
        /* <DEDUP_REMOVED lines=17> */
.L_x_15672:
[----:B------:R-:W-:-:S04]  /*a320*/  LOP3.LUT R3, R5, 0x80000000, RZ, 0xc0, !PT ;  /* 0x8000000005037812 */ /* 0x000fc800078ec0ff */
[----:B------:R-:W-:-:S04]  /*a330*/  SHF.R.U32.HI R3, RZ, 0x18, R3 ;  /* 0x00000018ff037819 */ /* 0x000fc80000011603 */
[----:B------:R-:W-:-:S04]  /*a340*/  LOP3.LUT R0, R0, R3, RZ, 0xfc, !PT ;  /* 0x0000000300007212 */ /* 0x000fc800078efcff */
[----:B------:R-:W-:-:S07]  /*a350*/  PRMT R4, R0, 0x7610, R4 ;  /* 0x0000761000047816 */ /* 0x000fce0000000004 */
.L_x_15671:
[----:B------:R-:W-:Y:S05]  /*a360*/  BSYNC B0 ;  /* 0x0000000000007941 */ /* 0x000fea0003800000 */
.L_x_15670:
[----:B------:R0:W-:Y:S01]  /*a370*/  STG.E.U8 desc[UR36][R8.64], R4 ;  /* 0x0000000408007986 */ /* 0x0001e2000c101124 */
[----:B------:R-:W-:Y:S05]  /*a380*/  BRA `(.L_x_15650) ;  /* 0x0000000400207947 */ /* 0x000fea0003800000 */
.L_x_15668:
        /* <DEDUP_REMOVED lines=17> */
.L_x_15675:
[----:B------:R-:W-:-:S04]  /*a4a0*/  LOP3.LUT R3, R5, 0x80000000, RZ, 0xc0, !PT ;  /* 0x8000000005037812 */ /* 0x000fc800078ec0ff */
[----:B------:R-:W-:-:S04]  /*a4b0*/  SHF.R.U32.HI R3, RZ, 0x18, R3 ;  /* 0x00000018ff037819 */ /* 0x000fc80000011603 */
[----:B------:R-:W-:-:S04]  /*a4c0*/  LOP3.LUT R0, R0, R3, RZ, 0xfc, !PT ;  /* 0x0000000300007212 */ /* 0x000fc800078efcff */
[----:B------:R-:W-:-:S07]  /*a4d0*/  PRMT R4, R0, 0x7610, R4 ;  /* 0x0000761000047816 */ /* 0x000fce0000000004 */
.L_x_15674:
[----:B------:R-:W-:Y:S05]  /*a4e0*/  BSYNC B0 ;  /* 0x0000000000007941 */ /* 0x000fea0003800000 */
.L_x_15673:
[----:B------:R0:W-:Y:S01]  /*a4f0*/  STG.E.U8 desc[UR36][R8.64], R4 ;  /* 0x0000000408007986 */ /* 0x0001e2000c101124 */
[----:B------:R-:W-:Y:S05]  /*a500*/  BRA `(.L_x_15650) ;  /* 0x0000000000c07947 */ /* 0x000fea0003800000 */
.L_x_15667:
        /* <DEDUP_REMOVED lines=22> */
.L_x_15649:
        /* <DEDUP_REMOVED lines=16> */
.L_x_15678:
[----:B------:R-:W-:Y:S05]  /*a770*/  BRA `(.L_x_15650) ;  /* 0x0000000000247947 */ /* 0x000fea0003800000 */
.L_x_15677:
[----:B------:R-:W-:-:S04]  /*a780*/  LOP3.LUT R18, R18, 0xffff, RZ, 0xc0, !PT ;  /* 0x0000ffff12127812 */ /* 0x000fc800078ec0ff */
[----:B------:R-:W-:-:S05]  /*a790*/  PRMT R18, R18, 0x8880, RZ ;  /* 0x0000888012127816 */ /* 0x000fca00000000ff */
[----:B------:R-:W-:-:S05]  /*a7a0*/  IMAD.MOV.U32 R4, RZ, RZ, R18 ;  /* 0x000000ffff047224 */ /* 0x000fca00078e0012 */
[----:B------:R-:W-:-:S05]  /*a7b0*/  SHF.R.S32.HI R5, RZ, 0x1f, R4 ;  /* 0x0000001fff057819 */ /* 0x000fca0000011404 */
[----:B------:R0:W-:Y:S01]  /*a7c0*/  STG.E.64 desc[UR36][R8.64], R4 ;  /* 0x0000000408007986 */ /* 0x0001e2000c101b24 */
[----:B------:R-:W-:Y:S05]  /*a7d0*/  BRA `(.L_x_15650) ;  /* 0x00000000000c7947 */ /* 0x000fea0003800000 */
.L_x_15676:
[----:B------:R-:W-:-:S04]  /*a7e0*/  LOP3.LUT R18, R18, 0xffff, RZ, 0xc0, !PT ;  /* 0x0000ffff12127812 */ /* 0x000fc800078ec0ff */
[----:B------:R-:W-:-:S05]  /*a7f0*/  PRMT R3, R18, 0x8880, RZ ;  /* 0x0000888012037816 */ /* 0x000fca00000000ff */
[----:B------:R0:W-:Y:S02]  /*a800*/  STG.E desc[UR36][R8.64], R3 ;  /* 0x0000000308007986 */ /* 0x0001e4000c101924 */
.L_x_15650:
[----:B------:R-:W-:-:S07]  /*a810*/  VIADD R27, R27, 0x80 ;  /* 0x000000801b1b7836 */ /* 0x000fce0000000000 */
.L_x_15610:
[----:B------:R-:W-:Y:S05]  /*a820*/  BSYNC B6 ;  /* 0x0000000000067941 */ /* 0x000fea0003800000 */
.L_x_15609:
        /* <DEDUP_REMOVED lines=21> */
.L_x_15682:
[----:B------:R-:W-:Y:S01]  /*a980*/  STG.E.U8 desc[UR36][R4.64], R17 ;  /* 0x0000001104007986 */ /* 0x000fe2000c101124 */
[----:B------:R-:W-:Y:S05]  /*a990*/  EXIT ;  /* 0x000000000000794d */ /* 0x000fea0003800000 */
.L_x_15681:
        /* <DEDUP_REMOVED lines=12> */
.L_x_15685:
[----:B------:R-:W-:-:S04]  /*aa60*/  LOP3.LUT R17, R17, 0xffff, RZ, 0xc0, !PT ;  /* 0x0000ffff11117812 */ /* 0x000fc800078ec0ff */
[----:B------:R-:W-:-:S05]  /*aa70*/  PRMT R3, R17, 0x8880, RZ ;  /* 0x0000888011037816 */ /* 0x000fca00000000ff */
[----:B------:R-:W-:Y:S01]  /*aa80*/  STG.E desc[UR36][R4.64], R3 ;  /* 0x0000000304007986 */ /* 0x000fe2000c101924 */
[----:B------:R-:W-:Y:S05]  /*aa90*/  EXIT ;  /* 0x000000000000794d */ /* 0x000fea0003800000 */
.L_x_15684:
[----:B------:R-:W-:-:S04]  /*aaa0*/  PRMT R3, R17, 0x8880, RZ ;  /* 0x0000888011037816 */ /* 0x000fc800000000ff */
[----:B------:R-:W-:-:S05]  /*aab0*/  PRMT R3, R3, 0x7710, RZ ;  /* 0x0000771003037816 */ /* 0x000fca00000000ff */
[----:B------:R-:W-:Y:S01]  /*aac0*/  STG.E.U16 desc[UR36][R4.64], R3 ;  /* 0x0000000304007986 */ /* 0x000fe2000c101524 */
[----:B------:R-:W-:Y:S05]  /*aad0*/  EXIT ;  /* 0x000000000000794d */ /* 0x000fea0003800000 */
.L_x_15680:
        /* <DEDUP_REMOVED lines=9> */
.L_x_15687:
[----:B------:R-:W0:Y:S02]  /*ab70*/  I2F.S8 R0, R17 ;  /* 0x0000001100007306 */ /* 0x000e240000001400 */
[----:B0-----:R-:W-:-:S05]  /*ab80*/  F2FP.F16.F32.PACK_AB R0, RZ, R0 ;  /* 0x00000000ff00723e */ /* 0x001fca00000000ff */
[----:B------:R-:W-:Y:S01]  /*ab90*/  STG.E.U16 desc[UR36][R4.64], R0 ;  /* 0x0000000004007986 */ /* 0x000fe2000c101524 */
[----:B------:R-:W-:Y:S05]  /*aba0*/  EXIT ;  /* 0x000000000000794d */ /* 0x000fea0003800000 */
.L_x_15686:
        /* <DEDUP_REMOVED lines=10> */
.L_x_15689:
[----:B------:R-:W0:Y:S02]  /*ac50*/  I2F.S8 R17, R17 ;  /* 0x0000001100117306 */ /* 0x000e240000001400 */
[----:B0-----:R-:W-:-:S04]  /*ac60*/  F2FP.F16.F32.PACK_AB R3, RZ, R17 ;  /* 0x00000011ff03723e */ /* 0x001fc800000000ff */
[----:B------:R-:W-:-:S05]  /*ac70*/  PRMT R3, R3, 0x5410, RZ ;  /* 0x0000541003037816 */ /* 0x000fca00000000ff */
[----:B------:R-:W-:Y:S01]  /*ac80*/  STG.E desc[UR36][R4.64], R3 ;  /* 0x0000000304007986 */ /* 0x000fe2000c101924 */
[----:B------:R-:W-:Y:S05]  /*ac90*/  EXIT ;  /* 0x000000000000794d */ /* 0x000fea0003800000 */
.L_x_15688:
[----:B------:R-:W-:-:S04]  /*aca0*/  PRMT R2, R17, 0x8880, RZ ;  /* 0x0000888011027816 */ /* 0x000fc800000000ff */
[----:B------:R-:W-:-:S06]  /*acb0*/  PRMT R2, R2, 0x7710, RZ ;  /* 0x0000771002027816 */ /* 0x000fcc00000000ff */
[----:B------:R-:W0:Y:S02]  /*acc0*/  I2F.F64.S16 R2, R2 ;  /* 0x0000000200027312 */ /* 0x000e240000101c00 */
[----:B0-----:R-:W-:Y:S01]  /*acd0*/  STG.E.64 desc[UR36][R4.64], R2 ;  /* 0x0000000204007986 */ /* 0x001fe2000c101b24 */
[----:B------:R-:W-:Y:S05]  /*ace0*/  EXIT ;  /* 0x000000000000794d */ /* 0x000fea0003800000 */
.L_x_15679:
        /* <DEDUP_REMOVED lines=12> */
.L_x_15692:
[----:B------:R-:W-:Y:S02]  /*adb0*/  PRMT R8, R17, 0x8880, RZ ;  /* 0x0000888011087816 */ /* 0x000fe400000000ff */
[----:B------:R-:W-:Y:S02]  /*adc0*/  CS2R R10, SRZ ;  /* 0x00000000000a7805 */ /* 0x000fe4000001ff00 */
[----:B------:R-:W-:-:S06]  /*add0*/  PRMT R8, R8, 0x7710, RZ ;  /* 0x0000771008087816 */ /* 0x000fcc00000000ff */
[----:B------:R-:W0:Y:S02]  /*ade0*/  I2F.F64.S16 R8, R8 ;  /* 0x0000000800087312 */ /* 0x000e240000101c00 */
[----:B0-----:R-:W-:Y:S01]  /*adf0*/  STG.E.128 desc[UR36][R4.64], R8 ;  /* 0x0000000804007986 */ /* 0x001fe2000c101d24 */
[----:B------:R-:W-:Y:S05]  /*ae00*/  EXIT ;  /* 0x000000000000794d */ /* 0x000fea0003800000 */
.L_x_15691:
        /* <DEDUP_REMOVED lines=21> */
.L_x_15696:
[----:B------:R-:W-:Y:S05]  /*af60*/  BSYNC B0 ;  /* 0x0000000000007941 */ /* 0x000fea0003800000 */
.L_x_15695:
[----:B------:R-:W-:-:S05]  /*af70*/  LOP3.LUT R3, R0, R3, RZ, 0xfc, !PT ;  /* 0x0000000300037212 */ /* 0x000fca00078efcff */
[----:B------:R-:W-:Y:S01]  /*af80*/  STG.E.U8 desc[UR36][R4.64], R3 ;  /* 0x0000000304007986 */ /* 0x000fe2000c101124 */
[----:B------:R-:W-:Y:S05]  /*af90*/  EXIT ;  /* 0x000000000000794d */ /* 0x000fea0003800000 */
.L_x_15694:
        /* <DEDUP_REMOVED lines=13> */
.L_x_15698:
[----:B------:R-:W-:Y:S01]  /*b070*/  IMAD.MOV.U32 R0, RZ, RZ, 0x7f ;  /* 0x0000007fff007424 */ /* 0x000fe200078e00ff */
[----:B------:R-:W-:-:S04]  /*b080*/  ISETP.GT.U32.AND P0, PT, R2, 0x7f800000, PT ;  /* 0x7f8000000200780c */ /* 0x000fc80003f04070 */
[----:B------:R-:W-:-:S09]  /*b090*/  SEL R0, R0, 0x7c, P0 ;  /* 0x0000007c00007807 */ /* 0x000fd20000000000 */
.L_x_15699:
[----:B------:R-:W-:Y:S05]  /*b0a0*/  BSYNC B0 ;  /* 0x0000000000007941 */ /* 0x000fea0003800000 */
.L_x_15697:
[----:B------:R-:W-:-:S04]  /*b0b0*/  LOP3.LUT R2, R17, 0x80000000, RZ, 0xc0, !PT ;  /* 0x8000000011027812 */ /* 0x000fc800078ec0ff */
[----:B------:R-:W-:-:S04]  /*b0c0*/  SHF.R.U32.HI R3, RZ, 0x18, R2 ;  /* 0x00000018ff037819 */ /* 0x000fc80000011602 */
[----:B------:R-:W-:-:S05]  /*b0d0*/  LOP3.LUT R3, R0, R3, RZ, 0xfc, !PT ;  /* 0x0000000300037212 */ /* 0x000fca00078efcff */
[----:B------:R-:W-:Y:S01]  /*b0e0*/  STG.E.U8 desc[UR36][R4.64], R3 ;  /* 0x0000000304007986 */ /* 0x000fe2000c101124 */
[----:B------:R-:W-:Y:S05]  /*b0f0*/  EXIT ;  /* 0x000000000000794d */ /* 0x000fea0003800000 */
.L_x_15693:
[----:B------:R-:W0:Y:S02]  /*b100*/  I2F.S8 R0, R17 ;  /* 0x0000001100007306 */ /* 0x000e240000001400 */
[----:B0-----:R-:W-:-:S05]  /*b110*/  F2FP.BF16.F32.PACK_AB R0, RZ, R0 ;  /* 0x00000000ff00723e */ /* 0x001fca00000010ff */
[----:B------:R-:W-:Y:S01]  /*b120*/  STG.E.U16 desc[UR36][R4.64], R0 ;  /* 0x0000000004007986 */ /* 0x000fe2000c101524 */
[----:B------:R-:W-:Y:S05]  /*b130*/  EXIT ;  /* 0x000000000000794d */ /* 0x000fea0003800000 */
.L_x_15690:
        /* <DEDUP_REMOVED lines=12> */
.L_x_15702:
        /* <DEDUP_REMOVED lines=17> */
.L_x_15705:
[----:B------:R-:W-:-:S04]  /*b310*/  LOP3.LUT R2, R17, 0x80000000, RZ, 0xc0, !PT ;  /* 0x8000000011027812 */ /* 0x000fc800078ec0ff */
[----:B------:R-:W-:-:S04]  /*b320*/  SHF.R.U32.HI R3, RZ, 0x18, R2 ;  /* 0x00000018ff037819 */ /* 0x000fc80000011602 */
[----:B------:R-:W-:-:S04]  /*b330*/  LOP3.LUT R0, R0, R3, RZ, 0xfc, !PT ;  /* 0x0000000300007212 */ /* 0x000fc800078efcff */
[----:B------:R-:W-:-:S07]  /*b340*/  PRMT R2, R0, 0x7610, R2 ;  /* 0x0000761000027816 */ /* 0x000fce0000000002 */
.L_x_15704:
[----:B------:R-:W-:Y:S05]  /*b350*/  BSYNC B0 ;  /* 0x0000000000007941 */ /* 0x000fea0003800000 */
.L_x_15703:
[----:B------:R-:W-:Y:S01]  /*b360*/  STG.E.U8 desc[UR36][R4.64], R2 ;  /* 0x0000000204007986 */ /* 0x000fe2000c101124 */
[----:B------:R-:W-:Y:S05]  /*b370*/  EXIT ;  /* 0x000000000000794d */ /* 0x000fea0003800000 */
.L_x_15701:
        /* <DEDUP_REMOVED lines=17> */
.L_x_15708:
[----:B------:R-:W-:-:S04]  /*b490*/  LOP3.LUT R2, R17, 0x80000000, RZ, 0xc0, !PT ;  /* 0x8000000011027812 */ /* 0x000fc800078ec0ff */
[----:B------:R-:W-:-:S04]  /*b4a0*/  SHF.R.U32.HI R3, RZ, 0x18, R2 ;  /* 0x00000018ff037819 */ /* 0x000fc80000011602 */
[----:B------:R-:W-:-:S04]  /*b4b0*/  LOP3.LUT R0, R0, R3, RZ, 0xfc, !PT ;  /* 0x0000000300007212 */ /* 0x000fc800078efcff */
[----:B------:R-:W-:-:S07]  /*b4c0*/  PRMT R2, R0, 0x7610, R2 ;  /* 0x0000761000027816 */ /* 0x000fce0000000002 */
.L_x_15707:
[----:B------:R-:W-:Y:S05]  /*b4d0*/  BSYNC B0 ;  /* 0x0000000000007941 */ /* 0x000fea0003800000 */
.L_x_15706:
[----:B------:R-:W-:Y:S01]  /*b4e0*/  STG.E.U8 desc[UR36][R4.64], R2 ;  /* 0x0000000204007986 */ /* 0x000fe2000c101124 */
[----:B------:R-:W-:Y:S05]  /*b4f0*/  EXIT ;  /* 0x000000000000794d */ /* 0x000fea0003800000 */
.L_x_15700:
        /* <DEDUP_REMOVED lines=22> */
.L_x_15683:
        /* <DEDUP_REMOVED lines=16> */
.L_x_15711:
[----:B------:R-:W-:Y:S05]  /*b760*/  EXIT ;  /* 0x000000000000794d */ /* 0x000fea0003800000 */
.L_x_15710:
[----:B------:R-:W-:-:S04]  /*b770*/  LOP3.LUT R17, R17, 0xffff, RZ, 0xc0, !PT ;  /* 0x0000ffff11117812 */ /* 0x000fc800078ec0ff */
[----:B------:R-:W-:-:S05]  /*b780*/  PRMT R17, R17, 0x8880, RZ ;  /* 0x0000888011117816 */ /* 0x000fca00000000ff */
[----:B------:R-:W-:-:S05]  /*b790*/  IMAD.MOV.U32 R2, RZ, RZ, R17 ;  /* 0x000000ffff027224 */ /* 0x000fca00078e0011 */
[----:B------:R-:W-:-:S05]  /*b7a0*/  SHF.R.S32.HI R3, RZ, 0x1f, R2 ;  /* 0x0000001fff037819 */ /* 0x000fca0000011402 */
[----:B------:R-:W-:Y:S01]  /*b7b0*/  STG.E.64 desc[UR36][R4.64], R2 ;  /* 0x0000000204007986 */ /* 0x000fe2000c101b24 */
[----:B------:R-:W-:Y:S05]  /*b7c0*/  EXIT ;  /* 0x000000000000794d */ /* 0x000fea0003800000 */
.L_x_15709:
[----:B------:R-:W-:-:S04]  /*b7d0*/  LOP3.LUT R17, R17, 0xffff, RZ, 0xc0, !PT ;  /* 0x0000ffff11117812 */ /* 0x000fc800078ec0ff */
[----:B------:R-:W-:-:S05]  /*b7e0*/  PRMT R3, R17, 0x8880, RZ ;  /* 0x0000888011037816 */ /* 0x000fca00000000ff */
[----:B------:R-:W-:Y:S01]  /*b7f0*/  STG.E desc[UR36][R4.64], R3 ;  /* 0x0000000304007986 */ /* 0x000fe2000c101924 */
[----:B------:R-:W-:Y:S05]  /*b800*/  EXIT ;  /* 0x000000000000794d */ /* 0x000fea0003800000 */
.L_x_15712:
        /* <DEDUP_REMOVED lines=15> */
.L_x_17354:


//--------------------- .text._ZN2at6native18elementwise_kernelILi128ELi4EZNS0_22gpu_kernel_impl_nocastINS0_13BinaryFunctorIaaaNS0_15binary_internal10MulFunctorIaEEEEEEvRNS_18TensorIteratorBaseERKT_EUliE_EEviT1_ --------------------------
	.section	.text._ZN2at6native18elementwise_kernelILi128ELi4EZNS0_22gpu_kernel_impl_nocastINS0_13BinaryFunctorIaaaNS0_15binary_internal10MulFunctorIaEEEEEEvRNS_18TensorIteratorBaseERKT_EUliE_EEviT1_,"ax",@progbits
	.align	128
        .global         _ZN2at6native18elementwise_kernelILi128ELi4EZNS0_22gpu_kernel_impl_nocastINS0_13BinaryFunctorIaaaNS0_15binary_internal10MulFunctorIaEEEEEEvRNS_18TensorIteratorBaseERKT_EUliE_EEviT1_
        .type           _ZN2at6native18elementwise_kernelILi128ELi4EZNS0_22gpu_kernel_impl_nocastINS0_13BinaryFunctorIaaaNS0_15binary_internal10MulFunctorIaEEEEEEvRNS_18TensorIteratorBaseERKT_EUliE_EEviT1_,@function
        .size           _ZN2at6native18elementwise_kernelILi128ELi4EZNS0_22gpu_kernel_impl_nocastINS0_13BinaryFunctorIaaaNS0_15binary_internal10MulFunctorIaEEEEEEvRNS_18TensorIteratorBaseERKT_EUliE_EEviT1_,(.L_x_17355 - _ZN2at6native18elementwise_kernelILi128ELi4EZNS0_22gpu_kernel_impl_nocastINS0_13BinaryFunctorIaaaNS0_15binary_internal10MulFunctorIaEEEEEEvRNS_18TensorIteratorBaseERKT_EUliE_EEviT1_)
        .other          _ZN2at6native18elementwise_kernelILi128ELi4EZNS0_22gpu_kernel_impl_nocastINS0_13BinaryFunctorIaaaNS0_15binary_internal10MulFunctorIaEEEEEEvRNS_18TensorIteratorBaseERKT_EUliE_EEviT1_,@"STO_CUDA_ENTRY STV_DEFAULT"
_ZN2at6native18elementwise_kernelILi128ELi4EZNS0_22gpu_kernel_impl_nocastINS0_13BinaryFunctorIaaaNS0_15binary_internal10MulFunctorIaEEEEEEvRNS_18TensorIteratorBaseERKT_EUliE_EEviT1_:
.text._ZN2at6native18elementwise_kernelILi128ELi4EZNS0_22gpu_kernel_impl_nocastINS0_13BinaryFunctorIaaaNS0_15binary_internal10MulFunctorIaEEEEEEvRNS_18TensorIteratorBaseERKT_EUliE_EEviT1_:
        /* <DEDUP_REMOVED lines=363> */
.L_x_15715:
[----:B------:R-:W-:Y:S01]  /*16b0*/  ULDC.64 UR8, c[0x0][0x480] ;  /* 0x0001200000087ab9 */ /* 0x000fe20000000a00 */
[----:B------:R-:W-:Y:S01]  /*16c0*/  ULDC.64 UR10, c[0x0][0x488] ;  /* 0x00012200000a7ab9 */ /* 0x000fe20000000a00 */
[----:B------:R-:W-:Y:S02]  /*16d0*/  IADD3 R8, P0, R0, UR8, RZ ;  /* 0x0000000800087c10 */ /* 0x000fe4000ff1e0ff */
[----:B------:R-:W-:Y:S02]  /*16e0*/  IADD3 R6, P1, R2, UR10, RZ ;  /* 0x0000000a02067c10 */ /* 0x000fe4000ff3e0ff */
[----:B------:R-:W-:Y:S01]  /*16f0*/  IADD3.X R9, RZ, UR9, RZ, P0, !PT ;  /* 0x00000009ff097c10 */ /* 0x000fe200087fe4ff */
[----:B------:R-:W-:Y:S01]  /*1700*/  ULDC.64 UR8, c[0x0][0x478] ;  /* 0x00011e0000087ab9 */ /* 0x000fe20000000a00 */
[----:B------:R-:W-:-:S04]  /*1710*/  IADD3.X R7, RZ, UR11, RZ, P1, !PT ;  /* 0x0000000bff077c10 */ /* 0x000fc80008ffe4ff */
[----:B------:R-:W2:Y:S04]  /*1720*/  LDG.E.U8 R9, desc[UR4][R8.64] ;  /* 0x0000000408097981 */ /* 0x000ea8000c1e1100 */
[----:B------:R-:W2:Y:S01]  /*1730*/  LDG.E.U8 R6, desc[UR4][R6.64] ;  /* 0x0000000406067981 */ /* 0x000ea2000c1e1100 */
[----:B------:R-:W-:-:S04]  /*1740*/  IADD3 R4, P0, R5, UR8, RZ ;  /* 0x0000000805047c10 */ /* 0x000fc8000ff1e0ff */
[----:B------:R-:W-:Y:S02]  /*1750*/  IADD3.X R5, RZ, UR9, RZ, P0, !PT ;  /* 0x00000009ff057c10 */ /* 0x000fe400087fe4ff */
[----:B------:R-:W-:Y:S01]  /*1760*/  IADD3 R3, R3, 0x80, RZ ;  /* 0x0000008003037810 */ /* 0x000fe20007ffe0ff */
[----:B--2---:R-:W-:-:S05]  /*1770*/  IMAD R11, R6, R9, RZ ;  /* 0x00000009060b7224 */ /* 0x004fca00078e02ff */
[----:B------:R0:W-:Y:S02]  /*1780*/  STG.E.U8 desc[UR4][R4.64], R11 ;  /* 0x0000000b04007986 */ /* 0x0001e4000c101104 */
.L_x_15714:
[----:B------:R-:W-:Y:S05]  /*1790*/  BSYNC B0 ;  /* 0x0000000000007941 */ /* 0x000fea0003800000 */
.L_x_15713:
        /* <DEDUP_REMOVED lines=356> */
.L_x_15718:
        /* <DEDUP_REMOVED lines=11> */
[----:B------:R-:W-:-:S04]  /*2e90*/  IADD3 R3, R3, 0x80, RZ ;  /* 0x0000008003037810 */ /* 0x000fc80007ffe0ff */
[----:B------:R-:W-:Y:S01]  /*2ea0*/  ISETP.GE.AND P0, PT, R3, UR6, PT ;  /* 0x0000000603007c0c */ /* 0x000fe2000bf06270 */
[----:B--2---:R-:W-:-:S05]  /*2eb0*/  IMAD R11, R6, R9, RZ ;  /* 0x00000009060b7224 */ /* 0x004fca00078e02ff */
[----:B------:R1:W-:Y:S07]  /*2ec0*/  STG.E.U8 desc[UR4][R4.64], R11 ;  /* 0x0000000b04007986 */ /* 0x0003ee000c101104 */
        /* <DEDUP_REMOVED lines=354> */
.L_x_15719:
        /* <DEDUP_REMOVED lines=14> */
.L_x_15717:
[----:B------:R-:W-:Y:S05]  /*45d0*/  BSYNC B0 ;  /* 0x0000000000007941 */ /* 0x000fea0003800000 */
.L_x_15716:
        /* <DEDUP_REMOVED lines=355> */
.L_x_15720:
        /* <DEDUP_REMOVED lines=10> */
[----:B------:R-:W-:Y:S01]  /*5cb0*/  IADD3.X R5, RZ, UR7, RZ, P0, !PT ;  /* 0x00000007ff057c10 */ /* 0x000fe200087fe4ff */
[----:B--2---:R-:W-:-:S05]  /*5cc0*/  IMAD R9, R2, R7, RZ ;  /* 0x0000000702097224 */ /* 0x004fca00078e02ff */
[----:B------:R-:W-:Y:S01]  /*5cd0*/  STG.E.U8 desc[UR4][R4.64], R9 ;  /* 0x0000000904007986 */ /* 0x000fe2000c101104 */
[----:B------:R-:W-:Y:S05]  /*5ce0*/  EXIT ;  /* 0x000000000000794d */ /* 0x000fea0003800000 */
.L_x_15721:
        /* <DEDUP_REMOVED lines=9> */
.L_x_17355:


//--------------------- .text._ZN2at6native27unrolled_elementwise_kernelINS0_13BinaryFunctorIaaaNS0_15binary_internal10MulFunctorIaEEEESt5arrayIPcLm3EELi4E23TrivialOffsetCalculatorILi2EjESA_ILi1EjENS0_6memory15LoadWithoutCastENSD_16StoreWithoutCastEEEviT_T0_T2_T3_T4_T5_ --------------------------
	.section	.text._ZN2at6native27unrolled_elementwise_kernelINS0_13BinaryFunctorIaaaNS0_15binary_internal10MulFunctorIaEEEESt5arrayIPcLm3EELi4E23TrivialOffsetCalculatorILi2EjESA_ILi1EjENS0_6memory15LoadWithoutCastENSD_16StoreWithoutCastEEEviT_T0_T2_T3_T4_T5_,"ax",@progbits
	.align	128
        .global         _ZN2at6native27unrolled_elementwise_kernelINS0_13BinaryFunctorIaaaNS0_15binary_internal10MulFunctorIaEEEESt5arrayIPcLm3EELi4E23TrivialOffsetCalculatorILi2EjESA_ILi1EjENS0_6memory15LoadWithoutCastENSD_16StoreWithoutCastEEEviT_T0_T2_T3_T4_T5_
        .type           _ZN2at6native27unrolled_elementwise_kernelINS0_13BinaryFunctorIaaaNS0_15binary_internal10MulFunctorIaEEEESt5arrayIPcLm3EELi4E23TrivialOffsetCalculatorILi2EjESA_ILi1EjENS0_6memory15LoadWithoutCastENSD_16StoreWithoutCastEEEviT_T0_T2_T3_T4_T5_,@function
        .size           _ZN2at6native27unrolled_elementwise_kernelINS0_13BinaryFunctorIaaaNS0_15binary_internal10MulFunctorIaEEEESt5arrayIPcLm3EELi4E23TrivialOffsetCalculatorILi2EjESA_ILi1EjENS0_6memory15LoadWithoutCastENSD_16StoreWithoutCastEEEviT_T0_T2_T3_T4_T5_,(.L_x_17356 - _ZN2at6native27unrolled_elementwise_kernelINS0_13BinaryFunctorIaaaNS0_15binary_internal10MulFunctorIaEEEESt5arrayIPcLm3EELi4E23TrivialOffsetCalculatorILi2EjESA_ILi1EjENS0_6memory15LoadWithoutCastENSD_16StoreWithoutCastEEEviT_T0_T2_T3_T4_T5_)
        .other          _ZN2at6native27unrolled_elementwise_kernelINS0_13BinaryFunctorIaaaNS0_15binary_internal10MulFunctorIaEEEESt5arrayIPcLm3EELi4E23TrivialOffsetCalculatorILi2EjESA_ILi1EjENS0_6memory15LoadWithoutCastENSD_16StoreWithoutCastEEEviT_T0_T2_T3_T4_T5_,@"STO_CUDA_ENTRY STV_DEFAULT"
_ZN2at6native27unrolled_elementwise_kernelINS0_13BinaryFunctorIaaaNS0_15binary_internal10MulFunctorIaEEEESt5arrayIPcLm3EELi4E23TrivialOffsetCalculatorILi2EjESA_ILi1EjENS0_6memory15LoadWithoutCastENSD_16StoreWithoutCastEEEviT_T0_T2_T3_T4_T5_:
.text._ZN2at6native27unrolled_elementwise_kernelINS0_13BinaryFunctorIaaaNS0_15binary_internal10MulFunctorIaEEEESt5arrayIPcLm3EELi4E23TrivialOffsetCalculatorILi2EjESA_ILi1EjENS0_6memory15LoadWithoutCastENSD_16StoreWithoutCastEEEviT_T0_T2_T3_T4_T5_:
        /* <DEDUP_REMOVED lines=23> */
[----:B------:R1:W3:Y:S01]  /*0170*/  @!P0 LDG.E.U8 R14, desc[UR4][R2.64] ;  /* 0x00000004020e8981 */ /* 0x0002e2000c1e1100 */
[----:B------:R-:W-:-:S04]  /*0180*/  @!P0 IMAD.X R25, RZ, RZ, R5, P4 ;  /* 0x000000ffff198224 */ /* 0x000fc800020e0605 */
[----:B------:R-:W4:Y:S01]  /*0190*/  @!P2 LDC.64 R10, c[0x0][0x220] ;  /* 0x00008800ff0aab82 */ /* 0x000f220000000a00 */
[----:B------:R-:W-:Y:S01]  /*01a0*/  @!P2 IMAD R5, R0, 0x200, R21 ;  /* 0x000002000005a824 */ /* 0x000fe200078e0215 */
[----:B------:R-:W3:Y:S01]  /*01b0*/  @!P0 LDG.E.U8 R15, desc[UR4][R24.64] ;  /* 0x00000004180f8981 */ /* 0x000ee2000c1e1100 */
[----:B------:R-:W-:Y:S01]  /*01c0*/  PRMT R16, RZ, 0x7610, R16 ;  /* 0x00007610ff107816 */ /* 0x000fe20000000010 */
[----:B------:R-:W-:Y:S01]  /*01d0*/  @!P2 VIADD R21, R21, 0x80 ;  /* 0x000000801515a836 */ /* 0x000fe20000000000 */
[----:B--2---:R-:W-:-:S03]  /*01e0*/  @!P3 IADD3 R22, P4, R17, R22, RZ ;  /* 0x000000161116b210 */ /* 0x004fc60007f9e0ff */
[----:B------:R-:W2:Y:S01]  /*01f0*/  @!P2 LDC.64 R6, c[0x0][0x228] ;  /* 0x00008a00ff06ab82 */ /* 0x000ea20000000a00 */
[----:B------:R-:W-:Y:S01]  /*0200*/  PRMT R18, RZ, 0x7610, R18 ;  /* 0x00007610ff127816 */ /* 0x000fe20000000012 */
[----:B------:R-:W-:Y:S01]  /*0210*/  @!P3 IMAD.X R23, RZ, RZ, R23, P4 ;  /* 0x000000ffff17b224 */ /* 0x000fe200020e0617 */
[----:B------:R-:W-:Y:S02]  /*0220*/  PRMT R19, RZ, 0x7610, R19 ;  /* 0x00007610ff137816 */ /* 0x000fe40000000013 */
[----:B0-----:R-:W-:Y:S02]  /*0230*/  @!P3 IADD3 R8, P4, R17, R8, RZ ;  /* 0x000000081108b210 */ /* 0x001fe40007f9e0ff */
[----:B------:R-:W-:Y:S01]  /*0240*/  PRMT R17, RZ, 0x7610, R17 ;  /* 0x00007610ff117816 */ /* 0x000fe20000000011 */
[----:B------:R-:W3:Y:S01]  /*0250*/  @!P3 LDG.E.U8 R16, desc[UR4][R22.64] ;  /* 0x000000041610b981 */ /* 0x000ee2000c1e1100 */
[----:B------:R-:W-:Y:S01]  /*0260*/  ISETP.GE.AND P1, PT, R21, R12, PT ;  /* 0x0000000c1500720c */ /* 0x000fe20003f26270 */
[----:B------:R-:W-:Y:S01]  /*0270*/  @!P3 IMAD.X R9, RZ, RZ, R9, P4 ;  /* 0x000000ffff09b224 */ /* 0x000fe200020e0609 */
[----:B----4-:R-:W-:-:S04]  /*0280*/  @!P2 IADD3 R10, P5, R5, R10, RZ ;  /* 0x0000000a050aa210 */ /* 0x010fc80007fbe0ff */
[----:B------:R0:W4:Y:S01]  /*0290*/  @!P3 LDG.E.U8 R18, desc[UR4][R8.64] ;  /* 0x000000040812b981 */ /* 0x000122000c1e1100 */
[----:B--2---:R-:W-:Y:S01]  /*02a0*/  @!P2 IADD3 R6, P6, R5, R6, RZ ;  /* 0x000000060506a210 */ /* 0x004fe20007fde0ff */
[----:B------:R-:W-:-:S05]  /*02b0*/  @!P2 IMAD.X R11, RZ, RZ, R11, P5 ;  /* 0x000000ffff0ba224 */ /* 0x000fca00028e060b */
[----:B------:R-:W2:Y:S01]  /*02c0*/  @!P1 LDC.64 R4, c[0x0][0x220] ;  /* 0x00008800ff049b82 */ /* 0x000ea20000000a00 */
[----:B------:R-:W-:Y:S01]  /*02d0*/  @!P2 IMAD.X R7, RZ, RZ, R7, P6 ;  /* 0x000000ffff07a224 */ /* 0x000fe200030e0607 */
[----:B------:R-:W4:Y:S04]  /*02e0*/  @!P2 LDG.E.U8 R19, desc[UR4][R10.64] ;  /* 0x000000040a13a981 */ /* 0x000f28000c1e1100 */
[----:B------:R2:W4:Y:S02]  /*02f0*/  @!P2 LDG.E.U8 R17, desc[UR4][R6.64] ;  /* 0x000000040611a981 */ /* 0x000524000c1e1100 */
[----:B-1----:R-:W1:Y:S08]  /*0300*/  @!P1 LDC.64 R2, c[0x0][0x228] ;  /* 0x00008a00ff029b82 */ /* 0x002e700000000a00 */
[----:B0-----:R-:W0:Y:S01]  /*0310*/  @!P0 LDC.64 R8, c[0x0][0x218] ;  /* 0x00008600ff088b82 */ /* 0x001e220000000a00 */
[----:B------:R-:W-:Y:S01]  /*0320*/  @!P1 IMAD R21, R0, 0x200, R21 ;  /* 0x0000020000159824 */ /* 0x000fe200078e0215 */
[----:B------:R-:W-:-:S04]  /*0330*/  PRMT R20, RZ, 0x7610, R20 ;  /* 0x00007610ff147816 */ /* 0x000fc80000000014 */
[C---:B--2---:R-:W-:Y:S01]  /*0340*/  @!P1 IADD3 R4, P2, R21.reuse, R4, RZ ;  /* 0x0000000415049210 */ /* 0x044fe20007f5e0ff */
[----:B------:R-:W-:Y:S01]  /*0350*/  @!P0 IMAD R7, R0, 0x200, R13 ;  /* 0x0000020000078824 */ /* 0x000fe200078e020d */
[----:B-1----:R-:W-:-:S03]  /*0360*/  @!P1 IADD3 R2, P3, R21, R2, RZ ;  /* 0x0000000215029210 */ /* 0x002fc60007f7e0ff */
[----:B------:R-:W-:Y:S01]  /*0370*/  @!P1 IMAD.X R5, RZ, RZ, R5, P2 ;  /* 0x000000ffff059224 */ /* 0x000fe200010e0605 */
[----:B------:R-:W-:Y:S01]  /*0380*/  PRMT R21, RZ, 0x7610, R21 ;  /* 0x00007610ff157816 */ /* 0x000fe20000000015 */
[----:B------:R-:W-:-:S03]  /*0390*/  @!P1 IMAD.X R3, RZ, RZ, R3, P3 ;  /* 0x000000ffff039224 */ /* 0x000fc600018e0603 */
[----:B------:R3:W5:Y:S01]  /*03a0*/  @!P1 LDG.E.U8 R20, desc[UR4][R4.64] ;  /* 0x0000000404149981 */ /* 0x000762000c1e1100 */
[----:B0-----:R-:W-:-:S03]  /*03b0*/  @!P0 IADD3 R8, P2, R7, R8, RZ ;  /* 0x0000000807088210 */ /* 0x001fc60007f5e0ff */
[----:B------:R0:W5:Y:S01]  /*03c0*/  @!P1 LDG.E.U8 R21, desc[UR4][R2.64] ;  /* 0x0000000402159981 */ /* 0x000162000c1e1100 */
[----:B------:R-:W-:Y:S02]  /*03d0*/  VIADD R6, R13, 0x80 ;  /* 0x000000800d067836 */ /* 0x000fe40000000000 */
[----:B------:R-:W-:Y:S02]  /*03e0*/  @!P0 IMAD.X R9, RZ, RZ, R9, P2 ;  /* 0x000000ffff098224 */ /* 0x000fe400010e0609 */
[----:B------:R-:W-:-:S05]  /*03f0*/  @!P0 IMAD.MOV.U32 R13, RZ, RZ, R6 ;  /* 0x000000ffff0d8224 */ /* 0x000fca00078e0006 */
[----:B------:R-:W-:Y:S01]  /*0400*/  ISETP.GE.AND P1, PT, R13, R12, PT ;  /* 0x0000000c0d00720c */ /* 0x000fe20003f26270 */
[----:B------:R-:W-:Y:S01]  /*0410*/  BSSY B0, `(.L_x_15722) ;  /* 0x0000018000007945 */ /* 0x000fe20003800000 */
[----:B---3--:R-:W-:Y:S02]  /*0420*/  PRMT R4, R14, 0x9910, RZ ;  /* 0x000099100e047816 */ /* 0x008fe400000000ff */
[----:B0-----:R-:W-:-:S05]  /*0430*/  PRMT R3, R15, 0x9910, RZ ;  /* 0x000099100f037816 */ /* 0x001fca00000000ff */
[----:B------:R-:W-:-:S05]  /*0440*/  IMAD R3, R4, R3, RZ ;  /* 0x0000000304037224 */ /* 0x000fca00078e02ff */
[----:B------:R0:W-:Y:S01]  /*0450*/  @!P0 STG.E.U8 desc[UR4][R8.64], R3 ;  /* 0x0000000308008986 */ /* 0x0001e2000c101104 */
[----:B------:R-:W-:Y:S02]  /*0460*/  PRMT R2, R16, 0x9910, RZ ;  /* 0x0000991010027816 */ /* 0x000fe400000000ff */
[----:B----4-:R-:W-:-:S05]  /*0470*/  PRMT R5, R18, 0x9910, RZ ;  /* 0x0000991012057816 */ /* 0x010fca00000000ff */
[----:B------:R-:W-:Y:S01]  /*0480*/  IMAD R11, R2, R5, RZ ;  /* 0x00000005020b7224 */ /* 0x000fe200078e02ff */
[----:B------:R-:W-:Y:S02]  /*0490*/  PRMT R6, R19, 0x9910, RZ ;  /* 0x0000991013067816 */ /* 0x000fe400000000ff */
[----:B------:R-:W-:-:S05]  /*04a0*/  PRMT R7, R17, 0x9910, RZ ;  /* 0x0000991011077816 */ /* 0x000fca00000000ff */
[----:B------:R-:W-:Y:S01]  /*04b0*/  IMAD R7, R6, R7, RZ ;  /* 0x0000000706077224 */ /* 0x000fe200078e02ff */
[----:B0-----:R-:W-:Y:S06]  /*04c0*/  @P1 BRA `(.L_x_15723) ;  /* 0x0000000000301947 */ /* 0x001fec0003800000 */
        /* <DEDUP_REMOVED lines=12> */
.L_x_15723:
[----:B------:R-:W-:Y:S05]  /*0590*/  BSYNC B0 ;  /* 0x0000000000007941 */ /* 0x000fea0003800000 */
.L_x_15722:
[----:B------:R-:W-:Y:S02]  /*05a0*/  ISETP.GE.AND P0, PT, R13, R12, PT ;  /* 0x0000000c0d00720c */ /* 0x000fe40003f06270 */
[----:B0----5:R-:W-:Y:S02]  /*05b0*/  PRMT R4, R20, 0x9910, RZ ;  /* 0x0000991014047816 */ /* 0x021fe400000000ff */
[----:B------:R-:W-:-:S09]  /*05c0*/  PRMT R5, R21, 0x9910, RZ ;  /* 0x0000991015057816 */ /* 0x000fd200000000ff */
[----:B------:R-:W-:Y:S05]  /*05d0*/  @P0 EXIT ;  /* 0x000000000000094d */ /* 0x000fea0003800000 */
[----:B------:R-:W-:Y:S01]  /*05e0*/  IMAD R0, R0, 0x200, R13 ;  /* 0x0000020000007824 */ /* 0x000fe200078e020d */
[----:B------:R-:W-:Y:S01]  /*05f0*/  ULDC.64 UR6, c[0x0][0x218] ;  /* 0x0000860000067ab9 */ /* 0x000fe20000000a00 */
[----:B------:R-:W-:-:S03]  /*0600*/  IMAD R5, R4, R5, RZ ;  /* 0x0000000504057224 */ /* 0x000fc600078e02ff */
[----:B------:R-:W-:-:S05]  /*0610*/  IADD3 R2, P0, R0, UR6, RZ ;  /* 0x0000000600027c10 */ /* 0x000fca000ff1e0ff */
[----:B------:R-:W-:-:S05]  /*0620*/  IMAD.X R3, RZ, RZ, UR7, P0 ;  /* 0x00000007ff037e24 */ /* 0x000fca00080e06ff */
[----:B------:R-:W-:Y:S01]  /*0630*/  STG.E.U8 desc[UR4][R2.64], R5 ;  /* 0x0000000502007986 */ /* 0x000fe2000c101104 */
[----:B------:R-:W-:Y:S05]  /*0640*/  EXIT ;  /* 0x000000000000794d */ /* 0x000fea0003800000 */
.L_x_15724:
        /* <DEDUP_REMOVED lines=11> */
.L_x_17356:


//--------------------- .text._ZN2at6native29vectorized_elementwise_kernelILi2ENS0_13BinaryFunctorIaaaNS0_15binary_internal10MulFunctorIaEEEESt5arrayIPcLm3EEEEviT0_T1_ --------------------------
	.section	.text._ZN2at6native29vectorized_elementwise_kernelILi2ENS0_13BinaryFunctorIaaaNS0_15binary_internal10MulFunctorIaEEEESt5arrayIPcLm3EEEEviT0_T1_,"ax",@progbits
	.align	128
        .global         _ZN2at6native29vectorized_elementwise_kernelILi2ENS0_13BinaryFunctorIaaaNS0_15binary_internal10MulFunctorIaEEEESt5arrayIPcLm3EEEEviT0_T1_
        .type           _ZN2at6native29vectorized_elementwise_kernelILi2ENS0_13BinaryFunctorIaaaNS0_15binary_internal10MulFunctorIaEEEESt5arrayIPcLm3EEEEviT0_T1_,@function
        .size           _ZN2at6native29vectorized_elementwise_kernelILi2ENS0_13BinaryFunctorIaaaNS0_15binary_internal10MulFunctorIaEEEESt5arrayIPcLm3EEEEviT0_T1_,(.L_x_17357 - _ZN2at6native29vectorized_elementwise_kernelILi2ENS0_13BinaryFunctorIaaaNS0_15binary_internal10MulFunctorIaEEEESt5arrayIPcLm3EEEEviT0_T1_)
        .other          _ZN2at6native29vectorized_elementwise_kernelILi2ENS0_13BinaryFunctorIaaaNS0_15binary_internal10MulFunctorIaEEEESt5arrayIPcLm3EEEEviT0_T1_,@"STO_CUDA_ENTRY STV_DEFAULT"
_ZN2at6native29vectorized_elementwise_kernelILi2ENS0_13BinaryFunctorIaaaNS0_15binary_internal10MulFunctorIaEEEESt5arrayIPcLm3EEEEviT0_T1_:
.text._ZN2at6native29vectorized_elementwise_kernelILi2ENS0_13BinaryFunctorIaaaNS0_15binary_internal10MulFunctorIaEEEESt5arrayIPcLm3EEEEviT0_T1_:
        /* <DEDUP_REMOVED lines=17> */
[----:B------:R-:W-:Y:S01]  /*0110*/  IMAD.U32 R10, RZ, RZ, UR6 ;  /* 0x00000006ff0a7e24 */ /* 0x000fe2000f8e00ff */
[----:B------:R-:W-:Y:S01]  /*0120*/  ULDC.64 UR6, c[0x0][0x218] ;  /* 0x0000860000067ab9 */ /* 0x000fe20000000a00 */
[----:B------:R-:W-:Y:S02]  /*0130*/  IMAD.U32 R9, RZ, RZ, UR8 ;  /* 0x00000008ff097e24 */ /* 0x000fe4000f8e00ff */
        /* <DEDUP_REMOVED lines=12> */
[----:B------:R-:W-:Y:S01]  /*0200*/  UIADD3.X UR6, URZ, UR7, URZ, UP0, !UPT ;  /* 0x000000073f067290 */ /* 0x000fe200087fe43f */
[C---:B--2---:R-:W-:Y:S02]  /*0210*/  PRMT R16, R2.reuse, 0x7771, RZ ;  /* 0x0000777102107816 */ /* 0x044fe400000000ff */
[----:B------:R-:W-:Y:S02]  /*0220*/  LOP3.LUT R14, R2, 0xff, RZ, 0xc0, !PT ;  /* 0x000000ff020e7812 */ /* 0x000fe400078ec0ff */
[C---:B---3--:R-:W-:Y:S01]  /*0230*/  PRMT R2, R12.reuse, 0x7771, RZ ;  /* 0x000077710c027816 */ /* 0x048fe200000000ff */
[----:B0-----:R-:W-:Y:S01]  /*0240*/  IMAD.MOV.U32 R9, RZ, RZ, R16 ;  /* 0x000000ffff097224 */ /* 0x001fe200078e0010 */
[----:B------:R-:W-:Y:S02]  /*0250*/  LOP3.LUT R15, R12, 0xff, RZ, 0xc0, !PT ;  /* 0x000000ff0c0f7812 */ /* 0x000fe400078ec0ff */
[C---:B----4-:R-:W-:Y:S01]  /*0260*/  PRMT R17, R4.reuse, 0x7771, RZ ;  /* 0x0000777104117816 */ /* 0x050fe200000000ff */
[----:B------:R-:W-:Y:S01]  /*0270*/  IMAD R9, R9, R2, RZ ;  /* 0x0000000209097224 */ /* 0x000fe200078e02ff */
[----:B------:R-:W-:Y:S01]  /*0280*/  LOP3.LUT R12, R4, 0xff, RZ, 0xc0, !PT ;  /* 0x000000ff040c7812 */ /* 0x000fe200078ec0ff */
[----:B------:R-:W-:Y:S01]  /*0290*/  IMAD.U32 R2, RZ, RZ, UR5 ;  /* 0x00000005ff027e24 */ /* 0x000fe2000f8e00ff */
[C---:B-----5:R-:W-:Y:S01]  /*02a0*/  PRMT R4, R13.reuse, 0x7771, RZ ;  /* 0x000077710d047816 */ /* 0x060fe200000000ff */
[----:B-1----:R-:W-:Y:S01]  /*02b0*/  IMAD.MOV.U32 R11, RZ, RZ, R17 ;  /* 0x000000ffff0b7224 */ /* 0x002fe200078e0011 */
[----:B------:R-:W-:-:S03]  /*02c0*/  LOP3.LUT R13, R13, 0xff, RZ, 0xc0, !PT ;  /* 0x000000ff0d0d7812 */ /* 0x000fc600078ec0ff */
[----:B------:R-:W-:Y:S02]  /*02d0*/  IMAD.MOV.U32 R10, RZ, RZ, R4 ;  /* 0x000000ffff0a7224 */ /* 0x000fe400078e0004 */
[----:B------:R-:W-:Y:S01]  /*02e0*/  IMAD R4, R14, R15, RZ ;  /* 0x0000000f0e047224 */ /* 0x000fe200078e02ff */
[----:B------:R-:W-:Y:S01]  /*02f0*/  PRMT R14, R6, 0x7771, RZ ;  /* 0x00007771060e7816 */ /* 0x000fe200000000ff */
[----:B------:R-:W-:Y:S01]  /*0300*/  IMAD R11, R11, R10, RZ ;  /* 0x0000000a0b0b7224 */ /* 0x000fe200078e02ff */
[----:B------:R-:W-:Y:S01]  /*0310*/  PRMT R10, R5, 0x7771, RZ ;  /* 0x00007771050a7816 */ /* 0x000fe200000000ff */
[----:B------:R-:W-:Y:S01]  /*0320*/  IMAD R8, R12, R13, RZ ;  /* 0x0000000d0c087224 */ /* 0x000fe200078e02ff */
[----:B------:R-:W-:Y:S02]  /*0330*/  LOP3.LUT R15, R6, 0xff, RZ, 0xc0, !PT ;  /* 0x000000ff060f7812 */ /* 0x000fe400078ec0ff */
[C---:B------:R-:W-:Y:S02]  /*0340*/  PRMT R6, R3.reuse, 0x7771, RZ ;  /* 0x0000777103067816 */ /* 0x040fe400000000ff */
[----:B------:R-:W-:-:S02]  /*0350*/  LOP3.LUT R13, R3, 0xff, RZ, 0xc0, !PT ;  /* 0x000000ff030d7812 */ /* 0x000fc400078ec0ff */
[----:B------:R-:W-:Y:S02]  /*0360*/  PRMT R3, R7, 0x7771, RZ ;  /* 0x0000777107037816 */ /* 0x000fe400000000ff */
[----:B------:R-:W-:Y:S01]  /*0370*/  LOP3.LUT R12, R5, 0xff, RZ, 0xc0, !PT ;  /* 0x000000ff050c7812 */ /* 0x000fe200078ec0ff */
[----:B------:R-:W-:Y:S01]  /*0380*/  IMAD.MOV.U32 R5, RZ, RZ, R10 ;  /* 0x000000ffff057224 */ /* 0x000fe200078e000a */
[----:B------:R-:W-:Y:S01]  /*0390*/  LOP3.LUT R16, R7, 0xff, RZ, 0xc0, !PT ;  /* 0x000000ff07107812 */ /* 0x000fe200078ec0ff */
[----:B------:R-:W-:Y:S01]  /*03a0*/  IMAD.MOV.U32 R10, RZ, RZ, R6 ;  /* 0x000000ffff0a7224 */ /* 0x000fe200078e0006 */
[----:B------:R-:W-:Y:S01]  /*03b0*/  PRMT R9, R9, 0x7604, R4 ;  /* 0x0000760409097816 */ /* 0x000fe20000000004 */
[----:B------:R-:W-:Y:S01]  /*03c0*/  IMAD.MOV.U32 R7, RZ, RZ, R14 ;  /* 0x000000ffff077224 */ /* 0x000fe200078e000e */
[----:B------:R-:W-:Y:S01]  /*03d0*/  PRMT R11, R11, 0x7604, R8 ;  /* 0x000076040b0b7816 */ /* 0x000fe20000000008 */
[----:B------:R-:W-:Y:S02]  /*03e0*/  IMAD.MOV.U32 R14, RZ, RZ, R3 ;  /* 0x000000ffff0e7224 */ /* 0x000fe400078e0003 */
[----:B------:R-:W-:-:S02]  /*03f0*/  IMAD R5, R5, R10, RZ ;  /* 0x0000000a05057224 */ /* 0x000fc400078e02ff */
[----:B------:R-:W-:Y:S02]  /*0400*/  IMAD R6, R12, R13, RZ ;  /* 0x0000000d0c067224 */ /* 0x000fe400078e02ff */
[----:B------:R-:W-:Y:S02]  /*0410*/  IMAD R10, R15, R16, RZ ;  /* 0x000000100f0a7224 */ /* 0x000fe400078e02ff */
[----:B------:R-:W-:Y:S01]  /*0420*/  IMAD R7, R7, R14, RZ ;  /* 0x0000000e07077224 */ /* 0x000fe200078e02ff */
[----:B------:R-:W-:Y:S01]  /*0430*/  PRMT R5, R5, 0x7604, R6 ;  /* 0x0000760405057816 */ /* 0x000fe20000000006 */
[----:B------:R-:W-:-:S03]  /*0440*/  IMAD.U32 R3, RZ, RZ, UR6 ;  /* 0x00000006ff037e24 */ /* 0x000fc6000f8e00ff */
[----:B------:R-:W-:Y:S01]  /*0450*/  PRMT R7, R7, 0x7604, R10 ;  /* 0x0000760407077816 */ /* 0x000fe2000000000a */
[----:B------:R-:W-:-:S05]  /*0460*/  IMAD.WIDE R2, R0, 0x2, R2 ;  /* 0x0000000200027825 */ /* 0x000fca00078e0202 */
[----:B------:R-:W-:Y:S04]  /*0470*/  STG.E.U16 desc[UR12][R2.64], R9 ;  /* 0x0000000902007986 */ /* 0x000fe8000c10150c */
[----:B------:R-:W-:Y:S04]  /*0480*/  STG.E.U16 desc[UR12][R2.64+0x100], R11 ;  /* 0x0001000b02007986 */ /* 0x000fe8000c10150c */
[----:B------:R-:W-:Y:S04]  /*0490*/  STG.E.U16 desc[UR12][R2.64+0x200], R5 ;  /* 0x0002000502007986 */ /* 0x000fe8000c10150c */
[----:B------:R-:W-:Y:S01]  /*04a0*/  STG.E.U16 desc[UR12][R2.64+0x300], R7 ;  /* 0x0003000702007986 */ /* 0x000fe2000c10150c */
[----:B------:R-:W-:Y:S05]  /*04b0*/  EXIT ;  /* 0x000000000000794d */ /* 0x000fea0003800000 */
.L_x_15725:
[----:B------:R-:W0:Y:S01]  /*04c0*/  S2R R4, SR_TID.X ;  /* 0x0000000000047919 */ /* 0x000e220000002100 */
[----:B------:R-:W-:Y:S02]  /*04d0*/  PRMT R5, RZ, 0x7610, R5 ;  /* 0x00007610ff057816 */ /* 0x000fe40000000005 */
[----:B0-----:R-:W-:Y:S01]  /*04e0*/  ISETP.GE.AND P0, PT, R4, R3, PT ;  /* 0x000000030400720c */ /* 0x001fe20003f06270 */
[----:B------:R-:W-:-:S12]  /*04f0*/  IMAD.MOV.U32 R0, RZ, RZ, R4 ;  /* 0x000000ffff007224 */ /* 0x000fd800078e0004 */
[C---:B------:R-:W-:Y:S01]  /*0500*/  @!P0 VIADD R17, R0.reuse, UR4 ;  /* 0x0000000400118c36 */ /* 0x040fe20008000000 */
[----:B------:R-:W0:Y:S01]  /*0510*/  @!P0 LDC.64 R20, c[0x0][0x220] ;  /* 0x00008800ff148b82 */ /* 0x000e220000000a00 */
[----:B------:R-:W-:-:S05]  /*0520*/  @!P0 VIADD R0, R0, 0x80 ;  /* 0x0000008000008836 */ /* 0x000fca0000000000 */
[C---:B------:R-:W-:Y:S02]  /*0530*/  ISETP.GE.AND P3, PT, R0.reuse, R3, PT ;  /* 0x000000030000720c */ /* 0x040fe40003f66270 */
[----:B------:R-:W1:Y:S11]  /*0540*/  @!P0 LDC.64 R22, c[0x0][0x228] ;  /* 0x00008a00ff168b82 */ /* 0x000e760000000a00 */
[C---:B------:R-:W-:Y:S01]  /*0550*/  @!P3 VIADD R11, R0.reuse, UR4 ;  /* 0x00000004000bbc36 */ /* 0x040fe20008000000 */
[----:B------:R-:W2:Y:S01]  /*0560*/  @!P3 LDC.64 R24, c[0x0][0x220] ;  /* 0x00008800ff18bb82 */ /* 0x000ea20000000a00 */
[----:B------:R-:W-:Y:S01]  /*0570*/  @!P3 VIADD R0, R0, 0x80 ;  /* 0x000000800000b836 */ /* 0x000fe20000000000 */
[----:B0-----:R-:W-:-:S04]  /*0580*/  @!P0 IADD3 R20, P1, R17, R20, RZ ;  /* 0x0000001411148210 */ /* 0x001fc80007f3e0ff */
[C---:B------:R-:W-:Y:S02]  /*0590*/  ISETP.GE.AND P4, PT, R0.reuse, R3, PT ;  /* 0x000000030000720c */ /* 0x040fe40003f86270 */
[----:B------:R-:W0:Y:S01]  /*05a0*/  @!P3 LDC.64 R14, c[0x0][0x228] ;  /* 0x00008a00ff0ebb82 */ /* 0x000e220000000a00 */
[----:B------:R-:W-:Y:S01]  /*05b0*/  @!P0 IMAD.X R21, RZ, RZ, R21, P1 ;  /* 0x000000ffff158224 */ /* 0x000fe200008e0615 */
[----:B------:R-:W-:Y:S02]  /*05c0*/  PRMT R2, RZ, 0x7610, R2 ;  /* 0x00007610ff027816 */ /* 0x000fe40000000002 */
[----:B------:R-:W-:Y:S02]  /*05d0*/  PRMT R6, RZ, 0x7610, R6 ;  /* 0x00007610ff067816 */ /* 0x000fe40000000006 */
[----:B------:R3:W4:Y:S05]  /*05e0*/  @!P0 LDG.E.U8 R5, desc[UR12][R20.64] ;  /* 0x0000000c14058981 */ /* 0x00072a000c1e1100 */
[C---:B------:R-:W-:Y:S01]  /*05f0*/  @!P4 VIADD R7, R0.reuse, UR4 ;  /* 0x000000040007cc36 */ /* 0x040fe20008000000 */
[----:B------:R-:W3:Y:S01]  /*0600*/  @!P4 LDC.64 R12, c[0x0][0x220] ;  /* 0x00008800ff0ccb82 */ /* 0x000ee20000000a00 */
[----:B------:R-:W-:Y:S01]  /*0610*/  @!P4 VIADD R0, R0, 0x80 ;  /* 0x000000800000c836 */ /* 0x000fe20000000000 */
[----:B--2---:R-:W-:-:S04]  /*0620*/  @!P3 IADD3 R24, P5, R11, R24, RZ ;  /* 0x000000180b18b210 */ /* 0x004fc80007fbe0ff */
[----:B------:R-:W-:Y:S02]  /*0630*/  ISETP.GE.AND P2, PT, R0, R3, PT ;  /* 0x000000030000720c */ /* 0x000fe40003f46270 */
[----:B------:R-:W2:Y:S01]  /*0640*/  @!P4 LDC.64 R28, c[0x0][0x228] ;  /* 0x00008a00ff1ccb82 */ /* 0x000ea20000000a00 */
[----:B0-----:R-:W-:-:S10]  /*0650*/  @!P3 IADD3 R14, P6, R11, R14, RZ ;  /* 0x0000000e0b0eb210 */ /* 0x001fd40007fde0ff */
[C---:B------:R-:W-:Y:S01]  /*0660*/  @!P2 VIADD R9, R0.reuse, UR4 ;  /* 0x000000040009ac36 */ /* 0x040fe20008000000 */
[----:B------:R-:W0:Y:S01]  /*0670*/  @!P2 LDC.64 R18, c[0x0][0x220] ;  /* 0x00008800ff12ab82 */ /* 0x000e220000000a00 */
[----:B------:R-:W-:-:S05]  /*0680*/  @!P2 VIADD R0, R0, 0x80 ;  /* 0x000000800000a836 */ /* 0x000fca0000000000 */
[C---:B------:R-:W-:Y:S01]  /*0690*/  ISETP.GE.AND P1, PT, R0.reuse, R3, PT ;  /* 0x000000030000720c */ /* 0x040fe20003f26270 */
[----:B------:R-:W-:Y:S01]  /*06a0*/  @!P3 IMAD.X R25, RZ, RZ, R25, P5 ;  /* 0x000000ffff19b224 */ /* 0x000fe200028e0619 */
[----:B------:R-:W-:Y:S01]  /*06b0*/  @!P3 IADD3.X R15, RZ, R15, RZ, P6, !PT ;  /* 0x0000000fff0fb210 */ /* 0x000fe200037fe4ff */
[----:B------:R-:W5:Y:S03]  /*06c0*/  @!P2 LDC.64 R10, c[0x0][0x228] ;  /* 0x00008a00ff0aab82 */ /* 0x000f660000000a00 */
[----:B------:R0:W4:Y:S07]  /*06d0*/  @!P3 LDG.E.U8 R2, desc[UR12][R24.64] ;  /* 0x0000000c1802b981 */ /* 0x00012e000c1e1100 */
[C---:B------:R-:W-:Y:S01]  /*06e0*/  @!P1 VIADD R27, R0.reuse, UR4 ;  /* 0x00000004001b9c36 */ /* 0x040fe20008000000 */
[----:B------:R-:W4:Y:S01]  /*06f0*/  @!P3 LDG.E.U8 R6, desc[UR12][R14.64] ;  /* 0x0000000c0e06b981 */ /* 0x000f22000c1e1100 */
[----:B------:R-:W-:Y:S01]  /*0700*/  @!P1 VIADD R0, R0, 0x80 ;  /* 0x0000008000009836 */ /* 0x000fe20000000000 */
[----:B---3--:R-:W-:-:S02]  /*0710*/  @!P4 IADD3 R20, P5, R7, R12, RZ ;  /* 0x0000000c0714c210 */ /* 0x008fc40007fbe0ff */
[----:B--2---:R-:W-:Y:S02]  /*0720*/  @!P4 IADD3 R28, P6, R7, R28, RZ ;  /* 0x0000001c071cc210 */ /* 0x004fe40007fde0ff */
[----:B------:R-:W-:Y:S01]  /*0730*/  ISETP.GE.AND P3, PT, R0, R3, PT ;  /* 0x000000030000720c */ /* 0x000fe20003f66270 */
[----:B------:R-:W-:Y:S01]  /*0740*/  @!P4 IMAD.X R21, RZ, RZ, R13, P5 ;  /* 0x000000ffff15c224 */ /* 0x000fe200028e060d */
[----:B------:R-:W-:Y:S01]  /*0750*/  PRMT R7, RZ, 0x7610, R7 ;  /* 0x00007610ff077816 */ /* 0x000fe20000000007 */
[----:B------:R-:W-:Y:S01]  /*0760*/  @!P4 IMAD.X R29, RZ, RZ, R29, P6 ;  /* 0x000000ffff1dc224 */ /* 0x000fe200030e061d */
[----:B------:R-:W-:Y:S01]  /*0770*/  PRMT R8, RZ, 0x7610, R8 ;  /* 0x00007610ff087816 */ /* 0x000fe20000000008 */
[----:B------:R-:W2:Y:S03]  /*0780*/  @!P1 LDC.64 R12, c[0x0][0x220] ;  /* 0x00008800ff0c9b82 */ /* 0x000ea60000000a00 */
[----:B------:R3:W4:Y:S01]  /*0790*/  @!P4 LDG.E.U8 R7, desc[UR12][R20.64] ;  /* 0x0000000c1407c981 */ /* 0x000722000c1e1100 */
[----:B-1----:R-:W-:-:S03]  /*07a0*/  @!P0 IADD3 R22, P5, R17, R22, RZ ;  /* 0x0000001611168210 */ /* 0x002fc60007fbe0ff */
[----:B------:R5:W4:Y:S01]  /*07b0*/  @!P4 LDG.E.U8 R8, desc[UR12][R28.64] ;  /* 0x0000000c1c08c981 */ /* 0x000b22000c1e1100 */
[----:B0-----:R-:W-:Y:S01]  /*07c0*/  @!P2 IADD3 R24, P4, R9, R18, RZ ;  /* 0x000000120918a210 */ /* 0x001fe20007f9e0ff */
[----:B------:R-:W0:Y:S01]  /*07d0*/  @!P1 LDC.64 R16, c[0x0][0x228] ;  /* 0x00008a00ff109b82 */ /* 0x000e220000000a00 */
[C---:B---3--:R-:W-:Y:S02]  /*07e0*/  @!P3 VIADD R21, R0.reuse, UR4 ;  /* 0x000000040015bc36 */ /* 0x048fe40008000000 */
[----:B------:R-:W-:Y:S02]  /*07f0*/  @!P3 VIADD R0, R0, 0x80 ;  /* 0x000000800000b836 */ /* 0x000fe40000000000 */
[----:B------:R-:W-:-:S03]  /*0800*/  @!P2 IMAD.X R25, RZ, RZ, R19, P4 ;  /* 0x000000ffff19a224 */ /* 0x000fc600020e0613 */
[----:B------:R-:W1:Y:S01]  /*0810*/  @!P3 LDC.64 R14, c[0x0][0x220] ;  /* 0x00008800ff0ebb82 */ /* 0x000e620000000a00 */
[----:B------:R-:W-:Y:S01]  /*0820*/  ISETP.GE.AND P4, PT, R0, R3, PT ;  /* 0x000000030000720c */ /* 0x000fe20003f86270 */
[----:B------:R-:W-:Y:S01]  /*0830*/  @!P0 IMAD.X R23, RZ, RZ, R23, P5 ;  /* 0x000000ffff178224 */ /* 0x000fe200028e0617 */
[----:B-----5:R-:W-:Y:S02]  /*0840*/  @!P2 IADD3 R28, P5, R9, R10, RZ ;  /* 0x0000000a091ca210 */ /* 0x020fe40007fbe0ff */
[----:B------:R-:W-:Y:S02]  /*0850*/  PRMT R9, RZ, 0x7610, R9 ;  /* 0x00007610ff097816 */ /* 0x000fe40000000009 */
[----:B------:R-:W-:Y:S01]  /*0860*/  PRMT R20, RZ, 0x7610, R20 ;  /* 0x00007610ff147816 */ /* 0x000fe20000000014 */
[----:B------:R-:W-:-:S03]  /*0870*/  @!P2 IMAD.X R29, RZ, RZ, R11, P5 ;  /* 0x000000ffff1da224 */ /* 0x000fc600028e060b */
[----:B------:R3:W5:Y:S01]  /*0880*/  @!P0 LDG.E.U8 R9, desc[UR12][R22.64] ;  /* 0x0000000c16098981 */ /* 0x000762000c1e1100 */
[----:B--2---:R-:W-:Y:S01]  /*0890*/  @!P1 IADD3 R18, P5, R27, R12, RZ ;  /* 0x0000000c1b129210 */ /* 0x004fe20007fbe0ff */
[----:B------:R-:W2:Y:S02]  /*08a0*/  @!P3 LDC.64 R10, c[0x0][0x228] ;  /* 0x00008a00ff0abb82 */ /* 0x000ea40000000a00 */
[----:B------:R0:W5:Y:S01]  /*08b0*/  @!P2 LDG.E.U8 R20, desc[UR12][R24.64] ;  /* 0x0000000c1814a981 */ /* 0x000162000c1e1100 */
[----:B---3--:R-:W-:Y:S01]  /*08c0*/  PRMT R22, RZ, 0x7610, R22 ;  /* 0x00007610ff167816 */ /* 0x008fe20000000016 */
[C---:B0-----:R-:W-:Y:S02]  /*08d0*/  @!P4 VIADD R25, R0.reuse, UR4 ;  /* 0x000000040019cc36 */ /* 0x041fe40008000000 */
[----:B------:R-:W-:-:S03]  /*08e0*/  @!P4 VIADD R0, R0, 0x80 ;  /* 0x000000800000c836 */ /* 0x000fc60000000000 */
[----:B------:R-:W3:Y:S01]  /*08f0*/  @!P2 LDG.E.U8 R22, desc[UR12][R28.64] ;  /* 0x0000000c1c16a981 */ /* 0x000ee2000c1e1100 */
[----:B------:R-:W-:Y:S01]  /*0900*/  @!P1 IMAD.X R19, RZ, RZ, R13, P5 ;  /* 0x000000ffff139224 */ /* 0x000fe200028e060d */
[----:B------:R-:W-:Y:S01]  /*0910*/  @!P1 IADD3 R16, P5, R27, R16, RZ ;  /* 0x000000101b109210 */ /* 0x000fe20007fbe0ff */
[----:B------:R-:W0:Y:S01]  /*0920*/  @!P4 LDC.64 R12, c[0x0][0x220] ;  /* 0x00008800ff0ccb82 */ /* 0x000e220000000a00 */
[----:B------:R-:W-:Y:S02]  /*0930*/  ISETP.GE.AND P2, PT, R0, R3, PT ;  /* 0x000000030000720c */ /* 0x000fe40003f46270 */
[----:B------:R-:W-:Y:S01]  /*0940*/  PRMT R23, RZ, 0x7610, R23 ;  /* 0x00007610ff177816 */ /* 0x000fe20000000017 */
[----:B------:R-:W-:Y:S01]  /*0950*/  @!P1 IMAD.X R17, RZ, RZ, R17, P5 ;  /* 0x000000ffff119224 */ /* 0x000fe200028e0611 */
[----:B------:R-:W-:Y:S02]  /*0960*/  PRMT R24, RZ, 0x7610, R24 ;  /* 0x00007610ff187816 */ /* 0x000fe40000000018 */
[----:B-1----:R-:W-:-:S02]  /*0970*/  @!P3 IADD3 R26, P6, R21, R14, RZ ;  /* 0x0000000e151ab210 */ /* 0x002fc40007fde0ff */
[----:B------:R1:W3:Y:S03]  /*0980*/  @!P1 LDG.E.U8 R23, desc[UR12][R18.64] ;  /* 0x0000000c12179981 */ /* 0x0002e6000c1e1100 */
[----:B------:R-:W-:Y:S01]  /*0990*/  @!P3 IMAD.X R27, RZ, RZ, R15, P6 ;  /* 0x000000ffff1bb224 */ /* 0x000fe200030e060f */
[----:B------:R2:W3:Y:S01]  /*09a0*/  @!P1 LDG.E.U8 R24, desc[UR12][R16.64] ;  /* 0x0000000c10189981 */ /* 0x0004e2000c1e1100 */
[----:B------:R-:W0:Y:S08]  /*09b0*/  @!P4 LDC.64 R14, c[0x0][0x228] ;  /* 0x00008a00ff0ecb82 */ /* 0x000e300000000a00 */
[----:B-1----:R-:W1:Y:S08]  /*09c0*/  @!P2 LDC.64 R18, c[0x0][0x228] ;  /* 0x00008a00ff12ab82 */ /* 0x002e700000000a00 */
[----:B--2---:R-:W2:Y:S01]  /*09d0*/  @!P2 LDC.64 R16, c[0x0][0x220] ;  /* 0x00008800ff10ab82 */ /* 0x004ea20000000a00 */
[----:B------:R-:W-:-:S02]  /*09e0*/  @!P3 IADD3 R10, P1, R21, R10, RZ ;  /* 0x0000000a150ab210 */ /* 0x000fc40007f3e0ff */
[----:B------:R-:W-:Y:S02]  /*09f0*/  PRMT R28, RZ, 0x7610, R28 ;  /* 0x00007610ff1c7816 */ /* 0x000fe4000000001c */
[----:B------:R-:W-:Y:S01]  /*0a00*/  PRMT R21, RZ, 0x7610, R21 ;  /* 0x00007610ff157816 */ /* 0x000fe20000000015 */
[----:B------:R-:W-:Y:S01]  /*0a10*/  @!P3 IMAD.X R11, RZ, RZ, R11, P1 ;  /* 0x000000ffff0bb224 */ /* 0x000fe200008e060b */
[C---:B0-----:R-:W-:Y:S01]  /*0a20*/  @!P4 IADD3 R12, P1, R25.reuse, R12, RZ ;  /* 0x0000000c190cc210 */ /* 0x041fe20007f3e0ff */
[----:B------:R-:W-:Y:S01]  /*0a30*/  @!P2 VIADD R29, R0, UR4 ;  /* 0x00000004001dac36 */ /* 0x000fe20008000000 */
[----:B------:R0:W3:Y:S01]  /*0a40*/  @!P3 LDG.E.U8 R28, desc[UR12][R26.64] ;  /* 0x0000000c1a1cb981 */ /* 0x0000e2000c1e1100 */
[----:B------:R-:W-:Y:S02]  /*0a50*/  @!P4 IADD3 R14, P5, R25, R14, RZ ;  /* 0x0000000e190ec210 */ /* 0x000fe40007fbe0ff */
[----:B------:R-:W-:Y:S01]  /*0a60*/  @!P4 IMAD.X R13, RZ, RZ, R13, P1 ;  /* 0x000000ffff0dc224 */ /* 0x000fe200008e060d */
[----:B------:R0:W3:Y:S01]  /*0a70*/  @!P3 LDG.E.U8 R21, desc[UR12][R10.64] ;  /* 0x0000000c0a15b981 */ /* 0x0000e2000c1e1100 */
[----:B-1----:R-:W-:-:S02]  /*0a80*/  @!P2 IADD3 R18, P3, R29, R18, RZ ;  /* 0x000000121d12a210 */ /* 0x002fc40007f7e0ff */
[----:B------:R-:W-:Y:S02]  /*0a90*/  PRMT R0, RZ, 0x7610, R0 ;  /* 0x00007610ff007816 */ /* 0x000fe40000000000 */
[----:B------:R-:W-:Y:S02]  /*0aa0*/  PRMT R25, RZ, 0x7610, R25 ;  /* 0x00007610ff197816 */ /* 0x000fe40000000019 */
[----:B--2---:R-:W-:Y:S01]  /*0ab0*/  @!P2 IADD3 R16, P1, R29, R16, RZ ;  /* 0x000000101d10a210 */ /* 0x004fe20007f3e0ff */
[----:B------:R-:W-:Y:S01]  /*0ac0*/  @!P2 IMAD.X R19, RZ, RZ, R19, P3 ;  /* 0x000000ffff13a224 */ /* 0x000fe200018e0613 */
[----:B------:R-:W-:Y:S01]  /*0ad0*/  @!P4 IADD3.X R15, RZ, R15, RZ, P5, !PT ;  /* 0x0000000fff0fc210 */ /* 0x000fe20002ffe4ff */
[----:B------:R1:W2:Y:S01]  /*0ae0*/  @!P4 LDG.E.U8 R0, desc[UR12][R12.64] ;  /* 0x0000000c0c00c981 */ /* 0x0002a2000c1e1100 */
[----:B0-----:R-:W-:Y:S01]  /*0af0*/  PRMT R26, RZ, 0x7610, R26 ;  /* 0x00007610ff1a7816 */ /* 0x001fe2000000001a */
[----:B------:R-:W-:Y:S01]  /*0b00*/  @!P2 IMAD.X R17, RZ, RZ, R17, P1 ;  /* 0x000000ffff11a224 */ /* 0x000fe200008e0611 */
[----:B------:R-:W-:Y:S01]  /*0b10*/  PRMT R27, RZ, 0x7610, R27 ;  /* 0x00007610ff1b7816 */ /* 0x000fe2000000001b */
[----:B------:R0:W2:Y:S01]  /*0b20*/  @!P4 LDG.E.U8 R25, desc[UR12][R14.64] ;  /* 0x0000000c0e19c981 */ /* 0x0000a2000c1e1100 */
[----:B------:R-:W0:Y:S03]  /*0b30*/  @!P0 LDC.64 R10, c[0x0][0x218] ;  /* 0x00008600ff0a8b82 */ /* 0x000e260000000a00 */
[----:B------:R3:W2:Y:S04]  /*0b40*/  @!P2 LDG.E.U8 R26, desc[UR12][R16.64] ;  /* 0x0000000c101aa981 */ /* 0x0006a8000c1e1100 */
[----:B------:R-:W2:Y:S01]  /*0b50*/  @!P2 LDG.E.U8 R27, desc[UR12][R18.64] ;  /* 0x0000000c121ba981 */ /* 0x000ea2000c1e1100 */
[----:B-1----:R-:W-:-:S05]  /*0b60*/  @!P0 VIADD R13, R4, UR4 ;  /* 0x00000004040d8c36 */ /* 0x002fca0008000000 */
[----:B0-----:R-:W-:-:S05]  /*0b70*/  @!P0 IADD3 R10, P1, R13, R10, RZ ;  /* 0x0000000a0d0a8210 */ /* 0x001fca0007f3e0ff */
[----:B------:R-:W-:Y:S01]  /*0b80*/  @!P0 IMAD.X R11, RZ, RZ, R11, P1 ;  /* 0x000000ffff0b8224 */ /* 0x000fe200008e060b */
[----:B------:R-:W-:Y:S04]  /*0b90*/  BSSY B0, `(.L_x_15726) ;  /* 0x0000054000007945 */ /* 0x000fe80003800000 */
[----:B------:R-:W-:Y:S01]  /*0ba0*/  BSSY B1, `(.L_x_15727) ;  /* 0x000004b000017945 */ /* 0x000fe20003800000 */
[----:B----4-:R-:W-:Y:S01]  /*0bb0*/  PRMT R12, R5, 0x9910, RZ ;  /* 0x00009910050c7816 */ /* 0x010fe200000000ff */
[----:B------:R-:W-:-:S04]  /*0bc0*/  VIADD R5, R4, 0x80 ;  /* 0x0000008004057836 */ /* 0x000fc80000000000 */
[----:B------:R-:W-:Y:S01]  /*0bd0*/  @!P0 IMAD.MOV.U32 R4, RZ, RZ, R5 ;  /* 0x000000ffff048224 */ /* 0x000fe200078e0005 */
[----:B------:R-:W-:Y:S02]  /*0be0*/  PRMT R2, R2, 0x9910, RZ ;  /* 0x0000991002027816 */ /* 0x000fe400000000ff */
[----:B------:R-:W-:Y:S02]  /*0bf0*/  PRMT R6, R6, 0x9910, RZ ;  /* 0x0000991006067816 */ /* 0x000fe400000000ff */
[----:B------:R-:W-:Y:S02]  /*0c00*/  PRMT R8, R8, 0x9910, RZ ;  /* 0x0000991008087816 */ /* 0x000fe400000000ff */
[----:B-----5:R-:W-:Y:S01]  /*0c10*/  PRMT R13, R9, 0x9910, RZ ;  /* 0x00009910090d7816 */ /* 0x020fe200000000ff */
[----:B------:R-:W-:-:S04]  /*0c20*/  IMAD.MOV.U32 R9, RZ, RZ, R12 ;  /* 0x000000ffff097224 */ /* 0x000fc800078e000c */
[----:B------:R-:W-:Y:S01]  /*0c30*/  IMAD.MOV.U32 R12, RZ, RZ, R13 ;  /* 0x000000ffff0c7224 */ /* 0x000fe200078e000d */
[----:B------:R-:W-:-:S03]  /*0c40*/  PRMT R13, R7, 0x9910, RZ ;  /* 0x00009910070d7816 */ /* 0x000fc600000000ff */
[----:B------:R-:W-:Y:S02]  /*0c50*/  IMAD R15, R9, R12, RZ ;  /* 0x0000000c090f7224 */ /* 0x000fe400078e02ff */
[----:B------:R-:W-:-:S03]  /*0c60*/  IMAD.MOV.U32 R7, RZ, RZ, R6 ;  /* 0x000000ffff077224 */ /* 0x000fc600078e0006 */
[----:B------:R0:W-:Y:S01]  /*0c70*/  @!P0 STG.E.U8 desc[UR12][R10.64], R15 ;  /* 0x0000000f0a008986 */ /* 0x0001e2000c10110c */
[----:B------:R-:W-:Y:S01]  /*0c80*/  ISETP.GE.AND P0, PT, R4, R3, PT ;  /* 0x000000030400720c */ /* 0x000fe20003f06270 */
[----:B------:R-:W-:Y:S02]  /*0c90*/  IMAD.MOV.U32 R6, RZ, RZ, R13 ;  /* 0x000000ffff067224 */ /* 0x000fe400078e000d */
[----:B------:R-:W-:Y:S02]  /*0ca0*/  IMAD.MOV.U32 R13, RZ, RZ, R8 ;  /* 0x000000ffff0d7224 */ /* 0x000fe400078e0008 */
[----:B------:R-:W-:Y:S01]  /*0cb0*/  IMAD R2, R2, R7, RZ ;  /* 0x0000000702027224 */ /* 0x000fe200078e02ff */
[----:B---3--:R-:W-:Y:S01]  /*0cc0*/  PRMT R7, R22, 0x9910, RZ ;  /* 0x0000991016077816 */ /* 0x008fe200000000ff */
[----:B------:R-:W-:Y:S01]  /*0cd0*/  IMAD R5, R6, R13, RZ ;  /* 0x0000000d06057224 */ /* 0x000fe200078e02ff */
[----:B------:R-:W-:Y:S02]  /*0ce0*/  PRMT R6, R20, 0x9910, RZ ;  /* 0x0000991014067816 */ /* 0x000fe400000000ff */
[----:B------:R-:W-:-:S03]  /*0cf0*/  PRMT R8, R23, 0x9910, RZ ;  /* 0x0000991017087816 */ /* 0x000fc600000000ff */
[----:B------:R-:W-:Y:S01]  /*0d00*/  IMAD R7, R6, R7, RZ ;  /* 0x0000000706077224 */ /* 0x000fe200078e02ff */
[----:B------:R-:W-:-:S05]  /*0d10*/  PRMT R9, R24, 0x9910, RZ ;  /* 0x0000991018097816 */ /* 0x000fca00000000ff */
[----:B------:R-:W-:Y:S01]  /*0d20*/  IMAD R17, R8, R9, RZ ;  /* 0x0000000908117224 */ /* 0x000fe200078e02ff */
[----:B------:R-:W-:Y:S02]  /*0d30*/  PRMT R12, R28, 0x9910, RZ ;  /* 0x000099101c0c7816 */ /* 0x000fe400000000ff */
[----:B------:R-:W-:-:S05]  /*0d40*/  PRMT R21, R21, 0x9910, RZ ;  /* 0x0000991015157816 */ /* 0x000fca00000000ff */
[----:B0-----:R-:W-:Y:S01]  /*0d50*/  IMAD.MOV.U32 R11, RZ, RZ, R21 ;  /* 0x000000ffff0b7224 */ /* 0x001fe200078e0015 */
[----:B--2---:R-:W-:Y:S02]  /*0d60*/  PRMT R0, R0, 0x9910, RZ ;  /* 0x0000991000007816 */ /* 0x004fe400000000ff */
[----:B------:R-:W-:Y:S02]  /*0d70*/  PRMT R13, R25, 0x9910, RZ ;  /* 0x00009910190d7816 */ /* 0x000fe400000000ff */
[----:B------:R-:W-:Y:S02]  /*0d80*/  PRMT R10, R26, 0x9910, RZ ;  /* 0x000099101a0a7816 */ /* 0x000fe400000000ff */
[----:B------:R-:W-:Y:S01]  /*0d90*/  PRMT R15, R27, 0x9910, RZ ;  /* 0x000099101b0f7816 */ /* 0x000fe200000000ff */
[----:B------:R-:W-:Y:S02]  /*0da0*/  IMAD R6, R0, R13, RZ ;  /* 0x0000000d00067224 */ /* 0x000fe400078e02ff */
[----:B------:R-:W-:-:S02]  /*0db0*/  IMAD R11, R12, R11, RZ ;  /* 0x0000000b0c0b7224 */ /* 0x000fc400078e02ff */
[----:B------:R-:W-:Y:S01]  /*0dc0*/  IMAD R0, R10, R15, RZ ;  /* 0x0000000f0a007224 */ /* 0x000fe200078e02ff */
        /* <DEDUP_REMOVED lines=12> */
[----:B------:R-:W-:-:S04]  /*0e90*/  IADD3 R8, P0, R8, UR6, RZ ;  /* 0x0000000608087c10 */ /* 0x000fc8000ff1e0ff */
[----:B------:R-:W-:-:S05]  /*0ea0*/  IADD3.X R9, RZ, UR7, RZ, P0, !PT ;  /* 0x00000007ff097c10 */ /* 0x000fca00087fe4ff */
[----:B------:R0:W-:Y:S04]  /*0eb0*/  STG.E.U8 desc[UR12][R8.64], R5 ;  /* 0x0000000508007986 */ /* 0x0001e8000c10110c */
.L_x_15728:
        /* <DEDUP_REMOVED lines=8> */
.L_x_15729:
        /* <DEDUP_REMOVED lines=8> */
.L_x_15730:
        /* <DEDUP_REMOVED lines=9> */
.L_x_15731:
[----:B------:R-:W-:Y:S05]  /*1050*/  BSYNC B1 ;  /* 0x0000000000017941 */ /* 0x000fea0003800000 */
.L_x_15727:
[----:B------:R-:W-:-:S13]  /*1060*/  ISETP.GE.AND P0, PT, R4, R3, PT ;  /* 0x000000030400720c */ /* 0x000fda0003f06270 */
[----:B--2---:R-:W2:Y:S01]  /*1070*/  @!P0 LDC.64 R10, c[0x0][0x218] ;  /* 0x00008600ff0a8b82 */ /* 0x004ea20000000a00 */
[C---:B01----:R-:W-:Y:S02]  /*1080*/  @!P0 VIADD R9, R4.reuse, UR4 ;  /* 0x0000000404098c36 */ /* 0x043fe40008000000 */
[----:B------:R-:W-:-:S03]  /*1090*/  @!P0 VIADD R4, R4, 0x80 ;  /* 0x0000008004048836 */ /* 0x000fc60000000000 */
[----:B--2---:R-:W-:-:S05]  /*10a0*/  @!P0 IADD3 R8, P1, R9, R10, RZ ;  /* 0x0000000a09088210 */ /* 0x004fca0007f3e0ff */
[----:B------:R-:W-:-:S05]  /*10b0*/  @!P0 IMAD.X R9, RZ, RZ, R11, P1 ;  /* 0x000000ffff098224 */ /* 0x000fca00008e060b */
[----:B------:R2:W-:Y:S03]  /*10c0*/  @!P0 STG.E.U8 desc[UR12][R8.64], R6 ;  /* 0x0000000608008986 */ /* 0x0005e6000c10110c */
.L_x_15732:
[----:B------:R-:W-:Y:S05]  /*10d0*/  BSYNC B0 ;  /* 0x0000000000007941 */ /* 0x000fea0003800000 */
.L_x_15726:
[----:B------:R-:W-:Y:S05]  /*10e0*/  WARPSYNC.ALL ;  /* 0x0000000000007948 */ /* 0x000fea0003800000 */
[----:B------:R-:W-:-:S13]  /*10f0*/  ISETP.GE.AND P0, PT, R4, R3, PT ;  /* 0x000000030400720c */ /* 0x000fda0003f06270 */
[----:B------:R-:W-:Y:S05]  /*1100*/  @P0 EXIT ;  /* 0x000000000000094d */ /* 0x000fea0003800000 */
[----:B------:R-:W-:Y:S01]  /*1110*/  VIADD R2, R4, UR4 ;  /* 0x0000000404027c36 */ /* 0x000fe20008000000 */
[----:B------:R-:W-:-:S04]  /*1120*/  ULDC.64 UR6, c[0x0][0x218] ;  /* 0x0000860000067ab9 */ /* 0x000fc80000000a00 */
[----:B------:R-:W-:-:S05]  /*1130*/  IADD3 R2, P0, R2, UR6, RZ ;  /* 0x0000000602027c10 */ /* 0x000fca000ff1e0ff */
[----:B------:R-:W-:-:S05]  /*1140*/  IMAD.X R3, RZ, RZ, UR7, P0 ;  /* 0x00000007ff037e24 */ /* 0x000fca00080e06ff */
[----:B------:R-:W-:Y:S01]  /*1150*/  STG.E.U8 desc[UR12][R2.64], R0 ;  /* 0x0000000002007986 */ /* 0x000fe2000c10110c */
[----:B------:R-:W-:Y:S05]  /*1160*/  EXIT ;  /* 0x000000000000794d */ /* 0x000fea0003800000 */
.L_x_15733:
        /* <DEDUP_REMOVED lines=9> */
.L_x_17357:


//--------------------- .text._ZN2at6native29vectorized_elementwise_kernelILi4ENS0_13BinaryFunctorIaaaNS0_15binary_internal10MulFunctorIaEEEESt5arrayIPcLm3EEEEviT0_T1_ --------------------------
	.section	.text._ZN2at6native29vectorized_elementwise_kernelILi4ENS0_13BinaryFunctorIaaaNS0_15binary_internal10MulFunctorIaEEEESt5arrayIPcLm3EEEEviT0_T1_,"ax",@progbits
	.align	128
        .global         _ZN2at6native29vectorized_elementwise_kernelILi4ENS0_13BinaryFunctorIaaaNS0_15binary_internal10MulFunctorIaEEEESt5arrayIPcLm3EEEEviT0_T1_
        .type           _ZN2at6native29vectorized_elementwise_kernelILi4ENS0_13BinaryFunctorIaaaNS0_15binary_internal10MulFunctorIaEEEESt5arrayIPcLm3EEEEviT0_T1_,@function
        .size           _ZN2at6native29vectorized_elementwise_kernelILi4ENS0_13BinaryFunctorIaaaNS0_15binary_internal10MulFunctorIaEEEESt5arrayIPcLm3EEEEviT0_T1_,(.L_x_17358 - _ZN2at6native29vectorized_elementwise_kernelILi4ENS0_13BinaryFunctorIaaaNS0_15binary_internal10MulFunctorIaEEEESt5arrayIPcLm3EEEEviT0_T1_)
        .other          _ZN2at6native29vectorized_elementwise_kernelILi4ENS0_13BinaryFunctorIaaaNS0_15binary_internal10MulFunctorIaEEEESt5arrayIPcLm3EEEEviT0_T1_,@"STO_CUDA_ENTRY STV_DEFAULT"
_ZN2at6native29vectorized_elementwise_kernelILi4ENS0_13BinaryFunctorIaaaNS0_15binary_internal10MulFunctorIaEEEESt5arrayIPcLm3EEEEviT0_T1_:
.text._ZN2at6native29vectorized_elementwise_kernelILi4ENS0_13BinaryFunctorIaaaNS0_15binary_internal10MulFunctorIaEEEESt5arrayIPcLm3EEEEviT0_T1_:
        /* <DEDUP_REMOVED lines=23> */
[----:B------:R-:W2:Y:S04]  /*0170*/  LDG.E R3, desc[UR12][R6.64] ;  /* 0x0000000c06037981 */ /* 0x000ea8000c1e1900 */
[----:B------:R-:W3:Y:S04]  /*0180*/  LDG.E R4, desc[UR12][R8.64] ;  /* 0x0000000c08047981 */ /* 0x000ee8000c1e1900 */
[----:B------:R0:W4:Y:S04]  /*0190*/  LDG.E R2, desc[UR12][R6.64+0x200] ;  /* 0x0002000c06027981 */ /* 0x000128000c1e1900 */
[----:B------:R-:W5:Y:S01]  /*01a0*/  LDG.E R5, desc[UR12][R8.64+0x200] ;  /* 0x0002000c08057981 */ /* 0x000f62000c1e1900 */
[----:B------:R-:W-:-:S04]  /*01b0*/  UIADD3 UR5, UP0, UR4, UR6, URZ ;  /* 0x0000000604057290 */ /* 0x000fc8000ff1e03f */
[----:B------:R-:W-:Y:S01]  /*01c0*/  UIADD3.X UR6, URZ, UR7, URZ, UP0, !UPT ;  /* 0x000000073f067290 */ /* 0x000fe200087fe43f */
[C---:B--2---:R-:W-:Y:S02]  /*01d0*/  PRMT R12, R3.reuse, 0x7771, RZ ;  /* 0x00007771030c7816 */ /* 0x044fe400000000ff */
[C---:B---3--:R-:W-:Y:S02]  /*01e0*/  PRMT R13, R4.reuse, 0x7771, RZ ;  /* 0x00007771040d7816 */ /* 0x048fe400000000ff */
[----:B------:R-:W-:Y:S02]  /*01f0*/  LOP3.LUT R10, R3, 0xff, RZ, 0xc0, !PT ;  /* 0x000000ff030a7812 */ /* 0x000fe400078ec0ff */
[----:B------:R-:W-:Y:S01]  /*0200*/  LOP3.LUT R11, R4, 0xff, RZ, 0xc0, !PT ;  /* 0x000000ff040b7812 */ /* 0x000fe200078ec0ff */
[----:B0-----:R-:W-:Y:S01]  /*0210*/  IMAD R7, R12, R13, RZ ;  /* 0x0000000d0c077224 */ /* 0x001fe200078e02ff */
[----:B----4-:R-:W-:Y:S02]  /*0220*/  LOP3.LUT R14, R2, 0xff, RZ, 0xc0, !PT ;  /* 0x000000ff020e7812 */ /* 0x010fe400078ec0ff */
[----:B-----5:R-:W-:-:S02]  /*0230*/  LOP3.LUT R15, R5, 0xff, RZ, 0xc0, !PT ;  /* 0x000000ff050f7812 */ /* 0x020fc400078ec0ff */
[----:B------:R-:W-:Y:S02]  /*0240*/  PRMT R8, R2, 0x7771, RZ ;  /* 0x0000777102087816 */ /* 0x000fe400000000ff */
[----:B------:R-:W-:Y:S01]  /*0250*/  PRMT R13, R5, 0x7771, RZ ;  /* 0x00007771050d7816 */ /* 0x000fe200000000ff */
[----:B------:R-:W-:Y:S01]  /*0260*/  IMAD R10, R10, R11, RZ ;  /* 0x0000000b0a0a7224 */ /* 0x000fe200078e02ff */
[----:B------:R-:W-:Y:S02]  /*0270*/  PRMT R6, R3, 0x7772, RZ ;  /* 0x0000777203067816 */ /* 0x000fe400000000ff */
[----:B------:R-:W-:Y:S01]  /*0280*/  PRMT R9, R4, 0x7772, RZ ;  /* 0x0000777204097816 */ /* 0x000fe200000000ff */
[----:B------:R-:W-:Y:S02]  /*0290*/  IMAD R11, R14, R15, RZ ;  /* 0x0000000f0e0b7224 */ /* 0x000fe400078e02ff */
[----:B------:R-:W-:Y:S01]  /*02a0*/  IMAD R8, R8, R13, RZ ;  /* 0x0000000d08087224 */ /* 0x000fe200078e02ff */
[----:B------:R-:W-:Y:S01]  /*02b0*/  PRMT R14, R5, 0x7772, RZ ;  /* 0x00007772050e7816 */ /* 0x000fe200000000ff */
[----:B------:R-:W-:Y:S01]  /*02c0*/  IMAD R6, R6, R9, RZ ;  /* 0x0000000906067224 */ /* 0x000fe200078e02ff */
[----:B------:R-:W-:-:S02]  /*02d0*/  PRMT R9, R7, 0x7604, R10 ;  /* 0x0000760407097816 */ /* 0x000fc4000000000a */
[----:B------:R-:W-:Y:S02]  /*02e0*/  PRMT R10, R8, 0x7604, R11 ;  /* 0x00007604080a7816 */ /* 0x000fe4000000000b */
[----:B------:R-:W-:Y:S02]  /*02f0*/  PRMT R12, R2, 0x7772, RZ ;  /* 0x00007772020c7816 */ /* 0x000fe400000000ff */
[----:B------:R-:W-:Y:S02]  /*0300*/  PRMT R3, R3, 0x7773, RZ ;  /* 0x0000777303037816 */ /* 0x000fe400000000ff */
[----:B------:R-:W-:Y:S01]  /*0310*/  PRMT R8, R4, 0x7773, RZ ;  /* 0x0000777304087816 */ /* 0x000fe200000000ff */
[----:B------:R-:W-:Y:S01]  /*0320*/  IMAD.MOV.U32 R13, RZ, RZ, R14 ;  /* 0x000000ffff0d7224 */ /* 0x000fe200078e000e */
[----:B------:R-:W-:Y:S01]  /*0330*/  PRMT R2, R2, 0x7773, RZ ;  /* 0x0000777302027816 */ /* 0x000fe200000000ff */
[----:B------:R-:W-:Y:S01]  /*0340*/  IMAD.MOV.U32 R4, RZ, RZ, R3 ;  /* 0x000000ffff047224 */ /* 0x000fe200078e0003 */
[----:B------:R-:W-:Y:S01]  /*0350*/  PRMT R11, R5, 0x7773, RZ ;  /* 0x00007773050b7816 */ /* 0x000fe200000000ff */
[----:B------:R-:W-:-:S02]  /*0360*/  IMAD.MOV.U32 R5, RZ, RZ, R8 ;  /* 0x000000ffff057224 */ /* 0x000fc400078e0008 */
[----:B------:R-:W-:Y:S02]  /*0370*/  IMAD R7, R12, R13, RZ ;  /* 0x0000000d0c077224 */ /* 0x000fe400078e02ff */
[----:B------:R-:W-:Y:S02]  /*0380*/  IMAD.MOV.U32 R8, RZ, RZ, R2 ;  /* 0x000000ffff087224 */ /* 0x000fe400078e0002 */
[----:B------:R-:W-:Y:S01]  /*0390*/  IMAD R4, R4, R5, RZ ;  /* 0x0000000504047224 */ /* 0x000fe200078e02ff */
[----:B------:R-:W-:Y:S01]  /*03a0*/  PRMT R9, R6, 0x7054, R9 ;  /* 0x0000705406097816 */ /* 0x000fe20000000009 */
[----:B------:R-:W-:Y:S01]  /*03b0*/  IMAD R5, R8, R11, RZ ;  /* 0x0000000b08057224 */ /* 0x000fe200078e02ff */
[----:B------:R-:W-:Y:S01]  /*03c0*/  PRMT R10, R7, 0x7054, R10 ;  /* 0x00007054070a7816 */ /* 0x000fe2000000000a */
[----:B------:R-:W-:Y:S02]  /*03d0*/  IMAD.U32 R2, RZ, RZ, UR5 ;  /* 0x00000005ff027e24 */ /* 0x000fe4000f8e00ff */
[----:B------:R-:W-:Y:S01]  /*03e0*/  IMAD.U32 R3, RZ, RZ, UR6 ;  /* 0x00000006ff037e24 */ /* 0x000fe2000f8e00ff */
[----:B------:R-:W-:-:S02]  /*03f0*/  PRMT R9, R4, 0x654, R9 ;  /* 0x0000065404097816 */ /* 0x000fc40000000009 */
[----:B------:R-:W-:Y:S01]  /*0400*/  PRMT R5, R5, 0x654, R10 ;  /* 0x0000065405057816 */ /* 0x000fe2000000000a */
[----:B------:R-:W-:-:S05]  /*0410*/  IMAD.WIDE R2, R0, 0x4, R2 ;  /* 0x0000000400027825 */ /* 0x000fca00078e0202 */
[----:B------:R-:W-:Y:S04]  /*0420*/  STG.E desc[UR12][R2.64], R9 ;  /* 0x0000000902007986 */ /* 0x000fe8000c10190c */
[----:B------:R-:W-:Y:S01]  /*0430*/  STG.E desc[UR12][R2.64+0x200], R5 ;  /* 0x0002000502007986 */ /* 0x000fe2000c10190c */
[----:B------:R-:W-:Y:S05]  /*0440*/  EXIT ;  /* 0x000000000000794d */ /* 0x000fea0003800000 */
.L_x_15734:
        /* <DEDUP_REMOVED lines=29> */
[----:B------:R-:W-:Y:S01]  /*0620*/  ISETP.GE.AND P1, PT, R0, R3, PT ;  /* 0x000000030000720c */ /* 0x000fe20003f26270 */
[----:B------:R-:W-:Y:S01]  /*0630*/  @!P3 IMAD.X R25, RZ, RZ, R25, P5 ;  /* 0x000000ffff19b224 */ /* 0x000fe200028e0619 */
[----:B------:R-:W5:Y:S01]  /*0640*/  @!P2 LDC.64 R10, c[0x0][0x228] ;  /* 0x00008a00ff0aab82 */ /* 0x000f620000000a00 */
[----:B------:R-:W-:-:S03]  /*0650*/  @!P3 IMAD.X R15, RZ, RZ, R15, P6 ;  /* 0x000000ffff0fb224 */ /* 0x000fc600030e060f */
        /* <DEDUP_REMOVED lines=41> */
[----:B-1----:R-:W-:Y:S02]  /*08f0*/  @!P3 IADD3 R26, P6, R21, R14, RZ ;  /* 0x0000000e151ab210 */ /* 0x002fe40007fde0ff */
[----:B------:R-:W-:-:S02]  /*0900*/  PRMT R24, RZ, 0x7610, R24 ;  /* 0x00007610ff187816 */ /* 0x000fc40000000018 */
[----:B------:R1:W3:Y:S01]  /*0910*/  @!P1 LDG.E.U8 R23, desc[UR12][R18.64] ;  /* 0x0000000c12179981 */ /* 0x0002e2000c1e1100 */
[----:B------:R-:W-:Y:S02]  /*0920*/  @!P3 IMAD.X R27, RZ, RZ, R15, P6 ;  /* 0x000000ffff1bb224 */ /* 0x000fe400030e060f */
[----:B------:R-:W0:Y:S01]  /*0930*/  @!P4 LDC.64 R14, c[0x0][0x228] ;  /* 0x00008a00ff0ecb82 */ /* 0x000e220000000a00 */
[----:B------:R2:W3:Y:S07]  /*0940*/  @!P1 LDG.E.U8 R24, desc[UR12][R16.64] ;  /* 0x0000000c10189981 */ /* 0x0004ee000c1e1100 */
        /* <DEDUP_REMOVED lines=12> */
[----:B-1----:R-:W-:Y:S01]  /*0a10*/  @!P2 IADD3 R18, P3, R29, R18, RZ ;  /* 0x000000121d12a210 */ /* 0x002fe20007f7e0ff */
[----:B------:R-:W-:Y:S01]  /*0a20*/  @!P4 IMAD.X R15, RZ, RZ, R15, P5 ;  /* 0x000000ffff0fc224 */ /* 0x000fe200028e060f */
[----:B------:R-:W-:-:S02]  /*0a30*/  PRMT R0, RZ, 0x7610, R0 ;  /* 0x00007610ff007816 */ /* 0x000fc40000000000 */
[----:B------:R-:W-:Y:S02]  /*0a40*/  PRMT R25, RZ, 0x7610, R25 ;  /* 0x00007610ff197816 */ /* 0x000fe40000000019 */
[----:B--2---:R-:W-:Y:S01]  /*0a50*/  @!P2 IADD3 R16, P1, R29, R16, RZ ;  /* 0x000000101d10a210 */ /* 0x004fe20007f3e0ff */
[----:B------:R-:W-:Y:S01]  /*0a60*/  @!P2 IMAD.X R19, RZ, RZ, R19, P3 ;  /* 0x000000ffff13a224 */ /* 0x000fe200018e0613 */
[----:B0-----:R-:W-:Y:S01]  /*0a70*/  PRMT R26, RZ, 0x7610, R26 ;  /* 0x00007610ff1a7816 */ /* 0x001fe2000000001a */
[----:B------:R0:W2:Y:S01]  /*0a80*/  @!P4 LDG.E.U8 R0, desc[UR12][R12.64] ;  /* 0x0000000c0c00c981 */ /* 0x0000a2000c1e1100 */
[----:B------:R-:W-:Y:S01]  /*0a90*/  PRMT R27, RZ, 0x7610, R27 ;  /* 0x00007610ff1b7816 */ /* 0x000fe2000000001b */
[----:B------:R-:W-:Y:S01]  /*0aa0*/  @!P2 IMAD.X R17, RZ, RZ, R17, P1 ;  /* 0x000000ffff11a224 */ /* 0x000fe200008e0611 */
[----:B------:R-:W1:Y:S01]  /*0ab0*/  @!P0 LDC.64 R10, c[0x0][0x218] ;  /* 0x00008600ff0a8b82 */ /* 0x000e620000000a00 */
[----:B------:R5:W2:Y:S04]  /*0ac0*/  @!P4 LDG.E.U8 R25, desc[UR12][R14.64] ;  /* 0x0000000c0e19c981 */ /* 0x000aa8000c1e1100 */
[----:B------:R3:W2:Y:S04]  /*0ad0*/  @!P2 LDG.E.U8 R26, desc[UR12][R16.64] ;  /* 0x0000000c101aa981 */ /* 0x0006a8000c1e1100 */
[----:B------:R-:W2:Y:S01]  /*0ae0*/  @!P2 LDG.E.U8 R27, desc[UR12][R18.64] ;  /* 0x0000000c121ba981 */ /* 0x000ea2000c1e1100 */
[----:B0-----:R-:W-:-:S05]  /*0af0*/  @!P0 VIADD R13, R4, UR4 ;  /* 0x00000004040d8c36 */ /* 0x001fca0008000000 */
[----:B-1----:R-:W-:-:S05]  /*0b00*/  @!P0 IADD3 R10, P1, R13, R10, RZ ;  /* 0x0000000a0d0a8210 */ /* 0x002fca0007f3e0ff */
        /* <DEDUP_REMOVED lines=52> */
.L_x_15737:
        /* <DEDUP_REMOVED lines=8> */
.L_x_15738:
        /* <DEDUP_REMOVED lines=8> */
.L_x_15739:
        /* <DEDUP_REMOVED lines=9> */
.L_x_15740:
[----:B------:R-:W-:Y:S05]  /*0fe0*/  BSYNC B1 ;  /* 0x0000000000017941 */ /* 0x000fea0003800000 */
.L_x_15736:
[----:B------:R-:W-:-:S13]  /*0ff0*/  ISETP.GE.AND P0, PT, R4, R3, PT ;  /* 0x000000030400720c */ /* 0x000fda0003f06270 */
[----:B--2---:R-:W2:Y:S01]  /*1000*/  @!P0 LDC.64 R10, c[0x0][0x218] ;  /* 0x00008600ff0a8b82 */ /* 0x004ea20000000a00 */
[C---:B01----:R-:W-:Y:S02]  /*1010*/  @!P0 VIADD R9, R4.reuse, UR4 ;  /* 0x0000000404098c36 */ /* 0x043fe40008000000 */
[----:B------:R-:W-:-:S03]  /*1020*/  @!P0 VIADD R4, R4, 0x80 ;  /* 0x0000008004048836 */ /* 0x000fc60000000000 */
[----:B--2---:R-:W-:-:S05]  /*1030*/  @!P0 IADD3 R8, P1, R9, R10, RZ ;  /* 0x0000000a09088210 */ /* 0x004fca0007f3e0ff */
[----:B------:R-:W-:-:S05]  /*1040*/  @!P0 IMAD.X R9, RZ, RZ, R11, P1 ;  /* 0x000000ffff098224 */ /* 0x000fca00008e060b */
[----:B------:R2:W-:Y:S03]  /*1050*/  @!P0 STG.E.U8 desc[UR12][R8.64], R6 ;  /* 0x0000000608008986 */ /* 0x0005e6000c10110c */
.L_x_15741:
[----:B------:R-:W-:Y:S05]  /*1060*/  BSYNC B0 ;  /* 0x0000000000007941 */ /* 0x000fea0003800000 */
.L_x_15735:
        /* <DEDUP_REMOVED lines=9> */
.L_x_15742:
        /* <DEDUP_REMOVED lines=16> */
.L_x_17358:


//--------------------- .text._ZN2at6native29vectorized_elementwise_kernelILi8ENS0_13BinaryFunctorIaaaNS0_15binary_internal10MulFunctorIaEEEESt5arrayIPcLm3EEEEviT0_T1_ --------------------------
	.section	.text._ZN2at6native29vectorized_elementwise_kernelILi8ENS0_13BinaryFunctorIaaaNS0_15binary_internal10MulFunctorIaEEEESt5arrayIPcLm3EEEEviT0_T1_,"ax",@progbits
	.align	128
        .global         _ZN2at6native29vectorized_elementwise_kernelILi8ENS0_13BinaryFunctorIaaaNS0_15binary_internal10MulFunctorIaEEEESt5arrayIPcLm3EEEEviT0_T1_
        .type           _ZN2at6native29vectorized_elementwise_kernelILi8ENS0_13BinaryFunctorIaaaNS0_15binary_internal10MulFunctorIaEEEESt5arrayIPcLm3EEEEviT0_T1_,@function
        .size           _ZN2at6native29vectorized_elementwise_kernelILi8ENS0_13BinaryFunctorIaaaNS0_15binary_internal10MulFunctorIaEEEESt5arrayIPcLm3EEEEviT0_T1_,(.L_x_17359 - _ZN2at6native29vectorized_elementwise_kernelILi8ENS0_13BinaryFunctorIaaaNS0_15binary_internal10MulFunctorIaEEEESt5arrayIPcLm3EEEEviT0_T1_)
        .other          _ZN2at6native29vectorized_elementwise_kernelILi8ENS0_13BinaryFunctorIaaaNS0_15binary_internal10MulFunctorIaEEEESt5arrayIPcLm3EEEEviT0_T1_,@"STO_CUDA_ENTRY STV_DEFAULT"
_ZN2at6native29vectorized_elementwise_kernelILi8ENS0_13BinaryFunctorIaaaNS0_15binary_internal10MulFunctorIaEEEESt5arrayIPcLm3EEEEviT0_T1_:
.text._ZN2at6native29vectorized_elementwise_kernelILi8ENS0_13BinaryFunctorIaaaNS0_15binary_internal10MulFunctorIaEEEESt5arrayIPcLm3EEEEviT0_T1_:
        /* <DEDUP_REMOVED lines=22> */
[----:B------:R-:W-:Y:S02]  /*0160*/  IMAD.WIDE.U32 R2, R0, 0x8, R2 ;  /* 0x0000000800027825 */ /* 0x000fe400078e0002 */
[----:B------:R-:W2:Y:S04]  /*0170*/  LDG.E.64 R8, desc[UR12][R8.64] ;  /* 0x0000000c08087981 */ /* 0x000ea8000c1e1b00 */
[----:B------:R-:W3:Y:S01]  /*0180*/  LDG.E.64 R2, desc[UR12][R2.64] ;  /* 0x0000000c02027981 */ /* 0x000ee2000c1e1b00 */
[----:B------:R-:W-:-:S04]  /*0190*/  UIADD3 UR5, UP0, UR4, UR6, URZ ;  /* 0x0000000604057290 */ /* 0x000fc8000ff1e03f */
[----:B------:R-:W-:Y:S01]  /*01a0*/  UIADD3.X UR6, URZ, UR7, URZ, UP0, !UPT ;  /* 0x000000073f067290 */ /* 0x000fe200087fe43f */
[----:B--2---:R-:W-:Y:S02]  /*01b0*/  PRMT R5, R8, 0x9910, RZ ;  /* 0x0000991008057816 */ /* 0x004fe400000000ff */
[----:B------:R-:W-:Y:S02]  /*01c0*/  PRMT R7, R9, 0x9910, RZ ;  /* 0x0000991009077816 */ /* 0x000fe400000000ff */
[----:B---3--:R-:W-:Y:S02]  /*01d0*/  PRMT R4, R2, 0x9910, RZ ;  /* 0x0000991002047816 */ /* 0x008fe400000000ff */
[----:B------:R-:W-:Y:S02]  /*01e0*/  PRMT R10, R8, 0xbb32, RZ ;  /* 0x0000bb32080a7816 */ /* 0x000fe400000000ff */
[----:B------:R-:W-:Y:S01]  /*01f0*/  PRMT R6, R3, 0x9910, RZ ;  /* 0x0000991003067816 */ /* 0x000fe200000000ff */
[----:B------:R-:W-:Y:S01]  /*0200*/  IMAD R5, R5, R4, RZ ;  /* 0x0000000405057224 */ /* 0x000fe200078e02ff */
[----:B------:R-:W-:-:S02]  /*0210*/  PRMT R11, R2, 0xbb32, RZ ;  /* 0x0000bb32020b7816 */ /* 0x000fc400000000ff */
[----:B------:R-:W-:Y:S01]  /*0220*/  PRMT R12, R9, 0xbb32, RZ ;  /* 0x0000bb32090c7816 */ /* 0x000fe200000000ff */
[----:B------:R-:W-:Y:S01]  /*0230*/  IMAD R7, R7, R6, RZ ;  /* 0x0000000607077224 */ /* 0x000fe200078e02ff */
[----:B------:R-:W-:Y:S01]  /*0240*/  PRMT R13, R3, 0xbb32, RZ ;  /* 0x0000bb32030d7816 */ /* 0x000fe200000000ff */
[----:B------:R-:W-:Y:S01]  /*0250*/  IMAD R4, R10, R11, RZ ;  /* 0x0000000b0a047224 */ /* 0x000fe200078e02ff */
[C---:B------:R-:W-:Y:S02]  /*0260*/  LOP3.LUT R10, R9.reuse, 0xffff, RZ, 0xc0, !PT ;  /* 0x0000ffff090a7812 */ /* 0x040fe400078ec0ff */
[----:B------:R-:W-:Y:S01]  /*0270*/  PRMT R11, R9, 0x7732, RZ ;  /* 0x00007732090b7816 */ /* 0x000fe200000000ff */
[----:B------:R-:W-:Y:S01]  /*0280*/  IMAD R6, R12, R13, RZ ;  /* 0x0000000d0c067224 */ /* 0x000fe200078e02ff */
[C---:B------:R-:W-:Y:S02]  /*0290*/  LOP3.LUT R9, R8.reuse, 0xffff, RZ, 0xc0, !PT ;  /* 0x0000ffff08097812 */ /* 0x040fe400078ec0ff */
[----:B------:R-:W-:-:S02]  /*02a0*/  PRMT R13, R8, 0x7732, RZ ;  /* 0x00007732080d7816 */ /* 0x000fc400000000ff */
[C---:B------:R-:W-:Y:S02]  /*02b0*/  LOP3.LUT R12, R3.reuse, 0xffff, RZ, 0xc0, !PT ;  /* 0x0000ffff030c7812 */ /* 0x040fe400078ec0ff */
[----:B------:R-:W-:Y:S02]  /*02c0*/  PRMT R15, R3, 0x7732, RZ ;  /* 0x00007732030f7816 */ /* 0x000fe400000000ff */
[C---:B------:R-:W-:Y:S02]  /*02d0*/  PRMT R14, R2.reuse, 0x7732, RZ ;  /* 0x00007732020e7816 */ /* 0x040fe400000000ff */
[----:B------:R-:W-:Y:S02]  /*02e0*/  LOP3.LUT R8, R2, 0xffff, RZ, 0xc0, !PT ;  /* 0x0000ffff02087812 */ /* 0x000fe400078ec0ff */
[----:B------:R-:W-:Y:S01]  /*02f0*/  SHF.R.U32.HI R3, RZ, 0x8, R10 ;  /* 0x00000008ff037819 */ /* 0x000fe2000001160a */
[----:B------:R-:W-:Y:S01]  /*0300*/  IMAD.MOV.U32 R10, RZ, RZ, R13 ;  /* 0x000000ffff0a7224 */ /* 0x000fe200078e000d */
[----:B------:R-:W-:Y:S01]  /*0310*/  SHF.R.U32.HI R2, RZ, 0x8, R9 ;  /* 0x00000008ff027819 */ /* 0x000fe20000011609 */
[----:B------:R-:W-:Y:S01]  /*0320*/  IMAD.MOV.U32 R13, RZ, RZ, R15 ;  /* 0x000000ffff0d7224 */ /* 0x000fe200078e000f */
[----:B------:R-:W-:Y:S01]  /*0330*/  SHF.R.U32.HI R9, RZ, 0x8, R12 ;  /* 0x00000008ff097819 */ /* 0x000fe2000001160c */
[----:B------:R-:W-:Y:S01]  /*0340*/  IMAD.MOV.U32 R12, RZ, RZ, R14 ;  /* 0x000000ffff0c7224 */ /* 0x000fe200078e000e */
[----:B------:R-:W-:-:S02]  /*0350*/  PRMT R14, R3, 0x9910, RZ ;  /* 0x00009910030e7816 */ /* 0x000fc400000000ff */
[----:B------:R-:W-:Y:S02]  /*0360*/  SHF.R.U32.HI R8, RZ, 0x8, R8 ;  /* 0x00000008ff087819 */ /* 0x000fe40000011608 */
[----:B------:R-:W-:Y:S02]  /*0370*/  SHF.R.U32.HI R3, RZ, 0x8, R11 ;  /* 0x00000008ff037819 */ /* 0x000fe4000001160b */
[----:B------:R-:W-:Y:S02]  /*0380*/  PRMT R11, R2, 0x9910, RZ ;  /* 0x00009910020b7816 */ /* 0x000fe400000000ff */
[----:B------:R-:W-:Y:S02]  /*0390*/  PRMT R15, R9, 0x9910, RZ ;  /* 0x00009910090f7816 */ /* 0x000fe400000000ff */
[----:B------:R-:W-:Y:S01]  /*03a0*/  SHF.R.U32.HI R2, RZ, 0x8, R10 ;  /* 0x00000008ff027819 */ /* 0x000fe2000001160a */
[----:B------:R-:W-:Y:S01]  /*03b0*/  IMAD.MOV.U32 R10, RZ, RZ, R14 ;  /* 0x000000ffff0a7224 */ /* 0x000fe200078e000e */
[----:B------:R-:W-:-:S02]  /*03c0*/  SHF.R.U32.HI R9, RZ, 0x8, R13 ;  /* 0x00000008ff097819 */ /* 0x000fc4000001160d */
[----:B------:R-:W-:Y:S02]  /*03d0*/  PRMT R13, R8, 0x9910, RZ ;  /* 0x00009910080d7816 */ /* 0x000fe400000000ff */
[----:B------:R-:W-:Y:S02]  /*03e0*/  SHF.R.U32.HI R8, RZ, 0x8, R12 ;  /* 0x00000008ff087819 */ /* 0x000fe4000001160c */
[----:B------:R-:W-:Y:S01]  /*03f0*/  PRMT R14, R3, 0x9910, RZ ;  /* 0x00009910030e7816 */ /* 0x000fe200000000ff */
[----:B------:R-:W-:Y:S01]  /*0400*/  IMAD.MOV.U32 R3, RZ, RZ, R11 ;  /* 0x000000ffff037224 */ /* 0x000fe200078e000b */
[----:B------:R-:W-:Y:S01]  /*0410*/  PRMT R12, R2, 0x9910, RZ ;  /* 0x00009910020c7816 */ /* 0x000fe200000000ff */
[----:B------:R-:W-:Y:S01]  /*0420*/  IMAD.MOV.U32 R11, RZ, RZ, R15 ;  /* 0x000000ffff0b7224 */ /* 0x000fe200078e000f */
[----:B------:R-:W-:Y:S01]  /*0430*/  PRMT R15, R9, 0x9910, RZ ;  /* 0x00009910090f7816 */ /* 0x000fe200000000ff */
[----:B------:R-:W-:Y:S01]  /*0440*/  IMAD.MOV.U32 R2, RZ, RZ, R13 ;  /* 0x000000ffff027224 */ /* 0x000fe200078e000d */
[----:B------:R-:W-:Y:S01]  /*0450*/  PRMT R8, R8, 0x9910, RZ ;  /* 0x0000991008087816 */ /* 0x000fe200000000ff */
[----:B------:R-:W-:Y:S01]  /*0460*/  IMAD.MOV.U32 R13, RZ, RZ, R14 ;  /* 0x000000ffff0d7224 */ /* 0x000fe200078e000e */
[----:B------:R-:W-:Y:S01]  /*0470*/  LOP3.LUT R7, R7, 0xff, RZ, 0xc0, !PT ;  /* 0x000000ff07077812 */ /* 0x000fe200078ec0ff */
[----:B------:R-:W-:Y:S01]  /*0480*/  IMAD.MOV.U32 R9, RZ, RZ, R12 ;  /* 0x000000ffff097224 */ /* 0x000fe200078e000c */
[----:B------:R-:W-:Y:S01]  /*0490*/  LOP3.LUT R6, R6, 0xff, RZ, 0xc0, !PT ;  /* 0x000000ff06067812 */ /* 0x000fe200078ec0ff */
[----:B------:R-:W-:Y:S01]  /*04a0*/  IMAD.MOV.U32 R14, RZ, RZ, R15 ;  /* 0x000000ffff0e7224 */ /* 0x000fe200078e000f */
[----:B------:R-:W-:Y:S01]  /*04b0*/  LOP3.LUT R5, R5, 0xff, RZ, 0xc0, !PT ;  /* 0x000000ff05057812 */ /* 0x000fe200078ec0ff */
[----:B------:R-:W-:Y:S01]  /*04c0*/  IMAD.MOV.U32 R12, RZ, RZ, R8 ;  /* 0x000000ffff0c7224 */ /* 0x000fe200078e0008 */
[----:B------:R-:W-:Y:S01]  /*04d0*/  LOP3.LUT R4, R4, 0xff, RZ, 0xc0, !PT ;  /* 0x000000ff04047812 */ /* 0x000fe200078ec0ff */
[----:B------:R-:W-:-:S02]  /*04e0*/  IMAD R10, R10, R11, RZ ;  /* 0x0000000b0a0a7224 */ /* 0x000fc400078e02ff */
[----:B------:R-:W-:Y:S02]  /*04f0*/  IMAD R11, R13, R14, RZ ;  /* 0x0000000e0d0b7224 */ /* 0x000fe400078e02ff */
[----:B------:R-:W-:Y:S01]  /*0500*/  IMAD R8, R3, R2, RZ ;  /* 0x0000000203087224 */ /* 0x000fe200078e02ff */
[----:B------:R-:W-:Y:S01]  /*0510*/  LOP3.LUT R10, R10, 0xffff, RZ, 0xc0, !PT ;  /* 0x0000ffff0a0a7812 */ /* 0x000fe200078ec0ff */
[----:B------:R-:W-:Y:S01]  /*0520*/  IMAD R9, R9, R12, RZ ;  /* 0x0000000c09097224 */ /* 0x000fe200078e02ff */
[----:B------:R-:W-:Y:S01]  /*0530*/  LOP3.LUT R11, R11, 0xffff, RZ, 0xc0, !PT ;  /* 0x0000ffff0b0b7812 */ /* 0x000fe200078ec0ff */
[----:B------:R-:W-:Y:S01]  /*0540*/  IMAD.U32 R2, RZ, RZ, UR5 ;  /* 0x00000005ff027e24 */ /* 0x000fe2000f8e00ff */
[----:B------:R-:W-:Y:S01]  /*0550*/  LOP3.LUT R8, R8, 0xffff, RZ, 0xc0, !PT ;  /* 0x0000ffff08087812 */ /* 0x000fe200078ec0ff */
[----:B------:R-:W-:Y:S01]  /*0560*/  IMAD.U32 R3, RZ, RZ, UR6 ;  /* 0x00000006ff037e24 */ /* 0x000fe2000f8e00ff */
[----:B------:R-:W-:Y:S02]  /*0570*/  LOP3.LUT R9, R9, 0xffff, RZ, 0xc0, !PT ;  /* 0x0000ffff09097812 */ /* 0x000fe400078ec0ff */
[----:B------:R-:W-:Y:S01]  /*0580*/  PRMT R7, R10, 0x7604, R7 ;  /* 0x000076040a077816 */ /* 0x000fe20000000007 */
[----:B------:R-:W-:Y:S01]  /*0590*/  IMAD.WIDE R2, R0, 0x8, R2 ;  /* 0x0000000800027825 */ /* 0x000fe200078e0202 */
[----:B------:R-:W-:-:S02]  /*05a0*/  PRMT R6, R11, 0x7604, R6 ;  /* 0x000076040b067816 */ /* 0x000fc40000000006 */
[----:B------:R-:W-:Y:S02]  /*05b0*/  PRMT R5, R8, 0x7604, R5 ;  /* 0x0000760408057816 */ /* 0x000fe40000000005 */
[----:B------:R-:W-:Y:S02]  /*05c0*/  PRMT R4, R9, 0x7604, R4 ;  /* 0x0000760409047816 */ /* 0x000fe40000000004 */
[----:B------:R-:W-:Y:S02]  /*05d0*/  PRMT R7, R7, 0x5410, R6 ;  /* 0x0000541007077816 */ /* 0x000fe40000000006 */
[----:B------:R-:W-:-:S05]  /*05e0*/  PRMT R6, R5, 0x5410, R4 ;  /* 0x0000541005067816 */ /* 0x000fca0000000004 */
[----:B------:R-:W-:Y:S01]  /*05f0*/  STG.E.64 desc[UR12][R2.64], R6 ;  /* 0x0000000602007986 */ /* 0x000fe2000c101b0c */
[----:B------:R-:W-:Y:S05]  /*0600*/  EXIT ;  /* 0x000000000000794d */ /* 0x000fea0003800000 */
.L_x_15743:
        /* <DEDUP_REMOVED lines=160> */
.L_x_15746:
        /* <DEDUP_REMOVED lines=8> */
.L_x_15747:
        /* <DEDUP_REMOVED lines=8> */
.L_x_15748:
        /* <DEDUP_REMOVED lines=9> */
.L_x_15749:
[----:B------:R-:W-:Y:S05]  /*11a0*/  BSYNC B1 ;  /* 0x0000000000017941 */ /* 0x000fea0003800000 */
.L_x_15745:
[----:B------:R-:W-:-:S13]  /*11b0*/  ISETP.GE.AND P0, PT, R4, R3, PT ;  /* 0x000000030400720c */ /* 0x000fda0003f06270 */
[----:B--2---:R-:W2:Y:S01]  /*11c0*/  @!P0 LDC.64 R10, c[0x0][0x218] ;  /* 0x00008600ff0a8b82 */ /* 0x004ea20000000a00 */
[C---:B01----:R-:W-:Y:S02]  /*11d0*/  @!P0 VIADD R9, R4.reuse, UR4 ;  /* 0x0000000404098c36 */ /* 0x043fe40008000000 */
[----:B------:R-:W-:-:S03]  /*11e0*/  @!P0 VIADD R4, R4, 0x80 ;  /* 0x0000008004048836 */ /* 0x000fc60000000000 */
[----:B--2---:R-:W-:-:S05]  /*11f0*/  @!P0 IADD3 R8, P1, R9, R10, RZ ;  /* 0x0000000a09088210 */ /* 0x004fca0007f3e0ff */
[----:B------:R-:W-:-:S05]  /*1200*/  @!P0 IMAD.X R9, RZ, RZ, R11, P1 ;  /* 0x000000ffff098224 */ /* 0x000fca00008e060b */
[----:B------:R2:W-:Y:S03]  /*1210*/  @!P0 STG.E.U8 desc[UR12][R8.64], R6 ;  /* 0x0000000608008986 */ /* 0x0005e6000c10110c */
.L_x_15750:
[----:B------:R-:W-:Y:S05]  /*1220*/  BSYNC B0 ;  /* 0x0000000000007941 */ /* 0x000fea0003800000 */
.L_x_15744:
        /* <DEDUP_REMOVED lines=9> */
.L_x_15751:
        /* <DEDUP_REMOVED lines=12> */
.L_x_17359:


//--------------------- .text._ZN2at6native18elementwise_kernelILi128ELi4EZNS0_15gpu_kernel_implINS0_13AUnaryFunctorIhhhNS0_15binary_internal10MulFunctorIhEEEEEEvRNS_18TensorIteratorBaseERKT_EUliE_EEviT1_ --------------------------
	.section	.text._ZN2at6native18elementwise_kernelILi128ELi4EZNS0_15gpu_kernel_implINS0_13AUnaryFunctorIhhhNS0_15binary_internal10MulFunctorIhEEEEEEvRNS_18TensorIteratorBaseERKT_EUliE_EEviT1_,"ax",@progbits
	.align	128
        .global         _ZN2at6native18elementwise_kernelILi128ELi4EZNS0_15gpu_kernel_implINS0_13AUnaryFunctorIhhhNS0_15binary_internal10MulFunctorIhEEEEEEvRNS_18TensorIteratorBaseERKT_EUliE_EEviT1_
        .type           _ZN2at6native18elementwise_kernelILi128ELi4EZNS0_15gpu_kernel_implINS0_13AUnaryFunctorIhhhNS0_15binary_internal10MulFunctorIhEEEEEEvRNS_18TensorIteratorBaseERKT_EUliE_EEviT1_,@function
        .size           _ZN2at6native18elementwise_kernelILi128ELi4EZNS0_15gpu_kernel_implINS0_13AUnaryFunctorIhhhNS0_15binary_internal10MulFunctorIhEEEEEEvRNS_18TensorIteratorBaseERKT_EUliE_EEviT1_,(.L_x_17360 - _ZN2at6native18elementwise_kernelILi128ELi4EZNS0_15gpu_kernel_implINS0_13AUnaryFunctorIhhhNS0_15binary_internal10MulFunctorIhEEEEEEvRNS_18TensorIteratorBaseERKT_EUliE_EEviT1_)
        .other          _ZN2at6native18elementwise_kernelILi128ELi4EZNS0_15gpu_kernel_implINS0_13AUnaryFunctorIhhhNS0_15binary_internal10MulFunctorIhEEEEEEvRNS_18TensorIteratorBaseERKT_EUliE_EEviT1_,@"STO_CUDA_ENTRY STV_DEFAULT"
_ZN2at6native18elementwise_kernelILi128ELi4EZNS0_15gpu_kernel_implINS0_13AUnaryFunctorIhhhNS0_15binary_internal10MulFunctorIhEEEEEEvRNS_18TensorIteratorBaseERKT_EUliE_EEviT1_:
.text._ZN2at6native18elementwise_kernelILi128ELi4EZNS0_15gpu_kernel_implINS0_13AUnaryFunctorIhhhNS0_15binary_internal10MulFunctorIhEEEEEEvRNS_18TensorIteratorBaseERKT_EUliE_EEviT1_:
        /* <DEDUP_REMOVED lines=314> */
.L_x_15754:
        /* <DEDUP_REMOVED lines=20> */
.L_x_15758:
[----:B------:R0:W5:Y:S01]  /*14e0*/  LDG.E.U8 R0, desc[UR36][R4.64] ;  /* 0x0000002404007981 */ /* 0x000162000c1e1100 */
[----:B------:R-:W-:Y:S05]  /*14f0*/  BRA `(.L_x_15760) ;  /* 0x0000000c00647947 */ /* 0x000fea0003800000 */
.L_x_15757:
        /* <DEDUP_REMOVED lines=8> */
.L_x_15762:
[----:B------:R3:W5:Y:S01]  /*1580*/  LDG.E.U8 R0, desc[UR36][R4.64] ;  /* 0x0000002404007981 */ /* 0x000762000c1e1100 */
[----:B------:R-:W-:Y:S05]  /*1590*/  BRA `(.L_x_15760) ;  /* 0x0000000c003c7947 */ /* 0x000fea0003800000 */
.L_x_15761:
[----:B------:R0:W5:Y:S01]  /*15a0*/  LDG.E.U16 R0, desc[UR36][R4.64] ;  /* 0x0000002404007981 */ /* 0x000162000c1e1500 */
[----:B------:R-:W-:Y:S05]  /*15b0*/  BRA `(.L_x_15760) ;  /* 0x0000000c00347947 */ /* 0x000fea0003800000 */
.L_x_15756:
[----:B------:R-:W-:-:S13]  /*15c0*/  ISETP.GT.AND P0, PT, R2, 0x6, PT ;  /* 0x000000060200780c */ /* 0x000fda0003f04270 */
[----:B------:R-:W-:Y:S05]  /*15d0*/  @P0 BRA `(.L_x_15763) ;  /* 0x0000000000340947 */ /* 0x000fea0003800000 */
[----:B------:R-:W-:-:S13]  /*15e0*/  ISETP.NE.AND P0, PT, R2, 0x5, PT ;  /* 0x000000050200780c */ /* 0x000fda0003f05270 */
[----:B------:R-:W-:Y:S05]  /*15f0*/  @!P0 BRA `(.L_x_15764) ;  /* 0x0000000000188947 */ /* 0x000fea0003800000 */
[----:B------:R-:W-:-:S13]  /*1600*/  ISETP.NE.AND P0, PT, R2, 0x6, PT ;  /* 0x000000060200780c */ /* 0x000fda0003f05270 */
[----:B------:R-:W-:Y:S05]  /*1610*/  @P0 BRA `(.L_x_15759) ;  /* 0x0000000800c80947 */ /* 0x000fea0003800000 */
[----:B------:R-:W2:Y:S02]  /*1620*/  LDG.E R2, desc[UR36][R4.64] ;  /* 0x0000002404027981 */ /* 0x000ea4000c1e1900 */
[----:B--2---:R-:W0:Y:S02]  /*1630*/  F2I.S64.TRUNC R2, R2 ;  /* 0x0000000200027311 */ /* 0x004e24000020d900 */
[----:B0-----:R-:W-:Y:S01]  /*1640*/  PRMT R0, R2, 0x7610, R0 ;  /* 0x0000761002007816 */ /* 0x001fe20000000000 */
[----:B------:R-:W-:Y:S06]  /*1650*/  BRA `(.L_x_15760) ;  /* 0x0000000c000c7947 */ /* 0x000fec0003800000 */
.L_x_15764:
[----:B------:R-:W2:Y:S02]  /*1660*/  LDG.E.U16 R2, desc[UR36][R4.64] ;  /* 0x0000002404027981 */ /* 0x000ea4000c1e1500 */
[----:B--2---:R-:W-:-:S06]  /*1670*/  HADD2.F32 R2, -RZ, R2.H0_H0 ;  /* 0x20000002ff027230 */ /* 0x004fcc0000004100 */
[----:B------:R-:W0:Y:S02]  /*1680*/  F2I.S64.TRUNC R2, R2 ;  /* 0x0000000200027311 */ /* 0x000e24000020d900 */
[----:B0-----:R-:W-:Y:S01]  /*1690*/  PRMT R0, R2, 0x7610, R0 ;  /* 0x0000761002007816 */ /* 0x001fe20000000000 */
[----:B------:R-:W-:Y:S06]  /*16a0*/  BRA `(.L_x_15760) ;  /* 0x0000000800f87947 */ /* 0x000fec0003800000 */
.L_x_15763:
[----:B------:R-:W-:-:S13]  /*16b0*/  ISETP.NE.AND P0, PT, R2, 0x7, PT ;  /* 0x000000070200780c */ /* 0x000fda0003f05270 */
[----:B------:R-:W-:Y:S05]  /*16c0*/  @!P0 BRA `(.L_x_15765) ;  /* 0x0000000000348947 */ /* 0x000fea0003800000 */
        /* <DEDUP_REMOVED lines=8> */
.L_x_15766:
[----:B------:R-:W2:Y:S02]  /*1750*/  LDG.E.U16 R4, desc[UR36][R4.64] ;  /* 0x0000002404047981 */ /* 0x000ea4000c1e1500 */
[----:B--2---:R-:W-:-:S06]  /*1760*/  HADD2.F32 R2, -RZ, R4.H0_H0 ;  /* 0x20000004ff027230 */ /* 0x004fcc0000004100 */
[----:B------:R-:W0:Y:S02]  /*1770*/  F2I.S64.TRUNC R2, R2 ;  /* 0x0000000200027311 */ /* 0x000e24000020d900 */
[----:B0-----:R-:W-:Y:S01]  /*1780*/  PRMT R0, R2, 0x7610, R0 ;  /* 0x0000761002007816 */ /* 0x001fe20000000000 */
[----:B------:R-:W-:Y:S06]  /*1790*/  BRA `(.L_x_15760) ;  /* 0x0000000800bc7947 */ /* 0x000fec0003800000 */
.L_x_15765:
[----:B------:R-:W2:Y:S02]  /*17a0*/  LDG.E.64 R2, desc[UR36][R4.64] ;  /* 0x0000002404027981 */ /* 0x000ea4000c1e1b00 */
[----:B--2---:R-:W0:Y:S02]  /*17b0*/  F2I.S64.F64.TRUNC R2, R2 ;  /* 0x0000000200027311 */ /* 0x004e24000030d900 */
[----:B0-----:R-:W-:Y:S01]  /*17c0*/  PRMT R0, R2, 0x7610, R0 ;  /* 0x0000761002007816 */ /* 0x001fe20000000000 */
[----:B------:R-:W-:Y:S06]  /*17d0*/  BRA `(.L_x_15760) ;  /* 0x0000000800ac7947 */ /* 0x000fec0003800000 */
.L_x_15755:
        /* <DEDUP_REMOVED lines=12> */
.L_x_15769:
[----:B------:R-:W2:Y:S02]  /*18a0*/  LDG.E.64 R4, desc[UR36][R4.64] ;  /* 0x0000002404047981 */ /* 0x000ea4000c1e1b00 */
[----:B--2---:R-:W0:Y:S02]  /*18b0*/  F2I.S64.F64.TRUNC R2, R4 ;  /* 0x0000000400027311 */ /* 0x004e24000030d900 */
[----:B0-----:R-:W-:Y:S01]  /*18c0*/  PRMT R0, R2, 0x7610, R0 ;  /* 0x0000761002007816 */ /* 0x001fe20000000000 */
[----:B------:R-:W-:Y:S06]  /*18d0*/  BRA `(.L_x_15760) ;  /* 0x00000008006c7947 */ /* 0x000fec0003800000 */
.L_x_15768:
        /* <DEDUP_REMOVED lines=25> */
[----:B------:R-:W0:Y:S02]  /*1a70*/  F2I.S64.TRUNC R2, R3 ;  /* 0x0000000300027311 */ /* 0x000e24000020d900 */
[----:B0-----:R-:W-:Y:S01]  /*1a80*/  PRMT R0, R2, 0x7610, R0 ;  /* 0x0000761002007816 */ /* 0x001fe20000000000 */
[----:B------:R-:W-:Y:S06]  /*1a90*/  BRA `(.L_x_15760) ;  /* 0x0000000400fc7947 */ /* 0x000fec0003800000 */
.L_x_15771:
        /* <DEDUP_REMOVED lines=12> */
[----:B------:R-:W0:Y:S02]  /*1b60*/  F2I.S64.TRUNC R2, R2 ;  /* 0x0000000200027311 */ /* 0x000e24000020d900 */
[----:B0-----:R-:W-:Y:S01]  /*1b70*/  PRMT R0, R2, 0x7610, R0 ;  /* 0x0000761002007816 */ /* 0x001fe20000000000 */
[----:B------:R-:W-:Y:S06]  /*1b80*/  BRA `(.L_x_15760) ;  /* 0x0000000400c07947 */ /* 0x000fec0003800000 */
.L_x_15770:
[----:B------:R-:W2:Y:S02]  /*1b90*/  LDG.E.U16 R2, desc[UR36][R4.64] ;  /* 0x0000002404027981 */ /* 0x000ea4000c1e1500 */
[----:B--2---:R-:W-:-:S06]  /*1ba0*/  IMAD.U32 R2, R2, 0x10000, RZ ;  /* 0x0001000002027824 */ /* 0x004fcc00078e00ff */
[----:B------:R-:W0:Y:S02]  /*1bb0*/  F2I.S64.TRUNC R2, R2 ;  /* 0x0000000200027311 */ /* 0x000e24000020d900 */
[----:B0-----:R-:W-:Y:S01]  /*1bc0*/  PRMT R0, R2, 0x7610, R0 ;  /* 0x0000761002007816 */ /* 0x001fe20000000000 */
[----:B------:R-:W-:Y:S06]  /*1bd0*/  BRA `(.L_x_15760) ;  /* 0x0000000400ac7947 */ /* 0x000fec0003800000 */
.L_x_15767:
        /* <DEDUP_REMOVED lines=10> */
.L_x_15774:
        /* <DEDUP_REMOVED lines=21> */
.L_x_15778:
[----:B------:R-:W-:Y:S05]  /*1dd0*/  BSYNC B1 ;  /* 0x0000000000017941 */ /* 0x000fea0003800000 */
.L_x_15777:
[----:B------:R-:W-:Y:S01]  /*1de0*/  IMAD.SHL.U32 R2, R2, 0x100000, RZ ;  /* 0x0010000002027824 */ /* 0x000fe200078e00ff */
[----:B------:R-:W-:-:S04]  /*1df0*/  LEA R3, R0, 0x3b800000, 0x17 ;  /* 0x3b80000000037811 */ /* 0x000fc800078eb8ff */
[----:B------:R-:W-:-:S07]  /*1e00*/  LOP3.LUT R2, R3, R2, R4, 0xfe, !PT ;  /* 0x0000000203027212 */ /* 0x000fce00078efe04 */
.L_x_15776:
[----:B------:R-:W-:Y:S05]  /*1e10*/  BSYNC B0 ;  /* 0x0000000000007941 */ /* 0x000fea0003800000 */
.L_x_15775:
[----:B------:R-:W0:Y:S02]  /*1e20*/  F2I.S64.TRUNC R2, R2 ;  /* 0x0000000200027311 */ /* 0x000e24000020d900 */
[----:B0-----:R-:W-:Y:S01]  /*1e30*/  PRMT R0, R2, 0x7610, R0 ;  /* 0x0000761002007816 */ /* 0x001fe20000000000 */
[----:B------:R-:W-:Y:S06]  /*1e40*/  BRA `(.L_x_15760) ;  /* 0x0000000400107947 */ /* 0x000fec0003800000 */
.L_x_15773:
        /* <DEDUP_REMOVED lines=21> */
.L_x_15782:
[----:B------:R-:W-:Y:S05]  /*1fa0*/  BSYNC B1 ;  /* 0x0000000000017941 */ /* 0x000fea0003800000 */
.L_x_15781:
[----:B------:R-:W-:Y:S01]  /*1fb0*/  IMAD.SHL.U32 R2, R2, 0x200000, RZ ;  /* 0x0020000002027824 */ /* 0x000fe200078e00ff */
[----:B------:R-:W-:-:S04]  /*1fc0*/  LEA R3, R0, 0x37800000, 0x17 ;  /* 0x3780000000037811 */ /* 0x000fc800078eb8ff */
[----:B------:R-:W-:-:S07]  /*1fd0*/  LOP3.LUT R2, R3, R2, R4, 0xfe, !PT ;  /* 0x0000000203027212 */ /* 0x000fce00078efe04 */
.L_x_15780:
[----:B------:R-:W-:Y:S05]  /*1fe0*/  BSYNC B0 ;  /* 0x0000000000007941 */ /* 0x000fea0003800000 */
.L_x_15779:
[----:B------:R-:W0:Y:S02]  /*1ff0*/  F2I.S64.TRUNC R2, R2 ;  /* 0x0000000200027311 */ /* 0x000e24000020d900 */
[----:B0-----:R-:W-:Y:S01]  /*2000*/  PRMT R0, R2, 0x7610, R0 ;  /* 0x0000761002007816 */ /* 0x001fe20000000000 */
[----:B------:R-:W-:Y:S06]  /*2010*/  BRA `(.L_x_15760) ;  /* 0x00000000009c7947 */ /* 0x000fec0003800000 */
.L_x_15772:
        /* <DEDUP_REMOVED lines=14> */
.L_x_15786:
[----:B------:R-:W-:Y:S05]  /*2100*/  BSYNC B0 ;  /* 0x0000000000007941 */ /* 0x000fea0003800000 */
.L_x_15785:
[----:B------:R-:W0:Y:S02]  /*2110*/  F2I.S64.TRUNC R2, R2 ;  /* 0x0000000200027311 */ /* 0x000e24000020d900 */
[----:B0-----:R-:W-:Y:S01]  /*2120*/  PRMT R0, R2, 0x7610, R0 ;  /* 0x0000761002007816 */ /* 0x001fe20000000000 */
[----:B------:R-:W-:Y:S06]  /*2130*/  BRA `(.L_x_15760) ;  /* 0x0000000000547947 */ /* 0x000fec0003800000 */
.L_x_15759:
        /* <DEDUP_REMOVED lines=16> */
.L_x_15787:
[----:B------:R-:W-:Y:S01]  /*2240*/  PRMT R0, RZ, 0x7610, R0 ;  /* 0x00007610ff007816 */ /* 0x000fe20000000000 */
[----:B------:R-:W-:Y:S06]  /*2250*/  BRA `(.L_x_15760) ;  /* 0x00000000000c7947 */ /* 0x000fec0003800000 */
.L_x_15784:
[----:B------:R2:W5:Y:S01]  /*2260*/  LDG.E.U8 R0, desc[UR36][R4.64] ;  /* 0x0000002404007981 */ /* 0x000562000c1e1100 */
[----:B------:R-:W-:Y:S05]  /*2270*/  BRA `(.L_x_15760) ;  /* 0x0000000000047947 */ /* 0x000fea0003800000 */
.L_x_15783:
[----:B------:R1:W5:Y:S02]  /*2280*/  LDG.E.U8 R0, desc[UR36][R4.64] ;  /* 0x0000002404007981 */ /* 0x000364000c1e1100 */
.L_x_15760:
        /* <DEDUP_REMOVED lines=18> */
.L_x_15791:
[----:B------:R3:W-:Y:S01]  /*23b0*/  STG.E.U8 desc[UR36][R16.64], R3 ;  /* 0x0000000310007986 */ /* 0x0007e2000c101124 */
[----:B------:R-:W-:Y:S05]  /*23c0*/  BRA `(.L_x_15793) ;  /* 0x0000000c00987947 */ /* 0x000fea0003800000 */
.L_x_15790:
[----:B------:R-:W-:-:S13]  /*23d0*/  ISETP.NE.AND P0, PT, R2, 0x2, PT ;  /* 0x000000020200780c */ /* 0x000fda0003f05270 */
[----:B------:R-:W-:Y:S05]  /*23e0*/  @!P0 BRA `(.L_x_15794) ;  /* 0x00000000002c8947 */ /* 0x000fea0003800000 */
[----:B------:R-:W-:-:S13]  /*23f0*/  ISETP.NE.AND P0, PT, R2, 0x3, PT ;  /* 0x000000030200780c */ /* 0x000fda0003f05270 */
[----:B------:R-:W-:Y:S05]  /*2400*/  @!P0 BRA `(.L_x_15795) ;  /* 0x0000000000188947 */ /* 0x000fea0003800000 */
[----:B------:R-:W-:-:S13]  /*2410*/  ISETP.NE.AND P0, PT, R2, 0x4, PT ;  /* 0x000000040200780c */ /* 0x000fda0003f05270 */
[----:B------:R-:W-:Y:S05]  /*2420*/  @P0 BRA `(.L_x_15792) ;  /* 0x0000000c00240947 */ /* 0x000fea0003800000 */
[----:B------:R-:W-:Y:S01]  /*2430*/  LOP3.LUT R2, R3, 0xff, RZ, 0xc0, !PT ;  /* 0x000000ff03027812 */ /* 0x000fe200078ec0ff */
[----:B------:R-:W-:-:S05]  /*2440*/  IMAD.MOV.U32 R3, RZ, RZ, RZ ;  /* 0x000000ffff037224 */ /* 0x000fca00078e00ff */
[----:B------:R0:W-:Y:S01]  /*2450*/  STG.E.64 desc[UR36][R16.64], R2 ;  /* 0x0000000210007986 */ /* 0x0001e2000c101b24 */
[----:B------:R-:W-:Y:S05]  /*2460*/  BRA `(.L_x_15793) ;  /* 0x0000000c00707947 */ /* 0x000fea0003800000 */
.L_x_15795:
[----:B------:R-:W-:-:S05]  /*2470*/  LOP3.LUT R3, R3, 0xff, RZ, 0xc0, !PT ;  /* 0x000000ff03037812 */ /* 0x000fca00078ec0ff */
[----:B------:R1:W-:Y:S01]  /*2480*/  STG.E desc[UR36][R16.64], R3 ;  /* 0x0000000310007986 */ /* 0x0003e2000c101924 */
[----:B------:R-:W-:Y:S05]  /*2490*/  BRA `(.L_x_15793) ;  /* 0x0000000c00647947 */ /* 0x000fea0003800000 */
.L_x_15794:
[----:B------:R-:W-:-:S05]  /*24a0*/  LOP3.LUT R3, R3, 0xff, RZ, 0xc0, !PT ;  /* 0x000000ff03037812 */ /* 0x000fca00078ec0ff */
[----:B------:R2:W-:Y:S01]  /*24b0*/  STG.E.U16 desc[UR36][R16.64], R3 ;  /* 0x0000000310007986 */ /* 0x0005e2000c101524 */
[----:B------:R-:W-:Y:S05]  /*24c0*/  BRA `(.L_x_15793) ;  /* 0x0000000c00587947 */ /* 0x000fea0003800000 */
.L_x_15789:
[----:B------:R-:W-:-:S13]  /*24d0*/  ISETP.GT.AND P0, PT, R2, 0x6, PT ;  /* 0x000000060200780c */ /* 0x000fda0003f04270 */
[----:B------:R-:W-:Y:S05]  /*24e0*/  @P0 BRA `(.L_x_15796) ;  /* 0x0000000000340947 */ /* 0x000fea0003800000 */
[----:B------:R-:W-:-:S13]  /*24f0*/  ISETP.NE.AND P0, PT, R2, 0x5, PT ;  /* 0x000000050200780c */ /* 0x000fda0003f05270 */
[----:B------:R-:W-:Y:S05]  /*2500*/  @!P0 BRA `(.L_x_15797) ;  /* 0x0000000000188947 */ /* 0x000fea0003800000 */
[----:B------:R-:W-:-:S13]  /*2510*/  ISETP.NE.AND P0, PT, R2, 0x6, PT ;  /* 0x000000060200780c */ /* 0x000fda0003f05270 */
[----:B------:R-:W-:Y:S05]  /*2520*/  @P0 BRA `(.L_x_15792) ;  /* 0x0000000800e40947 */ /* 0x000fea0003800000 */
[----:B------:R-:W-:-:S06]  /*2530*/  LOP3.LUT R3, R3, 0xff, RZ, 0xc0, !PT ;  /* 0x000000ff03037812 */ /* 0x000fcc00078ec0ff */
[----:B------:R-:W0:Y:S02]  /*2540*/  I2F.U16 R3, R3 ;  /* 0x0000000300037306 */ /* 0x000e240000101000 */
[----:B0-----:R0:W-:Y:S01]  /*2550*/  STG.E desc[UR36][R16.64], R3 ;  /* 0x0000000310007986 */ /* 0x0011e2000c101924 */
[----:B------:R-:W-:Y:S05]  /*2560*/  BRA `(.L_x_15793) ;  /* 0x0000000c00307947 */ /* 0x000fea0003800000 */
.L_x_15797:
[----:B------:R-:W-:-:S04]  /*2570*/  LOP3.LUT R3, R3, 0xff, RZ, 0xc0, !PT ;  /* 0x000000ff03037812 */ /* 0x000fc800078ec0ff */
[----:B------:R-:W0:Y:S02]  /*2580*/  I2F.U16 R0, R3 ;  /* 0x0000000300007306 */ /* 0x000e240000101000 */
[----:B0-----:R-:W-:-:S05]  /*2590*/  F2FP.F16.F32.PACK_AB R0, RZ, R0 ;  /* 0x00000000ff00723e */ /* 0x001fca00000000ff */
[----:B------:R0:W-:Y:S01]  /*25a0*/  STG.E.U16 desc[UR36][R16.64], R0 ;  /* 0x0000000010007986 */ /* 0x0001e2000c101524 */
[----:B------:R-:W-:Y:S05]  /*25b0*/  BRA `(.L_x_15793) ;  /* 0x0000000c001c7947 */ /* 0x000fea0003800000 */
.L_x_15796:
[----:B------:R-:W-:-:S13]  /*25c0*/  ISETP.NE.AND P0, PT, R2, 0x7, PT ;  /* 0x000000070200780c */ /* 0x000fda0003f05270 */
[----:B------:R-:W-:Y:S05]  /*25d0*/  @!P0 BRA `(.L_x_15798) ;  /* 0x00000000003c8947 */ /* 0x000fea0003800000 */
[----:B------:R-:W-:-:S13]  /*25e0*/  ISETP.NE.AND P0, PT, R2, 0x8, PT ;  /* 0x000000080200780c */ /* 0x000fda0003f05270 */
[----:B------:R-:W-:Y:S05]  /*25f0*/  @!P0 BRA `(.L_x_15799) ;  /* 0x00000000001c8947 */ /* 0x000fea0003800000 */
[----:B------:R-:W-:-:S13]  /*2600*/  ISETP.NE.AND P0, PT, R2, 0x9, PT ;  /* 0x000000090200780c */ /* 0x000fda0003f05270 */
[----:B------:R-:W-:Y:S05]  /*2610*/  @P0 BRA `(.L_x_15792) ;  /* 0x0000000800a80947 */ /* 0x000fea0003800000 */
[----:B------:R-:W-:Y:S01]  /*2620*/  LOP3.LUT R3, R3, 0xff, RZ, 0xc0, !PT ;  /* 0x000000ff03037812 */ /* 0x000fe200078ec0ff */
[----:B------:R-:W-:-:S03]  /*2630*/  IMAD.MOV.U32 R5, RZ, RZ, RZ ;  /* 0x000000ffff057224 */ /* 0x000fc600078e00ff */
[----:B------:R-:W0:Y:S02]  /*2640*/  I2F.U16 R4, R3 ;  /* 0x0000000300047306 */ /* 0x000e240000101000 */
[----:B0-----:R0:W-:Y:S01]  /*2650*/  STG.E.64 desc[UR36][R16.64], R4 ;  /* 0x0000000410007986 */ /* 0x0011e2000c101b24 */
[----:B------:R-:W-:Y:S05]  /*2660*/  BRA `(.L_x_15793) ;  /* 0x0000000800f07947 */ /* 0x000fea0003800000 */
.L_x_15799:
[----:B------:R-:W-:-:S06]  /*2670*/  LOP3.LUT R3, R3, 0xff, RZ, 0xc0, !PT ;  /* 0x000000ff03037812 */ /* 0x000fcc00078ec0ff */
[----:B------:R-:W0:Y:S02]  /*2680*/  I2F.U16 R3, R3 ;  /* 0x0000000300037306 */ /* 0x000e240000101000 */
[----:B0-----:R-:W-:-:S04]  /*2690*/  F2FP.F16.F32.PACK_AB R3, RZ, R3 ;  /* 0x00000003ff03723e */ /* 0x001fc800000000ff */
[----:B------:R-:W-:-:S05]  /*26a0*/  PRMT R3, R3, 0x5410, RZ ;  /* 0x0000541003037816 */ /* 0x000fca00000000ff */
[----:B------:R0:W-:Y:S01]  /*26b0*/  STG.E desc[UR36][R16.64], R3 ;  /* 0x0000000310007986 */ /* 0x0001e2000c101924 */
[----:B------:R-:W-:Y:S05]  /*26c0*/  BRA `(.L_x_15793) ;  /* 0x0000000800d87947 */ /* 0x000fea0003800000 */
.L_x_15798:
[----:B------:R-:W-:-:S06]  /*26d0*/  LOP3.LUT R3, R3, 0xff, RZ, 0xc0, !PT ;  /* 0x000000ff03037812 */ /* 0x000fcc00078ec0ff */
[----:B------:R-:W0:Y:S02]  /*26e0*/  I2F.F64.U16 R2, R3 ;  /* 0x0000000300027312 */ /* 0x000e240000101800 */
[----:B0-----:R0:W-:Y:S01]  /*26f0*/  STG.E.64 desc[UR36][R16.64], R2 ;  /* 0x0000000210007986 */ /* 0x0011e2000c101b24 */
[----:B------:R-:W-:Y:S05]  /*2700*/  BRA `(.L_x_15793) ;  /* 0x0000000800c87947 */ /* 0x000fea0003800000 */
.L_x_15788:
        /* <DEDUP_REMOVED lines=12> */
.L_x_15802:
[----:B------:R-:W-:Y:S02]  /*27d0*/  LOP3.LUT R4, R3, 0xff, RZ, 0xc0, !PT ;  /* 0x000000ff03047812 */ /* 0x000fe400078ec0ff */
[----:B------:R-:W-:-:S04]  /*27e0*/  CS2R R6, SRZ ;  /* 0x0000000000067805 */ /* 0x000fc8000001ff00 */
[----:B------:R-:W0:Y:S02]  /*27f0*/  I2F.F64.U16 R4, R4 ;  /* 0x0000000400047312 */ /* 0x000e240000101800 */
[----:B0-----:R0:W-:Y:S01]  /*2800*/  STG.E.128 desc[UR36][R16.64], R4 ;  /* 0x0000000410007986 */ /* 0x0011e2000c101d24 */
[----:B------:R-:W-:Y:S05]  /*2810*/  BRA `(.L_x_15793) ;  /* 0x0000000800847947 */ /* 0x000fea0003800000 */
.L_x_15801:
[----:B------:R-:W-:-:S13]  /*2820*/  ISETP.NE.AND P0, PT, R2, 0xf, PT ;  /* 0x0000000f0200780c */ /* 0x000fda0003f05270 */
[----:B------:R-:W-:Y:S05]  /*2830*/  @!P0 BRA `(.L_x_15803) ;  /* 0x0000000000bc8947 */ /* 0x000fea0003800000 */
[----:B------:R-:W-:-:S13]  /*2840*/  ISETP.NE.AND P0, PT, R2, 0x17, PT ;  /* 0x000000170200780c */ /* 0x000fda0003f05270 */
[----:B------:R-:W-:Y:S05]  /*2850*/  @!P0 BRA `(.L_x_15804) ;  /* 0x0000000000588947 */ /* 0x000fea0003800000 */
[----:B------:R-:W-:-:S13]  /*2860*/  ISETP.NE.AND P0, PT, R2, 0x18, PT ;  /* 0x000000180200780c */ /* 0x000fda0003f05270 */
[----:B------:R-:W-:Y:S05]  /*2870*/  @P0 BRA `(.L_x_15792) ;  /* 0x0000000800100947 */ /* 0x000fea0003800000 */
[----:B------:R-:W-:Y:S01]  /*2880*/  LOP3.LUT R4, R3, 0xff, RZ, 0xc0, !PT ;  /* 0x000000ff03047812 */ /* 0x000fe200078ec0ff */
[----:B------:R-:W-:Y:S03]  /*2890*/  BSSY B0, `(.L_x_15805) ;  /* 0x000000f000007945 */ /* 0x000fe60003800000 */
[----:B------:R-:W0:Y:S02]  /*28a0*/  I2F.U16 R5, R4 ;  /* 0x0000000400057306 */ /* 0x000e240000101000 */
[C---:B0-----:R-:W-:Y:S02]  /*28b0*/  LOP3.LUT R2, R5.reuse, 0x7fffffff, RZ, 0xc0, !PT ;  /* 0x7fffffff05027812 */ /* 0x041fe400078ec0ff */
[----:B------:R-:W-:Y:S02]  /*28c0*/  LOP3.LUT R0, R5, 0x80000000, RZ, 0xc0, !PT ;  /* 0x8000000005007812 */ /* 0x000fe400078ec0ff */
[----:B------:R-:W-:-:S02]  /*28d0*/  ISETP.GT.U32.AND P0, PT, R2, 0x43efffff, PT ;  /* 0x43efffff0200780c */ /* 0x000fc40003f04070 */
        /* <DEDUP_REMOVED lines=10> */
.L_x_15806:
[----:B------:R-:W-:Y:S05]  /*2980*/  BSYNC B0 ;  /* 0x0000000000007941 */ /* 0x000fea0003800000 */
.L_x_15805:
[----:B------:R-:W-:-:S05]  /*2990*/  LOP3.LUT R3, R0, R3, RZ, 0xfc, !PT ;  /* 0x0000000300037212 */ /* 0x000fca00078efcff */
[----:B------:R0:W-:Y:S01]  /*29a0*/  STG.E.U8 desc[UR36][R16.64], R3 ;  /* 0x0000000310007986 */ /* 0x0001e2000c101124 */
[----:B------:R-:W-:Y:S05]  /*29b0*/  BRA `(.L_x_15793) ;  /* 0x00000008001c7947 */ /* 0x000fea0003800000 */
.L_x_15804:
[----:B------:R-:W-:Y:S01]  /*29c0*/  LOP3.LUT R3, R3, 0xff, RZ, 0xc0, !PT ;  /* 0x000000ff03037812 */ /* 0x000fe200078ec0ff */
[----:B------:R-:W-:Y:S05]  /*29d0*/  BSSY B0, `(.L_x_15807) ;  /* 0x0000010000007945 */ /* 0x000fea0003800000 */
[----:B------:R-:W0:Y:S02]  /*29e0*/  I2F.U16 R3, R3 ;  /* 0x0000000300037306 */ /* 0x000e240000101000 */
        /* <DEDUP_REMOVED lines=11> */
.L_x_15808:
[----:B------:R-:W-:Y:S01]  /*2aa0*/  IMAD.MOV.U32 R0, RZ, RZ, 0x7f ;  /* 0x0000007fff007424 */ /* 0x000fe200078e00ff */
[----:B------:R-:W-:-:S04]  /*2ab0*/  ISETP.GT.U32.AND P0, PT, R2, 0x7f800000, PT ;  /* 0x7f8000000200780c */ /* 0x000fc80003f04070 */
[----:B------:R-:W-:-:S09]  /*2ac0*/  SEL R0, R0, 0x7c, P0 ;  /* 0x0000007c00007807 */ /* 0x000fd20000000000 */
.L_x_15809:
[----:B------:R-:W-:Y:S05]  /*2ad0*/  BSYNC B0 ;  /* 0x0000000000007941 */ /* 0x000fea0003800000 */
.L_x_15807:
[----:B------:R-:W-:-:S04]  /*2ae0*/  LOP3.LUT R2, R3, 0x80000000, RZ, 0xc0, !PT ;  /* 0x8000000003027812 */ /* 0x000fc800078ec0ff */
[----:B------:R-:W-:-:S04]  /*2af0*/  SHF.R.U32.HI R3, RZ, 0x18, R2 ;  /* 0x00000018ff037819 */ /* 0x000fc80000011602 */
[----:B------:R-:W-:-:S05]  /*2b00*/  LOP3.LUT R3, R0, R3, RZ, 0xfc, !PT ;  /* 0x0000000300037212 */ /* 0x000fca00078efcff */
[----:B------:R0:W-:Y:S01]  /*2b10*/  STG.E.U8 desc[UR36][R16.64], R3 ;  /* 0x0000000310007986 */ /* 0x0001e2000c101124 */
[----:B------:R-:W-:Y:S05]  /*2b20*/  BRA `(.L_x_15793) ;  /* 0x0000000400c07947 */ /* 0x000fea0003800000 */
.L_x_15803:
[----:B------:R-:W-:-:S04]  /*2b30*/  LOP3.LUT R3, R3, 0xff, RZ, 0xc0, !PT ;  /* 0x000000ff03037812 */ /* 0x000fc800078ec0ff */
[----:B------:R-:W0:Y:S02]  /*2b40*/  I2F.U16 R0, R3 ;  /* 0x0000000300007306 */ /* 0x000e240000101000 */
[----:B0-----:R-:W-:-:S05]  /*2b50*/  F2FP.BF16.F32.PACK_AB R0, RZ, R0 ;  /* 0x00000000ff00723e */ /* 0x001fca00000010ff */
[----:B------:R0:W-:Y:S01]  /*2b60*/  STG.E.U16 desc[UR36][R16.64], R0 ;  /* 0x0000000010007986 */ /* 0x0001e2000c101524 */
[----:B------:R-:W-:Y:S05]  /*2b70*/  BRA `(.L_x_15793) ;  /* 0x0000000400ac7947 */ /* 0x000fea0003800000 */
.L_x_15800:
        /* <DEDUP_REMOVED lines=8> */
[----:B------:R-:W-:-:S05]  /*2c00*/  LOP3.LUT R3, R3, 0xff, RZ, 0xc0, !PT ;  /* 0x000000ff03037812 */ /* 0x000fca00078ec0ff */
[----:B------:R0:W-:Y:S01]  /*2c10*/  STG.E.U16 desc[UR36][R16.64], R3 ;  /* 0x0000000310007986 */ /* 0x0001e2000c101524 */
[----:B------:R-:W-:Y:S05]  /*2c20*/  BRA `(.L_x_15793) ;  /* 0x0000000400807947 */ /* 0x000fea0003800000 */
.L_x_15812:
[----:B------:R-:W-:Y:S01]  /*2c30*/  LOP3.LUT R3, R3, 0xff, RZ, 0xc0, !PT ;  /* 0x000000ff03037812 */ /* 0x000fe200078ec0ff */
[----:B------:R-:W-:Y:S01]  /*2c40*/  BSSY B0, `(.L_x_15813) ;  /* 0x0000015000007945 */ /* 0x000fe20003800000 */
[----:B------:R-:W-:-:S04]  /*2c50*/  IMAD.MOV.U32 R8, RZ, RZ, 0x80 ;  /* 0x00000080ff087424 */ /* 0x000fc800078e00ff */
[----:B------:R-:W0:Y:S02]  /*2c60*/  I2F.U16 R3, R3 ;  /* 0x0000000300037306 */ /* 0x000e240000101000 */
        /* <DEDUP_REMOVED lines=14> */
.L_x_15815:
[----:B------:R-:W-:-:S04]  /*2d50*/  LOP3.LUT R2, R3, 0x80000000, RZ, 0xc0, !PT ;  /* 0x8000000003027812 */ /* 0x000fc800078ec0ff */
[----:B------:R-:W-:-:S04]  /*2d60*/  SHF.R.U32.HI R3, RZ, 0x18, R2 ;  /* 0x00000018ff037819 */ /* 0x000fc80000011602 */
[----:B------:R-:W-:-:S04]  /*2d70*/  LOP3.LUT R0, R0, R3, RZ, 0xfc, !PT ;  /* 0x0000000300007212 */ /* 0x000fc800078efcff */
[----:B------:R-:W-:-:S07]  /*2d80*/  PRMT R8, R0, 0x7610, R8 ;  /* 0x0000761000087816 */ /* 0x000fce0000000008 */
.L_x_15814:
[----:B------:R-:W-:Y:S05]  /*2d90*/  BSYNC B0 ;  /* 0x0000000000007941 */ /* 0x000fea0003800000 */
.L_x_15813:
[----:B------:R0:W-:Y:S01]  /*2da0*/  STG.E.U8 desc[UR36][R16.64], R8 ;  /* 0x0000000810007986 */ /* 0x0001e2000c101124 */
[----:B------:R-:W-:Y:S05]  /*2db0*/  BRA `(.L_x_15793) ;  /* 0x00000004001c7947 */ /* 0x000fea0003800000 */
.L_x_15811:
        /* <DEDUP_REMOVED lines=18> */
.L_x_15818:
[----:B------:R-:W-:-:S04]  /*2ee0*/  LOP3.LUT R2, R3, 0x80000000, RZ, 0xc0, !PT ;  /* 0x8000000003027812 */ /* 0x000fc800078ec0ff */
[----:B------:R-:W-:-:S04]  /*2ef0*/  SHF.R.U32.HI R3, RZ, 0x18, R2 ;  /* 0x00000018ff037819 */ /* 0x000fc80000011602 */
[----:B------:R-:W-:-:S04]  /*2f00*/  LOP3.LUT R0, R0, R3, RZ, 0xfc, !PT ;  /* 0x0000000300007212 */ /* 0x000fc800078efcff */
[----:B------:R-:W-:-:S07]  /*2f10*/  PRMT R8, R0, 0x7610, R8 ;  /* 0x0000761000087816 */ /* 0x000fce0000000008 */
.L_x_15817:
[----:B------:R-:W-:Y:S05]  /*2f20*/  BSYNC B0 ;  /* 0x0000000000007941 */ /* 0x000fea0003800000 */
.L_x_15816:
[----:B------:R0:W-:Y:S01]  /*2f30*/  STG.E.U8 desc[UR36][R16.64], R8 ;  /* 0x0000000810007986 */ /* 0x0001e2000c101124 */
[----:B------:R-:W-:Y:S05]  /*2f40*/  BRA `(.L_x_15793) ;  /* 0x0000000000b87947 */ /* 0x000fea0003800000 */
.L_x_15810:
[----:B------:R-:W-:-:S13]  /*2f50*/  ISETP.NE.AND P0, PT, R2, 0x1c, PT ;  /* 0x0000001c0200780c */ /* 0x000fda0003f05270 */
[----:B------:R-:W-:Y:S05]  /*2f60*/  @!P0 BRA `(.L_x_15819) ;  /* 0x0000000000a88947 */ /* 0x000fea0003800000 */
[----:B------:R-:W-:-:S13]  /*2f70*/  ISETP.NE.AND P0, PT, R2, 0x1d, PT ;  /* 0x0000001d0200780c */ /* 0x000fda0003f05270 */
[----:B------:R-:W-:Y:S05]  /*2f80*/  @!P0 BRA `(.L_x_15820) ;  /* 0x0000000000908947 */ /* 0x000fea0003800000 */
[----:B------:R-:W-:-:S13]  /*2f90*/  ISETP.NE.AND P0, PT, R2, 0x2c, PT ;  /* 0x0000002c0200780c */ /* 0x000fda0003f05270 */
[----:B------:R-:W-:Y:S05]  /*2fa0*/  @P0 BRA `(.L_x_15792) ;  /* 0x0000000000440947 */ /* 0x000fea0003800000 */
[----:B------:R-:W-:-:S06]  /*2fb0*/  LOP3.LUT R4, R3, 0xff, RZ, 0xc0, !PT ;  /* 0x000000ff03047812 */ /* 0x000fcc00078ec0ff */
[----:B------:R-:W0:Y:S02]  /*2fc0*/  I2F.U16 R4, R4 ;  /* 0x0000000400047306 */ /* 0x000e240000101000 */
        /* <DEDUP_REMOVED lines=15> */
.L_x_15792:
        /* <DEDUP_REMOVED lines=16> */
.L_x_15821:
[----:B------:R-:W-:Y:S05]  /*31c0*/  BRA `(.L_x_15793) ;  /* 0x0000000000187947 */ /* 0x000fea0003800000 */
.L_x_15820:
[----:B------:R-:W-:Y:S01]  /*31d0*/  LOP3.LUT R2, R3, 0xff, RZ, 0xc0, !PT ;  /* 0x000000ff03027812 */ /* 0x000fe200078ec0ff */
[----:B------:R-:W-:-:S05]  /*31e0*/  IMAD.MOV.U32 R3, RZ, RZ, RZ ;  /* 0x000000ffff037224 */ /* 0x000fca00078e00ff */
[----:B------:R0:W-:Y:S01]  /*31f0*/  STG.E.64 desc[UR36][R16.64], R2 ;  /* 0x0000000210007986 */ /* 0x0001e2000c101b24 */
[----:B------:R-:W-:Y:S05]  /*3200*/  BRA `(.L_x_15793) ;  /* 0x0000000000087947 */ /* 0x000fea0003800000 */
.L_x_15819:
[----:B------:R-:W-:-:S05]  /*3210*/  LOP3.LUT R3, R3, 0xff, RZ, 0xc0, !PT ;  /* 0x000000ff03037812 */ /* 0x000fca00078ec0ff */
[----:B------:R0:W-:Y:S02]  /*3220*/  STG.E desc[UR36][R16.64], R3 ;  /* 0x0000000310007986 */ /* 0x0001e4000c101924 */
.L_x_15793:
[----:B------:R-:W-:-:S04]  /*3230*/  IMAD R18, R23, 0x200, R18 ;  /* 0x0000020017127824 */ /* 0x000fc800078e0212 */
[----:B------:R-:W-:-:S07]  /*3240*/  VIADD R19, R18, 0x80 ;  /* 0x0000008012137836 */ /* 0x000fce0000000000 */
.L_x_15753:
[----:B------:R-:W-:Y:S05]  /*3250*/  BSYNC B6 ;  /* 0x0000000000067941 */ /* 0x000fea0003800000 */
.L_x_15752:
        /* <DEDUP_REMOVED lines=307> */
.L_x_15824:
        /* <DEDUP_REMOVED lines=20> */
.L_x_15828:
[----:B------:R0:W5:Y:S01]  /*46d0*/  LDG.E.U8 R0, desc[UR36][R4.64] ;  /* 0x0000002404007981 */ /* 0x000162000c1e1100 */
[----:B------:R-:W-:Y:S05]  /*46e0*/  BRA `(.L_x_15830) ;  /* 0x0000000c00647947 */ /* 0x000fea0003800000 */
.L_x_15827:
        /* <DEDUP_REMOVED lines=8> */
.L_x_15832:
[----:B------:R4:W5:Y:S01]  /*4770*/  LDG.E.U8 R0, desc[UR36][R4.64] ;  /* 0x0000002404007981 */ /* 0x000962000c1e1100 */
[----:B------:R-:W-:Y:S05]  /*4780*/  BRA `(.L_x_15830) ;  /* 0x0000000c003c7947 */ /* 0x000fea0003800000 */
.L_x_15831:
[----:B------:R3:W5:Y:S01]  /*4790*/  LDG.E.U16 R0, desc[UR36][R4.64] ;  /* 0x0000002404007981 */ /* 0x000762000c1e1500 */
[----:B------:R-:W-:Y:S05]  /*47a0*/  BRA `(.L_x_15830) ;  /* 0x0000000c00347947 */ /* 0x000fea0003800000 */
.L_x_15826:
        /* <DEDUP_REMOVED lines=10> */
.L_x_15834:
[----:B------:R-:W2:Y:S02]  /*4850*/  LDG.E.U16 R2, desc[UR36][R4.64] ;  /* 0x0000002404027981 */ /* 0x000ea4000c1e1500 */
[----:B--2---:R-:W-:-:S06]  /*4860*/  HADD2.F32 R2, -RZ, R2.H0_H0 ;  /* 0x20000002ff027230 */ /* 0x004fcc0000004100 */
[----:B------:R-:W0:Y:S02]  /*4870*/  F2I.S64.TRUNC R2, R2 ;  /* 0x0000000200027311 */ /* 0x000e24000020d900 */
[----:B0-----:R-:W-:Y:S01]  /*4880*/  PRMT R0, R2, 0x7610, R0 ;  /* 0x0000761002007816 */ /* 0x001fe20000000000 */
[----:B------:R-:W-:Y:S06]  /*4890*/  BRA `(.L_x_15830) ;  /* 0x0000000800f87947 */ /* 0x000fec0003800000 */
.L_x_15833:
        /* <DEDUP_REMOVED lines=10> */
.L_x_15836:
[----:B------:R-:W2:Y:S02]  /*4940*/  LDG.E.U16 R4, desc[UR36][R4.64] ;  /* 0x0000002404047981 */ /* 0x000ea4000c1e1500 */
[----:B--2---:R-:W-:-:S06]  /*4950*/  HADD2.F32 R2, -RZ, R4.H0_H0 ;  /* 0x20000004ff027230 */ /* 0x004fcc0000004100 */
[----:B------:R-:W0:Y:S02]  /*4960*/  F2I.S64.TRUNC R2, R2 ;  /* 0x0000000200027311 */ /* 0x000e24000020d900 */
[----:B0-----:R-:W-:Y:S01]  /*4970*/  PRMT R0, R2, 0x7610, R0 ;  /* 0x0000761002007816 */ /* 0x001fe20000000000 */
[----:B------:R-:W-:Y:S06]  /*4980*/  BRA `(.L_x_15830) ;  /* 0x0000000800bc7947 */ /* 0x000fec0003800000 */
.L_x_15835:
[----:B------:R-:W2:Y:S02]  /*4990*/  LDG.E.64 R2, desc[UR36][R4.64] ;  /* 0x0000002404027981 */ /* 0x000ea4000c1e1b00 */
[----:B--2---:R-:W0:Y:S02]  /*49a0*/  F2I.S64.F64.TRUNC R2, R2 ;  /* 0x0000000200027311 */ /* 0x004e24000030d900 */
[----:B0-----:R-:W-:Y:S01]  /*49b0*/  PRMT R0, R2, 0x7610, R0 ;  /* 0x0000761002007816 */ /* 0x001fe20000000000 */
[----:B------:R-:W-:Y:S06]  /*49c0*/  BRA `(.L_x_15830) ;  /* 0x0000000800ac7947 */ /* 0x000fec0003800000 */
.L_x_15825:
        /* <DEDUP_REMOVED lines=12> */
.L_x_15839:
[----:B------:R-:W2:Y:S02]  /*4a90*/  LDG.E.64 R4, desc[UR36][R4.64] ;  /* 0x0000002404047981 */ /* 0x000ea4000c1e1b00 */
[----:B--2---:R-:W0:Y:S02]  /*4aa0*/  F2I.S64.F64.TRUNC R2, R4 ;  /* 0x0000000400027311 */ /* 0x004e24000030d900 */
[----:B0-----:R-:W-:Y:S01]  /*4ab0*/  PRMT R0, R2, 0x7610, R0 ;  /* 0x0000761002007816 */ /* 0x001fe20000000000 */
[----:B------:R-:W-:Y:S06]  /*4ac0*/  BRA `(.L_x_15830) ;  /* 0x00000008006c7947 */ /* 0x000fec0003800000 */
.L_x_15838:
        /* <DEDUP_REMOVED lines=28> */
.L_x_15841:
        /* <DEDUP_REMOVED lines=15> */
.L_x_15840:
[----:B------:R-:W2:Y:S02]  /*4d80*/  LDG.E.U16 R2, desc[UR36][R4.64] ;  /* 0x0000002404027981 */ /* 0x000ea4000c1e1500 */
[----:B--2---:R-:W-:-:S06]  /*4d90*/  IMAD.U32 R2, R2, 0x10000, RZ ;  /* 0x0001000002027824 */ /* 0x004fcc00078e00ff */
[----:B------:R-:W0:Y:S02]  /*4da0*/  F2I.S64.TRUNC R2, R2 ;  /* 0x0000000200027311 */ /* 0x000e24000020d900 */
[----:B0-----:R-:W-:Y:S01]  /*4db0*/  PRMT R0, R2, 0x7610, R0 ;  /* 0x0000761002007816 */ /* 0x001fe20000000000 */
[----:B------:R-:W-:Y:S06]  /*4dc0*/  BRA `(.L_x_15830) ;  /* 0x0000000400ac7947 */ /* 0x000fec0003800000 */
.L_x_15837:
        /* <DEDUP_REMOVED lines=10> */
.L_x_15844:
        /* <DEDUP_REMOVED lines=21> */
.L_x_15848:
[----:B------:R-:W-:Y:S05]  /*4fc0*/  BSYNC B1 ;  /* 0x0000000000017941 */ /* 0x000fea0003800000 */
.L_x_15847:
[----:B------:R-:W-:Y:S01]  /*4fd0*/  IMAD.SHL.U32 R2, R2, 0x100000, RZ ;  /* 0x0010000002027824 */ /* 0x000fe200078e00ff */
[----:B------:R-:W-:-:S04]  /*4fe0*/  LEA R3, R0, 0x3b800000, 0x17 ;  /* 0x3b80000000037811 */ /* 0x000fc800078eb8ff */
[----:B------:R-:W-:-:S07]  /*4ff0*/  LOP3.LUT R2, R3, R2, R4, 0xfe, !PT ;  /* 0x0000000203027212 */ /* 0x000fce00078efe04 */
.L_x_15846:
[----:B------:R-:W-:Y:S05]  /*5000*/  BSYNC B0 ;  /* 0x0000000000007941 */ /* 0x000fea0003800000 */
.L_x_15845:
[----:B------:R-:W0:Y:S02]  /*5010*/  F2I.S64.TRUNC R2, R2 ;  /* 0x0000000200027311 */ /* 0x000e24000020d900 */
[----:B0-----:R-:W-:Y:S01]  /*5020*/  PRMT R0, R2, 0x7610, R0 ;  /* 0x0000761002007816 */ /* 0x001fe20000000000 */
[----:B------:R-:W-:Y:S06]  /*5030*/  BRA `(.L_x_15830) ;  /* 0x0000000400107947 */ /* 0x000fec0003800000 */
.L_x_15843:
        /* <DEDUP_REMOVED lines=21> */
.L_x_15852:
[----:B------:R-:W-:Y:S05]  /*5190*/  BSYNC B1 ;  /* 0x0000000000017941 */ /* 0x000fea0003800000 */
.L_x_15851:
[----:B------:R-:W-:Y:S01]  /*51a0*/  IMAD.SHL.U32 R2, R2, 0x200000, RZ ;  /* 0x0020000002027824 */ /* 0x000fe200078e00ff */
[----:B------:R-:W-:-:S04]  /*51b0*/  LEA R3, R0, 0x37800000, 0x17 ;  /* 0x3780000000037811 */ /* 0x000fc800078eb8ff */
[----:B------:R-:W-:-:S07]  /*51c0*/  LOP3.LUT R2, R3, R2, R4, 0xfe, !PT ;  /* 0x0000000203027212 */ /* 0x000fce00078efe04 */
.L_x_15850:
[----:B------:R-:W-:Y:S05]  /*51d0*/  BSYNC B0 ;  /* 0x0000000000007941 */ /* 0x000fea0003800000 */
.L_x_15849:
[----:B------:R-:W0:Y:S02]  /*51e0*/  F2I.S64.TRUNC R2, R2 ;  /* 0x0000000200027311 */ /* 0x000e24000020d900 */
[----:B0-----:R-:W-:Y:S01]  /*51f0*/  PRMT R0, R2, 0x7610, R0 ;  /* 0x0000761002007816 */ /* 0x001fe20000000000 */
[----:B------:R-:W-:Y:S06]  /*5200*/  BRA `(.L_x_15830) ;  /* 0x00000000009c7947 */ /* 0x000fec0003800000 */
.L_x_15842:
        /* <DEDUP_REMOVED lines=14> */
.L_x_15856:
[----:B------:R-:W-:Y:S05]  /*52f0*/  BSYNC B0 ;  /* 0x0000000000007941 */ /* 0x000fea0003800000 */
.L_x_15855:
[----:B------:R-:W0:Y:S02]  /*5300*/  F2I.S64.TRUNC R2, R2 ;  /* 0x0000000200027311 */ /* 0x000e24000020d900 */
[----:B0-----:R-:W-:Y:S01]  /*5310*/  PRMT R0, R2, 0x7610, R0 ;  /* 0x0000761002007816 */ /* 0x001fe20000000000 */
[----:B------:R-:W-:Y:S06]  /*5320*/  BRA `(.L_x_15830) ;  /* 0x0000000000547947 */ /* 0x000fec0003800000 */
.L_x_15829:
        /* <DEDUP_REMOVED lines=16> */
.L_x_15857:
[----:B------:R-:W-:Y:S01]  /*5430*/  PRMT R0, RZ, 0x7610, R0 ;  /* 0x00007610ff007816 */ /* 0x000fe20000000000 */
[----:B------:R-:W-:Y:S06]  /*5440*/  BRA `(.L_x_15830) ;  /* 0x00000000000c7947 */ /* 0x000fec0003800000 */
.L_x_15854:
[----:B------:R2:W5:Y:S01]  /*5450*/  LDG.E.U8 R0, desc[UR36][R4.64] ;  /* 0x0000002404007981 */ /* 0x000562000c1e1100 */
[----:B------:R-:W-:Y:S05]  /*5460*/  BRA `(.L_x_15830) ;  /* 0x0000000000047947 */ /* 0x000fea0003800000 */
.L_x_15853:
[----:B------:R1:W5:Y:S02]  /*5470*/  LDG.E.U8 R0, desc[UR36][R4.64] ;  /* 0x0000002404007981 */ /* 0x000364000c1e1100 */
.L_x_15830:
        /* <DEDUP_REMOVED lines=18> */
.L_x_15861:
[----:B------:R0:W-:Y:S01]  /*55a0*/  STG.E.U8 desc[UR36][R16.64], R3 ;  /* 0x0000000310007986 */ /* 0x0001e2000c101124 */
[----:B------:R-:W-:Y:S05]  /*55b0*/  BRA `(.L_x_15863) ;  /* 0x0000000c00987947 */ /* 0x000fea0003800000 */
.L_x_15860:
        /* <DEDUP_REMOVED lines=10> */
.L_x_15865:
[----:B------:R-:W-:-:S05]  /*5660*/  LOP3.LUT R3, R3, 0xff, RZ, 0xc0, !PT ;  /* 0x000000ff03037812 */ /* 0x000fca00078ec0ff */
[----:B------:R0:W-:Y:S01]  /*5670*/  STG.E desc[UR36][R16.64], R3 ;  /* 0x0000000310007986 */ /* 0x0001e2000c101924 */
[----:B------:R-:W-:Y:S05]  /*5680*/  BRA `(.L_x_15863) ;  /* 0x0000000c00647947 */ /* 0x000fea0003800000 */
.L_x_15864:
[----:B------:R-:W-:-:S05]  /*5690*/  LOP3.LUT R3, R3, 0xff, RZ, 0xc0, !PT ;  /* 0x000000ff03037812 */ /* 0x000fca00078ec0ff */
[----:B------:R0:W-:Y:S01]  /*56a0*/  STG.E.U16 desc[UR36][R16.64], R3 ;  /* 0x0000000310007986 */ /* 0x0001e2000c101524 */
[----:B------:R-:W-:Y:S05]  /*56b0*/  BRA `(.L_x_15863) ;  /* 0x0000000c00587947 */ /* 0x000fea0003800000 */
.L_x_15859:
        /* <DEDUP_REMOVED lines=10> */
.L_x_15867:
[----:B------:R-:W-:-:S04]  /*5760*/  LOP3.LUT R3, R3, 0xff, RZ, 0xc0, !PT ;  /* 0x000000ff03037812 */ /* 0x000fc800078ec0ff */
[----:B------:R-:W0:Y:S02]  /*5770*/  I2F.U16 R0, R3 ;  /* 0x0000000300007306 */ /* 0x000e240000101000 */
[----:B0-----:R-:W-:-:S05]  /*5780*/  F2FP.F16.F32.PACK_AB R0, RZ, R0 ;  /* 0x00000000ff00723e */ /* 0x001fca00000000ff */
[----:B------:R0:W-:Y:S01]  /*5790*/  STG.E.U16 desc[UR36][R16.64], R0 ;  /* 0x0000000010007986 */ /* 0x0001e2000c101524 */
[----:B------:R-:W-:Y:S05]  /*57a0*/  BRA `(.L_x_15863) ;  /* 0x0000000c001c7947 */ /* 0x000fea0003800000 */
.L_x_15866:
        /* <DEDUP_REMOVED lines=11> */
.L_x_15869:
[----:B------:R-:W-:-:S06]  /*5860*/  LOP3.LUT R3, R3, 0xff, RZ, 0xc0, !PT ;  /* 0x000000ff03037812 */ /* 0x000fcc00078ec0ff */
[----:B------:R-:W0:Y:S02]  /*5870*/  I2F.U16 R3, R3 ;  /* 0x0000000300037306 */ /* 0x000e240000101000 */
[----:B0-----:R-:W-:-:S04]  /*5880*/  F2FP.F16.F32.PACK_AB R3, RZ, R3 ;  /* 0x00000003ff03723e */ /* 0x001fc800000000ff */
[----:B------:R-:W-:-:S05]  /*5890*/  PRMT R3, R3, 0x5410, RZ ;  /* 0x0000541003037816 */ /* 0x000fca00000000ff */
[----:B------:R0:W-:Y:S01]  /*58a0*/  STG.E desc[UR36][R16.64], R3 ;  /* 0x0000000310007986 */ /* 0x0001e2000c101924 */
[----:B------:R-:W-:Y:S05]  /*58b0*/  BRA `(.L_x_15863) ;  /* 0x0000000800d87947 */ /* 0x000fea0003800000 */
.L_x_15868:
[----:B------:R-:W-:-:S06]  /*58c0*/  LOP3.LUT R3, R3, 0xff, RZ, 0xc0, !PT ;  /* 0x000000ff03037812 */ /* 0x000fcc00078ec0ff */
[----:B------:R-:W0:Y:S02]  /*58d0*/  I2F.F64.U16 R2, R3 ;  /* 0x0000000300027312 */ /* 0x000e240000101800 */
[----:B0-----:R0:W-:Y:S01]  /*58e0*/  STG.E.64 desc[UR36][R16.64], R2 ;  /* 0x0000000210007986 */ /* 0x0011e2000c101b24 */
[----:B------:R-:W-:Y:S05]  /*58f0*/  BRA `(.L_x_15863) ;  /* 0x0000000800c87947 */ /* 0x000fea0003800000 */
.L_x_15858:
        /* <DEDUP_REMOVED lines=12> */
.L_x_15872:
[----:B------:R-:W-:Y:S02]  /*59c0*/  LOP3.LUT R4, R3, 0xff, RZ, 0xc0, !PT ;  /* 0x000000ff03047812 */ /* 0x000fe400078ec0ff */
[----:B------:R-:W-:-:S04]  /*59d0*/  CS2R R6, SRZ ;  /* 0x0000000000067805 */ /* 0x000fc8000001ff00 */
[----:B------:R-:W0:Y:S02]  /*59e0*/  I2F.F64.U16 R4, R4 ;  /* 0x0000000400047312 */ /* 0x000e240000101800 */
[----:B0-----:R0:W-:Y:S01]  /*59f0*/  STG.E.128 desc[UR36][R16.64], R4 ;  /* 0x0000000410007986 */ /* 0x0011e2000c101d24 */
[----:B------:R-:W-:Y:S05]  /*5a00*/  BRA `(.L_x_15863) ;  /* 0x0000000800847947 */ /* 0x000fea0003800000 */
.L_x_15871:
        /* <DEDUP_REMOVED lines=22> */
.L_x_15876:
[----:B------:R-:W-:Y:S05]  /*5b70*/  BSYNC B0 ;  /* 0x0000000000007941 */ /* 0x000fea0003800000 */
.L_x_15875:
[----:B------:R-:W-:-:S05]  /*5b80*/  LOP3.LUT R3, R0, R3, RZ, 0xfc, !PT ;  /* 0x0000000300037212 */ /* 0x000fca00078efcff */
[----:B------:R0:W-:Y:S01]  /*5b90*/  STG.E.U8 desc[UR36][R16.64], R3 ;  /* 0x0000000310007986 */ /* 0x0001e2000c101124 */
[----:B------:R-:W-:Y:S05]  /*5ba0*/  BRA `(.L_x_15863) ;  /* 0x00000008001c7947 */ /* 0x000fea0003800000 */
.L_x_15874:
        /* <DEDUP_REMOVED lines=14> */
.L_x_15878:
[----:B------:R-:W-:Y:S01]  /*5c90*/  IMAD.MOV.U32 R0, RZ, RZ, 0x7f ;  /* 0x0000007fff007424 */ /* 0x000fe200078e00ff */
[----:B------:R-:W-:-:S04]  /*5ca0*/  ISETP.GT.U32.AND P0, PT, R2, 0x7f800000, PT ;  /* 0x7f8000000200780c */ /* 0x000fc80003f04070 */
[----:B------:R-:W-:-:S09]  /*5cb0*/  SEL R0, R0, 0x7c, P0 ;  /* 0x0000007c00007807 */ /* 0x000fd20000000000 */
.L_x_15879:
[----:B------:R-:W-:Y:S05]  /*5cc0*/  BSYNC B0 ;  /* 0x0000000000007941 */ /* 0x000fea0003800000 */
.L_x_15877:
[----:B------:R-:W-:-:S04]  /*5cd0*/  LOP3.LUT R2, R3, 0x80000000, RZ, 0xc0, !PT ;  /* 0x8000000003027812 */ /* 0x000fc800078ec0ff */
[----:B------:R-:W-:-:S04]  /*5ce0*/  SHF.R.U32.HI R3, RZ, 0x18, R2 ;  /* 0x00000018ff037819 */ /* 0x000fc80000011602 */
[----:B------:R-:W-:-:S05]  /*5cf0*/  LOP3.LUT R3, R0, R3, RZ, 0xfc, !PT ;  /* 0x0000000300037212 */ /* 0x000fca00078efcff */
[----:B------:R0:W-:Y:S01]  /*5d00*/  STG.E.U8 desc[UR36][R16.64], R3 ;  /* 0x0000000310007986 */ /* 0x0001e2000c101124 */
[----:B------:R-:W-:Y:S05]  /*5d10*/  BRA `(.L_x_15863) ;  /* 0x0000000400c07947 */ /* 0x000fea0003800000 */
.L_x_15873:
[----:B------:R-:W-:-:S04]  /*5d20*/  LOP3.LUT R3, R3, 0xff, RZ, 0xc0, !PT ;  /* 0x000000ff03037812 */ /* 0x000fc800078ec0ff */
[----:B------:R-:W0:Y:S02]  /*5d30*/  I2F.U16 R0, R3 ;  /* 0x0000000300007306 */ /* 0x000e240000101000 */
[----:B0-----:R-:W-:-:S05]  /*5d40*/  F2FP.BF16.F32.PACK_AB R0, RZ, R0 ;  /* 0x00000000ff00723e */ /* 0x001fca00000010ff */
[----:B------:R0:W-:Y:S01]  /*5d50*/  STG.E.U16 desc[UR36][R16.64], R0 ;  /* 0x0000000010007986 */ /* 0x0001e2000c101524 */
[----:B------:R-:W-:Y:S05]  /*5d60*/  BRA `(.L_x_15863) ;  /* 0x0000000400ac7947 */ /* 0x000fea0003800000 */
.L_x_15870:
        /* <DEDUP_REMOVED lines=11> */
.L_x_15882:
        /* <DEDUP_REMOVED lines=18> */
.L_x_15885:
[----:B------:R-:W-:-:S04]  /*5f40*/  LOP3.LUT R2, R3, 0x80000000, RZ, 0xc0, !PT ;  /* 0x8000000003027812 */ /* 0x000fc800078ec0ff */
[----:B------:R-:W-:-:S04]  /*5f50*/  SHF.R.U32.HI R3, RZ, 0x18, R2 ;  /* 0x00000018ff037819 */ /* 0x000fc80000011602 */
[----:B------:R-:W-:-:S04]  /*5f60*/  LOP3.LUT R0, R0, R3, RZ, 0xfc, !PT ;  /* 0x0000000300007212 */ /* 0x000fc800078efcff */
[----:B------:R-:W-:-:S07]  /*5f70*/  PRMT R8, R0, 0x7610, R8 ;  /* 0x0000761000087816 */ /* 0x000fce0000000008 */
.L_x_15884:
[----:B------:R-:W-:Y:S05]  /*5f80*/  BSYNC B0 ;  /* 0x0000000000007941 */ /* 0x000fea0003800000 */
.L_x_15883:
[----:B------:R3:W-:Y:S01]  /*5f90*/  STG.E.U8 desc[UR36][R16.64], R8 ;  /* 0x0000000810007986 */ /* 0x0007e2000c101124 */
[----:B------:R-:W-:Y:S05]  /*5fa0*/  BRA `(.L_x_15863) ;  /* 0x00000004001c7947 */ /* 0x000fea0003800000 */
.L_x_15881:
        /* <DEDUP_REMOVED lines=18> */
.L_x_15888:
[----:B------:R-:W-:-:S04]  /*60d0*/  LOP3.LUT R2, R3, 0x80000000, RZ, 0xc0, !PT ;  /* 0x8000000003027812 */ /* 0x000fc800078ec0ff */
[----:B------:R-:W-:-:S04]  /*60e0*/  SHF.R.U32.HI R3, RZ, 0x18, R2 ;  /* 0x00000018ff037819 */ /* 0x000fc80000011602 */
[----:B------:R-:W-:-:S04]  /*60f0*/  LOP3.LUT R0, R0, R3, RZ, 0xfc, !PT ;  /* 0x0000000300007212 */ /* 0x000fc800078efcff */
[----:B------:R-:W-:-:S07]  /*6100*/  PRMT R8, R0, 0x7610, R8 ;  /* 0x0000761000087816 */ /* 0x000fce0000000008 */
.L_x_15887:
[----:B------:R-:W-:Y:S05]  /*6110*/  BSYNC B0 ;  /* 0x0000000000007941 */ /* 0x000fea0003800000 */
.L_x_15886:
[----:B------:R0:W-:Y:S01]  /*6120*/  STG.E.U8 desc[UR36][R16.64], R8 ;  /* 0x0000000810007986 */ /* 0x0001e2000c101124 */
[----:B------:R-:W-:Y:S05]  /*6130*/  BRA `(.L_x_15863) ;  /* 0x0000000000b87947 */ /* 0x000fea0003800000 */
.L_x_15880:
        /* <DEDUP_REMOVED lines=23> */
.L_x_15862:
        /* <DEDUP_REMOVED lines=16> */
.L_x_15891:
[----:B------:R-:W-:Y:S05]  /*63b0*/  BRA `(.L_x_15863) ;  /* 0x0000000000187947 */ /* 0x000fea0003800000 */
.L_x_15890:
[----:B------:R-:W-:Y:S01]  /*63c0*/  LOP3.LUT R2, R3, 0xff, RZ, 0xc0, !PT ;  /* 0x000000ff03027812 */ /* 0x000fe200078ec0ff */
[----:B------:R-:W-:-:S05]  /*63d0*/  IMAD.MOV.U32 R3, RZ, RZ, RZ ;  /* 0x000000ffff037224 */ /* 0x000fca00078e00ff */
[----:B------:R2:W-:Y:S01]  /*63e0*/  STG.E.64 desc[UR36][R16.64], R2 ;  /* 0x0000000210007986 */ /* 0x0005e2000c101b24 */
[----:B------:R-:W-:Y:S05]  /*63f0*/  BRA `(.L_x_15863) ;  /* 0x0000000000087947 */ /* 0x000fea0003800000 */
.L_x_15889:
[----:B------:R-:W-:-:S05]  /*6400*/  LOP3.LUT R3, R3, 0xff, RZ, 0xc0, !PT ;  /* 0x000000ff03037812 */ /* 0x000fca00078ec0ff */
[----:B------:R0:W-:Y:S02]  /*6410*/  STG.E desc[UR36][R16.64], R3 ;  /* 0x0000000310007986 */ /* 0x0001e4000c101924 */
.L_x_15863:
[----:B------:R-:W-:-:S07]  /*6420*/  VIADD R19, R19, 0x80 ;  /* 0x0000008013137836 */ /* 0x000fce0000000000 */
.L_x_15823:
[----:B------:R-:W-:Y:S05]  /*6430*/  BSYNC B6 ;  /* 0x0000000000067941 */ /* 0x000fea0003800000 */
.L_x_15822:
        /* <DEDUP_REMOVED lines=307> */
.L_x_15894:
        /* <DEDUP_REMOVED lines=20> */
.L_x_15898:
[----:B------:R0:W5:Y:S01]  /*78b0*/  LDG.E.U8 R0, desc[UR36][R4.64] ;  /* 0x0000002404007981 */ /* 0x000162000c1e1100 */
[----:B------:R-:W-:Y:S05]  /*78c0*/  BRA `(.L_x_15900) ;  /* 0x0000000c00647947 */ /* 0x000fea0003800000 */
.L_x_15897:
        /* <DEDUP_REMOVED lines=8> */
.L_x_15902:
[----:B------:R4:W5:Y:S01]  /*7950*/  LDG.E.U8 R0, desc[UR36][R4.64] ;  /* 0x0000002404007981 */ /* 0x000962000c1e1100 */
[----:B------:R-:W-:Y:S05]  /*7960*/  BRA `(.L_x_15900) ;  /* 0x0000000c003c7947 */ /* 0x000fea0003800000 */
.L_x_15901:
[----:B------:R3:W5:Y:S01]  /*7970*/  LDG.E.U16 R0, desc[UR36][R4.64] ;  /* 0x0000002404007981 */ /* 0x000762000c1e1500 */
[----:B------:R-:W-:Y:S05]  /*7980*/  BRA `(.L_x_15900) ;  /* 0x0000000c00347947 */ /* 0x000fea0003800000 */
.L_x_15896:
        /* <DEDUP_REMOVED lines=10> */
.L_x_15904:
[----:B------:R-:W2:Y:S02]  /*7a30*/  LDG.E.U16 R2, desc[UR36][R4.64] ;  /* 0x0000002404027981 */ /* 0x000ea4000c1e1500 */
[----:B--2---:R-:W-:-:S06]  /*7a40*/  HADD2.F32 R2, -RZ, R2.H0_H0 ;  /* 0x20000002ff027230 */ /* 0x004fcc0000004100 */
[----:B------:R-:W0:Y:S02]  /*7a50*/  F2I.S64.TRUNC R2, R2 ;  /* 0x0000000200027311 */ /* 0x000e24000020d900 */
[----:B0-----:R-:W-:Y:S01]  /*7a60*/  PRMT R0, R2, 0x7610, R0 ;  /* 0x0000761002007816 */ /* 0x001fe20000000000 */
[----:B------:R-:W-:Y:S06]  /*7a70*/  BRA `(.L_x_15900) ;  /* 0x0000000800f87947 */ /* 0x000fec0003800000 */
.L_x_15903:
        /* <DEDUP_REMOVED lines=10> */
.L_x_15906:
[----:B------:R-:W2:Y:S02]  /*7b20*/  LDG.E.U16 R4, desc[UR36][R4.64] ;  /* 0x0000002404047981 */ /* 0x000ea4000c1e1500 */
[----:B--2---:R-:W-:-:S06]  /*7b30*/  HADD2.F32 R2, -RZ, R4.H0_H0 ;  /* 0x20000004ff027230 */ /* 0x004fcc0000004100 */
[----:B------:R-:W0:Y:S02]  /*7b40*/  F2I.S64.TRUNC R2, R2 ;  /* 0x0000000200027311 */ /* 0x000e24000020d900 */
[----:B0-----:R-:W-:Y:S01]  /*7b50*/  PRMT R0, R2, 0x7610, R0 ;  /* 0x0000761002007816 */ /* 0x001fe20000000000 */
[----:B------:R-:W-:Y:S06]  /*7b60*/  BRA `(.L_x_15900) ;  /* 0x0000000800bc7947 */ /* 0x000fec0003800000 */
.L_x_15905:
[----:B------:R-:W2:Y:S02]  /*7b70*/  LDG.E.64 R2, desc[UR36][R4.64] ;  /* 0x0000002404027981 */ /* 0x000ea4000c1e1b00 */
[----:B--2---:R-:W0:Y:S02]  /*7b80*/  F2I.S64.F64.TRUNC R2, R2 ;  /* 0x0000000200027311 */ /* 0x004e24000030d900 */
[----:B0-----:R-:W-:Y:S01]  /*7b90*/  PRMT R0, R2, 0x7610, R0 ;  /* 0x0000761002007816 */ /* 0x001fe20000000000 */
[----:B------:R-:W-:Y:S06]  /*7ba0*/  BRA `(.L_x_15900) ;  /* 0x0000000800ac7947 */ /* 0x000fec0003800000 */
.L_x_15895:
        /* <DEDUP_REMOVED lines=12> */
.L_x_15909:
[----:B------:R-:W2:Y:S02]  /*7c70*/  LDG.E.64 R4, desc[UR36][R4.64] ;  /* 0x0000002404047981 */ /* 0x000ea4000c1e1b00 */
[----:B--2---:R-:W0:Y:S02]  /*7c80*/  F2I.S64.F64.TRUNC R2, R4 ;  /* 0x0000000400027311 */ /* 0x004e24000030d900 */
[----:B0-----:R-:W-:Y:S01]  /*7c90*/  PRMT R0, R2, 0x7610, R0 ;  /* 0x0000761002007816 */ /* 0x001fe20000000000 */
[----:B------:R-:W-:Y:S06]  /*7ca0*/  BRA `(.L_x_15900) ;  /* 0x00000008006c7947 */ /* 0x000fec0003800000 */
.L_x_15908:
        /* <DEDUP_REMOVED lines=28> */
.L_x_15911:
        /* <DEDUP_REMOVED lines=15> */
.L_x_15910:
[----:B------:R-:W2:Y:S02]  /*7f60*/  LDG.E.U16 R2, desc[UR36][R4.64] ;  /* 0x0000002404027981 */ /* 0x000ea4000c1e1500 */
[----:B--2---:R-:W-:-:S06]  /*7f70*/  IMAD.U32 R2, R2, 0x10000, RZ ;  /* 0x0001000002027824 */ /* 0x004fcc00078e00ff */
[----:B------:R-:W0:Y:S02]  /*7f80*/  F2I.S64.TRUNC R2, R2 ;  /* 0x0000000200027311 */ /* 0x000e24000020d900 */
[----:B0-----:R-:W-:Y:S01]  /*7f90*/  PRMT R0, R2, 0x7610, R0 ;  /* 0x0000761002007816 */ /* 0x001fe20000000000 */
[----:B------:R-:W-:Y:S06]  /*7fa0*/  BRA `(.L_x_15900) ;  /* 0x0000000400ac7947 */ /* 0x000fec0003800000 */
.L_x_15907:
        /* <DEDUP_REMOVED lines=10> */
.L_x_15914:
        /* <DEDUP_REMOVED lines=21> */
.L_x_15918:
[----:B------:R-:W-:Y:S05]  /*81a0*/  BSYNC B1 ;  /* 0x0000000000017941 */ /* 0x000fea0003800000 */
.L_x_15917:
[----:B------:R-:W-:Y:S01]  /*81b0*/  IMAD.SHL.U32 R2, R2, 0x100000, RZ ;  /* 0x0010000002027824 */ /* 0x000fe200078e00ff */
[----:B------:R-:W-:-:S04]  /*81c0*/  LEA R3, R0, 0x3b800000, 0x17 ;  /* 0x3b80000000037811 */ /* 0x000fc800078eb8ff */
[----:B------:R-:W-:-:S07]  /*81d0*/  LOP3.LUT R2, R3, R2, R4, 0xfe, !PT ;  /* 0x0000000203027212 */ /* 0x000fce00078efe04 */
.L_x_15916:
[----:B------:R-:W-:Y:S05]  /*81e0*/  BSYNC B0 ;  /* 0x0000000000007941 */ /* 0x000fea0003800000 */
.L_x_15915:
[----:B------:R-:W0:Y:S02]  /*81f0*/  F2I.S64.TRUNC R2, R2 ;  /* 0x0000000200027311 */ /* 0x000e24000020d900 */
[----:B0-----:R-:W-:Y:S01]  /*8200*/  PRMT R0, R2, 0x7610, R0 ;  /* 0x0000761002007816 */ /* 0x001fe20000000000 */
[----:B------:R-:W-:Y:S06]  /*8210*/  BRA `(.L_x_15900) ;  /* 0x0000000400107947 */ /* 0x000fec0003800000 */
.L_x_15913:
        /* <DEDUP_REMOVED lines=21> */
.L_x_15922:
[----:B------:R-:W-:Y:S05]  /*8370*/  BSYNC B1 ;  /* 0x0000000000017941 */ /* 0x000fea0003800000 */
.L_x_15921:
[----:B------:R-:W-:Y:S01]  /*8380*/  IMAD.SHL.U32 R2, R2, 0x200000, RZ ;  /* 0x0020000002027824 */ /* 0x000fe200078e00ff */
[----:B------:R-:W-:-:S04]  /*8390*/  LEA R3, R0, 0x37800000, 0x17 ;  /* 0x3780000000037811 */ /* 0x000fc800078eb8ff */
[----:B------:R-:W-:-:S07]  /*83a0*/  LOP3.LUT R2, R3, R2, R4, 0xfe, !PT ;  /* 0x0000000203027212 */ /* 0x000fce00078efe04 */
.L_x_15920:
[----:B------:R-:W-:Y:S05]  /*83b0*/  BSYNC B0 ;  /* 0x0000000000007941 */ /* 0x000fea0003800000 */
.L_x_15919:
[----:B------:R-:W0:Y:S02]  /*83c0*/  F2I.S64.TRUNC R2, R2 ;  /* 0x0000000200027311 */ /* 0x000e24000020d900 */
[----:B0-----:R-:W-:Y:S01]  /*83d0*/  PRMT R0, R2, 0x7610, R0 ;  /* 0x0000761002007816 */ /* 0x001fe20000000000 */
[----:B------:R-:W-:Y:S06]  /*83e0*/  BRA `(.L_x_15900) ;  /* 0x00000000009c7947 */ /* 0x000fec0003800000 */
.L_x_15912:
        /* <DEDUP_REMOVED lines=14> */
.L_x_15926:
[----:B------:R-:W-:Y:S05]  /*84d0*/  BSYNC B0 ;  /* 0x0000000000007941 */ /* 0x000fea0003800000 */
.L_x_15925:
[----:B------:R-:W0:Y:S02]  /*84e0*/  F2I.S64.TRUNC R2, R2 ;  /* 0x0000000200027311 */ /* 0x000e24000020d900 */
[----:B0-----:R-:W-:Y:S01]  /*84f0*/  PRMT R0, R2, 0x7610, R0 ;  /* 0x0000761002007816 */ /* 0x001fe20000000000 */
[----:B------:R-:W-:Y:S06]  /*8500*/  BRA `(.L_x_15900) ;  /* 0x0000000000547947 */ /* 0x000fec0003800000 */
.L_x_15899:
        /* <DEDUP_REMOVED lines=16> */
.L_x_15927:
[----:B------:R-:W-:Y:S01]  /*8610*/  PRMT R0, RZ, 0x7610, R0 ;  /* 0x00007610ff007816 */ /* 0x000fe20000000000 */
[----:B------:R-:W-:Y:S06]  /*8620*/  BRA `(.L_x_15900) ;  /* 0x00000000000c7947 */ /* 0x000fec0003800000 */
.L_x_15924:
[----:B------:R1:W5:Y:S01]  /*8630*/  LDG.E.U8 R0, desc[UR36][R4.64] ;  /* 0x0000002404007981 */ /* 0x000362000c1e1100 */
[----:B------:R-:W-:Y:S05]  /*8640*/  BRA `(.L_x_15900) ;  /* 0x0000000000047947 */ /* 0x000fea0003800000 */
.L_x_15923:
[----:B------:R2:W5:Y:S02]  /*8650*/  LDG.E.U8 R0, desc[UR36][R4.64] ;  /* 0x0000002404007981 */ /* 0x000564000c1e1100 */
.L_x_15900:
        /* <DEDUP_REMOVED lines=18> */
.L_x_15931:
[----:B------:R3:W-:Y:S01]  /*8780*/  STG.E.U8 desc[UR36][R16.64], R3 ;  /* 0x0000000310007986 */ /* 0x0007e2000c101124 */
[----:B------:R-:W-:Y:S05]  /*8790*/  BRA `(.L_x_15933) ;  /* 0x0000000c00987947 */ /* 0x000fea0003800000 */
.L_x_15930:
        /* <DEDUP_REMOVED lines=10> */
.L_x_15935:
[----:B------:R-:W-:-:S05]  /*8840*/  LOP3.LUT R3, R3, 0xff, RZ, 0xc0, !PT ;  /* 0x000000ff03037812 */ /* 0x000fca00078ec0ff */
[----:B------:R2:W-:Y:S01]  /*8850*/  STG.E desc[UR36][R16.64], R3 ;  /* 0x0000000310007986 */ /* 0x0005e2000c101924 */
[----:B------:R-:W-:Y:S05]  /*8860*/  BRA `(.L_x_15933) ;  /* 0x0000000c00647947 */ /* 0x000fea0003800000 */
.L_x_15934:
[----:B------:R-:W-:-:S05]  /*8870*/  LOP3.LUT R3, R3, 0xff, RZ, 0xc0, !PT ;  /* 0x000000ff03037812 */ /* 0x000fca00078ec0ff */
[----:B------:R0:W-:Y:S01]  /*8880*/  STG.E.U16 desc[UR36][R16.64], R3 ;  /* 0x0000000310007986 */ /* 0x0001e2000c101524 */
[----:B------:R-:W-:Y:S05]  /*8890*/  BRA `(.L_x_15933) ;  /* 0x0000000c00587947 */ /* 0x000fea0003800000 */
.L_x_15929:
        /* <DEDUP_REMOVED lines=10> */
.L_x_15937:
[----:B------:R-:W-:-:S04]  /*8940*/  LOP3.LUT R3, R3, 0xff, RZ, 0xc0, !PT ;  /* 0x000000ff03037812 */ /* 0x000fc800078ec0ff */
[----:B------:R-:W0:Y:S02]  /*8950*/  I2F.U16 R0, R3 ;  /* 0x0000000300007306 */ /* 0x000e240000101000 */
[----:B0-----:R-:W-:-:S05]  /*8960*/  F2FP.F16.F32.PACK_AB R0, RZ, R0 ;  /* 0x00000000ff00723e */ /* 0x001fca00000000ff */
[----:B------:R0:W-:Y:S01]  /*8970*/  STG.E.U16 desc[UR36][R16.64], R0 ;  /* 0x0000000010007986 */ /* 0x0001e2000c101524 */
[----:B------:R-:W-:Y:S05]  /*8980*/  BRA `(.L_x_15933) ;  /* 0x0000000c001c7947 */ /* 0x000fea0003800000 */
.L_x_15936:
        /* <DEDUP_REMOVED lines=11> */
.L_x_15939:
[----:B------:R-:W-:-:S06]  /*8a40*/  LOP3.LUT R3, R3, 0xff, RZ, 0xc0, !PT ;  /* 0x000000ff03037812 */ /* 0x000fcc00078ec0ff */
[----:B------:R-:W0:Y:S02]  /*8a50*/  I2F.U16 R3, R3 ;  /* 0x0000000300037306 */ /* 0x000e240000101000 */
[----:B0-----:R-:W-:-:S04]  /*8a60*/  F2FP.F16.F32.PACK_AB R3, RZ, R3 ;  /* 0x00000003ff03723e */ /* 0x001fc800000000ff */
[----:B------:R-:W-:-:S05]  /*8a70*/  PRMT R3, R3, 0x5410, RZ ;  /* 0x0000541003037816 */ /* 0x000fca00000000ff */
[----:B------:R0:W-:Y:S01]  /*8a80*/  STG.E desc[UR36][R16.64], R3 ;  /* 0x0000000310007986 */ /* 0x0001e2000c101924 */
[----:B------:R-:W-:Y:S05]  /*8a90*/  BRA `(.L_x_15933) ;  /* 0x0000000800d87947 */ /* 0x000fea0003800000 */
.L_x_15938:
[----:B------:R-:W-:-:S06]  /*8aa0*/  LOP3.LUT R3, R3, 0xff, RZ, 0xc0, !PT ;  /* 0x000000ff03037812 */ /* 0x000fcc00078ec0ff */
[----:B------:R-:W0:Y:S02]  /*8ab0*/  I2F.F64.U16 R2, R3 ;  /* 0x0000000300027312 */ /* 0x000e240000101800 */
[----:B0-----:R0:W-:Y:S01]  /*8ac0*/  STG.E.64 desc[UR36][R16.64], R2 ;  /* 0x0000000210007986 */ /* 0x0011e2000c101b24 */
[----:B------:R-:W-:Y:S05]  /*8ad0*/  BRA `(.L_x_15933) ;  /* 0x0000000800c87947 */ /* 0x000fea0003800000 */
.L_x_15928:
        /* <DEDUP_REMOVED lines=12> */
.L_x_15942:
[----:B------:R-:W-:Y:S02]  /*8ba0*/  LOP3.LUT R4, R3, 0xff, RZ, 0xc0, !PT ;  /* 0x000000ff03047812 */ /* 0x000fe400078ec0ff */
[----:B------:R-:W-:-:S04]  /*8bb0*/  CS2R R6, SRZ ;  /* 0x0000000000067805 */ /* 0x000fc8000001ff00 */
[----:B------:R-:W0:Y:S02]  /*8bc0*/  I2F.F64.U16 R4, R4 ;  /* 0x0000000400047312 */ /* 0x000e240000101800 */
[----:B0-----:R0:W-:Y:S01]  /*8bd0*/  STG.E.128 desc[UR36][R16.64], R4 ;  /* 0x0000000410007986 */ /* 0x0011e2000c101d24 */
[----:B------:R-:W-:Y:S05]  /*8be0*/  BRA `(.L_x_15933) ;  /* 0x0000000800847947 */ /* 0x000fea0003800000 */
.L_x_15941:
        /* <DEDUP_REMOVED lines=22> */
.L_x_15946:
[----:B------:R-:W-:Y:S05]  /*8d50*/  BSYNC B0 ;  /* 0x0000000000007941 */ /* 0x000fea0003800000 */
.L_x_15945:
[----:B------:R-:W-:-:S05]  /*8d60*/  LOP3.LUT R3, R0, R3, RZ, 0xfc, !PT ;  /* 0x0000000300037212 */ /* 0x000fca00078efcff */
[----:B------:R0:W-:Y:S01]  /*8d70*/  STG.E.U8 desc[UR36][R16.64], R3 ;  /* 0x0000000310007986 */ /* 0x0001e2000c101124 */
[----:B------:R-:W-:Y:S05]  /*8d80*/  BRA `(.L_x_15933) ;  /* 0x00000008001c7947 */ /* 0x000fea0003800000 */
.L_x_15944:
        /* <DEDUP_REMOVED lines=14> */
.L_x_15948:
[----:B------:R-:W-:Y:S01]  /*8e70*/  IMAD.MOV.U32 R0, RZ, RZ, 0x7f ;  /* 0x0000007fff007424 */ /* 0x000fe200078e00ff */
[----:B------:R-:W-:-:S04]  /*8e80*/  ISETP.GT.U32.AND P0, PT, R2, 0x7f800000, PT ;  /* 0x7f8000000200780c */ /* 0x000fc80003f04070 */
[----:B------:R-:W-:-:S09]  /*8e90*/  SEL R0, R0, 0x7c, P0 ;  /* 0x0000007c00007807 */ /* 0x000fd20000000000 */
.L_x_15949:
[----:B------:R-:W-:Y:S05]  /*8ea0*/  BSYNC B0 ;  /* 0x0000000000007941 */ /* 0x000fea0003800000 */
.L_x_15947:
[----:B------:R-:W-:-:S04]  /*8eb0*/  LOP3.LUT R2, R3, 0x80000000, RZ, 0xc0, !PT ;  /* 0x8000000003027812 */ /* 0x000fc800078ec0ff */
[----:B------:R-:W-:-:S04]  /*8ec0*/  SHF.R.U32.HI R3, RZ, 0x18, R2 ;  /* 0x00000018ff037819 */ /* 0x000fc80000011602 */
[----:B------:R-:W-:-:S05]  /*8ed0*/  LOP3.LUT R3, R0, R3, RZ, 0xfc, !PT ;  /* 0x0000000300037212 */ /* 0x000fca00078efcff */
[----:B------:R0:W-:Y:S01]  /*8ee0*/  STG.E.U8 desc[UR36][R16.64], R3 ;  /* 0x0000000310007986 */ /* 0x0001e2000c101124 */
[----:B------:R-:W-:Y:S05]  /*8ef0*/  BRA `(.L_x_15933) ;  /* 0x0000000400c07947 */ /* 0x000fea0003800000 */
.L_x_15943:
[----:B------:R-:W-:-:S04]  /*8f00*/  LOP3.LUT R3, R3, 0xff, RZ, 0xc0, !PT ;  /* 0x000000ff03037812 */ /* 0x000fc800078ec0ff */
[----:B------:R-:W0:Y:S02]  /*8f10*/  I2F.U16 R0, R3 ;  /* 0x0000000300007306 */ /* 0x000e240000101000 */
[----:B0-----:R-:W-:-:S05]  /*8f20*/  F2FP.BF16.F32.PACK_AB R0, RZ, R0 ;  /* 0x00000000ff00723e */ /* 0x001fca00000010ff */
[----:B------:R0:W-:Y:S01]  /*8f30*/  STG.E.U16 desc[UR36][R16.64], R0 ;  /* 0x0000000010007986 */ /* 0x0001e2000c101524 */
[----:B------:R-:W-:Y:S05]  /*8f40*/  BRA `(.L_x_15933) ;  /* 0x0000000400ac7947 */ /* 0x000fea0003800000 */
.L_x_15940:
        /* <DEDUP_REMOVED lines=11> */
.L_x_15952:
        /* <DEDUP_REMOVED lines=18> */
.L_x_15955:
[----:B------:R-:W-:-:S04]  /*9120*/  LOP3.LUT R2, R3, 0x80000000, RZ, 0xc0, !PT ;  /* 0x8000000003027812 */ /* 0x000fc800078ec0ff */
[----:B------:R-:W-:-:S04]  /*9130*/  SHF.R.U32.HI R3, RZ, 0x18, R2 ;  /* 0x00000018ff037819 */ /* 0x000fc80000011602 */
[----:B------:R-:W-:-:S04]  /*9140*/  LOP3.LUT R0, R0, R3, RZ, 0xfc, !PT ;  /* 0x0000000300007212 */ /* 0x000fc800078efcff */
[----:B------:R-:W-:-:S07]  /*9150*/  PRMT R8, R0, 0x7610, R8 ;  /* 0x0000761000087816 */ /* 0x000fce0000000008 */
.L_x_15954:
[----:B------:R-:W-:Y:S05]  /*9160*/  BSYNC B0 ;  /* 0x0000000000007941 */ /* 0x000fea0003800000 */
.L_x_15953:
[----:B------:R0:W-:Y:S01]  /*9170*/  STG.E.U8 desc[UR36][R16.64], R8 ;  /* 0x0000000810007986 */ /* 0x0001e2000c101124 */
[----:B------:R-:W-:Y:S05]  /*9180*/  BRA `(.L_x_15933) ;  /* 0x00000004001c7947 */ /* 0x000fea0003800000 */
.L_x_15951:
        /* <DEDUP_REMOVED lines=18> */
.L_x_15958:
[----:B------:R-:W-:-:S04]  /*92b0*/  LOP3.LUT R2, R3, 0x80000000, RZ, 0xc0, !PT ;  /* 0x8000000003027812 */ /* 0x000fc800078ec0ff */
[----:B------:R-:W-:-:S04]  /*92c0*/  SHF.R.U32.HI R3, RZ, 0x18, R2 ;  /* 0x00000018ff037819 */ /* 0x000fc80000011602 */
[----:B------:R-:W-:-:S04]  /*92d0*/  LOP3.LUT R0, R0, R3, RZ, 0xfc, !PT ;  /* 0x0000000300007212 */ /* 0x000fc800078efcff */
[----:B------:R-:W-:-:S07]  /*92e0*/  PRMT R8, R0, 0x7610, R8 ;  /* 0x0000761000087816 */ /* 0x000fce0000000008 */
.L_x_15957:
[----:B------:R-:W-:Y:S05]  /*92f0*/  BSYNC B0 ;  /* 0x0000000000007941 */ /* 0x000fea0003800000 */
.L_x_15956:
[----:B------:R0:W-:Y:S01]  /*9300*/  STG.E.U8 desc[UR36][R16.64], R8 ;  /* 0x0000000810007986 */ /* 0x0001e2000c101124 */
[----:B------:R-:W-:Y:S05]  /*9310*/  BRA `(.L_x_15933) ;  /* 0x0000000000b87947 */ /* 0x000fea0003800000 */
.L_x_15950:
        /* <DEDUP_REMOVED lines=23> */
.L_x_15932:
        /* <DEDUP_REMOVED lines=16> */
.L_x_15961:
[----:B------:R-:W-:Y:S05]  /*9590*/  BRA `(.L_x_15933) ;  /* 0x0000000000187947 */ /* 0x000fea0003800000 */
.L_x_15960:
[----:B------:R-:W-:Y:S01]  /*95a0*/  LOP3.LUT R2, R3, 0xff, RZ, 0xc0, !PT ;  /* 0x000000ff03027812 */ /* 0x000fe200078ec0ff */
[----:B------:R-:W-:-:S05]  /*95b0*/  IMAD.MOV.U32 R3, RZ, RZ, RZ ;  /* 0x000000ffff037224 */ /* 0x000fca00078e00ff */
[----:B------:R0:W-:Y:S01]  /*95c0*/  STG.E.64 desc[UR36][R16.64], R2 ;  /* 0x0000000210007986 */ /* 0x0001e2000c101b24 */
[----:B------:R-:W-:Y:S05]  /*95d0*/  BRA `(.L_x_15933) ;  /* 0x0000000000087947 */ /* 0x000fea0003800000 */
.L_x_15959:
[----:B------:R-:W-:-:S05]  /*95e0*/  LOP3.LUT R3, R3, 0xff, RZ, 0xc0, !PT ;  /* 0x000000ff03037812 */ /* 0x000fca00078ec0ff */
[----:B------:R0:W-:Y:S02]  /*95f0*/  STG.E desc[UR36][R16.64], R3 ;  /* 0x0000000310007986 */ /* 0x0001e4000c101924 */
.L_x_15933:
[----:B------:R-:W-:-:S07]  /*9600*/  VIADD R19, R19, 0x80 ;  /* 0x0000008013137836 */ /* 0x000fce0000000000 */
.L_x_15893:
[----:B------:R-:W-:Y:S05]  /*9610*/  BSYNC B6 ;  /* 0x0000000000067941 */ /* 0x000fea0003800000 */
.L_x_15892:
        /* <DEDUP_REMOVED lines=306> */
.L_x_15962:
        /* <DEDUP_REMOVED lines=20> */
.L_x_15966:
[----:B------:R4:W5:Y:S01]  /*aa80*/  LDG.E.U8 R0, desc[UR36][R4.64] ;  /* 0x0000002404007981 */ /* 0x000962000c1e1100 */
[----:B------:R-:W-:Y:S05]  /*aa90*/  BRA `(.L_x_15968) ;  /* 0x0000000c00647947 */ /* 0x000fea0003800000 */
.L_x_15965:
        /* <DEDUP_REMOVED lines=8> */
.L_x_15970:
[----:B------:R2:W5:Y:S01]  /*ab20*/  LDG.E.U8 R0, desc[UR36][R4.64] ;  /* 0x0000002404007981 */ /* 0x000562000c1e1100 */
[----:B------:R-:W-:Y:S05]  /*ab30*/  BRA `(.L_x_15968) ;  /* 0x0000000c003c7947 */ /* 0x000fea0003800000 */
.L_x_15969:
[----:B------:R0:W5:Y:S01]  /*ab40*/  LDG.E.U16 R0, desc[UR36][R4.64] ;  /* 0x0000002404007981 */ /* 0x000162000c1e1500 */
[----:B------:R-:W-:Y:S05]  /*ab50*/  BRA `(.L_x_15968) ;  /* 0x0000000c00347947 */ /* 0x000fea0003800000 */
.L_x_15964:
        /* <DEDUP_REMOVED lines=10> */
.L_x_15972:
[----:B------:R-:W2:Y:S02]  /*ac00*/  LDG.E.U16 R2, desc[UR36][R4.64] ;  /* 0x0000002404027981 */ /* 0x000ea4000c1e1500 */
[----:B--2---:R-:W-:-:S06]  /*ac10*/  HADD2.F32 R2, -RZ, R2.H0_H0 ;  /* 0x20000002ff027230 */ /* 0x004fcc0000004100 */
[----:B------:R-:W0:Y:S02]  /*ac20*/  F2I.S64.TRUNC R2, R2 ;  /* 0x0000000200027311 */ /* 0x000e24000020d900 */
[----:B0-----:R-:W-:Y:S01]  /*ac30*/  PRMT R0, R2, 0x7610, R0 ;  /* 0x0000761002007816 */ /* 0x001fe20000000000 */
[----:B------:R-:W-:Y:S06]  /*ac40*/  BRA `(.L_x_15968) ;  /* 0x0000000800f87947 */ /* 0x000fec0003800000 */
.L_x_15971:
        /* <DEDUP_REMOVED lines=10> */
.L_x_15974:
[----:B------:R-:W2:Y:S02]  /*acf0*/  LDG.E.U16 R4, desc[UR36][R4.64] ;  /* 0x0000002404047981 */ /* 0x000ea4000c1e1500 */
[----:B--2---:R-:W-:-:S06]  /*ad00*/  HADD2.F32 R2, -RZ, R4.H0_H0 ;  /* 0x20000004ff027230 */ /* 0x004fcc0000004100 */
[----:B------:R-:W0:Y:S02]  /*ad10*/  F2I.S64.TRUNC R2, R2 ;  /* 0x0000000200027311 */ /* 0x000e24000020d900 */
[----:B0-----:R-:W-:Y:S01]  /*ad20*/  PRMT R0, R2, 0x7610, R0 ;  /* 0x0000761002007816 */ /* 0x001fe20000000000 */
[----:B------:R-:W-:Y:S06]  /*ad30*/  BRA `(.L_x_15968) ;  /* 0x0000000800bc7947 */ /* 0x000fec0003800000 */
.L_x_15973:
[----:B------:R-:W2:Y:S02]  /*ad40*/  LDG.E.64 R2, desc[UR36][R4.64] ;  /* 0x0000002404027981 */ /* 0x000ea4000c1e1b00 */
[----:B--2---:R-:W0:Y:S02]  /*ad50*/  F2I.S64.F64.TRUNC R2, R2 ;  /* 0x0000000200027311 */ /* 0x004e24000030d900 */
[----:B0-----:R-:W-:Y:S01]  /*ad60*/  PRMT R0, R2, 0x7610, R0 ;  /* 0x0000761002007816 */ /* 0x001fe20000000000 */
[----:B------:R-:W-:Y:S06]  /*ad70*/  BRA `(.L_x_15968) ;  /* 0x0000000800ac7947 */ /* 0x000fec0003800000 */
.L_x_15963:
        /* <DEDUP_REMOVED lines=12> */
.L_x_15977:
[----:B------:R-:W2:Y:S02]  /*ae40*/  LDG.E.64 R4, desc[UR36][R4.64] ;  /* 0x0000002404047981 */ /* 0x000ea4000c1e1b00 */
[----:B--2---:R-:W0:Y:S02]  /*ae50*/  F2I.S64.F64.TRUNC R2, R4 ;  /* 0x0000000400027311 */ /* 0x004e24000030d900 */
[----:B0-----:R-:W-:Y:S01]  /*ae60*/  PRMT R0, R2, 0x7610, R0 ;  /* 0x0000761002007816 */ /* 0x001fe20000000000 */
[----:B------:R-:W-:Y:S06]  /*ae70*/  BRA `(.L_x_15968) ;  /* 0x00000008006c7947 */ /* 0x000fec0003800000 */
.L_x_15976:
        /* <DEDUP_REMOVED lines=28> */
.L_x_15979:
        /* <DEDUP_REMOVED lines=15> */
.L_x_15978:
[----:B------:R-:W2:Y:S02]  /*b130*/  LDG.E.U16 R2, desc[UR36][R4.64] ;  /* 0x0000002404027981 */ /* 0x000ea4000c1e1500 */
[----:B--2---:R-:W-:-:S06]  /*b140*/  IMAD.U32 R2, R2, 0x10000, RZ ;  /* 0x0001000002027824 */ /* 0x004fcc00078e00ff */
[----:B------:R-:W0:Y:S02]  /*b150*/  F2I.S64.TRUNC R2, R2 ;  /* 0x0000000200027311 */ /* 0x000e24000020d900 */
[----:B0-----:R-:W-:Y:S01]  /*b160*/  PRMT R0, R2, 0x7610, R0 ;  /* 0x0000761002007816 */ /* 0x001fe20000000000 */
[----:B------:R-:W-:Y:S06]  /*b170*/  BRA `(.L_x_15968) ;  /* 0x0000000400ac7947 */ /* 0x000fec0003800000 */
.L_x_15975:
        /* <DEDUP_REMOVED lines=10> */
.L_x_15982:
        /* <DEDUP_REMOVED lines=21> */
.L_x_15986:
[----:B------:R-:W-:Y:S05]  /*b370*/  BSYNC B1 ;  /* 0x0000000000017941 */ /* 0x000fea0003800000 */
.L_x_15985:
[----:B------:R-:W-:Y:S01]  /*b380*/  IMAD.SHL.U32 R2, R2, 0x100000, RZ ;  /* 0x0010000002027824 */ /* 0x000fe200078e00ff */
[----:B------:R-:W-:-:S04]  /*b390*/  LEA R3, R0, 0x3b800000, 0x17 ;  /* 0x3b80000000037811 */ /* 0x000fc800078eb8ff */
[----:B------:R-:W-:-:S07]  /*b3a0*/  LOP3.LUT R2, R3, R2, R4, 0xfe, !PT ;  /* 0x0000000203027212 */ /* 0x000fce00078efe04 */
.L_x_15984:
[----:B------:R-:W-:Y:S05]  /*b3b0*/  BSYNC B0 ;  /* 0x0000000000007941 */ /* 0x000fea0003800000 */
.L_x_15983:
[----:B------:R-:W0:Y:S02]  /*b3c0*/  F2I.S64.TRUNC R2, R2 ;  /* 0x0000000200027311 */ /* 0x000e24000020d900 */
[----:B0-----:R-:W-:Y:S01]  /*b3d0*/  PRMT R0, R2, 0x7610, R0 ;  /* 0x0000761002007816 */ /* 0x001fe20000000000 */
[----:B------:R-:W-:Y:S06]  /*b3e0*/  BRA `(.L_x_15968) ;  /* 0x0000000400107947 */ /* 0x000fec0003800000 */
.L_x_15981:
        /* <DEDUP_REMOVED lines=21> */
.L_x_15990:
[----:B------:R-:W-:Y:S05]  /*b540*/  BSYNC B1 ;  /* 0x0000000000017941 */ /* 0x000fea0003800000 */
.L_x_15989:
[----:B------:R-:W-:Y:S01]  /*b550*/  IMAD.SHL.U32 R2, R2, 0x200000, RZ ;  /* 0x0020000002027824 */ /* 0x000fe200078e00ff */
[----:B------:R-:W-:-:S04]  /*b560*/  LEA R3, R0, 0x37800000, 0x17 ;  /* 0x3780000000037811 */ /* 0x000fc800078eb8ff */
[----:B------:R-:W-:-:S07]  /*b570*/  LOP3.LUT R2, R3, R2, R4, 0xfe, !PT ;  /* 0x0000000203027212 */ /* 0x000fce00078efe04 */
.L_x_15988:
[----:B------:R-:W-:Y:S05]  /*b580*/  BSYNC B0 ;  /* 0x0000000000007941 */ /* 0x000fea0003800000 */
.L_x_15987:
[----:B------:R-:W0:Y:S02]  /*b590*/  F2I.S64.TRUNC R2, R2 ;  /* 0x0000000200027311 */ /* 0x000e24000020d900 */
[----:B0-----:R-:W-:Y:S01]  /*b5a0*/  PRMT R0, R2, 0x7610, R0 ;  /* 0x0000761002007816 */ /* 0x001fe20000000000 */
[----:B------:R-:W-:Y:S06]  /*b5b0*/  BRA `(.L_x_15968) ;  /* 0x00000000009c7947 */ /* 0x000fec0003800000 */
.L_x_15980:
        /* <DEDUP_REMOVED lines=14> */
.L_x_15994:
[----:B------:R-:W-:Y:S05]  /*b6a0*/  BSYNC B0 ;  /* 0x0000000000007941 */ /* 0x000fea0003800000 */
.L_x_15993:
[----:B------:R-:W0:Y:S02]  /*b6b0*/  F2I.S64.TRUNC R2, R2 ;  /* 0x0000000200027311 */ /* 0x000e24000020d900 */
[----:B0-----:R-:W-:Y:S01]  /*b6c0*/  PRMT R0, R2, 0x7610, R0 ;  /* 0x0000761002007816 */ /* 0x001fe20000000000 */
[----:B------:R-:W-:Y:S06]  /*b6d0*/  BRA `(.L_x_15968) ;  /* 0x0000000000547947 */ /* 0x000fec0003800000 */
.L_x_15967:
        /* <DEDUP_REMOVED lines=16> */
.L_x_15995:
[----:B------:R-:W-:Y:S01]  /*b7e0*/  PRMT R0, RZ, 0x7610, R0 ;  /* 0x00007610ff007816 */ /* 0x000fe20000000000 */
[----:B------:R-:W-:Y:S06]  /*b7f0*/  BRA `(.L_x_15968) ;  /* 0x00000000000c7947 */ /* 0x000fec0003800000 */
.L_x_15992:
[----:B------:R0:W5:Y:S01]  /*b800*/  LDG.E.U8 R0, desc[UR36][R4.64] ;  /* 0x0000002404007981 */ /* 0x000162000c1e1100 */
[----:B------:R-:W-:Y:S05]  /*b810*/  BRA `(.L_x_15968) ;  /* 0x0000000000047947 */ /* 0x000fea0003800000 */
.L_x_15991:
[----:B------:R0:W5:Y:S02]  /*b820*/  LDG.E.U8 R0, desc[UR36][R4.64] ;  /* 0x0000002404007981 */ /* 0x000164000c1e1100 */
.L_x_15968:
        /* <DEDUP_REMOVED lines=18> */
.L_x_15999:
[----:B------:R-:W-:Y:S01]  /*b950*/  STG.E.U8 desc[UR36][R16.64], R3 ;  /* 0x0000000310007986 */ /* 0x000fe2000c101124 */
[----:B------:R-:W-:Y:S05]  /*b960*/  EXIT ;  /* 0x000000000000794d */ /* 0x000fea0003800000 */
.L_x_15998:
        /* <DEDUP_REMOVED lines=8> */
[----:B------:R-:W-:Y:S01]  /*b9f0*/  STG.E.64 desc[UR36][R16.64], R2 ;  /* 0x0000000210007986 */ /* 0x000fe2000c101b24 */
[----:B------:R-:W-:Y:S05]  /*ba00*/  EXIT ;  /* 0x000000000000794d */ /* 0x000fea0003800000 */
.L_x_16002:
[----:B------:R-:W-:-:S05]  /*ba10*/  LOP3.LUT R3, R3, 0xff, RZ, 0xc0, !PT ;  /* 0x000000ff03037812 */ /* 0x000fca00078ec0ff */
[----:B------:R-:W-:Y:S01]  /*ba20*/  STG.E desc[UR36][R16.64], R3 ;  /* 0x0000000310007986 */ /* 0x000fe2000c101924 */
[----:B------:R-:W-:Y:S05]  /*ba30*/  EXIT ;  /* 0x000000000000794d */ /* 0x000fea0003800000 */
.L_x_16001:
[----:B------:R-:W-:-:S05]  /*ba40*/  LOP3.LUT R3, R3, 0xff, RZ, 0xc0, !PT ;  /* 0x000000ff03037812 */ /* 0x000fca00078ec0ff */
[----:B------:R-:W-:Y:S01]  /*ba50*/  STG.E.U16 desc[UR36][R16.64], R3 ;  /* 0x0000000310007986 */ /* 0x000fe2000c101524 */
[----:B------:R-:W-:Y:S05]  /*ba60*/  EXIT ;  /* 0x000000000000794d */ /* 0x000fea0003800000 */
.L_x_15997:
        /* <DEDUP_REMOVED lines=8> */
[----:B0-----:R-:W-:Y:S01]  /*baf0*/  STG.E desc[UR36][R16.64], R3 ;  /* 0x0000000310007986 */ /* 0x001fe2000c101924 */
[----:B------:R-:W-:Y:S05]  /*bb00*/  EXIT ;  /* 0x000000000000794d */ /* 0x000fea0003800000 */
.L_x_16004:
[----:B------:R-:W-:-:S04]  /*bb10*/  LOP3.LUT R3, R3, 0xff, RZ, 0xc0, !PT ;  /* 0x000000ff03037812 */ /* 0x000fc800078ec0ff */
[----:B------:R-:W0:Y:S02]  /*bb20*/  I2F.U16 R0, R3 ;  /* 0x0000000300007306 */ /* 0x000e240000101000 */
[----:B0-----:R-:W-:-:S05]  /*bb30*/  F2FP.F16.F32.PACK_AB R0, RZ, R0 ;  /* 0x00000000ff00723e */ /* 0x001fca00000000ff */
[----:B------:R-:W-:Y:S01]  /*bb40*/  STG.E.U16 desc[UR36][R16.64], R0 ;  /* 0x0000000010007986 */ /* 0x000fe2000c101524 */
[----:B------:R-:W-:Y:S05]  /*bb50*/  EXIT ;  /* 0x000000000000794d */ /* 0x000fea0003800000 */
.L_x_16003:
        /* <DEDUP_REMOVED lines=9> */
[----:B0-----:R-:W-:Y:S01]  /*bbf0*/  STG.E.64 desc[UR36][R16.64], R4 ;  /* 0x0000000410007986 */ /* 0x001fe2000c101b24 */
[----:B------:R-:W-:Y:S05]  /*bc00*/  EXIT ;  /* 0x000000000000794d */ /* 0x000fea0003800000 */
.L_x_16006:
[----:B------:R-:W-:-:S06]  /*bc10*/  LOP3.LUT R3, R3, 0xff, RZ, 0xc0, !PT ;  /* 0x000000ff03037812 */ /* 0x000fcc00078ec0ff */
[----:B------:R-:W0:Y:S02]  /*bc20*/  I2F.U16 R3, R3 ;  /* 0x0000000300037306 */ /* 0x000e240000101000 */
[----:B0-----:R-:W-:-:S04]  /*bc30*/  F2FP.F16.F32.PACK_AB R3, RZ, R3 ;  /* 0x00000003ff03723e */ /* 0x001fc800000000ff */
[----:B------:R-:W-:-:S05]  /*bc40*/  PRMT R3, R3, 0x5410, RZ ;  /* 0x0000541003037816 */ /* 0x000fca00000000ff */
[----:B------:R-:W-:Y:S01]  /*bc50*/  STG.E desc[UR36][R16.64], R3 ;  /* 0x0000000310007986 */ /* 0x000fe2000c101924 */
[----:B------:R-:W-:Y:S05]  /*bc60*/  EXIT ;  /* 0x000000000000794d */ /* 0x000fea0003800000 */
.L_x_16005:
[----:B------:R-:W-:-:S06]  /*bc70*/  LOP3.LUT R3, R3, 0xff, RZ, 0xc0, !PT ;  /* 0x000000ff03037812 */ /* 0x000fcc00078ec0ff */
[----:B------:R-:W0:Y:S02]  /*bc80*/  I2F.F64.U16 R2, R3 ;  /* 0x0000000300027312 */ /* 0x000e240000101800 */
[----:B0-----:R-:W-:Y:S01]  /*bc90*/  STG.E.64 desc[UR36][R16.64], R2 ;  /* 0x0000000210007986 */ /* 0x001fe2000c101b24 */
[----:B------:R-:W-:Y:S05]  /*bca0*/  EXIT ;  /* 0x000000000000794d */ /* 0x000fea0003800000 */
.L_x_15996:
        /* <DEDUP_REMOVED lines=12> */
.L_x_16009:
[----:B------:R-:W-:Y:S02]  /*bd70*/  LOP3.LUT R4, R3, 0xff, RZ, 0xc0, !PT ;  /* 0x000000ff03047812 */ /* 0x000fe400078ec0ff */
[----:B------:R-:W-:-:S04]  /*bd80*/  CS2R R6, SRZ ;  /* 0x0000000000067805 */ /* 0x000fc8000001ff00 */
[----:B------:R-:W0:Y:S02]  /*bd90*/  I2F.F64.U16 R4, R4 ;  /* 0x0000000400047312 */ /* 0x000e240000101800 */
[----:B0-----:R-:W-:Y:S01]  /*bda0*/  STG.E.128 desc[UR36][R16.64], R4 ;  /* 0x0000000410007986 */ /* 0x001fe2000c101d24 */
[----:B------:R-:W-:Y:S05]  /*bdb0*/  EXIT ;  /* 0x000000000000794d */ /* 0x000fea0003800000 */
.L_x_16008:
        /* <DEDUP_REMOVED lines=22> */
.L_x_16013:
[----:B------:R-:W-:Y:S05]  /*bf20*/  BSYNC B0 ;  /* 0x0000000000007941 */ /* 0x000fea0003800000 */
.L_x_16012:
[----:B------:R-:W-:-:S05]  /*bf30*/  LOP3.LUT R3, R0, R3, RZ, 0xfc, !PT ;  /* 0x0000000300037212 */ /* 0x000fca00078efcff */
[----:B------:R-:W-:Y:S01]  /*bf40*/  STG.E.U8 desc[UR36][R16.64], R3 ;  /* 0x0000000310007986 */ /* 0x000fe2000c101124 */
[----:B------:R-:W-:Y:S05]  /*bf50*/  EXIT ;  /* 0x000000000000794d */ /* 0x000fea0003800000 */
.L_x_16011:
        /* <DEDUP_REMOVED lines=14> */
.L_x_16015:
[----:B------:R-:W-:Y:S01]  /*c040*/  IMAD.MOV.U32 R0, RZ, RZ, 0x7f ;  /* 0x0000007fff007424 */ /* 0x000fe200078e00ff */
[----:B------:R-:W-:-:S04]  /*c050*/  ISETP.GT.U32.AND P0, PT, R2, 0x7f800000, PT ;  /* 0x7f8000000200780c */ /* 0x000fc80003f04070 */
[----:B------:R-:W-:-:S09]  /*c060*/  SEL R0, R0, 0x7c, P0 ;  /* 0x0000007c00007807 */ /* 0x000fd20000000000 */
.L_x_16016:
[----:B------:R-:W-:Y:S05]  /*c070*/  BSYNC B0 ;  /* 0x0000000000007941 */ /* 0x000fea0003800000 */
.L_x_16014:
[----:B------:R-:W-:-:S04]  /*c080*/  LOP3.LUT R2, R3, 0x80000000, RZ, 0xc0, !PT ;  /* 0x8000000003027812 */ /* 0x000fc800078ec0ff */
[----:B------:R-:W-:-:S04]  /*c090*/  SHF.R.U32.HI R3, RZ, 0x18, R2 ;  /* 0x00000018ff037819 */ /* 0x000fc80000011602 */
[----:B------:R-:W-:-:S05]  /*c0a0*/  LOP3.LUT R3, R0, R3, RZ, 0xfc, !PT ;  /* 0x0000000300037212 */ /* 0x000fca00078efcff */
[----:B------:R-:W-:Y:S01]  /*c0b0*/  STG.E.U8 desc[UR36][R16.64], R3 ;  /* 0x0000000310007986 */ /* 0x000fe2000c101124 */
[----:B------:R-:W-:Y:S05]  /*c0c0*/  EXIT ;  /* 0x000000000000794d */ /* 0x000fea0003800000 */
.L_x_16010:
[----:B------:R-:W-:-:S04]  /*c0d0*/  LOP3.LUT R3, R3, 0xff, RZ, 0xc0, !PT ;  /* 0x000000ff03037812 */ /* 0x000fc800078ec0ff */
[----:B------:R-:W0:Y:S02]  /*c0e0*/  I2F.U16 R0, R3 ;  /* 0x0000000300007306 */ /* 0x000e240000101000 */
[----:B0-----:R-:W-:-:S05]  /*c0f0*/  F2FP.BF16.F32.PACK_AB R0, RZ, R0 ;  /* 0x00000000ff00723e */ /* 0x001fca00000010ff */
[----:B------:R-:W-:Y:S01]  /*c100*/  STG.E.U16 desc[UR36][R16.64], R0 ;  /* 0x0000000010007986 */ /* 0x000fe2000c101524 */
[----:B------:R-:W-:Y:S05]  /*c110*/  EXIT ;  /* 0x000000000000794d */ /* 0x000fea0003800000 */
.L_x_16007:
        /* <DEDUP_REMOVED lines=9> */
[----:B------:R-:W-:Y:S01]  /*c1b0*/  STG.E.U16 desc[UR36][R16.64], R3 ;  /* 0x0000000310007986 */ /* 0x000fe2000c101524 */
[----:B------:R-:W-:Y:S05]  /*c1c0*/  EXIT ;  /* 0x000000000000794d */ /* 0x000fea0003800000 */
.L_x_16019:
        /* <DEDUP_REMOVED lines=18> */
.L_x_16022:
[----:B------:R-:W-:-:S04]  /*c2f0*/  LOP3.LUT R2, R3, 0x80000000, RZ, 0xc0, !PT ;  /* 0x8000000003027812 */ /* 0x000fc800078ec0ff */
[----:B------:R-:W-:-:S04]  /*c300*/  SHF.R.U32.HI R3, RZ, 0x18, R2 ;  /* 0x00000018ff037819 */ /* 0x000fc80000011602 */
[----:B------:R-:W-:-:S04]  /*c310*/  LOP3.LUT R0, R0, R3, RZ, 0xfc, !PT ;  /* 0x0000000300007212 */ /* 0x000fc800078efcff */
[----:B------:R-:W-:-:S07]  /*c320*/  PRMT R8, R0, 0x7610, R8 ;  /* 0x0000761000087816 */ /* 0x000fce0000000008 */
.L_x_16021:
[----:B------:R-:W-:Y:S05]  /*c330*/  BSYNC B0 ;  /* 0x0000000000007941 */ /* 0x000fea0003800000 */
.L_x_16020:
[----:B------:R-:W-:Y:S01]  /*c340*/  STG.E.U8 desc[UR36][R16.64], R8 ;  /* 0x0000000810007986 */ /* 0x000fe2000c101124 */
[----:B------:R-:W-:Y:S05]  /*c350*/  EXIT ;  /* 0x000000000000794d */ /* 0x000fea0003800000 */
.L_x_16018:
        /* <DEDUP_REMOVED lines=18> */
.L_x_16025:
[----:B------:R-:W-:-:S04]  /*c480*/  LOP3.LUT R2, R3, 0x80000000, RZ, 0xc0, !PT ;  /* 0x8000000003027812 */ /* 0x000fc800078ec0ff */
[----:B------:R-:W-:-:S04]  /*c490*/  SHF.R.U32.HI R3, RZ, 0x18, R2 ;  /* 0x00000018ff037819 */ /* 0x000fc80000011602 */
[----:B------:R-:W-:-:S04]  /*c4a0*/  LOP3.LUT R0, R0, R3, RZ, 0xfc, !PT ;  /* 0x0000000300007212 */ /* 0x000fc800078efcff */
[----:B------:R-:W-:-:S07]  /*c4b0*/  PRMT R8, R0, 0x7610, R8 ;  /* 0x0000761000087816 */ /* 0x000fce0000000008 */
.L_x_16024:
[----:B------:R-:W-:Y:S05]  /*c4c0*/  BSYNC B0 ;  /* 0x0000000000007941 */ /* 0x000fea0003800000 */
.L_x_16023:
[----:B------:R-:W-:Y:S01]  /*c4d0*/  STG.E.U8 desc[UR36][R16.64], R8 ;  /* 0x0000000810007986 */ /* 0x000fe2000c101124 */
[----:B------:R-:W-:Y:S05]  /*c4e0*/  EXIT ;  /* 0x000000000000794d */ /* 0x000fea0003800000 */
.L_x_16017:
        /* <DEDUP_REMOVED lines=23> */
.L_x_16000:
        /* <DEDUP_REMOVED lines=16> */
.L_x_16028:
[----:B------:R-:W-:Y:S05]  /*c760*/  EXIT ;  /* 0x000000000000794d */ /* 0x000fea0003800000 */
.L_x_16027:
[----:B------:R-:W-:Y:S01]  /*c770*/  LOP3.LUT R2, R3, 0xff, RZ, 0xc0, !PT ;  /* 0x000000ff03027812 */ /* 0x000fe200078ec0ff */
[----:B------:R-:W-:-:S05]  /*c780*/  IMAD.MOV.U32 R3, RZ, RZ, RZ ;  /* 0x000000ffff037224 */ /* 0x000fca00078e00ff */
[----:B------:R-:W-:Y:S01]  /*c790*/  STG.E.64 desc[UR36][R16.64], R2 ;  /* 0x0000000210007986 */ /* 0x000fe2000c101b24 */
[----:B------:R-:W-:Y:S05]  /*c7a0*/  EXIT ;  /* 0x000000000000794d */ /* 0x000fea0003800000 */
.L_x_16026:
[----:B------:R-:W-:-:S05]  /*c7b0*/  LOP3.LUT R3, R3, 0xff, RZ, 0xc0, !PT ;  /* 0x000000ff03037812 */ /* 0x000fca00078ec0ff */
[----:B------:R-:W-:Y:S01]  /*c7c0*/  STG.E desc[UR36][R16.64], R3 ;  /* 0x0000000310007986 */ /* 0x000fe2000c101924 */
[----:B------:R-:W-:Y:S05]  /*c7d0*/  EXIT ;  /* 0x000000000000794d */ /* 0x000fea0003800000 */
.L_x_16029:
        /* <DEDUP_REMOVED lines=10> */
.L_x_17360:


//--------------------- .text._ZN2at6native27unrolled_elementwise_kernelINS0_13AUnaryFunctorIhhhNS0_15binary_internal10MulFunctorIhEEEESt5arrayIPcLm2EELi4E23TrivialOffsetCalculatorILi1EjESB_NS0_6memory12LoadWithCastILi1EEENSC_13StoreWithCastILi1EEEEEviT_T0_T2_T3_T4_T5_ --------------------------
	.section	.text._ZN2at6native27unrolled_elementwise_kernelINS0_13AUnaryFunctorIhhhNS0_15binary_internal10MulFunctorIhEEEESt5arrayIPcLm2EELi4E23TrivialOffsetCalculatorILi1EjESB_NS0_6memory12LoadWithCastILi1EEENSC_13StoreWithCastILi1EEEEEviT_T0_T2_T3_T4_T5_,"ax",@progbits
	.align	128
        .global         _ZN2at6native27unrolled_elementwise_kernelINS0_13AUnaryFunctorIhhhNS0_15binary_internal10MulFunctorIhEEEESt5arrayIPcLm2EELi4E23TrivialOffsetCalculatorILi1EjESB_NS0_6memory12LoadWithCastILi1EEENSC_13StoreWithCastILi1EEEEEviT_T0_T2_T3_T4_T5_
        .type           _ZN2at6native27unrolled_elementwise_kernelINS0_13AUnaryFunctorIhhhNS0_15binary_internal10MulFunctorIhEEEESt5arrayIPcLm2EELi4E23TrivialOffsetCalculatorILi1EjESB_NS0_6memory12LoadWithCastILi1EEENSC_13StoreWithCastILi1EEEEEviT_T0_T2_T3_T4_T5_,@function
        .size           _ZN2at6native27unrolled_elementwise_kernelINS0_13AUnaryFunctorIhhhNS0_15binary_internal10MulFunctorIhEEEESt5arrayIPcLm2EELi4E23TrivialOffsetCalculatorILi1EjESB_NS0_6memory12LoadWithCastILi1EEENSC_13StoreWithCastILi1EEEEEviT_T0_T2_T3_T4_T5_,(.L_x_17361 - _ZN2at6native27unrolled_elementwise_kernelINS0_13AUnaryFunctorIhhhNS0_15binary_internal10MulFunctorIhEEEESt5arrayIPcLm2EELi4E23TrivialOffsetCalculatorILi1EjESB_NS0_6memory12LoadWithCastILi1EEENSC_13StoreWithCastILi1EEEEEviT_T0_T2_T3_T4_T5_)
        .other          _ZN2at6native27unrolled_elementwise_kernelINS0_13AUnaryFunctorIhhhNS0_15binary_internal10MulFunctorIhEEEESt5arrayIPcLm2EELi4E23TrivialOffsetCalculatorILi1EjESB_NS0_6memory12LoadWithCastILi1EEENSC_13StoreWithCastILi1EEEEEviT_T0_T2_T3_T4_T5_,@"STO_CUDA_ENTRY STV_DEFAULT"
_ZN2at6native27unrolled_elementwise_kernelINS0_13AUnaryFunctorIhhhNS0_15binary_internal10MulFunctorIhEEEESt5arrayIPcLm2EELi4E23TrivialOffsetCalculatorILi1EjESB_NS0_6memory12LoadWithCastILi1EEENSC_13StoreWithCastILi1EEEEEviT_T0_T2_T3_T4_T5_:
.text._ZN2at6native27unrolled_elementwise_kernelINS0_13AUnaryFunctorIhhhNS0_15binary_internal10MulFunctorIhEEEESt5arrayIPcLm2EELi4E23TrivialOffsetCalculatorILi1EjESB_NS0_6memory12LoadWithCastILi1EEENSC_13StoreWithCastILi1EEEEEviT_T0_T2_T3_T4_T5_:
        /* <DEDUP_REMOVED lines=31> */
.L_x_16035:
[----:B------:R3:W5:Y:S01]  /*01f0*/  LDG.E.U8 R17, desc[UR36][R4.64] ;  /* 0x0000002404117981 */ /* 0x000762000c1e1100 */
[----:B------:R-:W-:Y:S05]  /*0200*/  BRA `(.L_x_16037) ;  /* 0x0000000c00687947 */ /* 0x000fea0003800000 */
.L_x_16034:
        /* <DEDUP_REMOVED lines=8> */
.L_x_16039:
[----:B------:R1:W5:Y:S01]  /*0290*/  LDG.E.U8 R17, desc[UR36][R4.64] ;  /* 0x0000002404117981 */ /* 0x000362000c1e1100 */
[----:B------:R-:W-:Y:S05]  /*02a0*/  BRA `(.L_x_16037) ;  /* 0x0000000c00407947 */ /* 0x000fea0003800000 */
.L_x_16038:
[----:B------:R2:W5:Y:S01]  /*02b0*/  LDG.E.U16 R17, desc[UR36][R4.64] ;  /* 0x0000002404117981 */ /* 0x000562000c1e1500 */
[----:B------:R-:W-:Y:S05]  /*02c0*/  BRA `(.L_x_16037) ;  /* 0x0000000c00387947 */ /* 0x000fea0003800000 */
.L_x_16033:
        /* <DEDUP_REMOVED lines=10> */
.L_x_16041:
[----:B------:R-:W2:Y:S02]  /*0370*/  LDG.E.U16 R2, desc[UR36][R4.64] ;  /* 0x0000002404027981 */ /* 0x000ea4000c1e1500 */
[----:B--2---:R-:W-:-:S06]  /*0380*/  HADD2.F32 R2, -RZ, R2.H0_H0 ;  /* 0x20000002ff027230 */ /* 0x004fcc0000004100 */
[----:B------:R-:W0:Y:S02]  /*0390*/  F2I.S64.TRUNC R2, R2 ;  /* 0x0000000200027311 */ /* 0x000e24000020d900 */
[----:B0-----:R-:W-:Y:S01]  /*03a0*/  PRMT R17, R2, 0x7610, R17 ;  /* 0x0000761002117816 */ /* 0x001fe20000000011 */
[----:B------:R-:W-:Y:S06]  /*03b0*/  BRA `(.L_x_16037) ;  /* 0x0000000800fc7947 */ /* 0x000fec0003800000 */
.L_x_16040:
        /* <DEDUP_REMOVED lines=10> */
.L_x_16043:
[----:B------:R-:W2:Y:S02]  /*0460*/  LDG.E.U16 R4, desc[UR36][R4.64] ;  /* 0x0000002404047981 */ /* 0x000ea4000c1e1500 */
[----:B--2---:R-:W-:-:S06]  /*0470*/  HADD2.F32 R2, -RZ, R4.H0_H0 ;  /* 0x20000004ff027230 */ /* 0x004fcc0000004100 */
[----:B------:R-:W0:Y:S02]  /*0480*/  F2I.S64.TRUNC R2, R2 ;  /* 0x0000000200027311 */ /* 0x000e24000020d900 */
[----:B0-----:R-:W-:Y:S01]  /*0490*/  PRMT R17, R2, 0x7610, R17 ;  /* 0x0000761002117816 */ /* 0x001fe20000000011 */
[----:B------:R-:W-:Y:S06]  /*04a0*/  BRA `(.L_x_16037) ;  /* 0x0000000800c07947 */ /* 0x000fec0003800000 */
.L_x_16042:
[----:B------:R-:W2:Y:S02]  /*04b0*/  LDG.E.64 R2, desc[UR36][R4.64] ;  /* 0x0000002404027981 */ /* 0x000ea4000c1e1b00 */
[----:B--2---:R-:W0:Y:S02]  /*04c0*/  F2I.S64.F64.TRUNC R2, R2 ;  /* 0x0000000200027311 */ /* 0x004e24000030d900 */
[----:B0-----:R-:W-:Y:S01]  /*04d0*/  PRMT R17, R2, 0x7610, R17 ;  /* 0x0000761002117816 */ /* 0x001fe20000000011 */
[----:B------:R-:W-:Y:S06]  /*04e0*/  BRA `(.L_x_16037) ;  /* 0x0000000800b07947 */ /* 0x000fec0003800000 */
.L_x_16032:
        /* <DEDUP_REMOVED lines=12> */
.L_x_16046:
[----:B------:R-:W2:Y:S02]  /*05b0*/  LDG.E.64 R4, desc[UR36][R4.64] ;  /* 0x0000002404047981 */ /* 0x000ea4000c1e1b00 */
[----:B--2---:R-:W0:Y:S02]  /*05c0*/  F2I.S64.F64.TRUNC R2, R4 ;  /* 0x0000000400027311 */ /* 0x004e24000030d900 */
[----:B0-----:R-:W-:Y:S01]  /*05d0*/  PRMT R17, R2, 0x7610, R17 ;  /* 0x0000761002117816 */ /* 0x001fe20000000011 */
[----:B------:R-:W-:Y:S06]  /*05e0*/  BRA `(.L_x_16037) ;  /* 0x0000000800707947 */ /* 0x000fec0003800000 */
.L_x_16045:
        /* <DEDUP_REMOVED lines=28> */
.L_x_16048:
        /* <DEDUP_REMOVED lines=16> */
.L_x_16047:
[----:B------:R-:W2:Y:S02]  /*08b0*/  LDG.E.U16 R2, desc[UR36][R4.64] ;  /* 0x0000002404027981 */ /* 0x000ea4000c1e1500 */
[----:B--2---:R-:W-:-:S06]  /*08c0*/  IMAD.U32 R2, R2, 0x10000, RZ ;  /* 0x0001000002027824 */ /* 0x004fcc00078e00ff */
[----:B------:R-:W0:Y:S02]  /*08d0*/  F2I.S64.TRUNC R2, R2 ;  /* 0x0000000200027311 */ /* 0x000e24000020d900 */
[----:B0-----:R-:W-:Y:S01]  /*08e0*/  PRMT R17, R2, 0x7610, R17 ;  /* 0x0000761002117816 */ /* 0x001fe20000000011 */
[----:B------:R-:W-:Y:S06]  /*08f0*/  BRA `(.L_x_16037) ;  /* 0x0000000400ac7947 */ /* 0x000fec0003800000 */
.L_x_16044:
        /* <DEDUP_REMOVED lines=10> */
.L_x_16051:
        /* <DEDUP_REMOVED lines=21> */
.L_x_16055:
[----:B------:R-:W-:Y:S05]  /*0af0*/  BSYNC B1 ;  /* 0x0000000000017941 */ /* 0x000fea0003800000 */
.L_x_16054:
[----:B------:R-:W-:Y:S01]  /*0b00*/  IMAD.SHL.U32 R2, R2, 0x100000, RZ ;  /* 0x0010000002027824 */ /* 0x000fe200078e00ff */
[----:B------:R-:W-:-:S04]  /*0b10*/  LEA R3, R0, 0x3b800000, 0x17 ;  /* 0x3b80000000037811 */ /* 0x000fc800078eb8ff */
[----:B------:R-:W-:-:S07]  /*0b20*/  LOP3.LUT R2, R3, R2, R4, 0xfe, !PT ;  /* 0x0000000203027212 */ /* 0x000fce00078efe04 */
.L_x_16053:
[----:B------:R-:W-:Y:S05]  /*0b30*/  BSYNC B0 ;  /* 0x0000000000007941 */ /* 0x000fea0003800000 */
.L_x_16052:
[----:B------:R-:W0:Y:S02]  /*0b40*/  F2I.S64.TRUNC R2, R2 ;  /* 0x0000000200027311 */ /* 0x000e24000020d900 */
[----:B0-----:R-:W-:Y:S01]  /*0b50*/  PRMT R17, R2, 0x7610, R17 ;  /* 0x0000761002117816 */ /* 0x001fe20000000011 */
[----:B------:R-:W-:Y:S06]  /*0b60*/  BRA `(.L_x_16037) ;  /* 0x0000000400107947 */ /* 0x000fec0003800000 */
.L_x_16050:
        /* <DEDUP_REMOVED lines=21> */
.L_x_16059:
[----:B------:R-:W-:Y:S05]  /*0cc0*/  BSYNC B1 ;  /* 0x0000000000017941 */ /* 0x000fea0003800000 */
.L_x_16058:
[----:B------:R-:W-:Y:S01]  /*0cd0*/  IMAD.SHL.U32 R2, R2, 0x200000, RZ ;  /* 0x0020000002027824 */ /* 0x000fe200078e00ff */
[----:B------:R-:W-:-:S04]  /*0ce0*/  LEA R3, R0, 0x37800000, 0x17 ;  /* 0x3780000000037811 */ /* 0x000fc800078eb8ff */
[----:B------:R-:W-:-:S07]  /*0cf0*/  LOP3.LUT R2, R3, R2, R4, 0xfe, !PT ;  /* 0x0000000203027212 */ /* 0x000fce00078efe04 */
.L_x_16057:
[----:B------:R-:W-:Y:S05]  /*0d00*/  BSYNC B0 ;  /* 0x0000000000007941 */ /* 0x000fea0003800000 */
.L_x_16056:
[----:B------:R-:W0:Y:S02]  /*0d10*/  F2I.S64.TRUNC R2, R2 ;  /* 0x0000000200027311 */ /* 0x000e24000020d900 */
[----:B0-----:R-:W-:Y:S01]  /*0d20*/  PRMT R17, R2, 0x7610, R17 ;  /* 0x0000761002117816 */ /* 0x001fe20000000011 */
[----:B------:R-:W-:Y:S06]  /*0d30*/  BRA `(.L_x_16037) ;  /* 0x00000000009c7947 */ /* 0x000fec0003800000 */
.L_x_16049:
        /* <DEDUP_REMOVED lines=14> */
.L_x_16063:
[----:B------:R-:W-:Y:S05]  /*0e20*/  BSYNC B0 ;  /* 0x0000000000007941 */ /* 0x000fea0003800000 */
.L_x_16062:
[----:B------:R-:W0:Y:S02]  /*0e30*/  F2I.S64.TRUNC R2, R2 ;  /* 0x0000000200027311 */ /* 0x000e24000020d900 */
[----:B0-----:R-:W-:Y:S01]  /*0e40*/  PRMT R17, R2, 0x7610, R17 ;  /* 0x0000761002117816 */ /* 0x001fe20000000011 */
[----:B------:R-:W-:Y:S06]  /*0e50*/  BRA `(.L_x_16037) ;  /* 0x0000000000547947 */ /* 0x000fec0003800000 */
.L_x_16036:
        /* <DEDUP_REMOVED lines=16> */
.L_x_16064:
[----:B------:R-:W-:Y:S01]  /*0f60*/  PRMT R17, RZ, 0x7610, R17 ;  /* 0x00007610ff117816 */ /* 0x000fe20000000011 */
[----:B------:R-:W-:Y:S06]  /*0f70*/  BRA `(.L_x_16037) ;  /* 0x00000000000c7947 */ /* 0x000fec0003800000 */
.L_x_16061:
[----:B------:R0:W5:Y:S01]  /*0f80*/  LDG.E.U8 R17, desc[UR36][R4.64] ;  /* 0x0000002404117981 */ /* 0x000162000c1e1100 */
[----:B------:R-:W-:Y:S05]  /*0f90*/  BRA `(.L_x_16037) ;  /* 0x0000000000047947 */ /* 0x000fea0003800000 */
.L_x_16060:
[----:B------:R0:W5:Y:S02]  /*0fa0*/  LDG.E.U8 R17, desc[UR36][R4.64] ;  /* 0x0000002404117981 */ /* 0x000164000c1e1100 */
.L_x_16037:
[----:B------:R-:W1:Y:S02]  /*0fb0*/  S2R R19, SR_TID.X ;  /* 0x0000000000137919 */ /* 0x000e640000002100 */
[----:B-1----:R-:W-:-:S07]  /*0fc0*/  VIADD R19, R19, 0x80 ;  /* 0x0000008013137836 */ /* 0x002fce0000000000 */
.L_x_16031:
[----:B------:R-:W-:Y:S05]  /*0fd0*/  BSYNC B6 ;  /* 0x0000000000067941 */ /* 0x000fea0003800000 */
.L_x_16030:
        /* <DEDUP_REMOVED lines=23> */
.L_x_16070:
[----:B------:R0:W5:Y:S01]  /*1150*/  LDG.E.U8 R16, desc[UR36][R4.64] ;  /* 0x0000002404107981 */ /* 0x000162000c1e1100 */
[----:B------:R-:W-:Y:S05]  /*1160*/  BRA `(.L_x_16072) ;  /* 0x0000000c00647947 */ /* 0x000fea0003800000 */
.L_x_16069:
        /* <DEDUP_REMOVED lines=8> */
.L_x_16074:
[----:B------:R4:W5:Y:S01]  /*11f0*/  LDG.E.U8 R16, desc[UR36][R4.64] ;  /* 0x0000002404107981 */ /* 0x000962000c1e1100 */
[----:B------:R-:W-:Y:S05]  /*1200*/  BRA `(.L_x_16072) ;  /* 0x0000000c003c7947 */ /* 0x000fea0003800000 */
.L_x_16073:
[----:B------:R0:W5:Y:S01]  /*1210*/  LDG.E.U16 R16, desc[UR36][R4.64] ;  /* 0x0000002404107981 */ /* 0x000162000c1e1500 */
[----:B------:R-:W-:Y:S05]  /*1220*/  BRA `(.L_x_16072) ;  /* 0x0000000c00347947 */ /* 0x000fea0003800000 */
.L_x_16068:
        /* <DEDUP_REMOVED lines=10> */
.L_x_16076:
[----:B------:R-:W2:Y:S02]  /*12d0*/  LDG.E.U16 R2, desc[UR36][R4.64] ;  /* 0x0000002404027981 */ /* 0x000ea4000c1e1500 */
[----:B--2---:R-:W-:-:S06]  /*12e0*/  HADD2.F32 R2, -RZ, R2.H0_H0 ;  /* 0x20000002ff027230 */ /* 0x004fcc0000004100 */
[----:B------:R-:W0:Y:S02]  /*12f0*/  F2I.S64.TRUNC R2, R2 ;  /* 0x0000000200027311 */ /* 0x000e24000020d900 */
[----:B0-----:R-:W-:Y:S01]  /*1300*/  PRMT R16, R2, 0x7610, R16 ;  /* 0x0000761002107816 */ /* 0x001fe20000000010 */
[----:B------:R-:W-:Y:S06]  /*1310*/  BRA `(.L_x_16072) ;  /* 0x0000000800f87947 */ /* 0x000fec0003800000 */
.L_x_16075:
        /* <DEDUP_REMOVED lines=10> */
.L_x_16078:
[----:B------:R-:W2:Y:S02]  /*13c0*/  LDG.E.U16 R4, desc[UR36][R4.64] ;  /* 0x0000002404047981 */ /* 0x000ea4000c1e1500 */
[----:B--2---:R-:W-:-:S06]  /*13d0*/  HADD2.F32 R2, -RZ, R4.H0_H0 ;  /* 0x20000004ff027230 */ /* 0x004fcc0000004100 */
[----:B------:R-:W0:Y:S02]  /*13e0*/  F2I.S64.TRUNC R2, R2 ;  /* 0x0000000200027311 */ /* 0x000e24000020d900 */
[----:B0-----:R-:W-:Y:S01]  /*13f0*/  PRMT R16, R2, 0x7610, R16 ;  /* 0x0000761002107816 */ /* 0x001fe20000000010 */
[----:B------:R-:W-:Y:S06]  /*1400*/  BRA `(.L_x_16072) ;  /* 0x0000000800bc7947 */ /* 0x000fec0003800000 */
.L_x_16077:
[----:B------:R-:W2:Y:S02]  /*1410*/  LDG.E.64 R2, desc[UR36][R4.64] ;  /* 0x0000002404027981 */ /* 0x000ea4000c1e1b00 */
[----:B--2---:R-:W0:Y:S02]  /*1420*/  F2I.S64.F64.TRUNC R2, R2 ;  /* 0x0000000200027311 */ /* 0x004e24000030d900 */
[----:B0-----:R-:W-:Y:S01]  /*1430*/  PRMT R16, R2, 0x7610, R16 ;  /* 0x0000761002107816 */ /* 0x001fe20000000010 */
[----:B------:R-:W-:Y:S06]  /*1440*/  BRA `(.L_x_16072) ;  /* 0x0000000800ac7947 */ /* 0x000fec0003800000 */
.L_x_16067:
        /* <DEDUP_REMOVED lines=12> */
.L_x_16081:
[----:B------:R-:W2:Y:S02]  /*1510*/  LDG.E.64 R4, desc[UR36][R4.64] ;  /* 0x0000002404047981 */ /* 0x000ea4000c1e1b00 */
[----:B--2---:R-:W0:Y:S02]  /*1520*/  F2I.S64.F64.TRUNC R2, R4 ;  /* 0x0000000400027311 */ /* 0x004e24000030d900 */
[----:B0-----:R-:W-:Y:S01]  /*1530*/  PRMT R16, R2, 0x7610, R16 ;  /* 0x0000761002107816 */ /* 0x001fe20000000010 */
[----:B------:R-:W-:Y:S06]  /*1540*/  BRA `(.L_x_16072) ;  /* 0x00000008006c7947 */ /* 0x000fec0003800000 */
.L_x_16080:
        /* <DEDUP_REMOVED lines=28> */
.L_x_16083:
        /* <DEDUP_REMOVED lines=15> */
.L_x_16082:
[----:B------:R-:W2:Y:S02]  /*1800*/  LDG.E.U16 R2, desc[UR36][R4.64] ;  /* 0x0000002404027981 */ /* 0x000ea4000c1e1500 */
[----:B--2---:R-:W-:-:S06]  /*1810*/  IMAD.U32 R2, R2, 0x10000, RZ ;  /* 0x0001000002027824 */ /* 0x004fcc00078e00ff */
[----:B------:R-:W0:Y:S02]  /*1820*/  F2I.S64.TRUNC R2, R2 ;  /* 0x0000000200027311 */ /* 0x000e24000020d900 */
[----:B0-----:R-:W-:Y:S01]  /*1830*/  PRMT R16, R2, 0x7610, R16 ;  /* 0x0000761002107816 */ /* 0x001fe20000000010 */
[----:B------:R-:W-:Y:S06]  /*1840*/  BRA `(.L_x_16072) ;  /* 0x0000000400ac7947 */ /* 0x000fec0003800000 */
.L_x_16079:
        /* <DEDUP_REMOVED lines=10> */
.L_x_16086:
        /* <DEDUP_REMOVED lines=21> */
.L_x_16090:
[----:B------:R-:W-:Y:S05]  /*1a40*/  BSYNC B1 ;  /* 0x0000000000017941 */ /* 0x000fea0003800000 */
.L_x_16089:
[----:B------:R-:W-:Y:S01]  /*1a50*/  IMAD.SHL.U32 R2, R2, 0x100000, RZ ;  /* 0x0010000002027824 */ /* 0x000fe200078e00ff */
[----:B------:R-:W-:-:S04]  /*1a60*/  LEA R3, R0, 0x3b800000, 0x17 ;  /* 0x3b80000000037811 */ /* 0x000fc800078eb8ff */
[----:B------:R-:W-:-:S07]  /*1a70*/  LOP3.LUT R2, R3, R2, R4, 0xfe, !PT ;  /* 0x0000000203027212 */ /* 0x000fce00078efe04 */
.L_x_16088:
[----:B------:R-:W-:Y:S05]  /*1a80*/  BSYNC B0 ;  /* 0x0000000000007941 */ /* 0x000fea0003800000 */
.L_x_16087:
[----:B------:R-:W0:Y:S02]  /*1a90*/  F2I.S64.TRUNC R2, R2 ;  /* 0x0000000200027311 */ /* 0x000e24000020d900 */
[----:B0-----:R-:W-:Y:S01]  /*1aa0*/  PRMT R16, R2, 0x7610, R16 ;  /* 0x0000761002107816 */ /* 0x001fe20000000010 */
[----:B------:R-:W-:Y:S06]  /*1ab0*/  BRA `(.L_x_16072) ;  /* 0x0000000400107947 */ /* 0x000fec0003800000 */
.L_x_16085:
        /* <DEDUP_REMOVED lines=21> */
.L_x_16094:
[----:B------:R-:W-:Y:S05]  /*1c10*/  BSYNC B1 ;  /* 0x0000000000017941 */ /* 0x000fea0003800000 */
.L_x_16093:
[----:B------:R-:W-:Y:S01]  /*1c20*/  IMAD.SHL.U32 R2, R2, 0x200000, RZ ;  /* 0x0020000002027824 */ /* 0x000fe200078e00ff */
[----:B------:R-:W-:-:S04]  /*1c30*/  LEA R3, R0, 0x37800000, 0x17 ;  /* 0x3780000000037811 */ /* 0x000fc800078eb8ff */
[----:B------:R-:W-:-:S07]  /*1c40*/  LOP3.LUT R2, R3, R2, R4, 0xfe, !PT ;  /* 0x0000000203027212 */ /* 0x000fce00078efe04 */
.L_x_16092:
[----:B------:R-:W-:Y:S05]  /*1c50*/  BSYNC B0 ;  /* 0x0000000000007941 */ /* 0x000fea0003800000 */
.L_x_16091:
[----:B------:R-:W0:Y:S02]  /*1c60*/  F2I.S64.TRUNC R2, R2 ;  /* 0x0000000200027311 */ /* 0x000e24000020d900 */
[----:B0-----:R-:W-:Y:S01]  /*1c70*/  PRMT R16, R2, 0x7610, R16 ;  /* 0x0000761002107816 */ /* 0x001fe20000000010 */
[----:B------:R-:W-:Y:S06]  /*1c80*/  BRA `(.L_x_16072) ;  /* 0x00000000009c7947 */ /* 0x000fec0003800000 */
.L_x_16084:
        /* <DEDUP_REMOVED lines=14> */
.L_x_16098:
[----:B------:R-:W-:Y:S05]  /*1d70*/  BSYNC B0 ;  /* 0x0000000000007941 */ /* 0x000fea0003800000 */
.L_x_16097:
[----:B------:R-:W0:Y:S02]  /*1d80*/  F2I.S64.TRUNC R2, R2 ;  /* 0x0000000200027311 */ /* 0x000e24000020d900 */
[----:B0-----:R-:W-:Y:S01]  /*1d90*/  PRMT R16, R2, 0x7610, R16 ;  /* 0x0000761002107816 */ /* 0x001fe20000000010 */
[----:B------:R-:W-:Y:S06]  /*1da0*/  BRA `(.L_x_16072) ;  /* 0x0000000000547947 */ /* 0x000fec0003800000 */
.L_x_16071:
        /* <DEDUP_REMOVED lines=16> */
.L_x_16099:
[----:B------:R-:W-:Y:S01]  /*1eb0*/  PRMT R16, RZ, 0x7610, R16 ;  /* 0x00007610ff107816 */ /* 0x000fe20000000010 */
[----:B------:R-:W-:Y:S06]  /*1ec0*/  BRA `(.L_x_16072) ;  /* 0x00000000000c7947 */ /* 0x000fec0003800000 */
.L_x_16096:
[----:B------:R1:W5:Y:S01]  /*1ed0*/  LDG.E.U8 R16, desc[UR36][R4.64] ;  /* 0x0000002404107981 */ /* 0x000362000c1e1100 */
[----:B------:R-:W-:Y:S05]  /*1ee0*/  BRA `(.L_x_16072) ;  /* 0x0000000000047947 */ /* 0x000fea0003800000 */
.L_x_16095:
[----:B------:R0:W5:Y:S02]  /*1ef0*/  LDG.E.U8 R16, desc[UR36][R4.64] ;  /* 0x0000002404107981 */ /* 0x000164000c1e1100 */
.L_x_16072:
[----:B------:R-:W-:-:S07]  /*1f00*/  VIADD R19, R19, 0x80 ;  /* 0x0000008013137836 */ /* 0x000fce0000000000 */
.L_x_16066:
[----:B------:R-:W-:Y:S05]  /*1f10*/  BSYNC B6 ;  /* 0x0000000000067941 */ /* 0x000fea0003800000 */
.L_x_16065:
        /* <DEDUP_REMOVED lines=25> */
.L_x_16105:
[----:B------:R0:W5:Y:S01]  /*20b0*/  LDG.E.U8 R24, desc[UR36][R4.64] ;  /* 0x0000002404187981 */ /* 0x000162000c1e1100 */
[----:B------:R-:W-:Y:S05]  /*20c0*/  BRA `(.L_x_16107) ;  /* 0x0000000c00647947 */ /* 0x000fea0003800000 */
.L_x_16104:
        /* <DEDUP_REMOVED lines=8> */
.L_x_16109:
[----:B------:R3:W5:Y:S01]  /*2150*/  LDG.E.U8 R24, desc[UR36][R4.64] ;  /* 0x0000002404187981 */ /* 0x000762000c1e1100 */
[----:B------:R-:W-:Y:S05]  /*2160*/  BRA `(.L_x_16107) ;  /* 0x0000000c003c7947 */ /* 0x000fea0003800000 */
.L_x_16108:
[----:B------:R0:W5:Y:S01]  /*2170*/  LDG.E.U16 R24, desc[UR36][R4.64] ;  /* 0x0000002404187981 */ /* 0x000162000c1e1500 */
[----:B------:R-:W-:Y:S05]  /*2180*/  BRA `(.L_x_16107) ;  /* 0x0000000c00347947 */ /* 0x000fea0003800000 */
.L_x_16103:
        /* <DEDUP_REMOVED lines=10> */
.L_x_16111:
[----:B------:R-:W2:Y:S02]  /*2230*/  LDG.E.U16 R2, desc[UR36][R4.64] ;  /* 0x0000002404027981 */ /* 0x000ea4000c1e1500 */
[----:B--2---:R-:W-:-:S06]  /*2240*/  HADD2.F32 R2, -RZ, R2.H0_H0 ;  /* 0x20000002ff027230 */ /* 0x004fcc0000004100 */
[----:B------:R-:W0:Y:S02]  /*2250*/  F2I.S64.TRUNC R2, R2 ;  /* 0x0000000200027311 */ /* 0x000e24000020d900 */
[----:B0-----:R-:W-:Y:S01]  /*2260*/  PRMT R24, R2, 0x7610, R24 ;  /* 0x0000761002187816 */ /* 0x001fe20000000018 */
[----:B------:R-:W-:Y:S06]  /*2270*/  BRA `(.L_x_16107) ;  /* 0x0000000800f87947 */ /* 0x000fec0003800000 */
.L_x_16110:
        /* <DEDUP_REMOVED lines=10> */
.L_x_16113:
[----:B------:R-:W2:Y:S02]  /*2320*/  LDG.E.U16 R4, desc[UR36][R4.64] ;  /* 0x0000002404047981 */ /* 0x000ea4000c1e1500 */
[----:B--2---:R-:W-:-:S06]  /*2330*/  HADD2.F32 R2, -RZ, R4.H0_H0 ;  /* 0x20000004ff027230 */ /* 0x004fcc0000004100 */
[----:B------:R-:W0:Y:S02]  /*2340*/  F2I.S64.TRUNC R2, R2 ;  /* 0x0000000200027311 */ /* 0x000e24000020d900 */
[----:B0-----:R-:W-:Y:S01]  /*2350*/  PRMT R24, R2, 0x7610, R24 ;  /* 0x0000761002187816 */ /* 0x001fe20000000018 */
[----:B------:R-:W-:Y:S06]  /*2360*/  BRA `(.L_x_16107) ;  /* 0x0000000800bc7947 */ /* 0x000fec0003800000 */
.L_x_16112:
[----:B------:R-:W2:Y:S02]  /*2370*/  LDG.E.64 R2, desc[UR36][R4.64] ;  /* 0x0000002404027981 */ /* 0x000ea4000c1e1b00 */
[----:B--2---:R-:W0:Y:S02]  /*2380*/  F2I.S64.F64.TRUNC R2, R2 ;  /* 0x0000000200027311 */ /* 0x004e24000030d900 */
[----:B0-----:R-:W-:Y:S01]  /*2390*/  PRMT R24, R2, 0x7610, R24 ;  /* 0x0000761002187816 */ /* 0x001fe20000000018 */
[----:B------:R-:W-:Y:S06]  /*23a0*/  BRA `(.L_x_16107) ;  /* 0x0000000800ac7947 */ /* 0x000fec0003800000 */
.L_x_16102:
        /* <DEDUP_REMOVED lines=12> */
.L_x_16116:
[----:B------:R-:W2:Y:S02]  /*2470*/  LDG.E.64 R4, desc[UR36][R4.64] ;  /* 0x0000002404047981 */ /* 0x000ea4000c1e1b00 */
[----:B--2---:R-:W0:Y:S02]  /*2480*/  F2I.S64.F64.TRUNC R2, R4 ;  /* 0x0000000400027311 */ /* 0x004e24000030d900 */
[----:B0-----:R-:W-:Y:S01]  /*2490*/  PRMT R24, R2, 0x7610, R24 ;  /* 0x0000761002187816 */ /* 0x001fe20000000018 */
[----:B------:R-:W-:Y:S06]  /*24a0*/  BRA `(.L_x_16107) ;  /* 0x00000008006c7947 */ /* 0x000fec0003800000 */
.L_x_16115:
        /* <DEDUP_REMOVED lines=28> */
.L_x_16118:
        /* <DEDUP_REMOVED lines=15> */
.L_x_16117:
[----:B------:R-:W2:Y:S02]  /*2760*/  LDG.E.U16 R2, desc[UR36][R4.64] ;  /* 0x0000002404027981 */ /* 0x000ea4000c1e1500 */
[----:B--2---:R-:W-:-:S06]  /*2770*/  IMAD.U32 R2, R2, 0x10000, RZ ;  /* 0x0001000002027824 */ /* 0x004fcc00078e00ff */
[----:B------:R-:W0:Y:S02]  /*2780*/  F2I.S64.TRUNC R2, R2 ;  /* 0x0000000200027311 */ /* 0x000e24000020d900 */
[----:B0-----:R-:W-:Y:S01]  /*2790*/  PRMT R24, R2, 0x7610, R24 ;  /* 0x0000761002187816 */ /* 0x001fe20000000018 */
[----:B------:R-:W-:Y:S06]  /*27a0*/  BRA `(.L_x_16107) ;  /* 0x0000000400ac7947 */ /* 0x000fec0003800000 */
.L_x_16114:
        /* <DEDUP_REMOVED lines=10> */
.L_x_16121:
        /* <DEDUP_REMOVED lines=21> */
.L_x_16125:
[----:B------:R-:W-:Y:S05]  /*29a0*/  BSYNC B1 ;  /* 0x0000000000017941 */ /* 0x000fea0003800000 */
.L_x_16124:
[----:B------:R-:W-:Y:S01]  /*29b0*/  IMAD.SHL.U32 R2, R2, 0x100000, RZ ;  /* 0x0010000002027824 */ /* 0x000fe200078e00ff */
[----:B------:R-:W-:-:S04]  /*29c0*/  LEA R3, R0, 0x3b800000, 0x17 ;  /* 0x3b80000000037811 */ /* 0x000fc800078eb8ff */
[----:B------:R-:W-:-:S07]  /*29d0*/  LOP3.LUT R2, R3, R2, R4, 0xfe, !PT ;  /* 0x0000000203027212 */ /* 0x000fce00078efe04 */
.L_x_16123:
[----:B------:R-:W-:Y:S05]  /*29e0*/  BSYNC B0 ;  /* 0x0000000000007941 */ /* 0x000fea0003800000 */
.L_x_16122:
[----:B------:R-:W0:Y:S02]  /*29f0*/  F2I.S64.TRUNC R2, R2 ;  /* 0x0000000200027311 */ /* 0x000e24000020d900 */
[----:B0-----:R-:W-:Y:S01]  /*2a00*/  PRMT R24, R2, 0x7610, R24 ;  /* 0x0000761002187816 */ /* 0x001fe20000000018 */
[----:B------:R-:W-:Y:S06]  /*2a10*/  BRA `(.L_x_16107) ;  /* 0x0000000400107947 */ /* 0x000fec0003800000 */
.L_x_16120:
        /* <DEDUP_REMOVED lines=21> */
.L_x_16129:
[----:B------:R-:W-:Y:S05]  /*2b70*/  BSYNC B1 ;  /* 0x0000000000017941 */ /* 0x000fea0003800000 */
.L_x_16128:
[----:B------:R-:W-:Y:S01]  /*2b80*/  IMAD.SHL.U32 R2, R2, 0x200000, RZ ;  /* 0x0020000002027824 */ /* 0x000fe200078e00ff */
[----:B------:R-:W-:-:S04]  /*2b90*/  LEA R3, R0, 0x37800000, 0x17 ;  /* 0x3780000000037811 */ /* 0x000fc800078eb8ff */
[----:B------:R-:W-:-:S07]  /*2ba0*/  LOP3.LUT R2, R3, R2, R4, 0xfe, !PT ;  /* 0x0000000203027212 */ /* 0x000fce00078efe04 */
.L_x_16127:
[----:B------:R-:W-:Y:S05]  /*2bb0*/  BSYNC B0 ;  /* 0x0000000000007941 */ /* 0x000fea0003800000 */
.L_x_16126:
[----:B------:R-:W0:Y:S02]  /*2bc0*/  F2I.S64.TRUNC R2, R2 ;  /* 0x0000000200027311 */ /* 0x000e24000020d900 */
[----:B0-----:R-:W-:Y:S01]  /*2bd0*/  PRMT R24, R2, 0x7610, R24 ;  /* 0x0000761002187816 */ /* 0x001fe20000000018 */
[----:B------:R-:W-:Y:S06]  /*2be0*/  BRA `(.L_x_16107) ;  /* 0x00000000009c7947 */ /* 0x000fec0003800000 */
.L_x_16119:
        /* <DEDUP_REMOVED lines=14> */
.L_x_16133:
[----:B------:R-:W-:Y:S05]  /*2cd0*/  BSYNC B0 ;  /* 0x0000000000007941 */ /* 0x000fea0003800000 */
.L_x_16132:
[----:B------:R-:W0:Y:S02]  /*2ce0*/  F2I.S64.TRUNC R2, R2 ;  /* 0x0000000200027311 */ /* 0x000e24000020d900 */
[----:B0-----:R-:W-:Y:S01]  /*2cf0*/  PRMT R24, R2, 0x7610, R24 ;  /* 0x0000761002187816 */ /* 0x001fe20000000018 */
[----:B------:R-:W-:Y:S06]  /*2d00*/  BRA `(.L_x_16107) ;  /* 0x0000000000547947 */ /* 0x000fec0003800000 */
.L_x_16106:
        /* <DEDUP_REMOVED lines=16> */
.L_x_16134:
[----:B------:R-:W-:Y:S01]  /*2e10*/  PRMT R24, RZ, 0x7610, R24 ;  /* 0x00007610ff187816 */ /* 0x000fe20000000018 */
[----:B------:R-:W-:Y:S06]  /*2e20*/  BRA `(.L_x_16107) ;  /* 0x00000000000c7947 */ /* 0x000fec0003800000 */
.L_x_16131:
[----:B------:R2:W5:Y:S01]  /*2e30*/  LDG.E.U8 R24, desc[UR36][R4.64] ;  /* 0x0000002404187981 */ /* 0x000562000c1e1100 */
[----:B------:R-:W-:Y:S05]  /*2e40*/  BRA `(.L_x_16107) ;  /* 0x0000000000047947 */ /* 0x000fea0003800000 */
.L_x_16130:
[----:B------:R1:W5:Y:S02]  /*2e50*/  LDG.E.U8 R24, desc[UR36][R4.64] ;  /* 0x0000002404187981 */ /* 0x000364000c1e1100 */
.L_x_16107:
[----:B------:R-:W-:-:S07]  /*2e60*/  VIADD R19, R19, 0x80 ;  /* 0x0000008013137836 */ /* 0x000fce0000000000 */
.L_x_16101:
[----:B------:R-:W-:Y:S05]  /*2e70*/  BSYNC B6 ;  /* 0x0000000000067941 */ /* 0x000fea0003800000 */
.L_x_16100:
[----:B------:R-:W0:Y:S01]  /*2e80*/  LDC.U8 R25, c[0x0][0x215] ;  /* 0x00008540ff197b82 */ /* 0x000e220000000000 */
[----:B------:R-:W-:Y:S01]  /*2e90*/  ISETP.GE.AND P0, PT, R19, R22, PT ;  /* 0x000000161300720c */ /* 0x000fe20003f06270 */
[----:B------:R-:W-:-:S12]  /*2ea0*/  BSSY B6, `(.L_x_16135) ;  /* 0x00000ef000067945 */ /* 0x000fd80003800000 */
[----:B------:R-:W-:Y:S05]  /*2eb0*/  @P0 BRA `(.L_x_16136) ;  /* 0x0000000c00b40947 */ /* 0x000fea0003800000 */
[----:B------:R-:W0:Y:S01]  /*2ec0*/  LDC.64 R2, c[0x0][0x220] ;  /* 0x00008800ff027b82 */ /* 0x000e220000000a00 */
[----:B------:R-:W-:Y:S01]  /*2ed0*/  PRMT R0, R26, 0x9910, RZ ;  /* 0x000099101a007816 */ /* 0x000fe200000000ff */
[----:B------:R-:W-:Y:S01]  /*2ee0*/  IMAD R19, R23, 0x200, R19 ;  /* 0x0000020017137824 */ /* 0x000fe200078e0213 */
[----:B------:R-:W-:Y:S02]  /*2ef0*/  ULDC UR4, c[0x0][0x230] ;  /* 0x00008c0000047ab9 */ /* 0x000fe40000000800 */
[----:B------:R-:W-:Y:S01]  /*2f00*/  ISETP.GT.AND P1, PT, R0, 0x9, PT ;  /* 0x000000090000780c */ /* 0x000fe20003f24270 */
[----:B------:R-:W-:-:S05]  /*2f10*/  IMAD R19, R19, UR4, RZ ;  /* 0x0000000413137c24 */ /* 0x000fca000f8e02ff */
[----:B01234-:R-:W-:-:S05]  /*2f20*/  IADD3 R4, P0, R19, R2, RZ ;  /* 0x0000000213047210 */ /* 0x01ffca0007f1e0ff */
        /* <DEDUP_REMOVED lines=12> */
.L_x_16140:
[----:B------:R0:W5:Y:S01]  /*2ff0*/  LDG.E.U8 R18, desc[UR36][R4.64] ;  /* 0x0000002404127981 */ /* 0x000162000c1e1100 */
[----:B------:R-:W-:Y:S05]  /*3000*/  BRA `(.L_x_16136) ;  /* 0x0000000c00607947 */ /* 0x000fea0003800000 */
.L_x_16139:
        /* <DEDUP_REMOVED lines=8> */
.L_x_16143:
[----:B------:R0:W5:Y:S01]  /*3090*/  LDG.E.U8 R18, desc[UR36][R4.64] ;  /* 0x0000002404127981 */ /* 0x000162000c1e1100 */
[----:B------:R-:W-:Y:S05]  /*30a0*/  BRA `(.L_x_16136) ;  /* 0x0000000c00387947 */ /* 0x000fea0003800000 */
.L_x_16142:
[----:B------:R0:W5:Y:S01]  /*30b0*/  LDG.E.U16 R18, desc[UR36][R4.64] ;  /* 0x0000002404127981 */ /* 0x000162000c1e1500 */
[----:B------:R-:W-:Y:S05]  /*30c0*/  BRA `(.L_x_16136) ;  /* 0x0000000c00307947 */ /* 0x000fea0003800000 */
.L_x_16138:
        /* <DEDUP_REMOVED lines=10> */
.L_x_16145:
[----:B------:R-:W2:Y:S02]  /*3170*/  LDG.E.U16 R2, desc[UR36][R4.64] ;  /* 0x0000002404027981 */ /* 0x000ea4000c1e1500 */
[----:B--2---:R-:W-:-:S06]  /*3180*/  HADD2.F32 R2, -RZ, R2.H0_H0 ;  /* 0x20000002ff027230 */ /* 0x004fcc0000004100 */
[----:B------:R-:W0:Y:S02]  /*3190*/  F2I.S64.TRUNC R2, R2 ;  /* 0x0000000200027311 */ /* 0x000e24000020d900 */
[----:B0-----:R-:W-:Y:S01]  /*31a0*/  PRMT R18, R2, 0x7610, R18 ;  /* 0x0000761002127816 */ /* 0x001fe20000000012 */
[----:B------:R-:W-:Y:S06]  /*31b0*/  BRA `(.L_x_16136) ;  /* 0x0000000800f47947 */ /* 0x000fec0003800000 */
.L_x_16144:
        /* <DEDUP_REMOVED lines=10> */
.L_x_16147:
[----:B------:R-:W2:Y:S02]  /*3260*/  LDG.E.U16 R4, desc[UR36][R4.64] ;  /* 0x0000002404047981 */ /* 0x000ea4000c1e1500 */
[----:B--2---:R-:W-:-:S06]  /*3270*/  HADD2.F32 R2, -RZ, R4.H0_H0 ;  /* 0x20000004ff027230 */ /* 0x004fcc0000004100 */
[----:B------:R-:W0:Y:S02]  /*3280*/  F2I.S64.TRUNC R2, R2 ;  /* 0x0000000200027311 */ /* 0x000e24000020d900 */
[----:B0-----:R-:W-:Y:S01]  /*3290*/  PRMT R18, R2, 0x7610, R18 ;  /* 0x0000761002127816 */ /* 0x001fe20000000012 */
[----:B------:R-:W-:Y:S06]  /*32a0*/  BRA `(.L_x_16136) ;  /* 0x0000000800b87947 */ /* 0x000fec0003800000 */
.L_x_16146:
[----:B------:R-:W2:Y:S02]  /*32b0*/  LDG.E.64 R2, desc[UR36][R4.64] ;  /* 0x0000002404027981 */ /* 0x000ea4000c1e1b00 */
[----:B--2---:R-:W0:Y:S02]  /*32c0*/  F2I.S64.F64.TRUNC R2, R2 ;  /* 0x0000000200027311 */ /* 0x004e24000030d900 */
[----:B0-----:R-:W-:Y:S01]  /*32d0*/  PRMT R18, R2, 0x7610, R18 ;  /* 0x0000761002127816 */ /* 0x001fe20000000012 */
[----:B------:R-:W-:Y:S06]  /*32e0*/  BRA `(.L_x_16136) ;  /* 0x0000000800a87947 */ /* 0x000fec0003800000 */
.L_x_16137:
        /* <DEDUP_REMOVED lines=12> */
.L_x_16150:
[----:B------:R-:W2:Y:S02]  /*33b0*/  LDG.E.64 R4, desc[UR36][R4.64] ;  /* 0x0000002404047981 */ /* 0x000ea4000c1e1b00 */
[----:B--2---:R-:W0:Y:S02]  /*33c0*/  F2I.S64.F64.TRUNC R2, R4 ;  /* 0x0000000400027311 */ /* 0x004e24000030d900 */
[----:B0-----:R-:W-:Y:S01]  /*33d0*/  PRMT R18, R2, 0x7610, R18 ;  /* 0x0000761002127816 */ /* 0x001fe20000000012 */
[----:B------:R-:W-:Y:S06]  /*33e0*/  BRA `(.L_x_16136) ;  /* 0x0000000800687947 */ /* 0x000fec0003800000 */
.L_x_16149:
        /* <DEDUP_REMOVED lines=28> */
.L_x_16152:
        /* <DEDUP_REMOVED lines=15> */
.L_x_16151:
[----:B------:R-:W2:Y:S02]  /*36a0*/  LDG.E.U16 R2, desc[UR36][R4.64] ;  /* 0x0000002404027981 */ /* 0x000ea4000c1e1500 */
[----:B--2---:R-:W-:-:S06]  /*36b0*/  IMAD.U32 R2, R2, 0x10000, RZ ;  /* 0x0001000002027824 */ /* 0x004fcc00078e00ff */
[----:B------:R-:W0:Y:S02]  /*36c0*/  F2I.S64.TRUNC R2, R2 ;  /* 0x0000000200027311 */ /* 0x000e24000020d900 */
[----:B0-----:R-:W-:Y:S01]  /*36d0*/  PRMT R18, R2, 0x7610, R18 ;  /* 0x0000761002127816 */ /* 0x001fe20000000012 */
[----:B------:R-:W-:Y:S06]  /*36e0*/  BRA `(.L_x_16136) ;  /* 0x0000000400a87947 */ /* 0x000fec0003800000 */
.L_x_16148:
        /* <DEDUP_REMOVED lines=10> */
.L_x_16155:
        /* <DEDUP_REMOVED lines=21> */
.L_x_16159:
[----:B------:R-:W-:Y:S05]  /*38e0*/  BSYNC B1 ;  /* 0x0000000000017941 */ /* 0x000fea0003800000 */
.L_x_16158:
[----:B------:R-:W-:Y:S01]  /*38f0*/  IMAD.SHL.U32 R2, R2, 0x100000, RZ ;  /* 0x0010000002027824 */ /* 0x000fe200078e00ff */
[----:B------:R-:W-:-:S04]  /*3900*/  LEA R3, R0, 0x3b800000, 0x17 ;  /* 0x3b80000000037811 */ /* 0x000fc800078eb8ff */
[----:B------:R-:W-:-:S07]  /*3910*/  LOP3.LUT R2, R3, R2, R4, 0xfe, !PT ;  /* 0x0000000203027212 */ /* 0x000fce00078efe04 */
.L_x_16157:
[----:B------:R-:W-:Y:S05]  /*3920*/  BSYNC B0 ;  /* 0x0000000000007941 */ /* 0x000fea0003800000 */
.L_x_16156:
[----:B------:R-:W0:Y:S02]  /*3930*/  F2I.S64.TRUNC R2, R2 ;  /* 0x0000000200027311 */ /* 0x000e24000020d900 */
[----:B0-----:R-:W-:Y:S01]  /*3940*/  PRMT R18, R2, 0x7610, R18 ;  /* 0x0000761002127816 */ /* 0x001fe20000000012 */
[----:B------:R-:W-:Y:S06]  /*3950*/  BRA `(.L_x_16136) ;  /* 0x00000004000c7947 */ /* 0x000fec0003800000 */
.L_x_16154:
        /* <DEDUP_REMOVED lines=21> */
.L_x_16163:
[----:B------:R-:W-:Y:S05]  /*3ab0*/  BSYNC B1 ;  /* 0x0000000000017941 */ /* 0x000fea0003800000 */
.L_x_16162:
[----:B------:R-:W-:Y:S01]  /*3ac0*/  IMAD.SHL.U32 R2, R2, 0x200000, RZ ;  /* 0x0020000002027824 */ /* 0x000fe200078e00ff */
[----:B------:R-:W-:-:S04]  /*3ad0*/  LEA R3, R0, 0x37800000, 0x17 ;  /* 0x3780000000037811 */ /* 0x000fc800078eb8ff */
[----:B------:R-:W-:-:S07]  /*3ae0*/  LOP3.LUT R2, R3, R2, R4, 0xfe, !PT ;  /* 0x0000000203027212 */ /* 0x000fce00078efe04 */
.L_x_16161:
[----:B------:R-:W-:Y:S05]  /*3af0*/  BSYNC B0 ;  /* 0x0000000000007941 */ /* 0x000fea0003800000 */
.L_x_16160:
[----:B------:R-:W0:Y:S02]  /*3b00*/  F2I.S64.TRUNC R2, R2 ;  /* 0x0000000200027311 */ /* 0x000e24000020d900 */
[----:B0-----:R-:W-:Y:S01]  /*3b10*/  PRMT R18, R2, 0x7610, R18 ;  /* 0x0000761002127816 */ /* 0x001fe20000000012 */
[----:B------:R-:W-:Y:S06]  /*3b20*/  BRA `(.L_x_16136) ;  /* 0x0000000000987947 */ /* 0x000fec0003800000 */
.L_x_16153:
        /* <DEDUP_REMOVED lines=14> */
.L_x_16167:
[----:B------:R-:W-:Y:S05]  /*3c10*/  BSYNC B0 ;  /* 0x0000000000007941 */ /* 0x000fea0003800000 */
.L_x_16166:
[----:B------:R-:W0:Y:S02]  /*3c20*/  F2I.S64.TRUNC R2, R2 ;  /* 0x0000000200027311 */ /* 0x000e24000020d900 */
[----:B0-----:R-:W-:Y:S01]  /*3c30*/  PRMT R18, R2, 0x7610, R18 ;  /* 0x0000761002127816 */ /* 0x001fe20000000012 */
[----:B------:R-:W-:Y:S06]  /*3c40*/  BRA `(.L_x_16136) ;  /* 0x0000000000507947 */ /* 0x000fec0003800000 */
.L_x_16141:
        /* <DEDUP_REMOVED lines=16> */
.L_x_16168:
[----:B------:R-:W-:Y:S05]  /*3d50*/  BRA `(.L_x_16136) ;  /* 0x00000000000c7947 */ /* 0x000fea0003800000 */
.L_x_16165:
[----:B------:R0:W5:Y:S01]  /*3d60*/  LDG.E.U8 R18, desc[UR36][R4.64] ;  /* 0x0000002404127981 */ /* 0x000162000c1e1100 */
[----:B------:R-:W-:Y:S05]  /*3d70*/  BRA `(.L_x_16136) ;  /* 0x0000000000047947 */ /* 0x000fea0003800000 */
.L_x_16164:
[----:B------:R0:W5:Y:S02]  /*3d80*/  LDG.E.U8 R18, desc[UR36][R4.64] ;  /* 0x0000002404127981 */ /* 0x000164000c1e1100 */
.L_x_16136:
[----:B------:R-:W-:Y:S05]  /*3d90*/  BSYNC B6 ;  /* 0x0000000000067941 */ /* 0x000fea0003800000 */
.L_x_16135:
[----:B------:R-:W1:Y:S01]  /*3da0*/  S2R R2, SR_TID.X ;  /* 0x0000000000027919 */ /* 0x000e620000002100 */
[----:B------:R-:W1:Y:S01]  /*3db0*/  LDC.U8 R19, c[0x0][0x234] ;  /* 0x00008d00ff137b82 */ /* 0x000e620000000000 */
[----:B0-----:R-:W-:Y:S01]  /*3dc0*/  PRMT R25, R25, 0x9910, RZ ;  /* 0x0000991019197816 */ /* 0x001fe200000000ff */
[----:B------:R-:W-:Y:S01]  /*3dd0*/  BSSY B6, `(.L_x_16169) ;  /* 0x0000109000067945 */ /* 0x000fe20003800000 */
[----:B-----5:R-:W-:Y:S02]  /*3de0*/  PRMT R3, R17, 0x9910, RZ ;  /* 0x0000991011037816 */ /* 0x020fe400000000ff */
[----:B-1234-:R-:W-:Y:S01]  /*3df0*/  PRMT R5, R16, 0x9910, RZ ;  /* 0x0000991010057816 */ /* 0x01efe200000000ff */
[----:B------:R-:W-:Y:S01]  /*3e00*/  IMAD.MOV.U32 R16, RZ, RZ, R25 ;  /* 0x000000ffff107224 */ /* 0x000fe200078e0019 */
[----:B------:R-:W-:Y:S02]  /*3e10*/  PRMT R17, R24, 0x9910, RZ ;  /* 0x0000991018117816 */ /* 0x000fe400000000ff */
[----:B------:R-:W-:Y:S01]  /*3e20*/  PRMT R7, R18, 0x9910, RZ ;  /* 0x0000991012077816 */ /* 0x000fe200000000ff */
[----:B------:R-:W-:-:S02]  /*3e30*/  IMAD R3, R16, R3, RZ ;  /* 0x0000000310037224 */ /* 0x000fc400078e02ff */
[C---:B------:R-:W-:Y:S02]  /*3e40*/  IMAD R18, R16.reuse, R5, RZ ;  /* 0x0000000510127224 */ /* 0x040fe400078e02ff */
[C---:B------:R-:W-:Y:S02]  /*3e50*/  IMAD R17, R16.reuse, R17, RZ ;  /* 0x0000001110117224 */ /* 0x040fe400078e02ff */
[----:B------:R-:W-:Y:S01]  /*3e60*/  IMAD R16, R16, R7, RZ ;  /* 0x0000000710107224 */ /* 0x000fe200078e02ff */
        /* <DEDUP_REMOVED lines=23> */
.L_x_16174:
[----:B------:R0:W-:Y:S01]  /*3fe0*/  STG.E.U8 desc[UR36][R8.64], R3 ;  /* 0x0000000308007986 */ /* 0x0001e2000c101124 */
[----:B------:R-:W-:Y:S05]  /*3ff0*/  BRA `(.L_x_16170) ;  /* 0x0000000c00987947 */ /* 0x000fea0003800000 */
.L_x_16173:
        /* <DEDUP_REMOVED lines=10> */
.L_x_16177:
[----:B------:R-:W-:-:S05]  /*40a0*/  LOP3.LUT R3, R3, 0xff, RZ, 0xc0, !PT ;  /* 0x000000ff03037812 */ /* 0x000fca00078ec0ff */
[----:B------:R0:W-:Y:S01]  /*40b0*/  STG.E desc[UR36][R8.64], R3 ;  /* 0x0000000308007986 */ /* 0x0001e2000c101924 */
[----:B------:R-:W-:Y:S05]  /*40c0*/  BRA `(.L_x_16170) ;  /* 0x0000000c00647947 */ /* 0x000fea0003800000 */
.L_x_16176:
[----:B------:R-:W-:-:S05]  /*40d0*/  LOP3.LUT R3, R3, 0xff, RZ, 0xc0, !PT ;  /* 0x000000ff03037812 */ /* 0x000fca00078ec0ff */
[----:B------:R0:W-:Y:S01]  /*40e0*/  STG.E.U16 desc[UR36][R8.64], R3 ;  /* 0x0000000308007986 */ /* 0x0001e2000c101524 */
[----:B------:R-:W-:Y:S05]  /*40f0*/  BRA `(.L_x_16170) ;  /* 0x0000000c00587947 */ /* 0x000fea0003800000 */
.L_x_16172:
        /* <DEDUP_REMOVED lines=10> */
.L_x_16179:
[----:B------:R-:W-:-:S04]  /*41a0*/  LOP3.LUT R3, R3, 0xff, RZ, 0xc0, !PT ;  /* 0x000000ff03037812 */ /* 0x000fc800078ec0ff */
[----:B------:R-:W0:Y:S02]  /*41b0*/  I2F.U16 R0, R3 ;  /* 0x0000000300007306 */ /* 0x000e240000101000 */
[----:B0-----:R-:W-:-:S05]  /*41c0*/  F2FP.F16.F32.PACK_AB R0, RZ, R0 ;  /* 0x00000000ff00723e */ /* 0x001fca00000000ff */
[----:B------:R0:W-:Y:S01]  /*41d0*/  STG.E.U16 desc[UR36][R8.64], R0 ;  /* 0x0000000008007986 */ /* 0x0001e2000c101524 */
[----:B------:R-:W-:Y:S05]  /*41e0*/  BRA `(.L_x_16170) ;  /* 0x0000000c001c7947 */ /* 0x000fea0003800000 */
.L_x_16178:
        /* <DEDUP_REMOVED lines=11> */
.L_x_16181:
[----:B------:R-:W-:-:S06]  /*42a0*/  LOP3.LUT R3, R3, 0xff, RZ, 0xc0, !PT ;  /* 0x000000ff03037812 */ /* 0x000fcc00078ec0ff */
[----:B------:R-:W0:Y:S02]  /*42b0*/  I2F.U16 R3, R3 ;  /* 0x0000000300037306 */ /* 0x000e240000101000 */
[----:B0-----:R-:W-:-:S04]  /*42c0*/  F2FP.F16.F32.PACK_AB R3, RZ, R3 ;  /* 0x00000003ff03723e */ /* 0x001fc800000000ff */
[----:B------:R-:W-:-:S05]  /*42d0*/  PRMT R3, R3, 0x5410, RZ ;  /* 0x0000541003037816 */ /* 0x000fca00000000ff */
[----:B------:R0:W-:Y:S01]  /*42e0*/  STG.E desc[UR36][R8.64], R3 ;  /* 0x0000000308007986 */ /* 0x0001e2000c101924 */
[----:B------:R-:W-:Y:S05]  /*42f0*/  BRA `(.L_x_16170) ;  /* 0x0000000800d87947 */ /* 0x000fea0003800000 */
.L_x_16180:
[----:B------:R-:W-:-:S06]  /*4300*/  LOP3.LUT R4, R3, 0xff, RZ, 0xc0, !PT ;  /* 0x000000ff03047812 */ /* 0x000fcc00078ec0ff */
[----:B------:R-:W0:Y:S02]  /*4310*/  I2F.F64.U16 R4, R4 ;  /* 0x0000000400047312 */ /* 0x000e240000101800 */
[----:B0-----:R0:W-:Y:S01]  /*4320*/  STG.E.64 desc[UR36][R8.64], R4 ;  /* 0x0000000408007986 */ /* 0x0011e2000c101b24 */
[----:B------:R-:W-:Y:S05]  /*4330*/  BRA `(.L_x_16170) ;  /* 0x0000000800c87947 */ /* 0x000fea0003800000 */
.L_x_16171:
        /* <DEDUP_REMOVED lines=12> */
.L_x_16184:
[----:B------:R-:W-:Y:S02]  /*4400*/  LOP3.LUT R4, R3, 0xff, RZ, 0xc0, !PT ;  /* 0x000000ff03047812 */ /* 0x000fe400078ec0ff */
[----:B------:R-:W-:-:S04]  /*4410*/  CS2R R6, SRZ ;  /* 0x0000000000067805 */ /* 0x000fc8000001ff00 */
[----:B------:R-:W0:Y:S02]  /*4420*/  I2F.F64.U16 R4, R4 ;  /* 0x0000000400047312 */ /* 0x000e240000101800 */
[----:B0-----:R0:W-:Y:S01]  /*4430*/  STG.E.128 desc[UR36][R8.64], R4 ;  /* 0x0000000408007986 */ /* 0x0011e2000c101d24 */
[----:B------:R-:W-:Y:S05]  /*4440*/  BRA `(.L_x_16170) ;  /* 0x0000000800847947 */ /* 0x000fea0003800000 */
.L_x_16183:
        /* <DEDUP_REMOVED lines=22> */
.L_x_16188:
[----:B------:R-:W-:Y:S05]  /*45b0*/  BSYNC B0 ;  /* 0x0000000000007941 */ /* 0x000fea0003800000 */
.L_x_16187:
[----:B------:R-:W-:-:S05]  /*45c0*/  LOP3.LUT R5, R0, R5, RZ, 0xfc, !PT ;  /* 0x0000000500057212 */ /* 0x000fca00078efcff */
[----:B------:R0:W-:Y:S01]  /*45d0*/  STG.E.U8 desc[UR36][R8.64], R5 ;  /* 0x0000000508007986 */ /* 0x0001e2000c101124 */
[----:B------:R-:W-:Y:S05]  /*45e0*/  BRA `(.L_x_16170) ;  /* 0x00000008001c7947 */ /* 0x000fea0003800000 */
.L_x_16186:
[----:B------:R-:W-:Y:S01]  /*45f0*/  LOP3.LUT R0, R3, 0xff, RZ, 0xc0, !PT ;  /* 0x000000ff03007812 */ /* 0x000fe200078ec0ff */
[----:B------:R-:W-:Y:S03]  /*4600*/  BSSY B0, `(.L_x_16189) ;  /* 0x0000010000007945 */ /* 0x000fe60003800000 */
        /* <DEDUP_REMOVED lines=12> */
.L_x_16190:
[----:B------:R-:W-:Y:S01]  /*46d0*/  IMAD.MOV.U32 R0, RZ, RZ, 0x7f ;  /* 0x0000007fff007424 */ /* 0x000fe200078e00ff */
[----:B------:R-:W-:-:S04]  /*46e0*/  ISETP.GT.U32.AND P0, PT, R3, 0x7f800000, PT ;  /* 0x7f8000000300780c */ /* 0x000fc80003f04070 */
[----:B------:R-:W-:-:S09]  /*46f0*/  SEL R0, R0, 0x7c, P0 ;  /* 0x0000007c00007807 */ /* 0x000fd20000000000 */
.L_x_16191:
[----:B------:R-:W-:Y:S05]  /*4700*/  BSYNC B0 ;  /* 0x0000000000007941 */ /* 0x000fea0003800000 */
.L_x_16189:
[----:B------:R-:W-:-:S04]  /*4710*/  LOP3.LUT R3, R5, 0x80000000, RZ, 0xc0, !PT ;  /* 0x8000000005037812 */ /* 0x000fc800078ec0ff */
[----:B------:R-:W-:-:S04]  /*4720*/  SHF.R.U32.HI R3, RZ, 0x18, R3 ;  /* 0x00000018ff037819 */ /* 0x000fc80000011603 */
[----:B------:R-:W-:-:S05]  /*4730*/  LOP3.LUT R3, R0, R3, RZ, 0xfc, !PT ;  /* 0x0000000300037212 */ /* 0x000fca00078efcff */
[----:B------:R0:W-:Y:S01]  /*4740*/  STG.E.U8 desc[UR36][R8.64], R3 ;  /* 0x0000000308007986 */ /* 0x0001e2000c101124 */
[----:B------:R-:W-:Y:S05]  /*4750*/  BRA `(.L_x_16170) ;  /* 0x0000000400c07947 */ /* 0x000fea0003800000 */
.L_x_16185:
[----:B------:R-:W-:-:S04]  /*4760*/  LOP3.LUT R3, R3, 0xff, RZ, 0xc0, !PT ;  /* 0x000000ff03037812 */ /* 0x000fc800078ec0ff */
[----:B------:R-:W0:Y:S02]  /*4770*/  I2F.U16 R0, R3 ;  /* 0x0000000300007306 */ /* 0x000e240000101000 */
[----:B0-----:R-:W-:-:S05]  /*4780*/  F2FP.BF16.F32.PACK_AB R0, RZ, R0 ;  /* 0x00000000ff00723e */ /* 0x001fca00000010ff */
[----:B------:R0:W-:Y:S01]  /*4790*/  STG.E.U16 desc[UR36][R8.64], R0 ;  /* 0x0000000008007986 */ /* 0x0001e2000c101524 */
[----:B------:R-:W-:Y:S05]  /*47a0*/  BRA `(.L_x_16170) ;  /* 0x0000000400ac7947 */ /* 0x000fea0003800000 */
.L_x_16182:
        /* <DEDUP_REMOVED lines=11> */
.L_x_16194:
[----:B------:R-:W-:Y:S01]  /*4860*/  LOP3.LUT R0, R3, 0xff, RZ, 0xc0, !PT ;  /* 0x000000ff03007812 */ /* 0x000fe200078ec0ff */
[----:B------:R-:W-:Y:S01]  /*4870*/  BSSY B0, `(.L_x_16195) ;  /* 0x0000015000007945 */ /* 0x000fe20003800000 */
[----:B------:R-:W-:Y:S02]  /*4880*/  IMAD.MOV.U32 R4, RZ, RZ, 0x80 ;  /* 0x00000080ff047424 */ /* 0x000fe400078e00ff */
        /* <DEDUP_REMOVED lines=15> */
.L_x_16197:
[----:B------:R-:W-:-:S04]  /*4980*/  LOP3.LUT R3, R5, 0x80000000, RZ, 0xc0, !PT ;  /* 0x8000000005037812 */ /* 0x000fc800078ec0ff */
[----:B------:R-:W-:-:S04]  /*4990*/  SHF.R.U32.HI R3, RZ, 0x18, R3 ;  /* 0x00000018ff037819 */ /* 0x000fc80000011603 */
[----:B------:R-:W-:-:S04]  /*49a0*/  LOP3.LUT R0, R0, R3, RZ, 0xfc, !PT ;  /* 0x0000000300007212 */ /* 0x000fc800078efcff */
[----:B------:R-:W-:-:S07]  /*49b0*/  PRMT R4, R0, 0x7610, R4 ;  /* 0x0000761000047816 */ /* 0x000fce0000000004 */
.L_x_16196:
[----:B------:R-:W-:Y:S05]  /*49c0*/  BSYNC B0 ;  /* 0x0000000000007941 */ /* 0x000fea0003800000 */
.L_x_16195:
[----:B------:R3:W-:Y:S01]  /*49d0*/  STG.E.U8 desc[UR36][R8.64], R4 ;  /* 0x0000000408007986 */ /* 0x0007e2000c101124 */
[----:B------:R-:W-:Y:S05]  /*49e0*/  BRA `(.L_x_16170) ;  /* 0x00000004001c7947 */ /* 0x000fea0003800000 */
.L_x_16193:
        /* <DEDUP_REMOVED lines=18> */
.L_x_16200:
[----:B------:R-:W-:-:S04]  /*4b10*/  LOP3.LUT R3, R5, 0x80000000, RZ, 0xc0, !PT ;  /* 0x8000000005037812 */ /* 0x000fc800078ec0ff */
[----:B------:R-:W-:-:S04]  /*4b20*/  SHF.R.U32.HI R3, RZ, 0x18, R3 ;  /* 0x00000018ff037819 */ /* 0x000fc80000011603 */
[----:B------:R-:W-:-:S04]  /*4b30*/  LOP3.LUT R0, R0, R3, RZ, 0xfc, !PT ;  /* 0x0000000300007212 */ /* 0x000fc800078efcff */
[----:B------:R-:W-:-:S07]  /*4b40*/  PRMT R4, R0, 0x7610, R4 ;  /* 0x0000761000047816 */ /* 0x000fce0000000004 */
.L_x_16199:
[----:B------:R-:W-:Y:S05]  /*4b50*/  BSYNC B0 ;  /* 0x0000000000007941 */ /* 0x000fea0003800000 */
.L_x_16198:
[----:B------:R0:W-:Y:S01]  /*4b60*/  STG.E.U8 desc[UR36][R8.64], R4 ;  /* 0x0000000408007986 */ /* 0x0001e2000c101124 */
[----:B------:R-:W-:Y:S05]  /*4b70*/  BRA `(.L_x_16170) ;  /* 0x0000000000b87947 */ /* 0x000fea0003800000 */
.L_x_16192:
[----:B------:R-:W-:-:S13]  /*4b80*/  ISETP.NE.AND P0, PT, R0, 0x1c, PT ;  /* 0x0000001c0000780c */ /* 0x000fda0003f05270 */
[----:B------:R-:W-:Y:S05]  /*4b90*/  @!P0 BRA `(.L_x_16201) ;  /* 0x0000000000a88947 */ /* 0x000fea0003800000 */
[----:B------:R-:W-:-:S13]  /*4ba0*/  ISETP.NE.AND P0, PT, R0, 0x1d, PT ;  /* 0x0000001d0000780c */ /* 0x000fda0003f05270 */
[----:B------:R-:W-:Y:S05]  /*4bb0*/  @!P0 BRA `(.L_x_16202) ;  /* 0x0000000000908947 */ /* 0x000fea0003800000 */
[----:B------:R-:W-:-:S13]  /*4bc0*/  ISETP.NE.AND P0, PT, R0, 0x2c, PT ;  /* 0x0000002c0000780c */ /* 0x000fda0003f05270 */
[----:B------:R-:W-:Y:S05]  /*4bd0*/  @P0 BRA `(.L_x_16175) ;  /* 0x0000000000440947 */ /* 0x000fea0003800000 */
[----:B------:R-:W-:-:S04]  /*4be0*/  LOP3.LUT R5, R3, 0xff, RZ, 0xc0, !PT ;  /* 0x000000ff03057812 */ /* 0x000fc800078ec0ff */
        /* <DEDUP_REMOVED lines=16> */
.L_x_16175:
        /* <DEDUP_REMOVED lines=16> */
.L_x_16203:
[----:B------:R-:W-:Y:S05]  /*4df0*/  BRA `(.L_x_16170) ;  /* 0x0000000000187947 */ /* 0x000fea0003800000 */
.L_x_16202:
[----:B------:R-:W-:Y:S01]  /*4e00*/  LOP3.LUT R4, R3, 0xff, RZ, 0xc0, !PT ;  /* 0x000000ff03047812 */ /* 0x000fe200078ec0ff */
[----:B------:R-:W-:-:S05]  /*4e10*/  IMAD.MOV.U32 R5, RZ, RZ, RZ ;  /* 0x000000ffff057224 */ /* 0x000fca00078e00ff */
[----:B------:R2:W-:Y:S01]  /*4e20*/  STG.E.64 desc[UR36][R8.64], R4 ;  /* 0x0000000408007986 */ /* 0x0005e2000c101b24 */
[----:B------:R-:W-:Y:S05]  /*4e30*/  BRA `(.L_x_16170) ;  /* 0x0000000000087947 */ /* 0x000fea0003800000 */
.L_x_16201:
[----:B------:R-:W-:-:S05]  /*4e40*/  LOP3.LUT R3, R3, 0xff, RZ, 0xc0, !PT ;  /* 0x000000ff03037812 */ /* 0x000fca00078ec0ff */
[----:B------:R0:W-:Y:S02]  /*4e50*/  STG.E desc[UR36][R8.64], R3 ;  /* 0x0000000308007986 */ /* 0x0001e4000c101924 */
.L_x_16170:
[----:B------:R-:W-:Y:S05]  /*4e60*/  BSYNC B6 ;  /* 0x0000000000067941 */ /* 0x000fea0003800000 */
.L_x_16169:
        /* <DEDUP_REMOVED lines=23> */
.L_x_16209:
[----:B------:R0:W-:Y:S01]  /*4fe0*/  STG.E.U8 desc[UR36][R8.64], R18 ;  /* 0x0000001208007986 */ /* 0x0001e2000c101124 */
[----:B------:R-:W-:Y:S05]  /*4ff0*/  BRA `(.L_x_16211) ;  /* 0x0000000c00987947 */ /* 0x000fea0003800000 */
.L_x_16208:
        /* <DEDUP_REMOVED lines=10> */
.L_x_16213:
[----:B------:R-:W-:-:S05]  /*50a0*/  LOP3.LUT R3, R18, 0xff, RZ, 0xc0, !PT ;  /* 0x000000ff12037812 */ /* 0x000fca00078ec0ff */
[----:B------:R0:W-:Y:S01]  /*50b0*/  STG.E desc[UR36][R8.64], R3 ;  /* 0x0000000308007986 */ /* 0x0001e2000c101924 */
[----:B------:R-:W-:Y:S05]  /*50c0*/  BRA `(.L_x_16211) ;  /* 0x0000000c00647947 */ /* 0x000fea0003800000 */
.L_x_16212:
[----:B------:R-:W-:-:S05]  /*50d0*/  LOP3.LUT R3, R18, 0xff, RZ, 0xc0, !PT ;  /* 0x000000ff12037812 */ /* 0x000fca00078ec0ff */
[----:B------:R0:W-:Y:S01]  /*50e0*/  STG.E.U16 desc[UR36][R8.64], R3 ;  /* 0x0000000308007986 */ /* 0x0001e2000c101524 */
[----:B------:R-:W-:Y:S05]  /*50f0*/  BRA `(.L_x_16211) ;  /* 0x0000000c00587947 */ /* 0x000fea0003800000 */
.L_x_16207:
        /* <DEDUP_REMOVED lines=10> */
.L_x_16215:
[----:B------:R-:W-:-:S04]  /*51a0*/  LOP3.LUT R18, R18, 0xff, RZ, 0xc0, !PT ;  /* 0x000000ff12127812 */ /* 0x000fc800078ec0ff */
[----:B------:R-:W0:Y:S02]  /*51b0*/  I2F.U16 R0, R18 ;  /* 0x0000001200007306 */ /* 0x000e240000101000 */
[----:B0-----:R-:W-:-:S05]  /*51c0*/  F2FP.F16.F32.PACK_AB R0, RZ, R0 ;  /* 0x00000000ff00723e */ /* 0x001fca00000000ff */
[----:B------:R0:W-:Y:S01]  /*51d0*/  STG.E.U16 desc[UR36][R8.64], R0 ;  /* 0x0000000008007986 */ /* 0x0001e2000c101524 */
[----:B------:R-:W-:Y:S05]  /*51e0*/  BRA `(.L_x_16211) ;  /* 0x0000000c001c7947 */ /* 0x000fea0003800000 */
.L_x_16214:
        /* <DEDUP_REMOVED lines=11> */
.L_x_16217:
[----:B------:R-:W-:-:S06]  /*52a0*/  LOP3.LUT R18, R18, 0xff, RZ, 0xc0, !PT ;  /* 0x000000ff12127812 */ /* 0x000fcc00078ec0ff */
[----:B------:R-:W0:Y:S02]  /*52b0*/  I2F.U16 R18, R18 ;  /* 0x0000001200127306 */ /* 0x000e240000101000 */
[----:B0-----:R-:W-:-:S04]  /*52c0*/  F2FP.F16.F32.PACK_AB R3, RZ, R18 ;  /* 0x00000012ff03723e */ /* 0x001fc800000000ff */
[----:B------:R-:W-:-:S05]  /*52d0*/  PRMT R3, R3, 0x5410, RZ ;  /* 0x0000541003037816 */ /* 0x000fca00000000ff */
[----:B------:R0:W-:Y:S01]  /*52e0*/  STG.E desc[UR36][R8.64], R3 ;  /* 0x0000000308007986 */ /* 0x0001e2000c101924 */
[----:B------:R-:W-:Y:S05]  /*52f0*/  BRA `(.L_x_16211) ;  /* 0x0000000800d87947 */ /* 0x000fea0003800000 */
.L_x_16216:
[----:B------:R-:W-:-:S06]  /*5300*/  LOP3.LUT R4, R18, 0xff, RZ, 0xc0, !PT ;  /* 0x000000ff12047812 */ /* 0x000fcc00078ec0ff */
[----:B------:R-:W0:Y:S02]  /*5310*/  I2F.F64.U16 R4, R4 ;  /* 0x0000000400047312 */ /* 0x000e240000101800 */
[----:B0-----:R0:W-:Y:S01]  /*5320*/  STG.E.64 desc[UR36][R8.64], R4 ;  /* 0x0000000408007986 */ /* 0x0011e2000c101b24 */
[----:B------:R-:W-:Y:S05]  /*5330*/  BRA `(.L_x_16211) ;  /* 0x0000000800c87947 */ /* 0x000fea0003800000 */
.L_x_16206:
        /* <DEDUP_REMOVED lines=12> */
.L_x_16220:
[----:B------:R-:W-:Y:S02]  /*5400*/  LOP3.LUT R4, R18, 0xff, RZ, 0xc0, !PT ;  /* 0x000000ff12047812 */ /* 0x000fe400078ec0ff */
[----:B------:R-:W-:-:S04]  /*5410*/  CS2R R6, SRZ ;  /* 0x0000000000067805 */ /* 0x000fc8000001ff00 */
[----:B------:R-:W0:Y:S02]  /*5420*/  I2F.F64.U16 R4, R4 ;  /* 0x0000000400047312 */ /* 0x000e240000101800 */
[----:B0-----:R0:W-:Y:S01]  /*5430*/  STG.E.128 desc[UR36][R8.64], R4 ;  /* 0x0000000408007986 */ /* 0x0011e2000c101d24 */
[----:B------:R-:W-:Y:S05]  /*5440*/  BRA `(.L_x_16211) ;  /* 0x0000000800847947 */ /* 0x000fea0003800000 */
.L_x_16219:
        /* <DEDUP_REMOVED lines=22> */
.L_x_16224:
[----:B------:R-:W-:Y:S05]  /*55b0*/  BSYNC B0 ;  /* 0x0000000000007941 */ /* 0x000fea0003800000 */
.L_x_16223:
[----:B------:R-:W-:-:S05]  /*55c0*/  LOP3.LUT R5, R0, R5, RZ, 0xfc, !PT ;  /* 0x0000000500057212 */ /* 0x000fca00078efcff */
[----:B------:R0:W-:Y:S01]  /*55d0*/  STG.E.U8 desc[UR36][R8.64], R5 ;  /* 0x0000000508007986 */ /* 0x0001e2000c101124 */
[----:B------:R-:W-:Y:S05]  /*55e0*/  BRA `(.L_x_16211) ;  /* 0x00000008001c7947 */ /* 0x000fea0003800000 */
.L_x_16222:
        /* <DEDUP_REMOVED lines=14> */
.L_x_16226:
[----:B------:R-:W-:Y:S01]  /*56d0*/  IMAD.MOV.U32 R0, RZ, RZ, 0x7f ;  /* 0x0000007fff007424 */ /* 0x000fe200078e00ff */
[----:B------:R-:W-:-:S04]  /*56e0*/  ISETP.GT.U32.AND P0, PT, R3, 0x7f800000, PT ;  /* 0x7f8000000300780c */ /* 0x000fc80003f04070 */
[----:B------:R-:W-:-:S09]  /*56f0*/  SEL R0, R0, 0x7c, P0 ;  /* 0x0000007c00007807 */ /* 0x000fd20000000000 */
.L_x_16227:
[----:B------:R-:W-:Y:S05]  /*5700*/  BSYNC B0 ;  /* 0x0000000000007941 */ /* 0x000fea0003800000 */
.L_x_16225:
[----:B------:R-:W-:-:S04]  /*5710*/  LOP3.LUT R3, R5, 0x80000000, RZ, 0xc0, !PT ;  /* 0x8000000005037812 */ /* 0x000fc800078ec0ff */
[----:B------:R-:W-:-:S04]  /*5720*/  SHF.R.U32.HI R3, RZ, 0x18, R3 ;  /* 0x00000018ff037819 */ /* 0x000fc80000011603 */
[----:B------:R-:W-:-:S05]  /*5730*/  LOP3.LUT R3, R0, R3, RZ, 0xfc, !PT ;  /* 0x0000000300037212 */ /* 0x000fca00078efcff */
[----:B------:R0:W-:Y:S01]  /*5740*/  STG.E.U8 desc[UR36][R8.64], R3 ;  /* 0x0000000308007986 */ /* 0x0001e2000c101124 */
[----:B------:R-:W-:Y:S05]  /*5750*/  BRA `(.L_x_16211) ;  /* 0x0000000400c07947 */ /* 0x000fea0003800000 */
.L_x_16221:
[----:B------:R-:W-:-:S04]  /*5760*/  LOP3.LUT R18, R18, 0xff, RZ, 0xc0, !PT ;  /* 0x000000ff12127812 */ /* 0x000fc800078ec0ff */
[----:B------:R-:W0:Y:S02]  /*5770*/  I2F.U16 R0, R18 ;  /* 0x0000001200007306 */ /* 0x000e240000101000 */
[----:B0-----:R-:W-:-:S05]  /*5780*/  F2FP.BF16.F32.PACK_AB R0, RZ, R0 ;  /* 0x00000000ff00723e */ /* 0x001fca00000010ff */
[----:B------:R0:W-:Y:S01]  /*5790*/  STG.E.U16 desc[UR36][R8.64], R0 ;  /* 0x0000000008007986 */ /* 0x0001e2000c101524 */
[----:B------:R-:W-:Y:S05]  /*57a0*/  BRA `(.L_x_16211) ;  /* 0x0000000400ac7947 */ /* 0x000fea0003800000 */
.L_x_16218:
        /* <DEDUP_REMOVED lines=11> */
.L_x_16230:
        /* <DEDUP_REMOVED lines=18> */
.L_x_16233:
[----:B------:R-:W-:-:S04]  /*5980*/  LOP3.LUT R3, R5, 0x80000000, RZ, 0xc0, !PT ;  /* 0x8000000005037812 */ /* 0x000fc800078ec0ff */
[----:B------:R-:W-:-:S04]  /*5990*/  SHF.R.U32.HI R3, RZ, 0x18, R3 ;  /* 0x00000018ff037819 */ /* 0x000fc80000011603 */
[----:B------:R-:W-:-:S04]  /*59a0*/  LOP3.LUT R0, R0, R3, RZ, 0xfc, !PT ;  /* 0x0000000300007212 */ /* 0x000fc800078efcff */
[----:B------:R-:W-:-:S07]  /*59b0*/  PRMT R4, R0, 0x7610, R4 ;  /* 0x0000761000047816 */ /* 0x000fce0000000004 */
.L_x_16232:
[----:B------:R-:W-:Y:S05]  /*59c0*/  BSYNC B0 ;  /* 0x0000000000007941 */ /* 0x000fea0003800000 */
.L_x_16231:
[----:B------:R3:W-:Y:S01]  /*59d0*/  STG.E.U8 desc[UR36][R8.64], R4 ;  /* 0x0000000408007986 */ /* 0x0007e2000c101124 */
[----:B------:R-:W-:Y:S05]  /*59e0*/  BRA `(.L_x_16211) ;  /* 0x00000004001c7947 */ /* 0x000fea0003800000 */
.L_x_16229:
        /* <DEDUP_REMOVED lines=18> */
.L_x_16236:
[----:B------:R-:W-:-:S04]  /*5b10*/  LOP3.LUT R3, R5, 0x80000000, RZ, 0xc0, !PT ;  /* 0x8000000005037812 */ /* 0x000fc800078ec0ff */
[----:B------:R-:W-:-:S04]  /*5b20*/  SHF.R.U32.HI R3, RZ, 0x18, R3 ;  /* 0x00000018ff037819 */ /* 0x000fc80000011603 */
[----:B------:R-:W-:-:S04]  /*5b30*/  LOP3.LUT R0, R0, R3, RZ, 0xfc, !PT ;  /* 0x0000000300007212 */ /* 0x000fc800078efcff */
[----:B------:R-:W-:-:S07]  /*5b40*/  PRMT R4, R0, 0x7610, R4 ;  /* 0x0000761000047816 */ /* 0x000fce0000000004 */
.L_x_16235:
[----:B------:R-:W-:Y:S05]  /*5b50*/  BSYNC B0 ;  /* 0x0000000000007941 */ /* 0x000fea0003800000 */
.L_x_16234:
[----:B------:R0:W-:Y:S01]  /*5b60*/  STG.E.U8 desc[UR36][R8.64], R4 ;  /* 0x0000000408007986 */ /* 0x0001e2000c101124 */
[----:B------:R-:W-:Y:S05]  /*5b70*/  BRA `(.L_x_16211) ;  /* 0x0000000000b87947 */ /* 0x000fea0003800000 */
.L_x_16228:
        /* <DEDUP_REMOVED lines=23> */
.L_x_16210:
        /* <DEDUP_REMOVED lines=16> */
.L_x_16239:
[----:B------:R-:W-:Y:S05]  /*5df0*/  BRA `(.L_x_16211) ;  /* 0x0000000000187947 */ /* 0x000fea0003800000 */
.L_x_16238:
[----:B------:R-:W-:Y:S01]  /*5e00*/  LOP3.LUT R4, R18, 0xff, RZ, 0xc0, !PT ;  /* 0x000000ff12047812 */ /* 0x000fe200078ec0ff */
[----:B------:R-:W-:-:S05]  /*5e10*/  IMAD.MOV.U32 R5, RZ, RZ, RZ ;  /* 0x000000ffff057224 */ /* 0x000fca00078e00ff */
[----:B------:R2:W-:Y:S01]  /*5e20*/  STG.E.64 desc[UR36][R8.64], R4 ;  /* 0x0000000408007986 */ /* 0x0005e2000c101b24 */
[----:B------:R-:W-:Y:S05]  /*5e30*/  BRA `(.L_x_16211) ;  /* 0x0000000000087947 */ /* 0x000fea0003800000 */
.L_x_16237:
[----:B------:R-:W-:-:S05]  /*5e40*/  LOP3.LUT R3, R18, 0xff, RZ, 0xc0, !PT ;  /* 0x000000ff12037812 */ /* 0x000fca00078ec0ff */
[----:B------:R0:W-:Y:S02]  /*5e50*/  STG.E desc[UR36][R8.64], R3 ;  /* 0x0000000308007986 */ /* 0x0001e4000c101924 */
.L_x_16211:
        /* <DEDUP_REMOVED lines=23> */
.L_x_16243:
[----:B------:R3:W-:Y:S01]  /*5fd0*/  STG.E.U8 desc[UR36][R8.64], R17 ;  /* 0x0000001108007986 */ /* 0x0007e2000c101124 */
[----:B------:R-:W-:Y:S05]  /*5fe0*/  BRA `(.L_x_16245) ;  /* 0x0000000c00987947 */ /* 0x000fea0003800000 */
.L_x_16242:
        /* <DEDUP_REMOVED lines=10> */
.L_x_16247:
[----:B------:R-:W-:-:S05]  /*6090*/  LOP3.LUT R17, R17, 0xff, RZ, 0xc0, !PT ;  /* 0x000000ff11117812 */ /* 0x000fca00078ec0ff */
[----:B------:R2:W-:Y:S01]  /*60a0*/  STG.E desc[UR36][R8.64], R17 ;  /* 0x0000001108007986 */ /* 0x0005e2000c101924 */
[----:B------:R-:W-:Y:S05]  /*60b0*/  BRA `(.L_x_16245) ;  /* 0x0000000c00647947 */ /* 0x000fea0003800000 */
.L_x_16246:
[----:B------:R-:W-:-:S05]  /*60c0*/  LOP3.LUT R17, R17, 0xff, RZ, 0xc0, !PT ;  /* 0x000000ff11117812 */ /* 0x000fca00078ec0ff */
[----:B------:R0:W-:Y:S01]  /*60d0*/  STG.E.U16 desc[UR36][R8.64], R17 ;  /* 0x0000001108007986 */ /* 0x0001e2000c101524 */
[----:B------:R-:W-:Y:S05]  /*60e0*/  BRA `(.L_x_16245) ;  /* 0x0000000c00587947 */ /* 0x000fea0003800000 */
.L_x_16241:
        /* <DEDUP_REMOVED lines=10> */
.L_x_16249:
[----:B------:R-:W-:-:S04]  /*6190*/  LOP3.LUT R17, R17, 0xff, RZ, 0xc0, !PT ;  /* 0x000000ff11117812 */ /* 0x000fc800078ec0ff */
[----:B------:R-:W0:Y:S02]  /*61a0*/  I2F.U16 R0, R17 ;  /* 0x0000001100007306 */ /* 0x000e240000101000 */
[----:B0-----:R-:W-:-:S05]  /*61b0*/  F2FP.F16.F32.PACK_AB R0, RZ, R0 ;  /* 0x00000000ff00723e */ /* 0x001fca00000000ff */
[----:B------:R0:W-:Y:S01]  /*61c0*/  STG.E.U16 desc[UR36][R8.64], R0 ;  /* 0x0000000008007986 */ /* 0x0001e2000c101524 */
[----:B------:R-:W-:Y:S05]  /*61d0*/  BRA `(.L_x_16245) ;  /* 0x0000000c001c7947 */ /* 0x000fea0003800000 */
.L_x_16248:
        /* <DEDUP_REMOVED lines=11> */
.L_x_16251:
[----:B------:R-:W-:-:S06]  /*6290*/  LOP3.LUT R17, R17, 0xff, RZ, 0xc0, !PT ;  /* 0x000000ff11117812 */ /* 0x000fcc00078ec0ff */
[----:B------:R-:W0:Y:S02]  /*62a0*/  I2F.U16 R17, R17 ;  /* 0x0000001100117306 */ /* 0x000e240000101000 */
[----:B0-----:R-:W-:-:S04]  /*62b0*/  F2FP.F16.F32.PACK_AB R3, RZ, R17 ;  /* 0x00000011ff03723e */ /* 0x001fc800000000ff */
[----:B------:R-:W-:-:S05]  /*62c0*/  PRMT R3, R3, 0x5410, RZ ;  /* 0x0000541003037816 */ /* 0x000fca00000000ff */
[----:B------:R0:W-:Y:S01]  /*62d0*/  STG.E desc[UR36][R8.64], R3 ;  /* 0x0000000308007986 */ /* 0x0001e2000c101924 */
[----:B------:R-:W-:Y:S05]  /*62e0*/  BRA `(.L_x_16245) ;  /* 0x0000000800d87947 */ /* 0x000fea0003800000 */
.L_x_16250:
[----:B------:R-:W-:-:S06]  /*62f0*/  LOP3.LUT R4, R17, 0xff, RZ, 0xc0, !PT ;  /* 0x000000ff11047812 */ /* 0x000fcc00078ec0ff */
[----:B------:R-:W0:Y:S02]  /*6300*/  I2F.F64.U16 R4, R4 ;  /* 0x0000000400047312 */ /* 0x000e240000101800 */
[----:B0-----:R0:W-:Y:S01]  /*6310*/  STG.E.64 desc[UR36][R8.64], R4 ;  /* 0x0000000408007986 */ /* 0x0011e2000c101b24 */
[----:B------:R-:W-:Y:S05]  /*6320*/  BRA `(.L_x_16245) ;  /* 0x0000000800c87947 */ /* 0x000fea0003800000 */
.L_x_16240:
        /* <DEDUP_REMOVED lines=12> */
.L_x_16254:
[----:B------:R-:W-:Y:S02]  /*63f0*/  LOP3.LUT R4, R17, 0xff, RZ, 0xc0, !PT ;  /* 0x000000ff11047812 */ /* 0x000fe400078ec0ff */
[----:B------:R-:W-:-:S04]  /*6400*/  CS2R R6, SRZ ;  /* 0x0000000000067805 */ /* 0x000fc8000001ff00 */
[----:B------:R-:W0:Y:S02]  /*6410*/  I2F.F64.U16 R4, R4 ;  /* 0x0000000400047312 */ /* 0x000e240000101800 */
[----:B0-----:R0:W-:Y:S01]  /*6420*/  STG.E.128 desc[UR36][R8.64], R4 ;  /* 0x0000000408007986 */ /* 0x0011e2000c101d24 */
[----:B------:R-:W-:Y:S05]  /*6430*/  BRA `(.L_x_16245) ;  /* 0x0000000800847947 */ /* 0x000fea0003800000 */
.L_x_16253:
[----:B------:R-:W-:-:S13]  /*6440*/  ISETP.NE.AND P0, PT, R0, 0xf, PT ;  /* 0x0000000f0000780c */ /* 0x000fda0003f05270 */
[----:B------:R-:W-:Y:S05]  /*6450*/  @!P0 BRA `(.L_x_16255) ;  /* 0x0000000000bc8947 */ /* 0x000fea0003800000 */
[----:B------:R-:W-:-:S13]  /*6460*/  ISETP.NE.AND P0, PT, R0, 0x17, PT ;  /* 0x000000170000780c */ /* 0x000fda0003f05270 */
[----:B------:R-:W-:Y:S05]  /*6470*/  @!P0 BRA `(.L_x_16256) ;  /* 0x0000000000588947 */ /* 0x000fea0003800000 */
[----:B------:R-:W-:-:S13]  /*6480*/  ISETP.NE.AND P0, PT, R0, 0x18, PT ;  /* 0x000000180000780c */ /* 0x000fda0003f05270 */
[----:B------:R-:W-:Y:S05]  /*6490*/  @P0 BRA `(.L_x_16244) ;  /* 0x0000000800100947 */ /* 0x000fea0003800000 */
[----:B------:R-:W-:Y:S01]  /*64a0*/  LOP3.LUT R17, R17, 0xff, RZ, 0xc0, !PT ;  /* 0x000000ff11117812 */ /* 0x000fe200078ec0ff */
[----:B------:R-:W-:Y:S05]  /*64b0*/  BSSY B0, `(.L_x_16257) ;  /* 0x000000f000007945 */ /* 0x000fea0003800000 */
[----:B------:R-:W0:Y:S02]  /*64c0*/  I2F.U16 R17, R17 ;  /* 0x0000001100117306 */ /* 0x000e240000101000 */
[C---:B0-----:R-:W-:Y:S02]  /*64d0*/  LOP3.LUT R3, R17.reuse, 0x7fffffff, RZ, 0xc0, !PT ;  /* 0x7fffffff11037812 */ /* 0x041fe400078ec0ff */
[----:B------:R-:W-:-:S02]  /*64e0*/  LOP3.LUT R0, R17, 0x80000000, RZ, 0xc0, !PT ;  /* 0x8000000011007812 */ /* 0x000fc400078ec0ff */
        /* <DEDUP_REMOVED lines=11> */
.L_x_16258:
[----:B------:R-:W-:Y:S05]  /*65a0*/  BSYNC B0 ;  /* 0x0000000000007941 */ /* 0x000fea0003800000 */
.L_x_16257:
[----:B------:R-:W-:-:S05]  /*65b0*/  LOP3.LUT R5, R0, R5, RZ, 0xfc, !PT ;  /* 0x0000000500057212 */ /* 0x000fca00078efcff */
[----:B------:R0:W-:Y:S01]  /*65c0*/  STG.E.U8 desc[UR36][R8.64], R5 ;  /* 0x0000000508007986 */ /* 0x0001e2000c101124 */
[----:B------:R-:W-:Y:S05]  /*65d0*/  BRA `(.L_x_16245) ;  /* 0x00000008001c7947 */ /* 0x000fea0003800000 */
.L_x_16256:
        /* <DEDUP_REMOVED lines=14> */
.L_x_16260:
[----:B------:R-:W-:Y:S01]  /*66c0*/  IMAD.MOV.U32 R0, RZ, RZ, 0x7f ;  /* 0x0000007fff007424 */ /* 0x000fe200078e00ff */
[----:B------:R-:W-:-:S04]  /*66d0*/  ISETP.GT.U32.AND P0, PT, R3, 0x7f800000, PT ;  /* 0x7f8000000300780c */ /* 0x000fc80003f04070 */
[----:B------:R-:W-:-:S09]  /*66e0*/  SEL R0, R0, 0x7c, P0 ;  /* 0x0000007c00007807 */ /* 0x000fd20000000000 */
.L_x_16261:
[----:B------:R-:W-:Y:S05]  /*66f0*/  BSYNC B0 ;  /* 0x0000000000007941 */ /* 0x000fea0003800000 */
.L_x_16259:
[----:B------:R-:W-:-:S04]  /*6700*/  LOP3.LUT R3, R17, 0x80000000, RZ, 0xc0, !PT ;  /* 0x8000000011037812 */ /* 0x000fc800078ec0ff */
[----:B------:R-:W-:-:S04]  /*6710*/  SHF.R.U32.HI R3, RZ, 0x18, R3 ;  /* 0x00000018ff037819 */ /* 0x000fc80000011603 */
[----:B------:R-:W-:-:S05]  /*6720*/  LOP3.LUT R3, R0, R3, RZ, 0xfc, !PT ;  /* 0x0000000300037212 */ /* 0x000fca00078efcff */
[----:B------:R0:W-:Y:S01]  /*6730*/  STG.E.U8 desc[UR36][R8.64], R3 ;  /* 0x0000000308007986 */ /* 0x0001e2000c101124 */
[----:B------:R-:W-:Y:S05]  /*6740*/  BRA `(.L_x_16245) ;  /* 0x0000000400c07947 */ /* 0x000fea0003800000 */
.L_x_16255:
[----:B------:R-:W-:-:S04]  /*6750*/  LOP3.LUT R17, R17, 0xff, RZ, 0xc0, !PT ;  /* 0x000000ff11117812 */ /* 0x000fc800078ec0ff */
[----:B------:R-:W0:Y:S02]  /*6760*/  I2F.U16 R0, R17 ;  /* 0x0000001100007306 */ /* 0x000e240000101000 */
[----:B0-----:R-:W-:-:S05]  /*6770*/  F2FP.BF16.F32.PACK_AB R0, RZ, R0 ;  /* 0x00000000ff00723e */ /* 0x001fca00000010ff */
[----:B------:R0:W-:Y:S01]  /*6780*/  STG.E.U16 desc[UR36][R8.64], R0 ;  /* 0x0000000008007986 */ /* 0x0001e2000c101524 */
[----:B------:R-:W-:Y:S05]  /*6790*/  BRA `(.L_x_16245) ;  /* 0x0000000400ac7947 */ /* 0x000fea0003800000 */
.L_x_16252:
        /* <DEDUP_REMOVED lines=11> */
.L_x_16264:
        /* <DEDUP_REMOVED lines=18> */
.L_x_16267:
[----:B------:R-:W-:-:S04]  /*6970*/  LOP3.LUT R3, R17, 0x80000000, RZ, 0xc0, !PT ;  /* 0x8000000011037812 */ /* 0x000fc800078ec0ff */
[----:B------:R-:W-:-:S04]  /*6980*/  SHF.R.U32.HI R3, RZ, 0x18, R3 ;  /* 0x00000018ff037819 */ /* 0x000fc80000011603 */
[----:B------:R-:W-:-:S04]  /*6990*/  LOP3.LUT R0, R0, R3, RZ, 0xfc, !PT ;  /* 0x0000000300007212 */ /* 0x000fc800078efcff */
[----:B------:R-:W-:-:S07]  /*69a0*/  PRMT R4, R0, 0x7610, R4 ;  /* 0x0000761000047816 */ /* 0x000fce0000000004 */
.L_x_16266:
[----:B------:R-:W-:Y:S05]  /*69b0*/  BSYNC B0 ;  /* 0x0000000000007941 */ /* 0x000fea0003800000 */
.L_x_16265:
[----:B------:R0:W-:Y:S01]  /*69c0*/  STG.E.U8 desc[UR36][R8.64], R4 ;  /* 0x0000000408007986 */ /* 0x0001e2000c101124 */
[----:B------:R-:W-:Y:S05]  /*69d0*/  BRA `(.L_x_16245) ;  /* 0x00000004001c7947 */ /* 0x000fea0003800000 */
.L_x_16263:
        /* <DEDUP_REMOVED lines=18> */
.L_x_16270:
[----:B------:R-:W-:-:S04]  /*6b00*/  LOP3.LUT R3, R17, 0x80000000, RZ, 0xc0, !PT ;  /* 0x8000000011037812 */ /* 0x000fc800078ec0ff */
[----:B------:R-:W-:-:S04]  /*6b10*/  SHF.R.U32.HI R3, RZ, 0x18, R3 ;  /* 0x00000018ff037819 */ /* 0x000fc80000011603 */
[----:B------:R-:W-:-:S04]  /*6b20*/  LOP3.LUT R0, R0, R3, RZ, 0xfc, !PT ;  /* 0x0000000300007212 */ /* 0x000fc800078efcff */
[----:B------:R-:W-:-:S07]  /*6b30*/  PRMT R4, R0, 0x7610, R4 ;  /* 0x0000761000047816 */ /* 0x000fce0000000004 */
.L_x_16269:
[----:B------:R-:W-:Y:S05]  /*6b40*/  BSYNC B0 ;  /* 0x0000000000007941 */ /* 0x000fea0003800000 */
.L_x_16268:
[----:B------:R0:W-:Y:S01]  /*6b50*/  STG.E.U8 desc[UR36][R8.64], R4 ;  /* 0x0000000408007986 */ /* 0x0001e2000c101124 */
[----:B------:R-:W-:Y:S05]  /*6b60*/  BRA `(.L_x_16245) ;  /* 0x0000000000b87947 */ /* 0x000fea0003800000 */
.L_x_16262:
        /* <DEDUP_REMOVED lines=23> */
.L_x_16244:
        /* <DEDUP_REMOVED lines=16> */
.L_x_16273:
[----:B------:R-:W-:Y:S05]  /*6de0*/  BRA `(.L_x_16245) ;  /* 0x0000000000187947 */ /* 0x000fea0003800000 */
.L_x_16272:
[----:B------:R-:W-:Y:S01]  /*6df0*/  LOP3.LUT R4, R17, 0xff, RZ, 0xc0, !PT ;  /* 0x000000ff11047812 */ /* 0x000fe200078ec0ff */
[----:B------:R-:W-:-:S05]  /*6e00*/  IMAD.MOV.U32 R5, RZ, RZ, RZ ;  /* 0x000000ffff057224 */ /* 0x000fca00078e00ff */
[----:B------:R0:W-:Y:S01]  /*6e10*/  STG.E.64 desc[UR36][R8.64], R4 ;  /* 0x0000000408007986 */ /* 0x0001e2000c101b24 */
[----:B------:R-:W-:Y:S05]  /*6e20*/  BRA `(.L_x_16245) ;  /* 0x0000000000087947 */ /* 0x000fea0003800000 */
.L_x_16271:
[----:B------:R-:W-:-:S05]  /*6e30*/  LOP3.LUT R17, R17, 0xff, RZ, 0xc0, !PT ;  /* 0x000000ff11117812 */ /* 0x000fca00078ec0ff */
[----:B------:R0:W-:Y:S02]  /*6e40*/  STG.E desc[UR36][R8.64], R17 ;  /* 0x0000001108007986 */ /* 0x0001e4000c101924 */
.L_x_16245:
[----:B------:R-:W-:-:S07]  /*6e50*/  VIADD R2, R2, 0x80 ;  /* 0x0000008002027836 */ /* 0x000fce0000000000 */
.L_x_16205:
[----:B------:R-:W-:Y:S05]  /*6e60*/  BSYNC B6 ;  /* 0x0000000000067941 */ /* 0x000fea0003800000 */
.L_x_16204:
        /* <DEDUP_REMOVED lines=21> */
.L_x_16277:
[----:B------:R-:W-:Y:S01]  /*6fc0*/  STG.E.U8 desc[UR36][R2.64], R16 ;  /* 0x0000001002007986 */ /* 0x000fe2000c101124 */
[----:B------:R-:W-:Y:S05]  /*6fd0*/  EXIT ;  /* 0x000000000000794d */ /* 0x000fea0003800000 */
.L_x_16276:
        /* <DEDUP_REMOVED lines=10> */
.L_x_16280:
[----:B------:R-:W-:-:S05]  /*7080*/  LOP3.LUT R5, R16, 0xff, RZ, 0xc0, !PT ;  /* 0x000000ff10057812 */ /* 0x000fca00078ec0ff */
[----:B------:R-:W-:Y:S01]  /*7090*/  STG.E desc[UR36][R2.64], R5 ;  /* 0x0000000502007986 */ /* 0x000fe2000c101924 */
[----:B------:R-:W-:Y:S05]  /*70a0*/  EXIT ;  /* 0x000000000000794d */ /* 0x000fea0003800000 */
.L_x_16279:
[----:B------:R-:W-:-:S05]  /*70b0*/  LOP3.LUT R5, R16, 0xff, RZ, 0xc0, !PT ;  /* 0x000000ff10057812 */ /* 0x000fca00078ec0ff */
[----:B------:R-:W-:Y:S01]  /*70c0*/  STG.E.U16 desc[UR36][R2.64], R5 ;  /* 0x0000000502007986 */ /* 0x000fe2000c101524 */
[----:B------:R-:W-:Y:S05]  /*70d0*/  EXIT ;  /* 0x000000000000794d */ /* 0x000fea0003800000 */
.L_x_16275:
        /* <DEDUP_REMOVED lines=10> */
.L_x_16282:
[----:B------:R-:W-:-:S04]  /*7180*/  LOP3.LUT R16, R16, 0xff, RZ, 0xc0, !PT ;  /* 0x000000ff10107812 */ /* 0x000fc800078ec0ff */
[----:B------:R-:W0:Y:S02]  /*7190*/  I2F.U16 R0, R16 ;  /* 0x0000001000007306 */ /* 0x000e240000101000 */
[----:B0-----:R-:W-:-:S05]  /*71a0*/  F2FP.F16.F32.PACK_AB R0, RZ, R0 ;  /* 0x00000000ff00723e */ /* 0x001fca00000000ff */
[----:B------:R-:W-:Y:S01]  /*71b0*/  STG.E.U16 desc[UR36][R2.64], R0 ;  /* 0x0000000002007986 */ /* 0x000fe2000c101524 */
[----:B------:R-:W-:Y:S05]  /*71c0*/  EXIT ;  /* 0x000000000000794d */ /* 0x000fea0003800000 */
.L_x_16281:
        /* <DEDUP_REMOVED lines=8> */
[----:B------:R-:W0:Y:S02]  /*7250*/  I2F.U16 R16, R16 ;  /* 0x0000001000107306 */ /* 0x000e240000101000 */
[----:B0-----:R-:W-:Y:S01]  /*7260*/  STG.E.64 desc[UR36][R2.64], R16 ;  /* 0x0000001002007986 */ /* 0x001fe2000c101b24 */
[----:B------:R-:W-:Y:S05]  /*7270*/  EXIT ;  /* 0x000000000000794d */ /* 0x000fea0003800000 */
.L_x_16284:
[----:B------:R-:W-:-:S06]  /*7280*/  LOP3.LUT R16, R16, 0xff, RZ, 0xc0, !PT ;  /* 0x000000ff10107812 */ /* 0x000fcc00078ec0ff */
[----:B------:R-:W0:Y:S02]  /*7290*/  I2F.U16 R16, R16 ;  /* 0x0000001000107306 */ /* 0x000e240000101000 */
[----:B0-----:R-:W-:-:S04]  /*72a0*/  F2FP.F16.F32.PACK_AB R5, RZ, R16 ;  /* 0x00000010ff05723e */ /* 0x001fc800000000ff */
[----:B------:R-:W-:-:S05]  /*72b0*/  PRMT R5, R5, 0x5410, RZ ;  /* 0x0000541005057816 */ /* 0x000fca00000000ff */
[----:B------:R-:W-:Y:S01]  /*72c0*/  STG.E desc[UR36][R2.64], R5 ;  /* 0x0000000502007986 */ /* 0x000fe2000c101924 */
[----:B------:R-:W-:Y:S05]  /*72d0*/  EXIT ;  /* 0x000000000000794d */ /* 0x000fea0003800000 */
.L_x_16283:
[----:B------:R-:W-:-:S06]  /*72e0*/  LOP3.LUT R4, R16, 0xff, RZ, 0xc0, !PT ;  /* 0x000000ff10047812 */ /* 0x000fcc00078ec0ff */
[----:B------:R-:W0:Y:S02]  /*72f0*/  I2F.F64.U16 R4, R4 ;  /* 0x0000000400047312 */ /* 0x000e240000101800 */
[----:B0-----:R-:W-:Y:S01]  /*7300*/  STG.E.64 desc[UR36][R2.64], R4 ;  /* 0x0000000402007986 */ /* 0x001fe2000c101b24 */
[----:B------:R-:W-:Y:S05]  /*7310*/  EXIT ;  /* 0x000000000000794d */ /* 0x000fea0003800000 */
.L_x_16274:
        /* <DEDUP_REMOVED lines=12> */
.L_x_16287:
[----:B------:R-:W-:Y:S02]  /*73e0*/  LOP3.LUT R4, R16, 0xff, RZ, 0xc0, !PT ;  /* 0x000000ff10047812 */ /* 0x000fe400078ec0ff */
[----:B------:R-:W-:-:S04]  /*73f0*/  CS2R R6, SRZ ;  /* 0x0000000000067805 */ /* 0x000fc8000001ff00 */
[----:B------:R-:W0:Y:S02]  /*7400*/  I2F.F64.U16 R4, R4 ;  /* 0x0000000400047312 */ /* 0x000e240000101800 */
[----:B0-----:R-:W-:Y:S01]  /*7410*/  STG.E.128 desc[UR36][R2.64], R4 ;  /* 0x0000000402007986 */ /* 0x001fe2000c101d24 */
[----:B------:R-:W-:Y:S05]  /*7420*/  EXIT ;  /* 0x000000000000794d */ /* 0x000fea0003800000 */
.L_x_16286:
        /* <DEDUP_REMOVED lines=22> */
.L_x_16291:
[----:B------:R-:W-:Y:S05]  /*7590*/  BSYNC B0 ;  /* 0x0000000000007941 */ /* 0x000fea0003800000 */
.L_x_16290:
[----:B------:R-:W-:-:S05]  /*75a0*/  LOP3.LUT R5, R0, R5, RZ, 0xfc, !PT ;  /* 0x0000000500057212 */ /* 0x000fca00078efcff */
[----:B------:R-:W-:Y:S01]  /*75b0*/  STG.E.U8 desc[UR36][R2.64], R5 ;  /* 0x0000000502007986 */ /* 0x000fe2000c101124 */
[----:B------:R-:W-:Y:S05]  /*75c0*/  EXIT ;  /* 0x000000000000794d */ /* 0x000fea0003800000 */
.L_x_16289:
        /* <DEDUP_REMOVED lines=14> */
.L_x_16293:
[----:B------:R-:W-:Y:S01]  /*76b0*/  IMAD.MOV.U32 R0, RZ, RZ, 0x7f ;  /* 0x0000007fff007424 */ /* 0x000fe200078e00ff */
[----:B------:R-:W-:-:S04]  /*76c0*/  ISETP.GT.U32.AND P0, PT, R4, 0x7f800000, PT ;  /* 0x7f8000000400780c */ /* 0x000fc80003f04070 */
[----:B------:R-:W-:-:S09]  /*76d0*/  SEL R0, R0, 0x7c, P0 ;  /* 0x0000007c00007807 */ /* 0x000fd20000000000 */
.L_x_16294:
[----:B------:R-:W-:Y:S05]  /*76e0*/  BSYNC B0 ;  /* 0x0000000000007941 */ /* 0x000fea0003800000 */
.L_x_16292:
[----:B------:R-:W-:-:S04]  /*76f0*/  LOP3.LUT R4, R5, 0x80000000, RZ, 0xc0, !PT ;  /* 0x8000000005047812 */ /* 0x000fc800078ec0ff */
[----:B------:R-:W-:-:S04]  /*7700*/  SHF.R.U32.HI R5, RZ, 0x18, R4 ;  /* 0x00000018ff057819 */ /* 0x000fc80000011604 */
[----:B------:R-:W-:-:S05]  /*7710*/  LOP3.LUT R5, R0, R5, RZ, 0xfc, !PT ;  /* 0x0000000500057212 */ /* 0x000fca00078efcff */
[----:B------:R-:W-:Y:S01]  /*7720*/  STG.E.U8 desc[UR36][R2.64], R5 ;  /* 0x0000000502007986 */ /* 0x000fe2000c101124 */
[----:B------:R-:W-:Y:S05]  /*7730*/  EXIT ;  /* 0x000000000000794d */ /* 0x000fea0003800000 */
.L_x_16288:
[----:B------:R-:W-:-:S04]  /*7740*/  LOP3.LUT R16, R16, 0xff, RZ, 0xc0, !PT ;  /* 0x000000ff10107812 */ /* 0x000fc800078ec0ff */
[----:B------:R-:W0:Y:S02]  /*7750*/  I2F.U16 R0, R16 ;  /* 0x0000001000007306 */ /* 0x000e240000101000 */
[----:B0-----:R-:W-:-:S05]  /*7760*/  F2FP.BF16.F32.PACK_AB R0, RZ, R0 ;  /* 0x00000000ff00723e */ /* 0x001fca00000010ff */
[----:B------:R-:W-:Y:S01]  /*7770*/  STG.E.U16 desc[UR36][R2.64], R0 ;  /* 0x0000000002007986 */ /* 0x000fe2000c101524 */
[----:B------:R-:W-:Y:S05]  /*7780*/  EXIT ;  /* 0x000000000000794d */ /* 0x000fea0003800000 */
.L_x_16285:
        /* <DEDUP_REMOVED lines=11> */
.L_x_16297:
        /* <DEDUP_REMOVED lines=18> */
.L_x_16300:
[----:B------:R-:W-:-:S04]  /*7960*/  LOP3.LUT R0, R7, 0x80000000, RZ, 0xc0, !PT ;  /* 0x8000000007007812 */ /* 0x000fc800078ec0ff */
[----:B------:R-:W-:-:S04]  /*7970*/  SHF.R.U32.HI R5, RZ, 0x18, R0 ;  /* 0x00000018ff057819 */ /* 0x000fc80000011600 */
[----:B------:R-:W-:-:S04]  /*7980*/  LOP3.LUT R4, R4, R5, RZ, 0xfc, !PT ;  /* 0x0000000504047212 */ /* 0x000fc800078efcff */
[----:B------:R-:W-:-:S07]  /*7990*/  PRMT R0, R4, 0x7610, R0 ;  /* 0x0000761004007816 */ /* 0x000fce0000000000 */
.L_x_16299:
[----:B------:R-:W-:Y:S05]  /*79a0*/  BSYNC B0 ;  /* 0x0000000000007941 */ /* 0x000fea0003800000 */
.L_x_16298:
[----:B------:R-:W-:Y:S01]  /*79b0*/  STG.E.U8 desc[UR36][R2.64], R0 ;  /* 0x0000000002007986 */ /* 0x000fe2000c101124 */
[----:B------:R-:W-:Y:S05]  /*79c0*/  EXIT ;  /* 0x000000000000794d */ /* 0x000fea0003800000 */
.L_x_16296:
        /* <DEDUP_REMOVED lines=18> */
.L_x_16303:
[----:B------:R-:W-:-:S04]  /*7af0*/  LOP3.LUT R0, R7, 0x80000000, RZ, 0xc0, !PT ;  /* 0x8000000007007812 */ /* 0x000fc800078ec0ff */
[----:B------:R-:W-:-:S04]  /*7b00*/  SHF.R.U32.HI R5, RZ, 0x18, R0 ;  /* 0x00000018ff057819 */ /* 0x000fc80000011600 */
[----:B------:R-:W-:-:S04]  /*7b10*/  LOP3.LUT R4, R4, R5, RZ, 0xfc, !PT ;  /* 0x0000000504047212 */ /* 0x000fc800078efcff */
[----:B------:R-:W-:-:S07]  /*7b20*/  PRMT R0, R4, 0x7610, R0 ;  /* 0x0000761004007816 */ /* 0x000fce0000000000 */
.L_x_16302:
[----:B------:R-:W-:Y:S05]  /*7b30*/  BSYNC B0 ;  /* 0x0000000000007941 */ /* 0x000fea0003800000 */
.L_x_16301:
[----:B------:R-:W-:Y:S01]  /*7b40*/  STG.E.U8 desc[UR36][R2.64], R0 ;  /* 0x0000000002007986 */ /* 0x000fe2000c101124 */
[----:B------:R-:W-:Y:S05]  /*7b50*/  EXIT ;  /* 0x000000000000794d */ /* 0x000fea0003800000 */
.L_x_16295:
        /* <DEDUP_REMOVED lines=23> */
.L_x_16278:
        /* <DEDUP_REMOVED lines=16> */
.L_x_16306:
[----:B------:R-:W-:Y:S05]  /*7dd0*/  EXIT ;  /* 0x000000000000794d */ /* 0x000fea0003800000 */
.L_x_16305:
[----:B------:R-:W-:Y:S01]  /*7de0*/  LOP3.LUT R16, R16, 0xff, RZ, 0xc0, !PT ;  /* 0x000000ff10107812 */ /* 0x000fe200078ec0ff */
[----:B------:R-:W-:-:S05]  /*7df0*/  IMAD.MOV.U32 R17, RZ, RZ, RZ ;  /* 0x000000ffff117224 */ /* 0x000fca00078e00ff */
[----:B------:R-:W-:Y:S01]  /*7e00*/  STG.E.64 desc[UR36][R2.64], R16 ;  /* 0x0000001002007986 */ /* 0x000fe2000c101b24 */
[----:B------:R-:W-:Y:S05]  /*7e10*/  EXIT ;  /* 0x000000000000794d */ /* 0x000fea0003800000 */
.L_x_16304:
[----:B------:R-:W-:-:S05]  /*7e20*/  LOP3.LUT R5, R16, 0xff, RZ, 0xc0, !PT ;  /* 0x000000ff10057812 */ /* 0x000fca00078ec0ff */
[----:B------:R-:W-:Y:S01]  /*7e30*/  STG.E desc[UR36][R2.64], R5 ;  /* 0x0000000502007986 */ /* 0x000fe2000c101924 */
[----:B------:R-:W-:Y:S05]  /*7e40*/  EXIT ;  /* 0x000000000000794d */ /* 0x000fea0003800000 */
.L_x_16307:
        /* <DEDUP_REMOVED lines=11> */
.L_x_17361:


//--------------------- .text._ZN2at6native18elementwise_kernelILi128ELi4EZNS0_22gpu_kernel_impl_nocastINS0_13AUnaryFunctorIhhhNS0_15binary_internal10MulFunctorIhEEEEEEvRNS_18TensorIteratorBaseERKT_EUliE_EEviT1_ --------------------------
	.section	.text._ZN2at6native18elementwise_kernelILi128ELi4EZNS0_22gpu_kernel_impl_nocastINS0_13AUnaryFunctorIhhhNS0_15binary_internal10MulFunctorIhEEEEEEvRNS_18TensorIteratorBaseERKT_EUliE_EEviT1_,"ax",@progbits
	.align	128
        .global         _ZN2at6native18elementwise_kernelILi128ELi4EZNS0_22gpu_kernel_impl_nocastINS0_13AUnaryFunctorIhhhNS0_15binary_internal10MulFunctorIhEEEEEEvRNS_18TensorIteratorBaseERKT_EUliE_EEviT1_
        .type           _ZN2at6native18elementwise_kernelILi128ELi4EZNS0_22gpu_kernel_impl_nocastINS0_13AUnaryFunctorIhhhNS0_15binary_internal10MulFunctorIhEEEEEEvRNS_18TensorIteratorBaseERKT_EUliE_EEviT1_,@function
        .size           _ZN2at6native18elementwise_kernelILi128ELi4EZNS0_22gpu_kernel_impl_nocastINS0_13AUnaryFunctorIhhhNS0_15binary_internal10MulFunctorIhEEEEEEvRNS_18TensorIteratorBaseERKT_EUliE_EEviT1_,(.L_x_17362 - _ZN2at6native18elementwise_kernelILi128ELi4EZNS0_22gpu_kernel_impl_nocastINS0_13AUnaryFunctorIhhhNS0_15binary_internal10MulFunctorIhEEEEEEvRNS_18TensorIteratorBaseERKT_EUliE_EEviT1_)
        .other          _ZN2at6native18elementwise_kernelILi128ELi4EZNS0_22gpu_kernel_impl_nocastINS0_13AUnaryFunctorIhhhNS0_15binary_internal10MulFunctorIhEEEEEEvRNS_18TensorIteratorBaseERKT_EUliE_EEviT1_,@"STO_CUDA_ENTRY STV_DEFAULT"
_ZN2at6native18elementwise_kernelILi128ELi4EZNS0_22gpu_kernel_impl_nocastINS0_13AUnaryFunctorIhhhNS0_15binary_internal10MulFunctorIhEEEEEEvRNS_18TensorIteratorBaseERKT_EUliE_EEviT1_:
.text._ZN2at6native18elementwise_kernelILi128ELi4EZNS0_22gpu_kernel_impl_nocastINS0_13AUnaryFunctorIhhhNS0_15binary_internal10MulFunctorIhEEEEEEvRNS_18TensorIteratorBaseERKT_EUliE_EEviT1_:
        /* <DEDUP_REMOVED lines=312> */
.L_x_16310:
        /* <DEDUP_REMOVED lines=11> */
.L_x_16309:
[----:B------:R-:W-:Y:S05]  /*1430*/  BSYNC B0 ;  /* 0x0000000000007941 */ /* 0x000fea0003800000 */
.L_x_16308:
        /* <DEDUP_REMOVED lines=305> */
.L_x_16313:
        /* <DEDUP_REMOVED lines=315> */
.L_x_16314:
        /* <DEDUP_REMOVED lines=11> */
.L_x_16312:
[----:B------:R-:W-:Y:S05]  /*3bb0*/  BSYNC B0 ;  /* 0x0000000000007941 */ /* 0x000fea0003800000 */
.L_x_16311:
        /* <DEDUP_REMOVED lines=304> */
.L_x_16315:
        /* <DEDUP_REMOVED lines=11> */
.L_x_16316:
        /* <DEDUP_REMOVED lines=9> */
.L_x_17362:


//--------------------- .text._ZN2at6native27unrolled_elementwise_kernelINS0_13AUnaryFunctorIhhhNS0_15binary_internal10MulFunctorIhEEEESt5arrayIPcLm2EELi4E23TrivialOffsetCalculatorILi1EjESB_NS0_6memory15LoadWithoutCastENSC_16StoreWithoutCastEEEviT_T0_T2_T3_T4_T5_ --------------------------
	.section	.text._ZN2at6native27unrolled_elementwise_kernelINS0_13AUnaryFunctorIhhhNS0_15binary_internal10MulFunctorIhEEEESt5arrayIPcLm2EELi4E23TrivialOffsetCalculatorILi1EjESB_NS0_6memory15LoadWithoutCastENSC_16StoreWithoutCastEEEviT_T0_T2_T3_T4_T5_,"ax",@progbits
	.align	128
        .global         _ZN2at6native27unrolled_elementwise_kernelINS0_13AUnaryFunctorIhhhNS0_15binary_internal10MulFunctorIhEEEESt5arrayIPcLm2EELi4E23TrivialOffsetCalculatorILi1EjESB_NS0_6memory15LoadWithoutCastENSC_16StoreWithoutCastEEEviT_T0_T2_T3_T4_T5_
        .type           _ZN2at6native27unrolled_elementwise_kernelINS0_13AUnaryFunctorIhhhNS0_15binary_internal10MulFunctorIhEEEESt5arrayIPcLm2EELi4E23TrivialOffsetCalculatorILi1EjESB_NS0_6memory15LoadWithoutCastENSC_16StoreWithoutCastEEEviT_T0_T2_T3_T4_T5_,@function
        .size           _ZN2at6native27unrolled_elementwise_kernelINS0_13AUnaryFunctorIhhhNS0_15binary_internal10MulFunctorIhEEEESt5arrayIPcLm2EELi4E23TrivialOffsetCalculatorILi1EjESB_NS0_6memory15LoadWithoutCastENSC_16StoreWithoutCastEEEviT_T0_T2_T3_T4_T5_,(.L_x_17363 - _ZN2at6native27unrolled_elementwise_kernelINS0_13AUnaryFunctorIhhhNS0_15binary_internal10MulFunctorIhEEEESt5arrayIPcLm2EELi4E23TrivialOffsetCalculatorILi1EjESB_NS0_6memory15LoadWithoutCastENSC_16StoreWithoutCastEEEviT_T0_T2_T3_T4_T5_)
        .other          _ZN2at6native27unrolled_elementwise_kernelINS0_13AUnaryFunctorIhhhNS0_15binary_internal10MulFunctorIhEEEESt5arrayIPcLm2EELi4E23TrivialOffsetCalculatorILi1EjESB_NS0_6memory15LoadWithoutCastENSC_16StoreWithoutCastEEEviT_T0_T2_T3_T4_T5_,@"STO_CUDA_ENTRY STV_DEFAULT"
_ZN2at6native27unrolled_elementwise_kernelINS0_13AUnaryFunctorIhhhNS0_15binary_internal10MulFunctorIhEEEESt5arrayIPcLm2EELi4E23TrivialOffsetCalculatorILi1EjESB_NS0_6memory15LoadWithoutCastENSC_16StoreWithoutCastEEEviT_T0_T2_T3_T4_T5_:
.text._ZN2at6native27unrolled_elementwise_kernelINS0_13AUnaryFunctorIhhhNS0_15binary_internal10MulFunctorIhEEEESt5arrayIPcLm2EELi4E23TrivialOffsetCalculatorILi1EjESB_NS0_6memory15LoadWithoutCastENSC_16StoreWithoutCastEEEviT_T0_T2_T3_T4_T5_:
        /* <DEDUP_REMOVED lines=71> */
.L_x_16318:
[----:B------:R-:W-:Y:S05]  /*0470*/  BSYNC B0 ;  /* 0x0000000000007941 */ /* 0x000fea0003800000 */
.L_x_16317:
        /* <DEDUP_REMOVED lines=8> */
.L_x_16319:
        /* <DEDUP_REMOVED lines=16> */
.L_x_17363:


//--------------------- .text._ZN2at6native29vectorized_elementwise_kernelILi2ENS0_13AUnaryFunctorIhhhNS0_15binary_internal10MulFunctorIhEEEESt5arrayIPcLm2EEEEviT0_T1_ --------------------------
	.section	.text._ZN2at6native29vectorized_elementwise_kernelILi2ENS0_13AUnaryFunctorIhhhNS0_15binary_internal10MulFunctorIhEEEESt5arrayIPcLm2EEEEviT0_T1_,"ax",@progbits
	.align	128
        .global         _ZN2at6native29vectorized_elementwise_kernelILi2ENS0_13AUnaryFunctorIhhhNS0_15binary_internal10MulFunctorIhEEEESt5arrayIPcLm2EEEEviT0_T1_
        .type           _ZN2at6native29vectorized_elementwise_kernelILi2ENS0_13AUnaryFunctorIhhhNS0_15binary_internal10MulFunctorIhEEEESt5arrayIPcLm2EEEEviT0_T1_,@function
        .size           _ZN2at6native29vectorized_elementwise_kernelILi2ENS0_13AUnaryFunctorIhhhNS0_15binary_internal10MulFunctorIhEEEESt5arrayIPcLm2EEEEviT0_T1_,(.L_x_17364 - _ZN2at6native29vectorized_elementwise_kernelILi2ENS0_13AUnaryFunctorIhhhNS0_15binary_internal10MulFunctorIhEEEESt5arrayIPcLm2EEEEviT0_T1_)
        .other          _ZN2at6native29vectorized_elementwise_kernelILi2ENS0_13AUnaryFunctorIhhhNS0_15binary_internal10MulFunctorIhEEEESt5arrayIPcLm2EEEEviT0_T1_,@"STO_CUDA_ENTRY STV_DEFAULT"
_ZN2at6native29vectorized_elementwise_kernelILi2ENS0_13AUnaryFunctorIhhhNS0_15binary_internal10MulFunctorIhEEEESt5arrayIPcLm2EEEEviT0_T1_:
.text._ZN2at6native29vectorized_elementwise_kernelILi2ENS0_13AUnaryFunctorIhhhNS0_15binary_internal10MulFunctorIhEEEESt5arrayIPcLm2EEEEviT0_T1_:
        /* <DEDUP_REMOVED lines=56> */
.L_x_16320:
        /* <DEDUP_REMOVED lines=110> */
.L_x_16323:
        /* <DEDUP_REMOVED lines=8> */
.L_x_16324:
        /* <DEDUP_REMOVED lines=8> */
.L_x_16325:
        /* <DEDUP_REMOVED lines=9> */
.L_x_16326:
[----:B------:R-:W-:Y:S05]  /*0bf0*/  BSYNC B1 ;  /* 0x0000000000017941 */ /* 0x000fea0003800000 */
.L_x_16322:
[----:B------:R-:W-:-:S13]  /*0c00*/  ISETP.GE.AND P0, PT, R14, R15, PT ;  /* 0x0000000f0e00720c */ /* 0x000fda0003f06270 */
[----:B-1----:R-:W1:Y:S01]  /*0c10*/  @!P0 LDC.64 R6, c[0x0][0x218] ;  /* 0x00008600ff068b82 */ /* 0x002e620000000a00 */
[C---:B0-2---:R-:W-:Y:S02]  /*0c20*/  @!P0 VIADD R5, R14.reuse, UR4 ;  /* 0x000000040e058c36 */ /* 0x045fe40008000000 */
[----:B------:R-:W-:-:S03]  /*0c30*/  @!P0 VIADD R14, R14, 0x80 ;  /* 0x000000800e0e8836 */ /* 0x000fc60000000000 */
[----:B-1----:R-:W-:-:S04]  /*0c40*/  @!P0 IADD3 R4, P1, R5, R6, RZ ;  /* 0x0000000605048210 */ /* 0x002fc80007f3e0ff */
[----:B------:R-:W-:-:S05]  /*0c50*/  @!P0 IADD3.X R5, RZ, R7, RZ, P1, !PT ;  /* 0x00000007ff058210 */ /* 0x000fca0000ffe4ff */
[----:B------:R2:W-:Y:S04]  /*0c60*/  @!P0 STG.E.U8 desc[UR10][R4.64], R2 ;  /* 0x0000000204008986 */ /* 0x0005e8000c10110a */
.L_x_16327:
[----:B------:R-:W-:Y:S05]  /*0c70*/  BSYNC B0 ;  /* 0x0000000000007941 */ /* 0x000fea0003800000 */
.L_x_16321:
        /* <DEDUP_REMOVED lines=9> */
.L_x_16328:
        /* <DEDUP_REMOVED lines=15> */
.L_x_17364:


//--------------------- .text._ZN2at6native29vectorized_elementwise_kernelILi4ENS0_13AUnaryFunctorIhhhNS0_15binary_internal10MulFunctorIhEEEESt5arrayIPcLm2EEEEviT0_T1_ --------------------------
	.section	.text._ZN2at6native29vectorized_elementwise_kernelILi4ENS0_13AUnaryFunctorIhhhNS0_15binary_internal10MulFunctorIhEEEESt5arrayIPcLm2EEEEviT0_T1_,"ax",@progbits
	.align	128
        .global         _ZN2at6native29vectorized_elementwise_kernelILi4ENS0_13AUnaryFunctorIhhhNS0_15binary_internal10MulFunctorIhEEEESt5arrayIPcLm2EEEEviT0_T1_
        .type           _ZN2at6native29vectorized_elementwise_kernelILi4ENS0_13AUnaryFunctorIhhhNS0_15binary_internal10MulFunctorIhEEEESt5arrayIPcLm2EEEEviT0_T1_,@function
        .size           _ZN2at6native29vectorized_elementwise_kernelILi4ENS0_13AUnaryFunctorIhhhNS0_15binary_internal10MulFunctorIhEEEESt5arrayIPcLm2EEEEviT0_T1_,(.L_x_17365 - _ZN2at6native29vectorized_elementwise_kernelILi4ENS0_13AUnaryFunctorIhhhNS0_15binary_internal10MulFunctorIhEEEESt5arrayIPcLm2EEEEviT0_T1_)
        .other          _ZN2at6native29vectorized_elementwise_kernelILi4ENS0_13AUnaryFunctorIhhhNS0_15binary_internal10MulFunctorIhEEEESt5arrayIPcLm2EEEEviT0_T1_,@"STO_CUDA_ENTRY STV_DEFAULT"
_ZN2at6native29vectorized_elementwise_kernelILi4ENS0_13AUnaryFunctorIhhhNS0_15binary_internal10MulFunctorIhEEEESt5arrayIPcLm2EEEEviT0_T1_:
.text._ZN2at6native29vectorized_elementwise_kernelILi4ENS0_13AUnaryFunctorIhhhNS0_15binary_internal10MulFunctorIhEEEESt5arrayIPcLm2EEEEviT0_T1_:
        /* <DEDUP_REMOVED lines=52> */
.L_x_16329:
        /* <DEDUP_REMOVED lines=110> */
.L_x_16332:
        /* <DEDUP_REMOVED lines=8> */
.L_x_16333:
        /* <DEDUP_REMOVED lines=8> */
.L_x_16334:
        /* <DEDUP_REMOVED lines=9> */
.L_x_16335:
[----:B------:R-:W-:Y:S05]  /*0bb0*/  BSYNC B1 ;  /* 0x0000000000017941 */ /* 0x000fea0003800000 */
.L_x_16331:
[----:B------:R-:W-:-:S13]  /*0bc0*/  ISETP.GE.AND P0, PT, R14, R15, PT ;  /* 0x0000000f0e00720c */ /* 0x000fda0003f06270 */
[----:B-1----:R-:W1:Y:S01]  /*0bd0*/  @!P0 LDC.64 R6, c[0x0][0x218] ;  /* 0x00008600ff068b82 */ /* 0x002e620000000a00 */
[C---:B0-2---:R-:W-:Y:S01]  /*0be0*/  @!P0 IADD3 R5, R14.reuse, UR4, RZ ;  /* 0x000000040e058c10 */ /* 0x045fe2000fffe0ff */
[----:B------:R-:W-:-:S03]  /*0bf0*/  @!P0 VIADD R14, R14, 0x80 ;  /* 0x000000800e0e8836 */ /* 0x000fc60000000000 */
[----:B-1----:R-:W-:-:S05]  /*0c00*/  @!P0 IADD3 R4, P1, R5, R6, RZ ;  /* 0x0000000605048210 */ /* 0x002fca0007f3e0ff */
[----:B------:R-:W-:-:S05]  /*0c10*/  @!P0 IMAD.X R5, RZ, RZ, R7, P1 ;  /* 0x000000ffff058224 */ /* 0x000fca00008e0607 */
[----:B------:R2:W-:Y:S03]  /*0c20*/  @!P0 STG.E.U8 desc[UR10][R4.64], R2 ;  /* 0x0000000204008986 */ /* 0x0005e6000c10110a */
.L_x_16336:
[----:B------:R-:W-:Y:S05]  /*0c30*/  BSYNC B0 ;  /* 0x0000000000007941 */ /* 0x000fea0003800000 */
.L_x_16330:
        /* <DEDUP_REMOVED lines=9> */
.L_x_16337:
        /* <DEDUP_REMOVED lines=11> */
.L_x_17365:


//--------------------- .text._ZN2at6native29vectorized_elementwise_kernelILi8ENS0_13AUnaryFunctorIhhhNS0_15binary_internal10MulFunctorIhEEEESt5arrayIPcLm2EEEEviT0_T1_ --------------------------
	.section	.text._ZN2at6native29vectorized_elementwise_kernelILi8ENS0_13AUnaryFunctorIhhhNS0_15binary_internal10MulFunctorIhEEEESt5arrayIPcLm2EEEEviT0_T1_,"ax",@progbits
	.align	128
        .global         _ZN2at6native29vectorized_elementwise_kernelILi8ENS0_13AUnaryFunctorIhhhNS0_15binary_internal10MulFunctorIhEEEESt5arrayIPcLm2EEEEviT0_T1_
        .type           _ZN2at6native29vectorized_elementwise_kernelILi8ENS0_13AUnaryFunctorIhhhNS0_15binary_internal10MulFunctorIhEEEESt5arrayIPcLm2EEEEviT0_T1_,@function
        .size           _ZN2at6native29vectorized_elementwise_kernelILi8ENS0_13AUnaryFunctorIhhhNS0_15binary_internal10MulFunctorIhEEEESt5arrayIPcLm2EEEEviT0_T1_,(.L_x_17366 - _ZN2at6native29vectorized_elementwise_kernelILi8ENS0_13AUnaryFunctorIhhhNS0_15binary_internal10MulFunctorIhEEEESt5arrayIPcLm2EEEEviT0_T1_)
        .other          _ZN2at6native29vectorized_elementwise_kernelILi8ENS0_13AUnaryFunctorIhhhNS0_15binary_internal10MulFunctorIhEEEESt5arrayIPcLm2EEEEviT0_T1_,@"STO_CUDA_ENTRY STV_DEFAULT"
_ZN2at6native29vectorized_elementwise_kernelILi8ENS0_13AUnaryFunctorIhhhNS0_15binary_internal10MulFunctorIhEEEESt5arrayIPcLm2EEEEviT0_T1_:
.text._ZN2at6native29vectorized_elementwise_kernelILi8ENS0_13AUnaryFunctorIhhhNS0_15binary_internal10MulFunctorIhEEEESt5arrayIPcLm2EEEEviT0_T1_:
        /* <DEDUP_REMOVED lines=68> */
.L_x_16338:
        /* <DEDUP_REMOVED lines=110> */
.L_x_16341:
        /* <DEDUP_REMOVED lines=8> */
.L_x_16342:
        /* <DEDUP_REMOVED lines=8> */
.L_x_16343:
        /* <DEDUP_REMOVED lines=9> */
.L_x_16344:
[----:B------:R-:W-:Y:S05]  /*0cb0*/  BSYNC B1 ;  /* 0x0000000000017941 */ /* 0x000fea0003800000 */
.L_x_16340:
[----:B------:R-:W-:-:S13]  /*0cc0*/  ISETP.GE.AND P0, PT, R14, R15, PT ;  /* 0x0000000f0e00720c */ /* 0x000fda0003f06270 */
[----:B-1----:R-:W1:Y:S01]  /*0cd0*/  @!P0 LDC.64 R6, c[0x0][0x218] ;  /* 0x00008600ff068b82 */ /* 0x002e620000000a00 */
[C---:B0-2---:R-:W-:Y:S02]  /*0ce0*/  @!P0 VIADD R5, R14.reuse, UR4 ;  /* 0x000000040e058c36 */ /* 0x045fe40008000000 */
[----:B------:R-:W-:-:S03]  /*0cf0*/  @!P0 VIADD R14, R14, 0x80 ;  /* 0x000000800e0e8836 */ /* 0x000fc60000000000 */
[----:B-1----:R-:W-:-:S05]  /*0d00*/  @!P0 IADD3 R4, P1, R5, R6, RZ ;  /* 0x0000000605048210 */ /* 0x002fca0007f3e0ff */
[----:B------:R-:W-:-:S05]  /*0d10*/  @!P0 IMAD.X R5, RZ, RZ, R7, P1 ;  /* 0x000000ffff058224 */ /* 0x000fca00008e0607 */
[----:B------:R2:W-:Y:S03]  /*0d20*/  @!P0 STG.E.U8 desc[UR10][R4.64], R2 ;  /* 0x0000000204008986 */ /* 0x0005e6000c10110a */
.L_x_16345:
[----:B------:R-:W-:Y:S05]  /*0d30*/  BSYNC B0 ;  /* 0x0000000000007941 */ /* 0x000fea0003800000 */
.L_x_16339:
        /* <DEDUP_REMOVED lines=9> */
.L_x_16346:
        /* <DEDUP_REMOVED lines=11> */
.L_x_17366:


//--------------------- .text._ZN2at6native18elementwise_kernelILi128ELi4EZNS0_15gpu_kernel_implINS0_13BinaryFunctorIhhhNS0_15binary_internal10MulFunctorIhEEEEEEvRNS_18TensorIteratorBaseERKT_EUliE_EEviT1_ --------------------------
	.section	.text._ZN2at6native18elementwise_kernelILi128ELi4EZNS0_15gpu_kernel_implINS0_13BinaryFunctorIhhhNS0_15binary_internal10MulFunctorIhEEEEEEvRNS_18TensorIteratorBaseERKT_EUliE_EEviT1_,"ax",@progbits
	.align	128
        .global         _ZN2at6native18elementwise_kernelILi128ELi4EZNS0_15gpu_kernel_implINS0_13BinaryFunctorIhhhNS0_15binary_internal10MulFunctorIhEEEEEEvRNS_18TensorIteratorBaseERKT_EUliE_EEviT1_
        .type           _ZN2at6native18elementwise_kernelILi128ELi4EZNS0_15gpu_kernel_implINS0_13BinaryFunctorIhhhNS0_15binary_internal10MulFunctorIhEEEEEEvRNS_18TensorIteratorBaseERKT_EUliE_EEviT1_,@function
        .size           _ZN2at6native18elementwise_kernelILi128ELi4EZNS0_15gpu_kernel_implINS0_13BinaryFunctorIhhhNS0_15binary_internal10MulFunctorIhEEEEEEvRNS_18TensorIteratorBaseERKT_EUliE_EEviT1_,(.L_x_17367 - _ZN2at6native18elementwise_kernelILi128ELi4EZNS0_15gpu_kernel_implINS0_13BinaryFunctorIhhhNS0_15binary_internal10MulFunctorIhEEEEEEvRNS_18TensorIteratorBaseERKT_EUliE_EEviT1_)
        .other          _ZN2at6native18elementwise_kernelILi128ELi4EZNS0_15gpu_kernel_implINS0_13BinaryFunctorIhhhNS0_15binary_internal10MulFunctorIhEEEEEEvRNS_18TensorIteratorBaseERKT_EUliE_EEviT1_,@"STO_CUDA_ENTRY STV_DEFAULT"
_ZN2at6native18elementwise_kernelILi128ELi4EZNS0_15gpu_kernel_implINS0_13BinaryFunctorIhhhNS0_15binary_internal10MulFunctorIhEEEEEEvRNS_18TensorIteratorBaseERKT_EUliE_EEviT1_:
.text._ZN2at6native18elementwise_kernelILi128ELi4EZNS0_15gpu_kernel_implINS0_13BinaryFunctorIhhhNS0_15binary_internal10MulFunctorIhEEEEEEvRNS_18TensorIteratorBaseERKT_EUliE_EEviT1_:
        /* <DEDUP_REMOVED lines=365> */
.L_x_16349:
        /* <DEDUP_REMOVED lines=20> */
.L_x_16353:
[----:B------:R0:W5:Y:S01]  /*1810*/  LDG.E.U8 R19, desc[UR36][R4.64] ;  /* 0x0000002404137981 */ /* 0x000162000c1e1100 */
[----:B------:R-:W-:Y:S05]  /*1820*/  BRA `(.L_x_16355) ;  /* 0x0000000c00647947 */ /* 0x000fea0003800000 */
.L_x_16352:
        /* <DEDUP_REMOVED lines=8> */
.L_x_16357:
[----:B------:R3:W5:Y:S01]  /*18b0*/  LDG.E.U8 R19, desc[UR36][R4.64] ;  /* 0x0000002404137981 */ /* 0x000762000c1e1100 */
[----:B------:R-:W-:Y:S05]  /*18c0*/  BRA `(.L_x_16355) ;  /* 0x0000000c003c7947 */ /* 0x000fea0003800000 */
.L_x_16356:
[----:B------:R0:W5:Y:S01]  /*18d0*/  LDG.E.U16 R19, desc[UR36][R4.64] ;  /* 0x0000002404137981 */ /* 0x000162000c1e1500 */
[----:B------:R-:W-:Y:S05]  /*18e0*/  BRA `(.L_x_16355) ;  /* 0x0000000c00347947 */ /* 0x000fea0003800000 */
.L_x_16351:
        /* <DEDUP_REMOVED lines=10> */
.L_x_16359:
[----:B------:R-:W2:Y:S02]  /*1990*/  LDG.E.U16 R2, desc[UR36][R4.64] ;  /* 0x0000002404027981 */ /* 0x000ea4000c1e1500 */
[----:B--2---:R-:W-:-:S06]  /*19a0*/  HADD2.F32 R2, -RZ, R2.H0_H0 ;  /* 0x20000002ff027230 */ /* 0x004fcc0000004100 */
[----:B------:R-:W0:Y:S02]  /*19b0*/  F2I.S64.TRUNC R2, R2 ;  /* 0x0000000200027311 */ /* 0x000e24000020d900 */
[----:B0-----:R-:W-:Y:S01]  /*19c0*/  PRMT R19, R2, 0x7610, R19 ;  /* 0x0000761002137816 */ /* 0x001fe20000000013 */
[----:B------:R-:W-:Y:S06]  /*19d0*/  BRA `(.L_x_16355) ;  /* 0x0000000800f87947 */ /* 0x000fec0003800000 */
.L_x_16358:
        /* <DEDUP_REMOVED lines=10> */
.L_x_16361:
[----:B------:R-:W2:Y:S02]  /*1a80*/  LDG.E.U16 R4, desc[UR36][R4.64] ;  /* 0x0000002404047981 */ /* 0x000ea4000c1e1500 */
[----:B--2---:R-:W-:-:S06]  /*1a90*/  HADD2.F32 R2, -RZ, R4.H0_H0 ;  /* 0x20000004ff027230 */ /* 0x004fcc0000004100 */
[----:B------:R-:W0:Y:S02]  /*1aa0*/  F2I.S64.TRUNC R2, R2 ;  /* 0x0000000200027311 */ /* 0x000e24000020d900 */
[----:B0-----:R-:W-:Y:S01]  /*1ab0*/  PRMT R19, R2, 0x7610, R19 ;  /* 0x0000761002137816 */ /* 0x001fe20000000013 */
[----:B------:R-:W-:Y:S06]  /*1ac0*/  BRA `(.L_x_16355) ;  /* 0x0000000800bc7947 */ /* 0x000fec0003800000 */
.L_x_16360:
[----:B------:R-:W2:Y:S02]  /*1ad0*/  LDG.E.64 R2, desc[UR36][R4.64] ;  /* 0x0000002404027981 */ /* 0x000ea4000c1e1b00 */
[----:B--2---:R-:W0:Y:S02]  /*1ae0*/  F2I.S64.F64.TRUNC R2, R2 ;  /* 0x0000000200027311 */ /* 0x004e24000030d900 */
[----:B0-----:R-:W-:Y:S01]  /*1af0*/  PRMT R19, R2, 0x7610, R19 ;  /* 0x0000761002137816 */ /* 0x001fe20000000013 */
[----:B------:R-:W-:Y:S06]  /*1b00*/  BRA `(.L_x_16355) ;  /* 0x0000000800ac7947 */ /* 0x000fec0003800000 */
.L_x_16350:
        /* <DEDUP_REMOVED lines=12> */
.L_x_16364:
[----:B------:R-:W2:Y:S02]  /*1bd0*/  LDG.E.64 R4, desc[UR36][R4.64] ;  /* 0x0000002404047981 */ /* 0x000ea4000c1e1b00 */
[----:B--2---:R-:W0:Y:S02]  /*1be0*/  F2I.S64.F64.TRUNC R2, R4 ;  /* 0x0000000400027311 */ /* 0x004e24000030d900 */
[----:B0-----:R-:W-:Y:S01]  /*1bf0*/  PRMT R19, R2, 0x7610, R19 ;  /* 0x0000761002137816 */ /* 0x001fe20000000013 */
[----:B------:R-:W-:Y:S06]  /*1c00*/  BRA `(.L_x_16355) ;  /* 0x00000008006c7947 */ /* 0x000fec0003800000 */
.L_x_16363:
        /* <DEDUP_REMOVED lines=28> */
.L_x_16366:
        /* <DEDUP_REMOVED lines=15> */
.L_x_16365:
[----:B------:R-:W2:Y:S02]  /*1ec0*/  LDG.E.U16 R2, desc[UR36][R4.64] ;  /* 0x0000002404027981 */ /* 0x000ea4000c1e1500 */
[----:B--2---:R-:W-:-:S06]  /*1ed0*/  IMAD.U32 R2, R2, 0x10000, RZ ;  /* 0x0001000002027824 */ /* 0x004fcc00078e00ff */
[----:B------:R-:W0:Y:S02]  /*1ee0*/  F2I.S64.TRUNC R2, R2 ;  /* 0x0000000200027311 */ /* 0x000e24000020d900 */
[----:B0-----:R-:W-:Y:S01]  /*1ef0*/  PRMT R19, R2, 0x7610, R19 ;  /* 0x0000761002137816 */ /* 0x001fe20000000013 */
[----:B------:R-:W-:Y:S06]  /*1f00*/  BRA `(.L_x_16355) ;  /* 0x0000000400ac7947 */ /* 0x000fec0003800000 */
.L_x_16362:
        /* <DEDUP_REMOVED lines=10> */
.L_x_16369:
        /* <DEDUP_REMOVED lines=21> */
.L_x_16373:
[----:B------:R-:W-:Y:S05]  /*2100*/  BSYNC B1 ;  /* 0x0000000000017941 */ /* 0x000fea0003800000 */
.L_x_16372:
[----:B------:R-:W-:Y:S01]  /*2110*/  IMAD.SHL.U32 R2, R2, 0x100000, RZ ;  /* 0x0010000002027824 */ /* 0x000fe200078e00ff */
[----:B------:R-:W-:-:S04]  /*2120*/  LEA R3, R0, 0x3b800000, 0x17 ;  /* 0x3b80000000037811 */ /* 0x000fc800078eb8ff */
[----:B------:R-:W-:-:S07]  /*2130*/  LOP3.LUT R2, R3, R2, R4, 0xfe, !PT ;  /* 0x0000000203027212 */ /* 0x000fce00078efe04 */
.L_x_16371:
[----:B------:R-:W-:Y:S05]  /*2140*/  BSYNC B0 ;  /* 0x0000000000007941 */ /* 0x000fea0003800000 */
.L_x_16370:
[----:B------:R-:W0:Y:S02]  /*2150*/  F2I.S64.TRUNC R2, R2 ;  /* 0x0000000200027311 */ /* 0x000e24000020d900 */
[----:B0-----:R-:W-:Y:S01]  /*2160*/  PRMT R19, R2, 0x7610, R19 ;  /* 0x0000761002137816 */ /* 0x001fe20000000013 */
[----:B------:R-:W-:Y:S06]  /*2170*/  BRA `(.L_x_16355) ;  /* 0x0000000400107947 */ /* 0x000fec0003800000 */
.L_x_16368:
        /* <DEDUP_REMOVED lines=21> */
.L_x_16377:
[----:B------:R-:W-:Y:S05]  /*22d0*/  BSYNC B1 ;  /* 0x0000000000017941 */ /* 0x000fea0003800000 */
.L_x_16376:
[----:B------:R-:W-:Y:S01]  /*22e0*/  IMAD.SHL.U32 R2, R2, 0x200000, RZ ;  /* 0x0020000002027824 */ /* 0x000fe200078e00ff */
[----:B------:R-:W-:-:S04]  /*22f0*/  LEA R3, R0, 0x37800000, 0x17 ;  /* 0x3780000000037811 */ /* 0x000fc800078eb8ff */
[----:B------:R-:W-:-:S07]  /*2300*/  LOP3.LUT R2, R3, R2, R4, 0xfe, !PT ;  /* 0x0000000203027212 */ /* 0x000fce00078efe04 */
.L_x_16375:
[----:B------:R-:W-:Y:S05]  /*2310*/  BSYNC B0 ;  /* 0x0000000000007941 */ /* 0x000fea0003800000 */
.L_x_16374:
[----:B------:R-:W0:Y:S02]  /*2320*/  F2I.S64.TRUNC R2, R2 ;  /* 0x0000000200027311 */ /* 0x000e24000020d900 */
[----:B0-----:R-:W-:Y:S01]  /*2330*/  PRMT R19, R2, 0x7610, R19 ;  /* 0x0000761002137816 */ /* 0x001fe20000000013 */
[----:B------:R-:W-:Y:S06]  /*2340*/  BRA `(.L_x_16355) ;  /* 0x00000000009c7947 */ /* 0x000fec0003800000 */
.L_x_16367:
        /* <DEDUP_REMOVED lines=14> */
.L_x_16381:
[----:B------:R-:W-:Y:S05]  /*2430*/  BSYNC B0 ;  /* 0x0000000000007941 */ /* 0x000fea0003800000 */
.L_x_16380:
[----:B------:R-:W0:Y:S02]  /*2440*/  F2I.S64.TRUNC R2, R2 ;  /* 0x0000000200027311 */ /* 0x000e24000020d900 */
[----:B0-----:R-:W-:Y:S01]  /*2450*/  PRMT R19, R2, 0x7610, R19 ;  /* 0x0000761002137816 */ /* 0x001fe20000000013 */
[----:B------:R-:W-:Y:S06]  /*2460*/  BRA `(.L_x_16355) ;  /* 0x0000000000547947 */ /* 0x000fec0003800000 */
.L_x_16354:
        /* <DEDUP_REMOVED lines=16> */
.L_x_16382:
[----:B------:R-:W-:Y:S01]  /*2570*/  PRMT R19, RZ, 0x7610, R19 ;  /* 0x00007610ff137816 */ /* 0x000fe20000000013 */
[----:B------:R-:W-:Y:S06]  /*2580*/  BRA `(.L_x_16355) ;  /* 0x00000000000c7947 */ /* 0x000fec0003800000 */
.L_x_16379:
[----:B------:R2:W5:Y:S01]  /*2590*/  LDG.E.U8 R19, desc[UR36][R4.64] ;  /* 0x0000002404137981 */ /* 0x000562000c1e1100 */
[----:B------:R-:W-:Y:S05]  /*25a0*/  BRA `(.L_x_16355) ;  /* 0x0000000000047947 */ /* 0x000fea0003800000 */
.L_x_16378:
[----:B------:R1:W5:Y:S02]  /*25b0*/  LDG.E.U8 R19, desc[UR36][R4.64] ;  /* 0x0000002404137981 */ /* 0x000364000c1e1100 */
.L_x_16355:
[----:B------:R-:W0:Y:S01]  /*25c0*/  LDC.U8 R2, c[0x0][0x493] ;  /* 0x000124c0ff027b82 */ /* 0x000e220000000000 */
[----:B------:R-:W-:Y:S02]  /*25d0*/  ULDC.64 UR4, c[0x0][0x488] ;  /* 0x0001220000047ab9 */ /* 0x000fe40000000a00 */
[----:B01234-:R-:W-:-:S05]  /*25e0*/  IADD3 R4, P1, R22, UR4, RZ ;  /* 0x0000000416047c10 */ /* 0x01ffca000ff3e0ff */
[----:B------:R-:W-:Y:S01]  /*25f0*/  IMAD.X R5, RZ, RZ, UR5, P1 ;  /* 0x00000005ff057e24 */ /* 0x000fe200088e06ff */
        /* <DEDUP_REMOVED lines=13> */
.L_x_16386:
[----:B------:R3:W5:Y:S01]  /*26d0*/  LDG.E.U8 R0, desc[UR36][R4.64] ;  /* 0x0000002404007981 */ /* 0x000762000c1e1100 */
[----:B------:R-:W-:Y:S05]  /*26e0*/  BRA `(.L_x_16388) ;  /* 0x0000000c00647947 */ /* 0x000fea0003800000 */
.L_x_16385:
        /* <DEDUP_REMOVED lines=8> */
.L_x_16390:
[----:B------:R1:W5:Y:S01]  /*2770*/  LDG.E.U8 R0, desc[UR36][R4.64] ;  /* 0x0000002404007981 */ /* 0x000362000c1e1100 */
[----:B------:R-:W-:Y:S05]  /*2780*/  BRA `(.L_x_16388) ;  /* 0x0000000c003c7947 */ /* 0x000fea0003800000 */
.L_x_16389:
[----:B------:R2:W5:Y:S01]  /*2790*/  LDG.E.U16 R0, desc[UR36][R4.64] ;  /* 0x0000002404007981 */ /* 0x000562000c1e1500 */
[----:B------:R-:W-:Y:S05]  /*27a0*/  BRA `(.L_x_16388) ;  /* 0x0000000c00347947 */ /* 0x000fea0003800000 */
.L_x_16384:
        /* <DEDUP_REMOVED lines=10> */
.L_x_16392:
[----:B------:R-:W2:Y:S02]  /*2850*/  LDG.E.U16 R2, desc[UR36][R4.64] ;  /* 0x0000002404027981 */ /* 0x000ea4000c1e1500 */
[----:B--2---:R-:W-:-:S06]  /*2860*/  HADD2.F32 R2, -RZ, R2.H0_H0 ;  /* 0x20000002ff027230 */ /* 0x004fcc0000004100 */
[----:B------:R-:W0:Y:S02]  /*2870*/  F2I.S64.TRUNC R2, R2 ;  /* 0x0000000200027311 */ /* 0x000e24000020d900 */
[----:B0-----:R-:W-:Y:S01]  /*2880*/  PRMT R0, R2, 0x7610, R0 ;  /* 0x0000761002007816 */ /* 0x001fe20000000000 */
[----:B------:R-:W-:Y:S06]  /*2890*/  BRA `(.L_x_16388) ;  /* 0x0000000800f87947 */ /* 0x000fec0003800000 */
.L_x_16391:
        /* <DEDUP_REMOVED lines=10> */
.L_x_16394:
[----:B------:R-:W2:Y:S02]  /*2940*/  LDG.E.U16 R4, desc[UR36][R4.64] ;  /* 0x0000002404047981 */ /* 0x000ea4000c1e1500 */
[----:B--2---:R-:W-:-:S06]  /*2950*/  HADD2.F32 R2, -RZ, R4.H0_H0 ;  /* 0x20000004ff027230 */ /* 0x004fcc0000004100 */
[----:B------:R-:W0:Y:S02]  /*2960*/  F2I.S64.TRUNC R2, R2 ;  /* 0x0000000200027311 */ /* 0x000e24000020d900 */
[----:B0-----:R-:W-:Y:S01]  /*2970*/  PRMT R0, R2, 0x7610, R0 ;  /* 0x0000761002007816 */ /* 0x001fe20000000000 */
[----:B------:R-:W-:Y:S06]  /*2980*/  BRA `(.L_x_16388) ;  /* 0x0000000800bc7947 */ /* 0x000fec0003800000 */
.L_x_16393:
[----:B------:R-:W2:Y:S02]  /*2990*/  LDG.E.64 R2, desc[UR36][R4.64] ;  /* 0x0000002404027981 */ /* 0x000ea4000c1e1b00 */
[----:B--2---:R-:W0:Y:S02]  /*29a0*/  F2I.S64.F64.TRUNC R2, R2 ;  /* 0x0000000200027311 */ /* 0x004e24000030d900 */
[----:B0-----:R-:W-:Y:S01]  /*29b0*/  PRMT R0, R2, 0x7610, R0 ;  /* 0x0000761002007816 */ /* 0x001fe20000000000 */
[----:B------:R-:W-:Y:S06]  /*29c0*/  BRA `(.L_x_16388) ;  /* 0x0000000800ac7947 */ /* 0x000fec0003800000 */
.L_x_16383:
        /* <DEDUP_REMOVED lines=12> */
.L_x_16397:
[----:B------:R-:W2:Y:S02]  /*2a90*/  LDG.E.64 R4, desc[UR36][R4.64] ;  /* 0x0000002404047981 */ /* 0x000ea4000c1e1b00 */
[----:B--2---:R-:W0:Y:S02]  /*2aa0*/  F2I.S64.F64.TRUNC R2, R4 ;  /* 0x0000000400027311 */ /* 0x004e24000030d900 */
[----:B0-----:R-:W-:Y:S01]  /*2ab0*/  PRMT R0, R2, 0x7610, R0 ;  /* 0x0000761002007816 */ /* 0x001fe20000000000 */
[----:B------:R-:W-:Y:S06]  /*2ac0*/  BRA `(.L_x_16388) ;  /* 0x00000008006c7947 */ /* 0x000fec0003800000 */
.L_x_16396:
        /* <DEDUP_REMOVED lines=28> */
.L_x_16399:
        /* <DEDUP_REMOVED lines=15> */
.L_x_16398:
[----:B------:R-:W2:Y:S02]  /*2d80*/  LDG.E.U16 R2, desc[UR36][R4.64] ;  /* 0x0000002404027981 */ /* 0x000ea4000c1e1500 */
[----:B--2---:R-:W-:-:S06]  /*2d90*/  IMAD.U32 R2, R2, 0x10000, RZ ;  /* 0x0001000002027824 */ /* 0x004fcc00078e00ff */
[----:B------:R-:W0:Y:S02]  /*2da0*/  F2I.S64.TRUNC R2, R2 ;  /* 0x0000000200027311 */ /* 0x000e24000020d900 */
[----:B0-----:R-:W-:Y:S01]  /*2db0*/  PRMT R0, R2, 0x7610, R0 ;  /* 0x0000761002007816 */ /* 0x001fe20000000000 */
[----:B------:R-:W-:Y:S06]  /*2dc0*/  BRA `(.L_x_16388) ;  /* 0x0000000400ac7947 */ /* 0x000fec0003800000 */
.L_x_16395:
        /* <DEDUP_REMOVED lines=10> */
.L_x_16402:
        /* <DEDUP_REMOVED lines=21> */
.L_x_16406:
[----:B------:R-:W-:Y:S05]  /*2fc0*/  BSYNC B1 ;  /* 0x0000000000017941 */ /* 0x000fea0003800000 */
.L_x_16405:
[----:B------:R-:W-:Y:S01]  /*2fd0*/  IMAD.SHL.U32 R2, R2, 0x100000, RZ ;  /* 0x0010000002027824 */ /* 0x000fe200078e00ff */
[----:B------:R-:W-:-:S04]  /*2fe0*/  LEA R3, R0, 0x3b800000, 0x17 ;  /* 0x3b80000000037811 */ /* 0x000fc800078eb8ff */
[----:B------:R-:W-:-:S07]  /*2ff0*/  LOP3.LUT R2, R3, R2, R4, 0xfe, !PT ;  /* 0x0000000203027212 */ /* 0x000fce00078efe04 */
.L_x_16404:
[----:B------:R-:W-:Y:S05]  /*3000*/  BSYNC B0 ;  /* 0x0000000000007941 */ /* 0x000fea0003800000 */
.L_x_16403:
[----:B------:R-:W0:Y:S02]  /*3010*/  F2I.S64.TRUNC R2, R2 ;  /* 0x0000000200027311 */ /* 0x000e24000020d900 */
[----:B0-----:R-:W-:Y:S01]  /*3020*/  PRMT R0, R2, 0x7610, R0 ;  /* 0x0000761002007816 */ /* 0x001fe20000000000 */
[----:B------:R-:W-:Y:S06]  /*3030*/  BRA `(.L_x_16388) ;  /* 0x0000000400107947 */ /* 0x000fec0003800000 */
.L_x_16401:
        /* <DEDUP_REMOVED lines=21> */
.L_x_16410:
[----:B------:R-:W-:Y:S05]  /*3190*/  BSYNC B1 ;  /* 0x0000000000017941 */ /* 0x000fea0003800000 */
.L_x_16409:
[----:B------:R-:W-:Y:S01]  /*31a0*/  IMAD.SHL.U32 R2, R2, 0x200000, RZ ;  /* 0x0020000002027824 */ /* 0x000fe200078e00ff */
[----:B------:R-:W-:-:S04]  /*31b0*/  LEA R3, R0, 0x37800000, 0x17 ;  /* 0x3780000000037811 */ /* 0x000fc800078eb8ff */
[----:B------:R-:W-:-:S07]  /*31c0*/  LOP3.LUT R2, R3, R2, R4, 0xfe, !PT ;  /* 0x0000000203027212 */ /* 0x000fce00078efe04 */
.L_x_16408:
[----:B------:R-:W-:Y:S05]  /*31d0*/  BSYNC B0 ;  /* 0x0000000000007941 */ /* 0x000fea0003800000 */
.L_x_16407:
[----:B------:R-:W0:Y:S02]  /*31e0*/  F2I.S64.TRUNC R2, R2 ;  /* 0x0000000200027311 */ /* 0x000e24000020d900 */
[----:B0-----:R-:W-:Y:S01]  /*31f0*/  PRMT R0, R2, 0x7610, R0 ;  /* 0x0000761002007816 */ /* 0x001fe20000000000 */
[----:B------:R-:W-:Y:S06]  /*3200*/  BRA `(.L_x_16388) ;  /* 0x00000000009c7947 */ /* 0x000fec0003800000 */
.L_x_16400:
        /* <DEDUP_REMOVED lines=14> */
.L_x_16414:
[----:B------:R-:W-:Y:S05]  /*32f0*/  BSYNC B0 ;  /* 0x0000000000007941 */ /* 0x000fea0003800000 */
.L_x_16413:
[----:B------:R-:W0:Y:S02]  /*3300*/  F2I.S64.TRUNC R2, R2 ;  /* 0x0000000200027311 */ /* 0x000e24000020d900 */
[----:B0-----:R-:W-:Y:S01]  /*3310*/  PRMT R0, R2, 0x7610, R0 ;  /* 0x0000761002007816 */ /* 0x001fe20000000000 */
[----:B------:R-:W-:Y:S06]  /*3320*/  BRA `(.L_x_16388) ;  /* 0x0000000000547947 */ /* 0x000fec0003800000 */
.L_x_16387:
        /* <DEDUP_REMOVED lines=16> */
.L_x_16415:
[----:B------:R-:W-:Y:S01]  /*3430*/  PRMT R0, RZ, 0x7610, R0 ;  /* 0x00007610ff007816 */ /* 0x000fe20000000000 */
[----:B------:R-:W-:Y:S06]  /*3440*/  BRA `(.L_x_16388) ;  /* 0x00000000000c7947 */ /* 0x000fec0003800000 */
.L_x_16412:
[----:B------:R0:W5:Y:S01]  /*3450*/  LDG.E.U8 R0, desc[UR36][R4.64] ;  /* 0x0000002404007981 */ /* 0x000162000c1e1100 */
[----:B------:R-:W-:Y:S05]  /*3460*/  BRA `(.L_x_16388) ;  /* 0x0000000000047947 */ /* 0x000fea0003800000 */
.L_x_16411:
[----:B------:R0:W5:Y:S02]  /*3470*/  LDG.E.U8 R0, desc[UR36][R4.64] ;  /* 0x0000002404007981 */ /* 0x000164000c1e1100 */
.L_x_16388:
[----:B01234-:R-:W0:Y:S01]  /*3480*/  LDC.U8 R4, c[0x0][0x491] ;  /* 0x00012440ff047b82 */ /* 0x01fe220000000000 */
[----:B-----5:R-:W-:Y:S02]  /*3490*/  PRMT R19, R19, 0x9910, RZ ;  /* 0x0000991013137816 */ /* 0x020fe400000000ff */
[----:B------:R-:W-:-:S03]  /*34a0*/  PRMT R3, R0, 0x9910, RZ ;  /* 0x0000991000037816 */ /* 0x000fc600000000ff */
[----:B------:R-:W-:-:S04]  /*34b0*/  IMAD.MOV.U32 R0, RZ, RZ, R19 ;  /* 0x000000ffff007224 */ /* 0x000fc800078e0013 */
[----:B------:R-:W-:Y:S01]  /*34c0*/  IMAD R3, R0, R3, RZ ;  /* 0x0000000300037224 */ /* 0x000fe200078e02ff */
        /* <DEDUP_REMOVED lines=13> */
.L_x_16419:
[----:B------:R1:W-:Y:S01]  /*35a0*/  STG.E.U8 desc[UR36][R16.64], R3 ;  /* 0x0000000310007986 */ /* 0x0003e2000c101124 */
[----:B------:R-:W-:Y:S05]  /*35b0*/  BRA `(.L_x_16421) ;  /* 0x0000000c00987947 */ /* 0x000fea0003800000 */
.L_x_16418:
        /* <DEDUP_REMOVED lines=10> */
.L_x_16423:
[----:B------:R-:W-:-:S05]  /*3660*/  LOP3.LUT R3, R3, 0xff, RZ, 0xc0, !PT ;  /* 0x000000ff03037812 */ /* 0x000fca00078ec0ff */
[----:B------:R3:W-:Y:S01]  /*3670*/  STG.E desc[UR36][R16.64], R3 ;  /* 0x0000000310007986 */ /* 0x0007e2000c101924 */
[----:B------:R-:W-:Y:S05]  /*3680*/  BRA `(.L_x_16421) ;  /* 0x0000000c00647947 */ /* 0x000fea0003800000 */
.L_x_16422:
[----:B------:R-:W-:-:S05]  /*3690*/  LOP3.LUT R3, R3, 0xff, RZ, 0xc0, !PT ;  /* 0x000000ff03037812 */ /* 0x000fca00078ec0ff */
[----:B------:R2:W-:Y:S01]  /*36a0*/  STG.E.U16 desc[UR36][R16.64], R3 ;  /* 0x0000000310007986 */ /* 0x0005e2000c101524 */
[----:B------:R-:W-:Y:S05]  /*36b0*/  BRA `(.L_x_16421) ;  /* 0x0000000c00587947 */ /* 0x000fea0003800000 */
.L_x_16417:
        /* <DEDUP_REMOVED lines=10> */
.L_x_16425:
[----:B------:R-:W-:-:S04]  /*3760*/  LOP3.LUT R3, R3, 0xff, RZ, 0xc0, !PT ;  /* 0x000000ff03037812 */ /* 0x000fc800078ec0ff */
[----:B------:R-:W0:Y:S02]  /*3770*/  I2F.U16 R0, R3 ;  /* 0x0000000300007306 */ /* 0x000e240000101000 */
[----:B0-----:R-:W-:-:S05]  /*3780*/  F2FP.F16.F32.PACK_AB R0, RZ, R0 ;  /* 0x00000000ff00723e */ /* 0x001fca00000000ff */
[----:B------:R0:W-:Y:S01]  /*3790*/  STG.E.U16 desc[UR36][R16.64], R0 ;  /* 0x0000000010007986 */ /* 0x0001e2000c101524 */
[----:B------:R-:W-:Y:S05]  /*37a0*/  BRA `(.L_x_16421) ;  /* 0x0000000c001c7947 */ /* 0x000fea0003800000 */
.L_x_16424:
        /* <DEDUP_REMOVED lines=11> */
.L_x_16427:
[----:B------:R-:W-:-:S06]  /*3860*/  LOP3.LUT R3, R3, 0xff, RZ, 0xc0, !PT ;  /* 0x000000ff03037812 */ /* 0x000fcc00078ec0ff */
[----:B------:R-:W0:Y:S02]  /*3870*/  I2F.U16 R3, R3 ;  /* 0x0000000300037306 */ /* 0x000e240000101000 */
[----:B0-----:R-:W-:-:S04]  /*3880*/  F2FP.F16.F32.PACK_AB R3, RZ, R3 ;  /* 0x00000003ff03723e */ /* 0x001fc800000000ff */
[----:B------:R-:W-:-:S05]  /*3890*/  PRMT R3, R3, 0x5410, RZ ;  /* 0x0000541003037816 */ /* 0x000fca00000000ff */
[----:B------:R0:W-:Y:S01]  /*38a0*/  STG.E desc[UR36][R16.64], R3 ;  /* 0x0000000310007986 */ /* 0x0001e2000c101924 */
[----:B------:R-:W-:Y:S05]  /*38b0*/  BRA `(.L_x_16421) ;  /* 0x0000000800d87947 */ /* 0x000fea0003800000 */
.L_x_16426:
[----:B------:R-:W-:-:S06]  /*38c0*/  LOP3.LUT R3, R3, 0xff, RZ, 0xc0, !PT ;  /* 0x000000ff03037812 */ /* 0x000fcc00078ec0ff */
[----:B------:R-:W0:Y:S02]  /*38d0*/  I2F.F64.U16 R2, R3 ;  /* 0x0000000300027312 */ /* 0x000e240000101800 */
[----:B0-----:R0:W-:Y:S01]  /*38e0*/  STG.E.64 desc[UR36][R16.64], R2 ;  /* 0x0000000210007986 */ /* 0x0011e2000c101b24 */
[----:B------:R-:W-:Y:S05]  /*38f0*/  BRA `(.L_x_16421) ;  /* 0x0000000800c87947 */ /* 0x000fea0003800000 */
.L_x_16416:
        /* <DEDUP_REMOVED lines=12> */
.L_x_16430:
[----:B------:R-:W-:Y:S02]  /*39c0*/  LOP3.LUT R4, R3, 0xff, RZ, 0xc0, !PT ;  /* 0x000000ff03047812 */ /* 0x000fe400078ec0ff */
[----:B------:R-:W-:-:S04]  /*39d0*/  CS2R R6, SRZ ;  /* 0x0000000000067805 */ /* 0x000fc8000001ff00 */
[----:B------:R-:W0:Y:S02]  /*39e0*/  I2F.F64.U16 R4, R4 ;  /* 0x0000000400047312 */ /* 0x000e240000101800 */
[----:B0-----:R0:W-:Y:S01]  /*39f0*/  STG.E.128 desc[UR36][R16.64], R4 ;  /* 0x0000000410007986 */ /* 0x0011e2000c101d24 */
[----:B------:R-:W-:Y:S05]  /*3a00*/  BRA `(.L_x_16421) ;  /* 0x0000000800847947 */ /* 0x000fea0003800000 */
.L_x_16429:
        /* <DEDUP_REMOVED lines=22> */
.L_x_16434:
[----:B------:R-:W-:Y:S05]  /*3b70*/  BSYNC B0 ;  /* 0x0000000000007941 */ /* 0x000fea0003800000 */
.L_x_16433:
[----:B------:R-:W-:-:S05]  /*3b80*/  LOP3.LUT R3, R0, R3, RZ, 0xfc, !PT ;  /* 0x0000000300037212 */ /* 0x000fca00078efcff */
[----:B------:R0:W-:Y:S01]  /*3b90*/  STG.E.U8 desc[UR36][R16.64], R3 ;  /* 0x0000000310007986 */ /* 0x0001e2000c101124 */
[----:B------:R-:W-:Y:S05]  /*3ba0*/  BRA `(.L_x_16421) ;  /* 0x00000008001c7947 */ /* 0x000fea0003800000 */
.L_x_16432:
        /* <DEDUP_REMOVED lines=14> */
.L_x_16436:
[----:B------:R-:W-:Y:S01]  /*3c90*/  IMAD.MOV.U32 R0, RZ, RZ, 0x7f ;  /* 0x0000007fff007424 */ /* 0x000fe200078e00ff */
[----:B------:R-:W-:-:S04]  /*3ca0*/  ISETP.GT.U32.AND P0, PT, R2, 0x7f800000, PT ;  /* 0x7f8000000200780c */ /* 0x000fc80003f04070 */
[----:B------:R-:W-:-:S09]  /*3cb0*/  SEL R0, R0, 0x7c, P0 ;  /* 0x0000007c00007807 */ /* 0x000fd20000000000 */
.L_x_16437:
[----:B------:R-:W-:Y:S05]  /*3cc0*/  BSYNC B0 ;  /* 0x0000000000007941 */ /* 0x000fea0003800000 */
.L_x_16435:
[----:B------:R-:W-:-:S04]  /*3cd0*/  LOP3.LUT R2, R3, 0x80000000, RZ, 0xc0, !PT ;  /* 0x8000000003027812 */ /* 0x000fc800078ec0ff */
[----:B------:R-:W-:-:S04]  /*3ce0*/  SHF.R.U32.HI R3, RZ, 0x18, R2 ;  /* 0x00000018ff037819 */ /* 0x000fc80000011602 */
[----:B------:R-:W-:-:S05]  /*3cf0*/  LOP3.LUT R3, R0, R3, RZ, 0xfc, !PT ;  /* 0x0000000300037212 */ /* 0x000fca00078efcff */
[----:B------:R0:W-:Y:S01]  /*3d00*/  STG.E.U8 desc[UR36][R16.64], R3 ;  /* 0x0000000310007986 */ /* 0x0001e2000c101124 */
[----:B------:R-:W-:Y:S05]  /*3d10*/  BRA `(.L_x_16421) ;  /* 0x0000000400c07947 */ /* 0x000fea0003800000 */
.L_x_16431:
[----:B------:R-:W-:-:S04]  /*3d20*/  LOP3.LUT R3, R3, 0xff, RZ, 0xc0, !PT ;  /* 0x000000ff03037812 */ /* 0x000fc800078ec0ff */
[----:B------:R-:W0:Y:S02]  /*3d30*/  I2F.U16 R0, R3 ;  /* 0x0000000300007306 */ /* 0x000e240000101000 */
[----:B0-----:R-:W-:-:S05]  /*3d40*/  F2FP.BF16.F32.PACK_AB R0, RZ, R0 ;  /* 0x00000000ff00723e */ /* 0x001fca00000010ff */
[----:B------:R0:W-:Y:S01]  /*3d50*/  STG.E.U16 desc[UR36][R16.64], R0 ;  /* 0x0000000010007986 */ /* 0x0001e2000c101524 */
[----:B------:R-:W-:Y:S05]  /*3d60*/  BRA `(.L_x_16421) ;  /* 0x0000000400ac7947 */ /* 0x000fea0003800000 */
.L_x_16428:
        /* <DEDUP_REMOVED lines=11> */
.L_x_16440:
        /* <DEDUP_REMOVED lines=18> */
.L_x_16443:
[----:B------:R-:W-:-:S04]  /*3f40*/  LOP3.LUT R2, R3, 0x80000000, RZ, 0xc0, !PT ;  /* 0x8000000003027812 */ /* 0x000fc800078ec0ff */
[----:B------:R-:W-:-:S04]  /*3f50*/  SHF.R.U32.HI R3, RZ, 0x18, R2 ;  /* 0x00000018ff037819 */ /* 0x000fc80000011602 */
[----:B------:R-:W-:-:S04]  /*3f60*/  LOP3.LUT R0, R0, R3, RZ, 0xfc, !PT ;  /* 0x0000000300007212 */ /* 0x000fc800078efcff */
[----:B------:R-:W-:-:S07]  /*3f70*/  PRMT R8, R0, 0x7610, R8 ;  /* 0x0000761000087816 */ /* 0x000fce0000000008 */
.L_x_16442:
[----:B------:R-:W-:Y:S05]  /*3f80*/  BSYNC B0 ;  /* 0x0000000000007941 */ /* 0x000fea0003800000 */
.L_x_16441:
[----:B------:R0:W-:Y:S01]  /*3f90*/  STG.E.U8 desc[UR36][R16.64], R8 ;  /* 0x0000000810007986 */ /* 0x0001e2000c101124 */
[----:B------:R-:W-:Y:S05]  /*3fa0*/  BRA `(.L_x_16421) ;  /* 0x00000004001c7947 */ /* 0x000fea0003800000 */
.L_x_16439:
        /* <DEDUP_REMOVED lines=18> */
.L_x_16446:
[----:B------:R-:W-:-:S04]  /*40d0*/  LOP3.LUT R2, R3, 0x80000000, RZ, 0xc0, !PT ;  /* 0x8000000003027812 */ /* 0x000fc800078ec0ff */
[----:B------:R-:W-:-:S04]  /*40e0*/  SHF.R.U32.HI R3, RZ, 0x18, R2 ;  /* 0x00000018ff037819 */ /* 0x000fc80000011602 */
[----:B------:R-:W-:-:S04]  /*40f0*/  LOP3.LUT R0, R0, R3, RZ, 0xfc, !PT ;  /* 0x0000000300007212 */ /* 0x000fc800078efcff */
[----:B------:R-:W-:-:S07]  /*4100*/  PRMT R8, R0, 0x7610, R8 ;  /* 0x0000761000087816 */ /* 0x000fce0000000008 */
.L_x_16445:
[----:B------:R-:W-:Y:S05]  /*4110*/  BSYNC B0 ;  /* 0x0000000000007941 */ /* 0x000fea0003800000 */
.L_x_16444:
[----:B------:R0:W-:Y:S01]  /*4120*/  STG.E.U8 desc[UR36][R16.64], R8 ;  /* 0x0000000810007986 */ /* 0x0001e2000c101124 */
[----:B------:R-:W-:Y:S05]  /*4130*/  BRA `(.L_x_16421) ;  /* 0x0000000000b87947 */ /* 0x000fea0003800000 */
.L_x_16438:
        /* <DEDUP_REMOVED lines=23> */
.L_x_16420:
        /* <DEDUP_REMOVED lines=16> */
.L_x_16449:
[----:B------:R-:W-:Y:S05]  /*43b0*/  BRA `(.L_x_16421) ;  /* 0x0000000000187947 */ /* 0x000fea0003800000 */
.L_x_16448:
[----:B------:R-:W-:Y:S01]  /*43c0*/  LOP3.LUT R2, R3, 0xff, RZ, 0xc0, !PT ;  /* 0x000000ff03027812 */ /* 0x000fe200078ec0ff */
[----:B------:R-:W-:-:S05]  /*43d0*/  IMAD.MOV.U32 R3, RZ, RZ, RZ ;  /* 0x000000ffff037224 */ /* 0x000fca00078e00ff */
[----:B------:R0:W-:Y:S01]  /*43e0*/  STG.E.64 desc[UR36][R16.64], R2 ;  /* 0x0000000210007986 */ /* 0x0001e2000c101b24 */
[----:B------:R-:W-:Y:S05]  /*43f0*/  BRA `(.L_x_16421) ;  /* 0x0000000000087947 */ /* 0x000fea0003800000 */
.L_x_16447:
[----:B------:R-:W-:-:S05]  /*4400*/  LOP3.LUT R3, R3, 0xff, RZ, 0xc0, !PT ;  /* 0x000000ff03037812 */ /* 0x000fca00078ec0ff */
[----:B------:R0:W-:Y:S02]  /*4410*/  STG.E desc[UR36][R16.64], R3 ;  /* 0x0000000310007986 */ /* 0x0001e4000c101924 */
.L_x_16421:
[----:B------:R-:W-:-:S04]  /*4420*/  IMAD R18, R18, 0x200, R23 ;  /* 0x0000020012127824 */ /* 0x000fc800078e0217 */
[----:B------:R-:W-:-:S07]  /*4430*/  VIADD R19, R18, 0x80 ;  /* 0x0000008012137836 */ /* 0x000fce0000000000 */
.L_x_16348:
[----:B------:R-:W-:Y:S05]  /*4440*/  BSYNC B6 ;  /* 0x0000000000067941 */ /* 0x000fea0003800000 */
.L_x_16347:
        /* <DEDUP_REMOVED lines=358> */
.L_x_16452:
        /* <DEDUP_REMOVED lines=20> */
.L_x_16456:
[----:B------:R0:W5:Y:S01]  /*5bf0*/  LDG.E.U8 R22, desc[UR36][R4.64] ;  /* 0x0000002404167981 */ /* 0x000162000c1e1100 */
[----:B------:R-:W-:Y:S05]  /*5c00*/  BRA `(.L_x_16458) ;  /* 0x0000000c00647947 */ /* 0x000fea0003800000 */
.L_x_16455:
        /* <DEDUP_REMOVED lines=8> */
.L_x_16460:
[----:B------:R3:W5:Y:S01]  /*5c90*/  LDG.E.U8 R22, desc[UR36][R4.64] ;  /* 0x0000002404167981 */ /* 0x000762000c1e1100 */
[----:B------:R-:W-:Y:S05]  /*5ca0*/  BRA `(.L_x_16458) ;  /* 0x0000000c003c7947 */ /* 0x000fea0003800000 */
.L_x_16459:
[----:B------:R0:W5:Y:S01]  /*5cb0*/  LDG.E.U16 R22, desc[UR36][R4.64] ;  /* 0x0000002404167981 */ /* 0x000162000c1e1500 */
[----:B------:R-:W-:Y:S05]  /*5cc0*/  BRA `(.L_x_16458) ;  /* 0x0000000c00347947 */ /* 0x000fea0003800000 */
.L_x_16454:
        /* <DEDUP_REMOVED lines=10> */
.L_x_16462:
[----:B------:R-:W2:Y:S02]  /*5d70*/  LDG.E.U16 R2, desc[UR36][R4.64] ;  /* 0x0000002404027981 */ /* 0x000ea4000c1e1500 */
[----:B--2---:R-:W-:-:S06]  /*5d80*/  HADD2.F32 R2, -RZ, R2.H0_H0 ;  /* 0x20000002ff027230 */ /* 0x004fcc0000004100 */
[----:B------:R-:W0:Y:S02]  /*5d90*/  F2I.S64.TRUNC R2, R2 ;  /* 0x0000000200027311 */ /* 0x000e24000020d900 */
[----:B0-----:R-:W-:Y:S01]  /*5da0*/  PRMT R22, R2, 0x7610, R22 ;  /* 0x0000761002167816 */ /* 0x001fe20000000016 */
[----:B------:R-:W-:Y:S06]  /*5db0*/  BRA `(.L_x_16458) ;  /* 0x0000000800f87947 */ /* 0x000fec0003800000 */
.L_x_16461:
        /* <DEDUP_REMOVED lines=10> */
.L_x_16464:
[----:B------:R-:W2:Y:S02]  /*5e60*/  LDG.E.U16 R4, desc[UR36][R4.64] ;  /* 0x0000002404047981 */ /* 0x000ea4000c1e1500 */
[----:B--2---:R-:W-:-:S06]  /*5e70*/  HADD2.F32 R2, -RZ, R4.H0_H0 ;  /* 0x20000004ff027230 */ /* 0x004fcc0000004100 */
[----:B------:R-:W0:Y:S02]  /*5e80*/  F2I.S64.TRUNC R2, R2 ;  /* 0x0000000200027311 */ /* 0x000e24000020d900 */
[----:B0-----:R-:W-:Y:S01]  /*5e90*/  PRMT R22, R2, 0x7610, R22 ;  /* 0x0000761002167816 */ /* 0x001fe20000000016 */
[----:B------:R-:W-:Y:S06]  /*5ea0*/  BRA `(.L_x_16458) ;  /* 0x0000000800bc7947 */ /* 0x000fec0003800000 */
.L_x_16463:
[----:B------:R-:W2:Y:S02]  /*5eb0*/  LDG.E.64 R2, desc[UR36][R4.64] ;  /* 0x0000002404027981 */ /* 0x000ea4000c1e1b00 */
[----:B--2---:R-:W0:Y:S02]  /*5ec0*/  F2I.S64.F64.TRUNC R2, R2 ;  /* 0x0000000200027311 */ /* 0x004e24000030d900 */
[----:B0-----:R-:W-:Y:S01]  /*5ed0*/  PRMT R22, R2, 0x7610, R22 ;  /* 0x0000761002167816 */ /* 0x001fe20000000016 */
[----:B------:R-:W-:Y:S06]  /*5ee0*/  BRA `(.L_x_16458) ;  /* 0x0000000800ac7947 */ /* 0x000fec0003800000 */
.L_x_16453:
        /* <DEDUP_REMOVED lines=12> */
.L_x_16467:
[----:B------:R-:W2:Y:S02]  /*5fb0*/  LDG.E.64 R4, desc[UR36][R4.64] ;  /* 0x0000002404047981 */ /* 0x000ea4000c1e1b00 */
[----:B--2---:R-:W0:Y:S02]  /*5fc0*/  F2I.S64.F64.TRUNC R2, R4 ;  /* 0x0000000400027311 */ /* 0x004e24000030d900 */
[----:B0-----:R-:W-:Y:S01]  /*5fd0*/  PRMT R22, R2, 0x7610, R22 ;  /* 0x0000761002167816 */ /* 0x001fe20000000016 */
[----:B------:R-:W-:Y:S06]  /*5fe0*/  BRA `(.L_x_16458) ;  /* 0x00000008006c7947 */ /* 0x000fec0003800000 */
.L_x_16466:
        /* <DEDUP_REMOVED lines=28> */
.L_x_16469:
        /* <DEDUP_REMOVED lines=15> */
.L_x_16468:
[----:B------:R-:W2:Y:S02]  /*62a0*/  LDG.E.U16 R2, desc[UR36][R4.64] ;  /* 0x0000002404027981 */ /* 0x000ea4000c1e1500 */
[----:B--2---:R-:W-:-:S06]  /*62b0*/  IMAD.U32 R2, R2, 0x10000, RZ ;  /* 0x0001000002027824 */ /* 0x004fcc00078e00ff */
[----:B------:R-:W0:Y:S02]  /*62c0*/  F2I.S64.TRUNC R2, R2 ;  /* 0x0000000200027311 */ /* 0x000e24000020d900 */
[----:B0-----:R-:W-:Y:S01]  /*62d0*/  PRMT R22, R2, 0x7610, R22 ;  /* 0x0000761002167816 */ /* 0x001fe20000000016 */
[----:B------:R-:W-:Y:S06]  /*62e0*/  BRA `(.L_x_16458) ;  /* 0x0000000400ac7947 */ /* 0x000fec0003800000 */
.L_x_16465:
        /* <DEDUP_REMOVED lines=10> */
.L_x_16472:
        /* <DEDUP_REMOVED lines=21> */
.L_x_16476:
[----:B------:R-:W-:Y:S05]  /*64e0*/  BSYNC B1 ;  /* 0x0000000000017941 */ /* 0x000fea0003800000 */
.L_x_16475:
[----:B------:R-:W-:Y:S01]  /*64f0*/  IMAD.SHL.U32 R2, R2, 0x100000, RZ ;  /* 0x0010000002027824 */ /* 0x000fe200078e00ff */
[----:B------:R-:W-:-:S04]  /*6500*/  LEA R3, R0, 0x3b800000, 0x17 ;  /* 0x3b80000000037811 */ /* 0x000fc800078eb8ff */
[----:B------:R-:W-:-:S07]  /*6510*/  LOP3.LUT R2, R3, R2, R4, 0xfe, !PT ;  /* 0x0000000203027212 */ /* 0x000fce00078efe04 */
.L_x_16474:
[----:B------:R-:W-:Y:S05]  /*6520*/  BSYNC B0 ;  /* 0x0000000000007941 */ /* 0x000fea0003800000 */
.L_x_16473:
[----:B------:R-:W0:Y:S02]  /*6530*/  F2I.S64.TRUNC R2, R2 ;  /* 0x0000000200027311 */ /* 0x000e24000020d900 */
[----:B0-----:R-:W-:Y:S01]  /*6540*/  PRMT R22, R2, 0x7610, R22 ;  /* 0x0000761002167816 */ /* 0x001fe20000000016 */
[----:B------:R-:W-:Y:S06]  /*6550*/  BRA `(.L_x_16458) ;  /* 0x0000000400107947 */ /* 0x000fec0003800000 */
.L_x_16471:
        /* <DEDUP_REMOVED lines=21> */
.L_x_16480:
[----:B------:R-:W-:Y:S05]  /*66b0*/  BSYNC B1 ;  /* 0x0000000000017941 */ /* 0x000fea0003800000 */
.L_x_16479:
[----:B------:R-:W-:Y:S01]  /*66c0*/  IMAD.SHL.U32 R2, R2, 0x200000, RZ ;  /* 0x0020000002027824 */ /* 0x000fe200078e00ff */
[----:B------:R-:W-:-:S04]  /*66d0*/  LEA R3, R0, 0x37800000, 0x17 ;  /* 0x3780000000037811 */ /* 0x000fc800078eb8ff */
[----:B------:R-:W-:-:S07]  /*66e0*/  LOP3.LUT R2, R3, R2, R4, 0xfe, !PT ;  /* 0x0000000203027212 */ /* 0x000fce00078efe04 */
.L_x_16478:
[----:B------:R-:W-:Y:S05]  /*66f0*/  BSYNC B0 ;  /* 0x0000000000007941 */ /* 0x000fea0003800000 */
.L_x_16477:
[----:B------:R-:W0:Y:S02]  /*6700*/  F2I.S64.TRUNC R2, R2 ;  /* 0x0000000200027311 */ /* 0x000e24000020d900 */
[----:B0-----:R-:W-:Y:S01]  /*6710*/  PRMT R22, R2, 0x7610, R22 ;  /* 0x0000761002167816 */ /* 0x001fe20000000016 */
[----:B------:R-:W-:Y:S06]  /*6720*/  BRA `(.L_x_16458) ;  /* 0x00000000009c7947 */ /* 0x000fec0003800000 */
.L_x_16470:
        /* <DEDUP_REMOVED lines=14> */
.L_x_16484:
[----:B------:R-:W-:Y:S05]  /*6810*/  BSYNC B0 ;  /* 0x0000000000007941 */ /* 0x000fea0003800000 */
.L_x_16483:
[----:B------:R-:W0:Y:S02]  /*6820*/  F2I.S64.TRUNC R2, R2 ;  /* 0x0000000200027311 */ /* 0x000e24000020d900 */
[----:B0-----:R-:W-:Y:S01]  /*6830*/  PRMT R22, R2, 0x7610, R22 ;  /* 0x0000761002167816 */ /* 0x001fe20000000016 */
[----:B------:R-:W-:Y:S06]  /*6840*/  BRA `(.L_x_16458) ;  /* 0x0000000000547947 */ /* 0x000fec0003800000 */
.L_x_16457:
        /* <DEDUP_REMOVED lines=16> */
.L_x_16485:
[----:B------:R-:W-:Y:S01]  /*6950*/  PRMT R22, RZ, 0x7610, R22 ;  /* 0x00007610ff167816 */ /* 0x000fe20000000016 */
[----:B------:R-:W-:Y:S06]  /*6960*/  BRA `(.L_x_16458) ;  /* 0x00000000000c7947 */ /* 0x000fec0003800000 */
.L_x_16482:
[----:B------:R1:W5:Y:S01]  /*6970*/  LDG.E.U8 R22, desc[UR36][R4.64] ;  /* 0x0000002404167981 */ /* 0x000362000c1e1100 */
[----:B------:R-:W-:Y:S05]  /*6980*/  BRA `(.L_x_16458) ;  /* 0x0000000000047947 */ /* 0x000fea0003800000 */
.L_x_16481:
[----:B------:R2:W5:Y:S02]  /*6990*/  LDG.E.U8 R22, desc[UR36][R4.64] ;  /* 0x0000002404167981 */ /* 0x000564000c1e1100 */
.L_x_16458:
        /* <DEDUP_REMOVED lines=17> */
.L_x_16489:
[----:B------:R4:W5:Y:S01]  /*6ab0*/  LDG.E.U8 R0, desc[UR36][R4.64] ;  /* 0x0000002404007981 */ /* 0x000962000c1e1100 */
[----:B------:R-:W-:Y:S05]  /*6ac0*/  BRA `(.L_x_16491) ;  /* 0x0000000c00647947 */ /* 0x000fea0003800000 */
.L_x_16488:
        /* <DEDUP_REMOVED lines=8> */
.L_x_16493:
[----:B------:R2:W5:Y:S01]  /*6b50*/  LDG.E.U8 R0, desc[UR36][R4.64] ;  /* 0x0000002404007981 */ /* 0x000562000c1e1100 */
[----:B------:R-:W-:Y:S05]  /*6b60*/  BRA `(.L_x_16491) ;  /* 0x0000000c003c7947 */ /* 0x000fea0003800000 */
.L_x_16492:
[----:B------:R0:W5:Y:S01]  /*6b70*/  LDG.E.U16 R0, desc[UR36][R4.64] ;  /* 0x0000002404007981 */ /* 0x000162000c1e1500 */
[----:B------:R-:W-:Y:S05]  /*6b80*/  BRA `(.L_x_16491) ;  /* 0x0000000c00347947 */ /* 0x000fea0003800000 */
.L_x_16487:
        /* <DEDUP_REMOVED lines=10> */
.L_x_16495:
[----:B------:R-:W2:Y:S02]  /*6c30*/  LDG.E.U16 R2, desc[UR36][R4.64] ;  /* 0x0000002404027981 */ /* 0x000ea4000c1e1500 */
[----:B--2---:R-:W-:-:S06]  /*6c40*/  HADD2.F32 R2, -RZ, R2.H0_H0 ;  /* 0x20000002ff027230 */ /* 0x004fcc0000004100 */
[----:B------:R-:W0:Y:S02]  /*6c50*/  F2I.S64.TRUNC R2, R2 ;  /* 0x0000000200027311 */ /* 0x000e24000020d900 */
[----:B0-----:R-:W-:Y:S01]  /*6c60*/  PRMT R0, R2, 0x7610, R0 ;  /* 0x0000761002007816 */ /* 0x001fe20000000000 */
[----:B------:R-:W-:Y:S06]  /*6c70*/  BRA `(.L_x_16491) ;  /* 0x0000000800f87947 */ /* 0x000fec0003800000 */
.L_x_16494:
        /* <DEDUP_REMOVED lines=10> */
.L_x_16497:
[----:B------:R-:W2:Y:S02]  /*6d20*/  LDG.E.U16 R4, desc[UR36][R4.64] ;  /* 0x0000002404047981 */ /* 0x000ea4000c1e1500 */
[----:B--2---:R-:W-:-:S06]  /*6d30*/  HADD2.F32 R2, -RZ, R4.H0_H0 ;  /* 0x20000004ff027230 */ /* 0x004fcc0000004100 */
[----:B------:R-:W0:Y:S02]  /*6d40*/  F2I.S64.TRUNC R2, R2 ;  /* 0x0000000200027311 */ /* 0x000e24000020d900 */
[----:B0-----:R-:W-:Y:S01]  /*6d50*/  PRMT R0, R2, 0x7610, R0 ;  /* 0x0000761002007816 */ /* 0x001fe20000000000 */
[----:B------:R-:W-:Y:S06]  /*6d60*/  BRA `(.L_x_16491) ;  /* 0x0000000800bc7947 */ /* 0x000fec0003800000 */
.L_x_16496:
[----:B------:R-:W2:Y:S02]  /*6d70*/  LDG.E.64 R2, desc[UR36][R4.64] ;  /* 0x0000002404027981 */ /* 0x000ea4000c1e1b00 */
[----:B--2---:R-:W0:Y:S02]  /*6d80*/  F2I.S64.F64.TRUNC R2, R2 ;  /* 0x0000000200027311 */ /* 0x004e24000030d900 */
[----:B0-----:R-:W-:Y:S01]  /*6d90*/  PRMT R0, R2, 0x7610, R0 ;  /* 0x0000761002007816 */ /* 0x001fe20000000000 */
[----:B------:R-:W-:Y:S06]  /*6da0*/  BRA `(.L_x_16491) ;  /* 0x0000000800ac7947 */ /* 0x000fec0003800000 */
.L_x_16486:
        /* <DEDUP_REMOVED lines=12> */
.L_x_16500:
[----:B------:R-:W2:Y:S02]  /*6e70*/  LDG.E.64 R4, desc[UR36][R4.64] ;  /* 0x0000002404047981 */ /* 0x000ea4000c1e1b00 */
[----:B--2---:R-:W0:Y:S02]  /*6e80*/  F2I.S64.F64.TRUNC R2, R4 ;  /* 0x0000000400027311 */ /* 0x004e24000030d900 */
[----:B0-----:R-:W-:Y:S01]  /*6e90*/  PRMT R0, R2, 0x7610, R0 ;  /* 0x0000761002007816 */ /* 0x001fe20000000000 */
[----:B------:R-:W-:Y:S06]  /*6ea0*/  BRA `(.L_x_16491) ;  /* 0x00000008006c7947 */ /* 0x000fec0003800000 */
.L_x_16499:
        /* <DEDUP_REMOVED lines=28> */
.L_x_16502:
        /* <DEDUP_REMOVED lines=15> */
.L_x_16501:
[----:B------:R-:W2:Y:S02]  /*7160*/  LDG.E.U16 R2, desc[UR36][R4.64] ;  /* 0x0000002404027981 */ /* 0x000ea4000c1e1500 */
[----:B--2---:R-:W-:-:S06]  /*7170*/  IMAD.U32 R2, R2, 0x10000, RZ ;  /* 0x0001000002027824 */ /* 0x004fcc00078e00ff */
[----:B------:R-:W0:Y:S02]  /*7180*/  F2I.S64.TRUNC R2, R2 ;  /* 0x0000000200027311 */ /* 0x000e24000020d900 */
[----:B0-----:R-:W-:Y:S01]  /*7190*/  PRMT R0, R2, 0x7610, R0 ;  /* 0x0000761002007816 */ /* 0x001fe20000000000 */
[----:B------:R-:W-:Y:S06]  /*71a0*/  BRA `(.L_x_16491) ;  /* 0x0000000400ac7947 */ /* 0x000fec0003800000 */
.L_x_16498:
        /* <DEDUP_REMOVED lines=10> */
.L_x_16505:
        /* <DEDUP_REMOVED lines=21> */
.L_x_16509:
[----:B------:R-:W-:Y:S05]  /*73a0*/  BSYNC B1 ;  /* 0x0000000000017941 */ /* 0x000fea0003800000 */
.L_x_16508:
[----:B------:R-:W-:Y:S01]  /*73b0*/  IMAD.SHL.U32 R2, R2, 0x100000, RZ ;  /* 0x0010000002027824 */ /* 0x000fe200078e00ff */
[----:B------:R-:W-:-:S04]  /*73c0*/  LEA R3, R0, 0x3b800000, 0x17 ;  /* 0x3b80000000037811 */ /* 0x000fc800078eb8ff */
[----:B------:R-:W-:-:S07]  /*73d0*/  LOP3.LUT R2, R3, R2, R4, 0xfe, !PT ;  /* 0x0000000203027212 */ /* 0x000fce00078efe04 */
.L_x_16507:
[----:B------:R-:W-:Y:S05]  /*73e0*/  BSYNC B0 ;  /* 0x0000000000007941 */ /* 0x000fea0003800000 */
.L_x_16506:
[----:B------:R-:W0:Y:S02]  /*73f0*/  F2I.S64.TRUNC R2, R2 ;  /* 0x0000000200027311 */ /* 0x000e24000020d900 */
[----:B0-----:R-:W-:Y:S01]  /*7400*/  PRMT R0, R2, 0x7610, R0 ;  /* 0x0000761002007816 */ /* 0x001fe20000000000 */
[----:B------:R-:W-:Y:S06]  /*7410*/  BRA `(.L_x_16491) ;  /* 0x0000000400107947 */ /* 0x000fec0003800000 */
.L_x_16504:
        /* <DEDUP_REMOVED lines=21> */
.L_x_16513:
[----:B------:R-:W-:Y:S05]  /*7570*/  BSYNC B1 ;  /* 0x0000000000017941 */ /* 0x000fea0003800000 */
.L_x_16512:
[----:B------:R-:W-:Y:S01]  /*7580*/  IMAD.SHL.U32 R2, R2, 0x200000, RZ ;  /* 0x0020000002027824 */ /* 0x000fe200078e00ff */
[----:B------:R-:W-:-:S04]  /*7590*/  LEA R3, R0, 0x37800000, 0x17 ;  /* 0x3780000000037811 */ /* 0x000fc800078eb8ff */
[----:B------:R-:W-:-:S07]  /*75a0*/  LOP3.LUT R2, R3, R2, R4, 0xfe, !PT ;  /* 0x0000000203027212 */ /* 0x000fce00078efe04 */
.L_x_16511:
[----:B------:R-:W-:Y:S05]  /*75b0*/  BSYNC B0 ;  /* 0x0000000000007941 */ /* 0x000fea0003800000 */
.L_x_16510:
[----:B------:R-:W0:Y:S02]  /*75c0*/  F2I.S64.TRUNC R2, R2 ;  /* 0x0000000200027311 */ /* 0x000e24000020d900 */
[----:B0-----:R-:W-:Y:S01]  /*75d0*/  PRMT R0, R2, 0x7610, R0 ;  /* 0x0000761002007816 */ /* 0x001fe20000000000 */
[----:B------:R-:W-:Y:S06]  /*75e0*/  BRA `(.L_x_16491) ;  /* 0x00000000009c7947 */ /* 0x000fec0003800000 */
.L_x_16503:
        /* <DEDUP_REMOVED lines=14> */
.L_x_16517:
[----:B------:R-:W-:Y:S05]  /*76d0*/  BSYNC B0 ;  /* 0x0000000000007941 */ /* 0x000fea0003800000 */
.L_x_16516:
[----:B------:R-:W0:Y:S02]  /*76e0*/  F2I.S64.TRUNC R2, R2 ;  /* 0x0000000200027311 */ /* 0x000e24000020d900 */
[----:B0-----:R-:W-:Y:S01]  /*76f0*/  PRMT R0, R2, 0x7610, R0 ;  /* 0x0000761002007816 */ /* 0x001fe20000000000 */
[----:B------:R-:W-:Y:S06]  /*7700*/  BRA `(.L_x_16491) ;  /* 0x0000000000547947 */ /* 0x000fec0003800000 */
.L_x_16490:
        /* <DEDUP_REMOVED lines=16> */
.L_x_16518:
[----:B------:R-:W-:Y:S01]  /*7810*/  PRMT R0, RZ, 0x7610, R0 ;  /* 0x00007610ff007816 */ /* 0x000fe20000000000 */
[----:B------:R-:W-:Y:S06]  /*7820*/  BRA `(.L_x_16491) ;  /* 0x00000000000c7947 */ /* 0x000fec0003800000 */
.L_x_16515:
[----:B------:R0:W5:Y:S01]  /*7830*/  LDG.E.U8 R0, desc[UR36][R4.64] ;  /* 0x0000002404007981 */ /* 0x000162000c1e1100 */
[----:B------:R-:W-:Y:S05]  /*7840*/  BRA `(.L_x_16491) ;  /* 0x0000000000047947 */ /* 0x000fea0003800000 */
.L_x_16514:
[----:B------:R0:W5:Y:S02]  /*7850*/  LDG.E.U8 R0, desc[UR36][R4.64] ;  /* 0x0000002404007981 */ /* 0x000164000c1e1100 */
.L_x_16491:
        /* <DEDUP_REMOVED lines=18> */
.L_x_16522:
[----:B------:R0:W-:Y:S01]  /*7980*/  STG.E.U8 desc[UR36][R16.64], R3 ;  /* 0x0000000310007986 */ /* 0x0001e2000c101124 */
[----:B------:R-:W-:Y:S05]  /*7990*/  BRA `(.L_x_16524) ;  /* 0x0000000c00987947 */ /* 0x000fea0003800000 */
.L_x_16521:
        /* <DEDUP_REMOVED lines=10> */
.L_x_16526:
[----:B------:R-:W-:-:S05]  /*7a40*/  LOP3.LUT R3, R3, 0xff, RZ, 0xc0, !PT ;  /* 0x000000ff03037812 */ /* 0x000fca00078ec0ff */
[----:B------:R3:W-:Y:S01]  /*7a50*/  STG.E desc[UR36][R16.64], R3 ;  /* 0x0000000310007986 */ /* 0x0007e2000c101924 */
[----:B------:R-:W-:Y:S05]  /*7a60*/  BRA `(.L_x_16524) ;  /* 0x0000000c00647947 */ /* 0x000fea0003800000 */
.L_x_16525:
[----:B------:R-:W-:-:S05]  /*7a70*/  LOP3.LUT R3, R3, 0xff, RZ, 0xc0, !PT ;  /* 0x000000ff03037812 */ /* 0x000fca00078ec0ff */
[----:B------:R2:W-:Y:S01]  /*7a80*/  STG.E.U16 desc[UR36][R16.64], R3 ;  /* 0x0000000310007986 */ /* 0x0005e2000c101524 */
[----:B------:R-:W-:Y:S05]  /*7a90*/  BRA `(.L_x_16524) ;  /* 0x0000000c00587947 */ /* 0x000fea0003800000 */
.L_x_16520:
        /* <DEDUP_REMOVED lines=10> */
.L_x_16528:
[----:B------:R-:W-:-:S04]  /*7b40*/  LOP3.LUT R3, R3, 0xff, RZ, 0xc0, !PT ;  /* 0x000000ff03037812 */ /* 0x000fc800078ec0ff */
[----:B------:R-:W0:Y:S02]  /*7b50*/  I2F.U16 R0, R3 ;  /* 0x0000000300007306 */ /* 0x000e240000101000 */
[----:B0-----:R-:W-:-:S05]  /*7b60*/  F2FP.F16.F32.PACK_AB R0, RZ, R0 ;  /* 0x00000000ff00723e */ /* 0x001fca00000000ff */
[----:B------:R0:W-:Y:S01]  /*7b70*/  STG.E.U16 desc[UR36][R16.64], R0 ;  /* 0x0000000010007986 */ /* 0x0001e2000c101524 */
[----:B------:R-:W-:Y:S05]  /*7b80*/  BRA `(.L_x_16524) ;  /* 0x0000000c001c7947 */ /* 0x000fea0003800000 */
.L_x_16527:
        /* <DEDUP_REMOVED lines=11> */
.L_x_16530:
[----:B------:R-:W-:-:S06]  /*7c40*/  LOP3.LUT R3, R3, 0xff, RZ, 0xc0, !PT ;  /* 0x000000ff03037812 */ /* 0x000fcc00078ec0ff */
[----:B------:R-:W0:Y:S02]  /*7c50*/  I2F.U16 R3, R3 ;  /* 0x0000000300037306 */ /* 0x000e240000101000 */
[----:B0-----:R-:W-:-:S04]  /*7c60*/  F2FP.F16.F32.PACK_AB R3, RZ, R3 ;  /* 0x00000003ff03723e */ /* 0x001fc800000000ff */
[----:B------:R-:W-:-:S05]  /*7c70*/  PRMT R3, R3, 0x5410, RZ ;  /* 0x0000541003037816 */ /* 0x000fca00000000ff */
[----:B------:R0:W-:Y:S01]  /*7c80*/  STG.E desc[UR36][R16.64], R3 ;  /* 0x0000000310007986 */ /* 0x0001e2000c101924 */
[----:B------:R-:W-:Y:S05]  /*7c90*/  BRA `(.L_x_16524) ;  /* 0x0000000800d87947 */ /* 0x000fea0003800000 */
.L_x_16529:
[----:B------:R-:W-:-:S06]  /*7ca0*/  LOP3.LUT R3, R3, 0xff, RZ, 0xc0, !PT ;  /* 0x000000ff03037812 */ /* 0x000fcc00078ec0ff */
[----:B------:R-:W0:Y:S02]  /*7cb0*/  I2F.F64.U16 R2, R3 ;  /* 0x0000000300027312 */ /* 0x000e240000101800 */
[----:B0-----:R0:W-:Y:S01]  /*7cc0*/  STG.E.64 desc[UR36][R16.64], R2 ;  /* 0x0000000210007986 */ /* 0x0011e2000c101b24 */
[----:B------:R-:W-:Y:S05]  /*7cd0*/  BRA `(.L_x_16524) ;  /* 0x0000000800c87947 */ /* 0x000fea0003800000 */
.L_x_16519:
        /* <DEDUP_REMOVED lines=12> */
.L_x_16533:
[----:B------:R-:W-:Y:S02]  /*7da0*/  LOP3.LUT R4, R3, 0xff, RZ, 0xc0, !PT ;  /* 0x000000ff03047812 */ /* 0x000fe400078ec0ff */
[----:B------:R-:W-:-:S04]  /*7db0*/  CS2R R6, SRZ ;  /* 0x0000000000067805 */ /* 0x000fc8000001ff00 */
[----:B------:R-:W0:Y:S02]  /*7dc0*/  I2F.F64.U16 R4, R4 ;  /* 0x0000000400047312 */ /* 0x000e240000101800 */
[----:B0-----:R0:W-:Y:S01]  /*7dd0*/  STG.E.128 desc[UR36][R16.64], R4 ;  /* 0x0000000410007986 */ /* 0x0011e2000c101d24 */
[----:B------:R-:W-:Y:S05]  /*7de0*/  BRA `(.L_x_16524) ;  /* 0x0000000800847947 */ /* 0x000fea0003800000 */
.L_x_16532:
        /* <DEDUP_REMOVED lines=22> */
.L_x_16537:
[----:B------:R-:W-:Y:S05]  /*7f50*/  BSYNC B0 ;  /* 0x0000000000007941 */ /* 0x000fea0003800000 */
.L_x_16536:
[----:B------:R-:W-:-:S05]  /*7f60*/  LOP3.LUT R3, R0, R3, RZ, 0xfc, !PT ;  /* 0x0000000300037212 */ /* 0x000fca00078efcff */
[----:B------:R0:W-:Y:S01]  /*7f70*/  STG.E.U8 desc[UR36][R16.64], R3 ;  /* 0x0000000310007986 */ /* 0x0001e2000c101124 */
[----:B------:R-:W-:Y:S05]  /*7f80*/  BRA `(.L_x_16524) ;  /* 0x00000008001c7947 */ /* 0x000fea0003800000 */
.L_x_16535:
        /* <DEDUP_REMOVED lines=14> */
.L_x_16539:
[----:B------:R-:W-:Y:S01]  /*8070*/  IMAD.MOV.U32 R0, RZ, RZ, 0x7f ;  /* 0x0000007fff007424 */ /* 0x000fe200078e00ff */
[----:B------:R-:W-:-:S04]  /*8080*/  ISETP.GT.U32.AND P0, PT, R2, 0x7f800000, PT ;  /* 0x7f8000000200780c */ /* 0x000fc80003f04070 */
[----:B------:R-:W-:-:S09]  /*8090*/  SEL R0, R0, 0x7c, P0 ;  /* 0x0000007c00007807 */ /* 0x000fd20000000000 */
.L_x_16540:
[----:B------:R-:W-:Y:S05]  /*80a0*/  BSYNC B0 ;  /* 0x0000000000007941 */ /* 0x000fea0003800000 */
.L_x_16538:
[----:B------:R-:W-:-:S04]  /*80b0*/  LOP3.LUT R2, R3, 0x80000000, RZ, 0xc0, !PT ;  /* 0x8000000003027812 */ /* 0x000fc800078ec0ff */
[----:B------:R-:W-:-:S04]  /*80c0*/  SHF.R.U32.HI R3, RZ, 0x18, R2 ;  /* 0x00000018ff037819 */ /* 0x000fc80000011602 */
[----:B------:R-:W-:-:S05]  /*80d0*/  LOP3.LUT R3, R0, R3, RZ, 0xfc, !PT ;  /* 0x0000000300037212 */ /* 0x000fca00078efcff */
[----:B------:R0:W-:Y:S01]  /*80e0*/  STG.E.U8 desc[UR36][R16.64], R3 ;  /* 0x0000000310007986 */ /* 0x0001e2000c101124 */
[----:B------:R-:W-:Y:S05]  /*80f0*/  BRA `(.L_x_16524) ;  /* 0x0000000400c07947 */ /* 0x000fea0003800000 */
.L_x_16534:
[----:B------:R-:W-:-:S04]  /*8100*/  LOP3.LUT R3, R3, 0xff, RZ, 0xc0, !PT ;  /* 0x000000ff03037812 */ /* 0x000fc800078ec0ff */
[----:B------:R-:W0:Y:S02]  /*8110*/  I2F.U16 R0, R3 ;  /* 0x0000000300007306 */ /* 0x000e240000101000 */
[----:B0-----:R-:W-:-:S05]  /*8120*/  F2FP.BF16.F32.PACK_AB R0, RZ, R0 ;  /* 0x00000000ff00723e */ /* 0x001fca00000010ff */
[----:B------:R0:W-:Y:S01]  /*8130*/  STG.E.U16 desc[UR36][R16.64], R0 ;  /* 0x0000000010007986 */ /* 0x0001e2000c101524 */
[----:B------:R-:W-:Y:S05]  /*8140*/  BRA `(.L_x_16524) ;  /* 0x0000000400ac7947 */ /* 0x000fea0003800000 */
.L_x_16531:
        /* <DEDUP_REMOVED lines=11> */
.L_x_16543:
        /* <DEDUP_REMOVED lines=18> */
.L_x_16546:
[----:B------:R-:W-:-:S04]  /*8320*/  LOP3.LUT R2, R3, 0x80000000, RZ, 0xc0, !PT ;  /* 0x8000000003027812 */ /* 0x000fc800078ec0ff */
[----:B------:R-:W-:-:S04]  /*8330*/  SHF.R.U32.HI R3, RZ, 0x18, R2 ;  /* 0x00000018ff037819 */ /* 0x000fc80000011602 */
[----:B------:R-:W-:-:S04]  /*8340*/  LOP3.LUT R0, R0, R3, RZ, 0xfc, !PT ;  /* 0x0000000300007212 */ /* 0x000fc800078efcff */
[----:B------:R-:W-:-:S07]  /*8350*/  PRMT R8, R0, 0x7610, R8 ;  /* 0x0000761000087816 */ /* 0x000fce0000000008 */
.L_x_16545:
[----:B------:R-:W-:Y:S05]  /*8360*/  BSYNC B0 ;  /* 0x0000000000007941 */ /* 0x000fea0003800000 */
.L_x_16544:
[----:B------:R0:W-:Y:S01]  /*8370*/  STG.E.U8 desc[UR36][R16.64], R8 ;  /* 0x0000000810007986 */ /* 0x0001e2000c101124 */
[----:B------:R-:W-:Y:S05]  /*8380*/  BRA `(.L_x_16524) ;  /* 0x00000004001c7947 */ /* 0x000fea0003800000 */
.L_x_16542:
        /* <DEDUP_REMOVED lines=18> */
.L_x_16549:
[----:B------:R-:W-:-:S04]  /*84b0*/  LOP3.LUT R2, R3, 0x80000000, RZ, 0xc0, !PT ;  /* 0x8000000003027812 */ /* 0x000fc800078ec0ff */
[----:B------:R-:W-:-:S04]  /*84c0*/  SHF.R.U32.HI R3, RZ, 0x18, R2 ;  /* 0x00000018ff037819 */ /* 0x000fc80000011602 */
[----:B------:R-:W-:-:S04]  /*84d0*/  LOP3.LUT R0, R0, R3, RZ, 0xfc, !PT ;  /* 0x0000000300007212 */ /* 0x000fc800078efcff */
[----:B------:R-:W-:-:S07]  /*84e0*/  PRMT R8, R0, 0x7610, R8 ;  /* 0x0000761000087816 */ /* 0x000fce0000000008 */
.L_x_16548:
[----:B------:R-:W-:Y:S05]  /*84f0*/  BSYNC B0 ;  /* 0x0000000000007941 */ /* 0x000fea0003800000 */
.L_x_16547:
[----:B------:R0:W-:Y:S01]  /*8500*/  STG.E.U8 desc[UR36][R16.64], R8 ;  /* 0x0000000810007986 */ /* 0x0001e2000c101124 */
[----:B------:R-:W-:Y:S05]  /*8510*/  BRA `(.L_x_16524) ;  /* 0x0000000000b87947 */ /* 0x000fea0003800000 */
.L_x_16541:
        /* <DEDUP_REMOVED lines=23> */
.L_x_16523:
        /* <DEDUP_REMOVED lines=16> */
.L_x_16552:
[----:B------:R-:W-:Y:S05]  /*8790*/  BRA `(.L_x_16524) ;  /* 0x0000000000187947 */ /* 0x000fea0003800000 */
.L_x_16551:
[----:B------:R-:W-:Y:S01]  /*87a0*/  LOP3.LUT R2, R3, 0xff, RZ, 0xc0, !PT ;  /* 0x000000ff03027812 */ /* 0x000fe200078ec0ff */
[----:B------:R-:W-:-:S05]  /*87b0*/  IMAD.MOV.U32 R3, RZ, RZ, RZ ;  /* 0x000000ffff037224 */ /* 0x000fca00078e00ff */
[----:B------:R0:W-:Y:S01]  /*87c0*/  STG.E.64 desc[UR36][R16.64], R2 ;  /* 0x0000000210007986 */ /* 0x0001e2000c101b24 */
[----:B------:R-:W-:Y:S05]  /*87d0*/  BRA `(.L_x_16524) ;  /* 0x0000000000087947 */ /* 0x000fea0003800000 */
.L_x_16550:
[----:B------:R-:W-:-:S05]  /*87e0*/  LOP3.LUT R3, R3, 0xff, RZ, 0xc0, !PT ;  /* 0x000000ff03037812 */ /* 0x000fca00078ec0ff */
[----:B------:R0:W-:Y:S02]  /*87f0*/  STG.E desc[UR36][R16.64], R3 ;  /* 0x0000000310007986 */ /* 0x0001e4000c101924 */
.L_x_16524:
[----:B------:R-:W-:-:S07]  /*8800*/  VIADD R19, R19, 0x80 ;  /* 0x0000008013137836 */ /* 0x000fce0000000000 */
.L_x_16451:
[----:B------:R-:W-:Y:S05]  /*8810*/  BSYNC B6 ;  /* 0x0000000000067941 */ /* 0x000fea0003800000 */
.L_x_16450:
        /* <DEDUP_REMOVED lines=358> */
.L_x_16555:
        /* <DEDUP_REMOVED lines=20> */
.L_x_16559:
[----:B------:R3:W5:Y:S01]  /*9fc0*/  LDG.E.U8 R22, desc[UR36][R4.64] ;  /* 0x0000002404167981 */ /* 0x000762000c1e1100 */
[----:B------:R-:W-:Y:S05]  /*9fd0*/  BRA `(.L_x_16561) ;  /* 0x0000000c00647947 */ /* 0x000fea0003800000 */
.L_x_16558:
        /* <DEDUP_REMOVED lines=8> */
.L_x_16563:
[----:B------:R2:W5:Y:S01]  /*a060*/  LDG.E.U8 R22, desc[UR36][R4.64] ;  /* 0x0000002404167981 */ /* 0x000562000c1e1100 */
[----:B------:R-:W-:Y:S05]  /*a070*/  BRA `(.L_x_16561) ;  /* 0x0000000c003c7947 */ /* 0x000fea0003800000 */
.L_x_16562:
[----:B------:R0:W5:Y:S01]  /*a080*/  LDG.E.U16 R22, desc[UR36][R4.64] ;  /* 0x0000002404167981 */ /* 0x000162000c1e1500 */
[----:B------:R-:W-:Y:S05]  /*a090*/  BRA `(.L_x_16561) ;  /* 0x0000000c00347947 */ /* 0x000fea0003800000 */
.L_x_16557:
        /* <DEDUP_REMOVED lines=10> */
.L_x_16565:
[----:B------:R-:W2:Y:S02]  /*a140*/  LDG.E.U16 R2, desc[UR36][R4.64] ;  /* 0x0000002404027981 */ /* 0x000ea4000c1e1500 */
[----:B--2---:R-:W-:-:S06]  /*a150*/  HADD2.F32 R2, -RZ, R2.H0_H0 ;  /* 0x20000002ff027230 */ /* 0x004fcc0000004100 */
[----:B------:R-:W0:Y:S02]  /*a160*/  F2I.S64.TRUNC R2, R2 ;  /* 0x0000000200027311 */ /* 0x000e24000020d900 */
[----:B0-----:R-:W-:Y:S01]  /*a170*/  PRMT R22, R2, 0x7610, R22 ;  /* 0x0000761002167816 */ /* 0x001fe20000000016 */
[----:B------:R-:W-:Y:S06]  /*a180*/  BRA `(.L_x_16561) ;  /* 0x0000000800f87947 */ /* 0x000fec0003800000 */
.L_x_16564:
        /* <DEDUP_REMOVED lines=10> */
.L_x_16567:
[----:B------:R-:W2:Y:S02]  /*a230*/  LDG.E.U16 R4, desc[UR36][R4.64] ;  /* 0x0000002404047981 */ /* 0x000ea4000c1e1500 */
[----:B--2---:R-:W-:-:S06]  /*a240*/  HADD2.F32 R2, -RZ, R4.H0_H0 ;  /* 0x20000004ff027230 */ /* 0x004fcc0000004100 */
[----:B------:R-:W0:Y:S02]  /*a250*/  F2I.S64.TRUNC R2, R2 ;  /* 0x0000000200027311 */ /* 0x000e24000020d900 */
[----:B0-----:R-:W-:Y:S01]  /*a260*/  PRMT R22, R2, 0x7610, R22 ;  /* 0x0000761002167816 */ /* 0x001fe20000000016 */
[----:B------:R-:W-:Y:S06]  /*a270*/  BRA `(.L_x_16561) ;  /* 0x0000000800bc7947 */ /* 0x000fec0003800000 */
.L_x_16566:
[----:B------:R-:W2:Y:S02]  /*a280*/  LDG.E.64 R2, desc[UR36][R4.64] ;  /* 0x0000002404027981 */ /* 0x000ea4000c1e1b00 */
[----:B--2---:R-:W0:Y:S02]  /*a290*/  F2I.S64.F64.TRUNC R2, R2 ;  /* 0x0000000200027311 */ /* 0x004e24000030d900 */
[----:B0-----:R-:W-:Y:S01]  /*a2a0*/  PRMT R22, R2, 0x7610, R22 ;  /* 0x0000761002167816 */ /* 0x001fe20000000016 */
[----:B------:R-:W-:Y:S06]  /*a2b0*/  BRA `(.L_x_16561) ;  /* 0x0000000800ac7947 */ /* 0x000fec0003800000 */
.L_x_16556:
        /* <DEDUP_REMOVED lines=12> */
.L_x_16570:
[----:B------:R-:W2:Y:S02]  /*a380*/  LDG.E.64 R4, desc[UR36][R4.64] ;  /* 0x0000002404047981 */ /* 0x000ea4000c1e1b00 */
[----:B--2---:R-:W0:Y:S02]  /*a390*/  F2I.S64.F64.TRUNC R2, R4 ;  /* 0x0000000400027311 */ /* 0x004e24000030d900 */
[----:B0-----:R-:W-:Y:S01]  /*a3a0*/  PRMT R22, R2, 0x7610, R22 ;  /* 0x0000761002167816 */ /* 0x001fe20000000016 */
[----:B------:R-:W-:Y:S06]  /*a3b0*/  BRA `(.L_x_16561) ;  /* 0x00000008006c7947 */ /* 0x000fec0003800000 */
.L_x_16569:
        /* <DEDUP_REMOVED lines=28> */
.L_x_16572:
        /* <DEDUP_REMOVED lines=15> */
.L_x_16571:
[----:B------:R-:W2:Y:S02]  /*a670*/  LDG.E.U16 R2, desc[UR36][R4.64] ;  /* 0x0000002404027981 */ /* 0x000ea4000c1e1500 */
[----:B--2---:R-:W-:-:S06]  /*a680*/  IMAD.U32 R2, R2, 0x10000, RZ ;  /* 0x0001000002027824 */ /* 0x004fcc00078e00ff */
[----:B------:R-:W0:Y:S02]  /*a690*/  F2I.S64.TRUNC R2, R2 ;  /* 0x0000000200027311 */ /* 0x000e24000020d900 */
[----:B0-----:R-:W-:Y:S01]  /*a6a0*/  PRMT R22, R2, 0x7610, R22 ;  /* 0x0000761002167816 */ /* 0x001fe20000000016 */
[----:B------:R-:W-:Y:S06]  /*a6b0*/  BRA `(.L_x_16561) ;  /* 0x0000000400ac7947 */ /* 0x000fec0003800000 */
.L_x_16568:
        /* <DEDUP_REMOVED lines=10> */
.L_x_16575:
        /* <DEDUP_REMOVED lines=21> */
.L_x_16579:
[----:B------:R-:W-:Y:S05]  /*a8b0*/  BSYNC B1 ;  /* 0x0000000000017941 */ /* 0x000fea0003800000 */
.L_x_16578:
[----:B------:R-:W-:Y:S01]  /*a8c0*/  IMAD.SHL.U32 R2, R2, 0x100000, RZ ;  /* 0x0010000002027824 */ /* 0x000fe200078e00ff */
[----:B------:R-:W-:-:S04]  /*a8d0*/  LEA R3, R0, 0x3b800000, 0x17 ;  /* 0x3b80000000037811 */ /* 0x000fc800078eb8ff */
[----:B------:R-:W-:-:S07]  /*a8e0*/  LOP3.LUT R2, R3, R2, R4, 0xfe, !PT ;  /* 0x0000000203027212 */ /* 0x000fce00078efe04 */
.L_x_16577:
[----:B------:R-:W-:Y:S05]  /*a8f0*/  BSYNC B0 ;  /* 0x0000000000007941 */ /* 0x000fea0003800000 */
.L_x_16576:
[----:B------:R-:W0:Y:S02]  /*a900*/  F2I.S64.TRUNC R2, R2 ;  /* 0x0000000200027311 */ /* 0x000e24000020d900 */
[----:B0-----:R-:W-:Y:S01]  /*a910*/  PRMT R22, R2, 0x7610, R22 ;  /* 0x0000761002167816 */ /* 0x001fe20000000016 */
[----:B------:R-:W-:Y:S06]  /*a920*/  BRA `(.L_x_16561) ;  /* 0x0000000400107947 */ /* 0x000fec0003800000 */
.L_x_16574:
        /* <DEDUP_REMOVED lines=21> */
.L_x_16583:
[----:B------:R-:W-:Y:S05]  /*aa80*/  BSYNC B1 ;  /* 0x0000000000017941 */ /* 0x000fea0003800000 */
.L_x_16582:
[----:B------:R-:W-:Y:S01]  /*aa90*/  IMAD.SHL.U32 R2, R2, 0x200000, RZ ;  /* 0x0020000002027824 */ /* 0x000fe200078e00ff */
[----:B------:R-:W-:-:S04]  /*aaa0*/  LEA R3, R0, 0x37800000, 0x17 ;  /* 0x3780000000037811 */ /* 0x000fc800078eb8ff */
[----:B------:R-:W-:-:S07]  /*aab0*/  LOP3.LUT R2, R3, R2, R4, 0xfe, !PT ;  /* 0x0000000203027212 */ /* 0x000fce00078efe04 */
.L_x_16581:
[----:B------:R-:W-:Y:S05]  /*aac0*/  BSYNC B0 ;  /* 0x0000000000007941 */ /* 0x000fea0003800000 */
.L_x_16580:
[----:B------:R-:W0:Y:S02]  /*aad0*/  F2I.S64.TRUNC R2, R2 ;  /* 0x0000000200027311 */ /* 0x000e24000020d900 */
[----:B0-----:R-:W-:Y:S01]  /*aae0*/  PRMT R22, R2, 0x7610, R22 ;  /* 0x0000761002167816 */ /* 0x001fe20000000016 */
[----:B------:R-:W-:Y:S06]  /*aaf0*/  BRA `(.L_x_16561) ;  /* 0x00000000009c7947 */ /* 0x000fec0003800000 */
.L_x_16573:
        /* <DEDUP_REMOVED lines=14> */
.L_x_16587:
[----:B------:R-:W-:Y:S05]  /*abe0*/  BSYNC B0 ;  /* 0x0000000000007941 */ /* 0x000fea0003800000 */
.L_x_16586:
[----:B------:R-:W0:Y:S02]  /*abf0*/  F2I.S64.TRUNC R2, R2 ;  /* 0x0000000200027311 */ /* 0x000e24000020d900 */
[----:B0-----:R-:W-:Y:S01]  /*ac00*/  PRMT R22, R2, 0x7610, R22 ;  /* 0x0000761002167816 */ /* 0x001fe20000000016 */
[----:B------:R-:W-:Y:S06]  /*ac10*/  BRA `(.L_x_16561) ;  /* 0x0000000000547947 */ /* 0x000fec0003800000 */
.L_x_16560:
        /* <DEDUP_REMOVED lines=16> */
.L_x_16588:
[----:B------:R-:W-:Y:S01]  /*ad20*/  PRMT R22, RZ, 0x7610, R22 ;  /* 0x00007610ff167816 */ /* 0x000fe20000000016 */
[----:B------:R-:W-:Y:S06]  /*ad30*/  BRA `(.L_x_16561) ;  /* 0x00000000000c7947 */ /* 0x000fec0003800000 */
.L_x_16585:
[----:B------:R0:W5:Y:S01]  /*ad40*/  LDG.E.U8 R22, desc[UR36][R4.64] ;  /* 0x0000002404167981 */ /* 0x000162000c1e1100 */
[----:B------:R-:W-:Y:S05]  /*ad50*/  BRA `(.L_x_16561) ;  /* 0x0000000000047947 */ /* 0x000fea0003800000 */
.L_x_16584:
[----:B------:R0:W5:Y:S02]  /*ad60*/  LDG.E.U8 R22, desc[UR36][R4.64] ;  /* 0x0000002404167981 */ /* 0x000164000c1e1100 */
.L_x_16561:
        /* <DEDUP_REMOVED lines=17> */
.L_x_16592:
[----:B------:R0:W5:Y:S01]  /*ae80*/  LDG.E.U8 R0, desc[UR36][R4.64] ;  /* 0x0000002404007981 */ /* 0x000162000c1e1100 */
[----:B------:R-:W-:Y:S05]  /*ae90*/  BRA `(.L_x_16594) ;  /* 0x0000000c00647947 */ /* 0x000fea0003800000 */
.L_x_16591:
        /* <DEDUP_REMOVED lines=8> */
.L_x_16596:
[----:B------:R3:W5:Y:S01]  /*af20*/  LDG.E.U8 R0, desc[UR36][R4.64] ;  /* 0x0000002404007981 */ /* 0x000762000c1e1100 */
[----:B------:R-:W-:Y:S05]  /*af30*/  BRA `(.L_x_16594) ;  /* 0x0000000c003c7947 */ /* 0x000fea0003800000 */
.L_x_16595:
[----:B------:R4:W5:Y:S01]  /*af40*/  LDG.E.U16 R0, desc[UR36][R4.64] ;  /* 0x0000002404007981 */ /* 0x000962000c1e1500 */
[----:B------:R-:W-:Y:S05]  /*af50*/  BRA `(.L_x_16594) ;  /* 0x0000000c00347947 */ /* 0x000fea0003800000 */
.L_x_16590:
        /* <DEDUP_REMOVED lines=10> */
.L_x_16598:
[----:B------:R-:W2:Y:S02]  /*b000*/  LDG.E.U16 R2, desc[UR36][R4.64] ;  /* 0x0000002404027981 */ /* 0x000ea4000c1e1500 */
[----:B--2---:R-:W-:-:S06]  /*b010*/  HADD2.F32 R2, -RZ, R2.H0_H0 ;  /* 0x20000002ff027230 */ /* 0x004fcc0000004100 */
[----:B------:R-:W0:Y:S02]  /*b020*/  F2I.S64.TRUNC R2, R2 ;  /* 0x0000000200027311 */ /* 0x000e24000020d900 */
[----:B0-----:R-:W-:Y:S01]  /*b030*/  PRMT R0, R2, 0x7610, R0 ;  /* 0x0000761002007816 */ /* 0x001fe20000000000 */
[----:B------:R-:W-:Y:S06]  /*b040*/  BRA `(.L_x_16594) ;  /* 0x0000000800f87947 */ /* 0x000fec0003800000 */
.L_x_16597:
        /* <DEDUP_REMOVED lines=10> */
.L_x_16600:
[----:B------:R-:W2:Y:S02]  /*b0f0*/  LDG.E.U16 R4, desc[UR36][R4.64] ;  /* 0x0000002404047981 */ /* 0x000ea4000c1e1500 */
[----:B--2---:R-:W-:-:S06]  /*b100*/  HADD2.F32 R2, -RZ, R4.H0_H0 ;  /* 0x20000004ff027230 */ /* 0x004fcc0000004100 */
[----:B------:R-:W0:Y:S02]  /*b110*/  F2I.S64.TRUNC R2, R2 ;  /* 0x0000000200027311 */ /* 0x000e24000020d900 */
[----:B0-----:R-:W-:Y:S01]  /*b120*/  PRMT R0, R2, 0x7610, R0 ;  /* 0x0000761002007816 */ /* 0x001fe20000000000 */
[----:B------:R-:W-:Y:S06]  /*b130*/  BRA `(.L_x_16594) ;  /* 0x0000000800bc7947 */ /* 0x000fec0003800000 */
.L_x_16599:
[----:B------:R-:W2:Y:S02]  /*b140*/  LDG.E.64 R2, desc[UR36][R4.64] ;  /* 0x0000002404027981 */ /* 0x000ea4000c1e1b00 */
[----:B--2---:R-:W0:Y:S02]  /*b150*/  F2I.S64.F64.TRUNC R2, R2 ;  /* 0x0000000200027311 */ /* 0x004e24000030d900 */
[----:B0-----:R-:W-:Y:S01]  /*b160*/  PRMT R0, R2, 0x7610, R0 ;  /* 0x0000761002007816 */ /* 0x001fe20000000000 */
[----:B------:R-:W-:Y:S06]  /*b170*/  BRA `(.L_x_16594) ;  /* 0x0000000800ac7947 */ /* 0x000fec0003800000 */
.L_x_16589:
        /* <DEDUP_REMOVED lines=12> */
.L_x_16603:
[----:B------:R-:W2:Y:S02]  /*b240*/  LDG.E.64 R4, desc[UR36][R4.64] ;  /* 0x0000002404047981 */ /* 0x000ea4000c1e1b00 */
[----:B--2---:R-:W0:Y:S02]  /*b250*/  F2I.S64.F64.TRUNC R2, R4 ;  /* 0x0000000400027311 */ /* 0x004e24000030d900 */
[----:B0-----:R-:W-:Y:S01]  /*b260*/  PRMT R0, R2, 0x7610, R0 ;  /* 0x0000761002007816 */ /* 0x001fe20000000000 */
[----:B------:R-:W-:Y:S06]  /*b270*/  BRA `(.L_x_16594) ;  /* 0x00000008006c7947 */ /* 0x000fec0003800000 */
.L_x_16602:
        /* <DEDUP_REMOVED lines=28> */
.L_x_16605:
        /* <DEDUP_REMOVED lines=15> */
.L_x_16604:
[----:B------:R-:W2:Y:S02]  /*b530*/  LDG.E.U16 R2, desc[UR36][R4.64] ;  /* 0x0000002404027981 */ /* 0x000ea4000c1e1500 */
[----:B--2---:R-:W-:-:S06]  /*b540*/  IMAD.U32 R2, R2, 0x10000, RZ ;  /* 0x0001000002027824 */ /* 0x004fcc00078e00ff */
[----:B------:R-:W0:Y:S02]  /*b550*/  F2I.S64.TRUNC R2, R2 ;  /* 0x0000000200027311 */ /* 0x000e24000020d900 */
[----:B0-----:R-:W-:Y:S01]  /*b560*/  PRMT R0, R2, 0x7610, R0 ;  /* 0x0000761002007816 */ /* 0x001fe20000000000 */
[----:B------:R-:W-:Y:S06]  /*b570*/  BRA `(.L_x_16594) ;  /* 0x0000000400ac7947 */ /* 0x000fec0003800000 */
.L_x_16601:
        /* <DEDUP_REMOVED lines=10> */
.L_x_16608:
        /* <DEDUP_REMOVED lines=21> */
.L_x_16612:
[----:B------:R-:W-:Y:S05]  /*b770*/  BSYNC B1 ;  /* 0x0000000000017941 */ /* 0x000fea0003800000 */
.L_x_16611:
[----:B------:R-:W-:Y:S01]  /*b780*/  IMAD.SHL.U32 R2, R2, 0x100000, RZ ;  /* 0x0010000002027824 */ /* 0x000fe200078e00ff */
[----:B------:R-:W-:-:S04]  /*b790*/  LEA R3, R0, 0x3b800000, 0x17 ;  /* 0x3b80000000037811 */ /* 0x000fc800078eb8ff */
[----:B------:R-:W-:-:S07]  /*b7a0*/  LOP3.LUT R2, R3, R2, R4, 0xfe, !PT ;  /* 0x0000000203027212 */ /* 0x000fce00078efe04 */
.L_x_16610:
[----:B------:R-:W-:Y:S05]  /*b7b0*/  BSYNC B0 ;  /* 0x0000000000007941 */ /* 0x000fea0003800000 */
.L_x_16609:
[----:B------:R-:W0:Y:S02]  /*b7c0*/  F2I.S64.TRUNC R2, R2 ;  /* 0x0000000200027311 */ /* 0x000e24000020d900 */
[----:B0-----:R-:W-:Y:S01]  /*b7d0*/  PRMT R0, R2, 0x7610, R0 ;  /* 0x0000761002007816 */ /* 0x001fe20000000000 */
[----:B------:R-:W-:Y:S06]  /*b7e0*/  BRA `(.L_x_16594) ;  /* 0x0000000400107947 */ /* 0x000fec0003800000 */
.L_x_16607:
        /* <DEDUP_REMOVED lines=21> */
.L_x_16616:
[----:B------:R-:W-:Y:S05]  /*b940*/  BSYNC B1 ;  /* 0x0000000000017941 */ /* 0x000fea0003800000 */
.L_x_16615:
[----:B------:R-:W-:Y:S01]  /*b950*/  IMAD.SHL.U32 R2, R2, 0x200000, RZ ;  /* 0x0020000002027824 */ /* 0x000fe200078e00ff */
[----:B------:R-:W-:-:S04]  /*b960*/  LEA R3, R0, 0x37800000, 0x17 ;  /* 0x3780000000037811 */ /* 0x000fc800078eb8ff */
[----:B------:R-:W-:-:S07]  /*b970*/  LOP3.LUT R2, R3, R2, R4, 0xfe, !PT ;  /* 0x0000000203027212 */ /* 0x000fce00078efe04 */
.L_x_16614:
[----:B------:R-:W-:Y:S05]  /*b980*/  BSYNC B0 ;  /* 0x0000000000007941 */ /* 0x000fea0003800000 */
.L_x_16613:
[----:B------:R-:W0:Y:S02]  /*b990*/  F2I.S64.TRUNC R2, R2 ;  /* 0x0000000200027311 */ /* 0x000e24000020d900 */
[----:B0-----:R-:W-:Y:S01]  /*b9a0*/  PRMT R0, R2, 0x7610, R0 ;  /* 0x0000761002007816 */ /* 0x001fe20000000000 */
[----:B------:R-:W-:Y:S06]  /*b9b0*/  BRA `(.L_x_16594) ;  /* 0x00000000009c7947 */ /* 0x000fec0003800000 */
.L_x_16606:
        /* <DEDUP_REMOVED lines=14> */
.L_x_16620:
[----:B------:R-:W-:Y:S05]  /*baa0*/  BSYNC B0 ;  /* 0x0000000000007941 */ /* 0x000fea0003800000 */
.L_x_16619:
[----:B------:R-:W0:Y:S02]  /*bab0*/  F2I.S64.TRUNC R2, R2 ;  /* 0x0000000200027311 */ /* 0x000e24000020d900 */
[----:B0-----:R-:W-:Y:S01]  /*bac0*/  PRMT R0, R2, 0x7610, R0 ;  /* 0x0000761002007816 */ /* 0x001fe20000000000 */
[----:B------:R-:W-:Y:S06]  /*bad0*/  BRA `(.L_x_16594) ;  /* 0x0000000000547947 */ /* 0x000fec0003800000 */
.L_x_16593:
        /* <DEDUP_REMOVED lines=16> */
.L_x_16621:
[----:B------:R-:W-:Y:S01]  /*bbe0*/  PRMT R0, RZ, 0x7610, R0 ;  /* 0x00007610ff007816 */ /* 0x000fe20000000000 */
[----:B------:R-:W-:Y:S06]  /*bbf0*/  BRA `(.L_x_16594) ;  /* 0x00000000000c7947 */ /* 0x000fec0003800000 */
.L_x_16618:
[----:B------:R0:W5:Y:S01]  /*bc00*/  LDG.E.U8 R0, desc[UR36][R4.64] ;  /* 0x0000002404007981 */ /* 0x000162000c1e1100 */
[----:B------:R-:W-:Y:S05]  /*bc10*/  BRA `(.L_x_16594) ;  /* 0x0000000000047947 */ /* 0x000fea0003800000 */
.L_x_16617:
[----:B------:R0:W5:Y:S02]  /*bc20*/  LDG.E.U8 R0, desc[UR36][R4.64] ;  /* 0x0000002404007981 */ /* 0x000164000c1e1100 */
.L_x_16594:
        /* <DEDUP_REMOVED lines=18> */
.L_x_16625:
[----:B------:R0:W-:Y:S01]  /*bd50*/  STG.E.U8 desc[UR36][R16.64], R3 ;  /* 0x0000000310007986 */ /* 0x0001e2000c101124 */
[----:B------:R-:W-:Y:S05]  /*bd60*/  BRA `(.L_x_16627) ;  /* 0x0000000c00987947 */ /* 0x000fea0003800000 */
.L_x_16624:
        /* <DEDUP_REMOVED lines=10> */
.L_x_16629:
[----:B------:R-:W-:-:S05]  /*be10*/  LOP3.LUT R3, R3, 0xff, RZ, 0xc0, !PT ;  /* 0x000000ff03037812 */ /* 0x000fca00078ec0ff */
[----:B------:R0:W-:Y:S01]  /*be20*/  STG.E desc[UR36][R16.64], R3 ;  /* 0x0000000310007986 */ /* 0x0001e2000c101924 */
[----:B------:R-:W-:Y:S05]  /*be30*/  BRA `(.L_x_16627) ;  /* 0x0000000c00647947 */ /* 0x000fea0003800000 */
.L_x_16628:
[----:B------:R-:W-:-:S05]  /*be40*/  LOP3.LUT R3, R3, 0xff, RZ, 0xc0, !PT ;  /* 0x000000ff03037812 */ /* 0x000fca00078ec0ff */
[----:B------:R0:W-:Y:S01]  /*be50*/  STG.E.U16 desc[UR36][R16.64], R3 ;  /* 0x0000000310007986 */ /* 0x0001e2000c101524 */
[----:B------:R-:W-:Y:S05]  /*be60*/  BRA `(.L_x_16627) ;  /* 0x0000000c00587947 */ /* 0x000fea0003800000 */
.L_x_16623:
        /* <DEDUP_REMOVED lines=10> */
.L_x_16631:
[----:B------:R-:W-:-:S04]  /*bf10*/  LOP3.LUT R3, R3, 0xff, RZ, 0xc0, !PT ;  /* 0x000000ff03037812 */ /* 0x000fc800078ec0ff */
[----:B------:R-:W0:Y:S02]  /*bf20*/  I2F.U16 R0, R3 ;  /* 0x0000000300007306 */ /* 0x000e240000101000 */
[----:B0-----:R-:W-:-:S05]  /*bf30*/  F2FP.F16.F32.PACK_AB R0, RZ, R0 ;  /* 0x00000000ff00723e */ /* 0x001fca00000000ff */
[----:B------:R0:W-:Y:S01]  /*bf40*/  STG.E.U16 desc[UR36][R16.64], R0 ;  /* 0x0000000010007986 */ /* 0x0001e2000c101524 */
[----:B------:R-:W-:Y:S05]  /*bf50*/  BRA `(.L_x_16627) ;  /* 0x0000000c001c7947 */ /* 0x000fea0003800000 */
.L_x_16630:
        /* <DEDUP_REMOVED lines=11> */
.L_x_16633:
[----:B------:R-:W-:-:S06]  /*c010*/  LOP3.LUT R3, R3, 0xff, RZ, 0xc0, !PT ;  /* 0x000000ff03037812 */ /* 0x000fcc00078ec0ff */
[----:B------:R-:W0:Y:S02]  /*c020*/  I2F.U16 R3, R3 ;  /* 0x0000000300037306 */ /* 0x000e240000101000 */
[----:B0-----:R-:W-:-:S04]  /*c030*/  F2FP.F16.F32.PACK_AB R3, RZ, R3 ;  /* 0x00000003ff03723e */ /* 0x001fc800000000ff */
[----:B------:R-:W-:-:S05]  /*c040*/  PRMT R3, R3, 0x5410, RZ ;  /* 0x0000541003037816 */ /* 0x000fca00000000ff */
[----:B------:R0:W-:Y:S01]  /*c050*/  STG.E desc[UR36][R16.64], R3 ;  /* 0x0000000310007986 */ /* 0x0001e2000c101924 */
[----:B------:R-:W-:Y:S05]  /*c060*/  BRA `(.L_x_16627) ;  /* 0x0000000800d87947 */ /* 0x000fea0003800000 */
.L_x_16632:
[----:B------:R-:W-:-:S06]  /*c070*/  LOP3.LUT R3, R3, 0xff, RZ, 0xc0, !PT ;  /* 0x000000ff03037812 */ /* 0x000fcc00078ec0ff */
[----:B------:R-:W0:Y:S02]  /*c080*/  I2F.F64.U16 R2, R3 ;  /* 0x0000000300027312 */ /* 0x000e240000101800 */
[----:B0-----:R0:W-:Y:S01]  /*c090*/  STG.E.64 desc[UR36][R16.64], R2 ;  /* 0x0000000210007986 */ /* 0x0011e2000c101b24 */
[----:B------:R-:W-:Y:S05]  /*c0a0*/  BRA `(.L_x_16627) ;  /* 0x0000000800c87947 */ /* 0x000fea0003800000 */
.L_x_16622:
        /* <DEDUP_REMOVED lines=12> */
.L_x_16636:
[----:B------:R-:W-:Y:S02]  /*c170*/  LOP3.LUT R4, R3, 0xff, RZ, 0xc0, !PT ;  /* 0x000000ff03047812 */ /* 0x000fe400078ec0ff */
[----:B------:R-:W-:-:S04]  /*c180*/  CS2R R6, SRZ ;  /* 0x0000000000067805 */ /* 0x000fc8000001ff00 */
[----:B------:R-:W0:Y:S02]  /*c190*/  I2F.F64.U16 R4, R4 ;  /* 0x0000000400047312 */ /* 0x000e240000101800 */
[----:B0-----:R0:W-:Y:S01]  /*c1a0*/  STG.E.128 desc[UR36][R16.64], R4 ;  /* 0x0000000410007986 */ /* 0x0011e2000c101d24 */
[----:B------:R-:W-:Y:S05]  /*c1b0*/  BRA `(.L_x_16627) ;  /* 0x0000000800847947 */ /* 0x000fea0003800000 */
.L_x_16635:
        /* <DEDUP_REMOVED lines=22> */
.L_x_16640:
[----:B------:R-:W-:Y:S05]  /*c320*/  BSYNC B0 ;  /* 0x0000000000007941 */ /* 0x000fea0003800000 */
.L_x_16639:
[----:B------:R-:W-:-:S05]  /*c330*/  LOP3.LUT R3, R0, R3, RZ, 0xfc, !PT ;  /* 0x0000000300037212 */ /* 0x000fca00078efcff */
[----:B------:R0:W-:Y:S01]  /*c340*/  STG.E.U8 desc[UR36][R16.64], R3 ;  /* 0x0000000310007986 */ /* 0x0001e2000c101124 */
[----:B------:R-:W-:Y:S05]  /*c350*/  BRA `(.L_x_16627) ;  /* 0x00000008001c7947 */ /* 0x000fea0003800000 */
.L_x_16638:
        /* <DEDUP_REMOVED lines=14> */
.L_x_16642:
[----:B------:R-:W-:Y:S01]  /*c440*/  IMAD.MOV.U32 R0, RZ, RZ, 0x7f ;  /* 0x0000007fff007424 */ /* 0x000fe200078e00ff */
[----:B------:R-:W-:-:S04]  /*c450*/  ISETP.GT.U32.AND P0, PT, R2, 0x7f800000, PT ;  /* 0x7f8000000200780c */ /* 0x000fc80003f04070 */
[----:B------:R-:W-:-:S09]  /*c460*/  SEL R0, R0, 0x7c, P0 ;  /* 0x0000007c00007807 */ /* 0x000fd20000000000 */
.L_x_16643:
[----:B------:R-:W-:Y:S05]  /*c470*/  BSYNC B0 ;  /* 0x0000000000007941 */ /* 0x000fea0003800000 */
.L_x_16641:
[----:B------:R-:W-:-:S04]  /*c480*/  LOP3.LUT R2, R3, 0x80000000, RZ, 0xc0, !PT ;  /* 0x8000000003027812 */ /* 0x000fc800078ec0ff */
[----:B------:R-:W-:-:S04]  /*c490*/  SHF.R.U32.HI R3, RZ, 0x18, R2 ;  /* 0x00000018ff037819 */ /* 0x000fc80000011602 */
[----:B------:R-:W-:-:S05]  /*c4a0*/  LOP3.LUT R3, R0, R3, RZ, 0xfc, !PT ;  /* 0x0000000300037212 */ /* 0x000fca00078efcff */
[----:B------:R0:W-:Y:S01]  /*c4b0*/  STG.E.U8 desc[UR36][R16.64], R3 ;  /* 0x0000000310007986 */ /* 0x0001e2000c101124 */
[----:B------:R-:W-:Y:S05]  /*c4c0*/  BRA `(.L_x_16627) ;  /* 0x0000000400c07947 */ /* 0x000fea0003800000 */
.L_x_16637:
[----:B------:R-:W-:-:S04]  /*c4d0*/  LOP3.LUT R3, R3, 0xff, RZ, 0xc0, !PT ;  /* 0x000000ff03037812 */ /* 0x000fc800078ec0ff */
[----:B------:R-:W0:Y:S02]  /*c4e0*/  I2F.U16 R0, R3 ;  /* 0x0000000300007306 */ /* 0x000e240000101000 */
[----:B0-----:R-:W-:-:S05]  /*c4f0*/  F2FP.BF16.F32.PACK_AB R0, RZ, R0 ;  /* 0x00000000ff00723e */ /* 0x001fca00000010ff */
[----:B------:R0:W-:Y:S01]  /*c500*/  STG.E.U16 desc[UR36][R16.64], R0 ;  /* 0x0000000010007986 */ /* 0x0001e2000c101524 */
[----:B------:R-:W-:Y:S05]  /*c510*/  BRA `(.L_x_16627) ;  /* 0x0000000400ac7947 */ /* 0x000fea0003800000 */
.L_x_16634:
        /* <DEDUP_REMOVED lines=11> */
.L_x_16646:
        /* <DEDUP_REMOVED lines=18> */
.L_x_16649:
[----:B------:R-:W-:-:S04]  /*c6f0*/  LOP3.LUT R2, R3, 0x80000000, RZ, 0xc0, !PT ;  /* 0x8000000003027812 */ /* 0x000fc800078ec0ff */
[----:B------:R-:W-:-:S04]  /*c700*/  SHF.R.U32.HI R3, RZ, 0x18, R2 ;  /* 0x00000018ff037819 */ /* 0x000fc80000011602 */
[----:B------:R-:W-:-:S04]  /*c710*/  LOP3.LUT R0, R0, R3, RZ, 0xfc, !PT ;  /* 0x0000000300007212 */ /* 0x000fc800078efcff */
[----:B------:R-:W-:-:S07]  /*c720*/  PRMT R8, R0, 0x7610, R8 ;  /* 0x0000761000087816 */ /* 0x000fce0000000008 */
.L_x_16648:
[----:B------:R-:W-:Y:S05]  /*c730*/  BSYNC B0 ;  /* 0x0000000000007941 */ /* 0x000fea0003800000 */
.L_x_16647:
[----:B------:R3:W-:Y:S01]  /*c740*/  STG.E.U8 desc[UR36][R16.64], R8 ;  /* 0x0000000810007986 */ /* 0x0007e2000c101124 */
[----:B------:R-:W-:Y:S05]  /*c750*/  BRA `(.L_x_16627) ;  /* 0x00000004001c7947 */ /* 0x000fea0003800000 */
.L_x_16645:
        /* <DEDUP_REMOVED lines=18> */
.L_x_16652:
[----:B------:R-:W-:-:S04]  /*c880*/  LOP3.LUT R2, R3, 0x80000000, RZ, 0xc0, !PT ;  /* 0x8000000003027812 */ /* 0x000fc800078ec0ff */
[----:B------:R-:W-:-:S04]  /*c890*/  SHF.R.U32.HI R3, RZ, 0x18, R2 ;  /* 0x00000018ff037819 */ /* 0x000fc80000011602 */
[----:B------:R-:W-:-:S04]  /*c8a0*/  LOP3.LUT R0, R0, R3, RZ, 0xfc, !PT ;  /* 0x0000000300007212 */ /* 0x000fc800078efcff */
[----:B------:R-:W-:-:S07]  /*c8b0*/  PRMT R8, R0, 0x7610, R8 ;  /* 0x0000761000087816 */ /* 0x000fce0000000008 */
.L_x_16651:
[----:B------:R-:W-:Y:S05]  /*c8c0*/  BSYNC B0 ;  /* 0x0000000000007941 */ /* 0x000fea0003800000 */
.L_x_16650:
[----:B------:R0:W-:Y:S01]  /*c8d0*/  STG.E.U8 desc[UR36][R16.64], R8 ;  /* 0x0000000810007986 */ /* 0x0001e2000c101124 */
[----:B------:R-:W-:Y:S05]  /*c8e0*/  BRA `(.L_x_16627) ;  /* 0x0000000000b87947 */ /* 0x000fea0003800000 */
.L_x_16644:
        /* <DEDUP_REMOVED lines=23> */
.L_x_16626:
        /* <DEDUP_REMOVED lines=16> */
.L_x_16655:
[----:B------:R-:W-:Y:S05]  /*cb60*/  BRA `(.L_x_16627) ;  /* 0x0000000000187947 */ /* 0x000fea0003800000 */
.L_x_16654:
[----:B------:R-:W-:Y:S01]  /*cb70*/  LOP3.LUT R2, R3, 0xff, RZ, 0xc0, !PT ;  /* 0x000000ff03027812 */ /* 0x000fe200078ec0ff */
[----:B------:R-:W-:-:S05]  /*cb80*/  IMAD.MOV.U32 R3, RZ, RZ, RZ ;  /* 0x000000ffff037224 */ /* 0x000fca00078e00ff */
[----:B------:R1:W-:Y:S01]  /*cb90*/  STG.E.64 desc[UR36][R16.64], R2 ;  /* 0x0000000210007986 */ /* 0x0003e2000c101b24 */
[----:B------:R-:W-:Y:S05]  /*cba0*/  BRA `(.L_x_16627) ;  /* 0x0000000000087947 */ /* 0x000fea0003800000 */
.L_x_16653:
[----:B------:R-:W-:-:S05]  /*cbb0*/  LOP3.LUT R3, R3, 0xff, RZ, 0xc0, !PT ;  /* 0x000000ff03037812 */ /* 0x000fca00078ec0ff */
[----:B------:R0:W-:Y:S02]  /*cbc0*/  STG.E desc[UR36][R16.64], R3 ;  /* 0x0000000310007986 */ /* 0x0001e4000c101924 */
.L_x_16627:
[----:B------:R-:W-:-:S07]  /*cbd0*/  VIADD R19, R19, 0x80 ;  /* 0x0000008013137836 */ /* 0x000fce0000000000 */
.L_x_16554:
[----:B------:R-:W-:Y:S05]  /*cbe0*/  BSYNC B6 ;  /* 0x0000000000067941 */ /* 0x000fea0003800000 */
.L_x_16553:
        /* <DEDUP_REMOVED lines=357> */
.L_x_16656:
        /* <DEDUP_REMOVED lines=20> */
.L_x_16660:
[----:B------:R0:W5:Y:S01]  /*e380*/  LDG.E.U8 R19, desc[UR36][R4.64] ;  /* 0x0000002404137981 */ /* 0x000162000c1e1100 */
[----:B------:R-:W-:Y:S05]  /*e390*/  BRA `(.L_x_16662) ;  /* 0x0000000c00647947 */ /* 0x000fea0003800000 */
.L_x_16659:
        /* <DEDUP_REMOVED lines=8> */
.L_x_16664:
[----:B------:R4:W5:Y:S01]  /*e420*/  LDG.E.U8 R19, desc[UR36][R4.64] ;  /* 0x0000002404137981 */ /* 0x000962000c1e1100 */
[----:B------:R-:W-:Y:S05]  /*e430*/  BRA `(.L_x_16662) ;  /* 0x0000000c003c7947 */ /* 0x000fea0003800000 */
.L_x_16663:
[----:B------:R0:W5:Y:S01]  /*e440*/  LDG.E.U16 R19, desc[UR36][R4.64] ;  /* 0x0000002404137981 */ /* 0x000162000c1e1500 */
[----:B------:R-:W-:Y:S05]  /*e450*/  BRA `(.L_x_16662) ;  /* 0x0000000c00347947 */ /* 0x000fea0003800000 */
.L_x_16658:
        /* <DEDUP_REMOVED lines=10> */
.L_x_16666:
[----:B------:R-:W2:Y:S02]  /*e500*/  LDG.E.U16 R2, desc[UR36][R4.64] ;  /* 0x0000002404027981 */ /* 0x000ea4000c1e1500 */
[----:B--2---:R-:W-:-:S06]  /*e510*/  HADD2.F32 R2, -RZ, R2.H0_H0 ;  /* 0x20000002ff027230 */ /* 0x004fcc0000004100 */
[----:B------:R-:W0:Y:S02]  /*e520*/  F2I.S64.TRUNC R2, R2 ;  /* 0x0000000200027311 */ /* 0x000e24000020d900 */
[----:B0-----:R-:W-:Y:S01]  /*e530*/  PRMT R19, R2, 0x7610, R19 ;  /* 0x0000761002137816 */ /* 0x001fe20000000013 */
[----:B------:R-:W-:Y:S06]  /*e540*/  BRA `(.L_x_16662) ;  /* 0x0000000800f87947 */ /* 0x000fec0003800000 */
.L_x_16665:
        /* <DEDUP_REMOVED lines=10> */
.L_x_16668:
[----:B------:R-:W2:Y:S02]  /*e5f0*/  LDG.E.U16 R4, desc[UR36][R4.64] ;  /* 0x0000002404047981 */ /* 0x000ea4000c1e1500 */
[----:B--2---:R-:W-:-:S06]  /*e600*/  HADD2.F32 R2, -RZ, R4.H0_H0 ;  /* 0x20000004ff027230 */ /* 0x004fcc0000004100 */
[----:B------:R-:W0:Y:S02]  /*e610*/  F2I.S64.TRUNC R2, R2 ;  /* 0x0000000200027311 */ /* 0x000e24000020d900 */
[----:B0-----:R-:W-:Y:S01]  /*e620*/  PRMT R19, R2, 0x7610, R19 ;  /* 0x0000761002137816 */ /* 0x001fe20000000013 */
[----:B------:R-:W-:Y:S06]  /*e630*/  BRA `(.L_x_16662) ;  /* 0x0000000800bc7947 */ /* 0x000fec0003800000 */
.L_x_16667:
[----:B------:R-:W2:Y:S02]  /*e640*/  LDG.E.64 R2, desc[UR36][R4.64] ;  /* 0x0000002404027981 */ /* 0x000ea4000c1e1b00 */
[----:B--2---:R-:W0:Y:S02]  /*e650*/  F2I.S64.F64.TRUNC R2, R2 ;  /* 0x0000000200027311 */ /* 0x004e24000030d900 */
[----:B0-----:R-:W-:Y:S01]  /*e660*/  PRMT R19, R2, 0x7610, R19 ;  /* 0x0000761002137816 */ /* 0x001fe20000000013 */
[----:B------:R-:W-:Y:S06]  /*e670*/  BRA `(.L_x_16662) ;  /* 0x0000000800ac7947 */ /* 0x000fec0003800000 */
.L_x_16657:
        /* <DEDUP_REMOVED lines=12> */
.L_x_16671:
[----:B------:R-:W2:Y:S02]  /*e740*/  LDG.E.64 R4, desc[UR36][R4.64] ;  /* 0x0000002404047981 */ /* 0x000ea4000c1e1b00 */
[----:B--2---:R-:W0:Y:S02]  /*e750*/  F2I.S64.F64.TRUNC R2, R4 ;  /* 0x0000000400027311 */ /* 0x004e24000030d900 */
[----:B0-----:R-:W-:Y:S01]  /*e760*/  PRMT R19, R2, 0x7610, R19 ;  /* 0x0000761002137816 */ /* 0x001fe20000000013 */
[----:B------:R-:W-:Y:S06]  /*e770*/  BRA `(.L_x_16662) ;  /* 0x00000008006c7947 */ /* 0x000fec0003800000 */
.L_x_16670:
        /* <DEDUP_REMOVED lines=28> */
.L_x_16673:
        /* <DEDUP_REMOVED lines=15> */
.L_x_16672:
[----:B------:R-:W2:Y:S02]  /*ea30*/  LDG.E.U16 R2, desc[UR36][R4.64] ;  /* 0x0000002404027981 */ /* 0x000ea4000c1e1500 */
[----:B--2---:R-:W-:-:S06]  /*ea40*/  IMAD.U32 R2, R2, 0x10000, RZ ;  /* 0x0001000002027824 */ /* 0x004fcc00078e00ff */
[----:B------:R-:W0:Y:S02]  /*ea50*/  F2I.S64.TRUNC R2, R2 ;  /* 0x0000000200027311 */ /* 0x000e24000020d900 */
[----:B0-----:R-:W-:Y:S01]  /*ea60*/  PRMT R19, R2, 0x7610, R19 ;  /* 0x0000761002137816 */ /* 0x001fe20000000013 */
[----:B------:R-:W-:Y:S06]  /*ea70*/  BRA `(.L_x_16662) ;  /* 0x0000000400ac7947 */ /* 0x000fec0003800000 */
.L_x_16669:
        /* <DEDUP_REMOVED lines=10> */
.L_x_16676:
        /* <DEDUP_REMOVED lines=21> */
.L_x_16680:
[----:B------:R-:W-:Y:S05]  /*ec70*/  BSYNC B1 ;  /* 0x0000000000017941 */ /* 0x000fea0003800000 */
.L_x_16679:
[----:B------:R-:W-:Y:S01]  /*ec80*/  IMAD.SHL.U32 R2, R2, 0x100000, RZ ;  /* 0x0010000002027824 */ /* 0x000fe200078e00ff */
[----:B------:R-:W-:-:S04]  /*ec90*/  LEA R3, R0, 0x3b800000, 0x17 ;  /* 0x3b80000000037811 */ /* 0x000fc800078eb8ff */
[----:B------:R-:W-:-:S07]  /*eca0*/  LOP3.LUT R2, R3, R2, R4, 0xfe, !PT ;  /* 0x0000000203027212 */ /* 0x000fce00078efe04 */
.L_x_16678:
[----:B------:R-:W-:Y:S05]  /*ecb0*/  BSYNC B0 ;  /* 0x0000000000007941 */ /* 0x000fea0003800000 */
.L_x_16677:
[----:B------:R-:W0:Y:S02]  /*ecc0*/  F2I.S64.TRUNC R2, R2 ;  /* 0x0000000200027311 */ /* 0x000e24000020d900 */
[----:B0-----:R-:W-:Y:S01]  /*ecd0*/  PRMT R19, R2, 0x7610, R19 ;  /* 0x0000761002137816 */ /* 0x001fe20000000013 */
[----:B------:R-:W-:Y:S06]  /*ece0*/  BRA `(.L_x_16662) ;  /* 0x0000000400107947 */ /* 0x000fec0003800000 */
.L_x_16675:
        /* <DEDUP_REMOVED lines=21> */
.L_x_16684:
[----:B------:R-:W-:Y:S05]  /*ee40*/  BSYNC B1 ;  /* 0x0000000000017941 */ /* 0x000fea0003800000 */
.L_x_16683:
[----:B------:R-:W-:Y:S01]  /*ee50*/  IMAD.SHL.U32 R2, R2, 0x200000, RZ ;  /* 0x0020000002027824 */ /* 0x000fe200078e00ff */
[----:B------:R-:W-:-:S04]  /*ee60*/  LEA R3, R0, 0x37800000, 0x17 ;  /* 0x3780000000037811 */ /* 0x000fc800078eb8ff */
[----:B------:R-:W-:-:S07]  /*ee70*/  LOP3.LUT R2, R3, R2, R4, 0xfe, !PT ;  /* 0x0000000203027212 */ /* 0x000fce00078efe04 */
.L_x_16682:
[----:B------:R-:W-:Y:S05]  /*ee80*/  BSYNC B0 ;  /* 0x0000000000007941 */ /* 0x000fea0003800000 */
.L_x_16681:
[----:B------:R-:W0:Y:S02]  /*ee90*/  F2I.S64.TRUNC R2, R2 ;  /* 0x0000000200027311 */ /* 0x000e24000020d900 */
[----:B0-----:R-:W-:Y:S01]  /*eea0*/  PRMT R19, R2, 0x7610, R19 ;  /* 0x0000761002137816 */ /* 0x001fe20000000013 */
[----:B------:R-:W-:Y:S06]  /*eeb0*/  BRA `(.L_x_16662) ;  /* 0x00000000009c7947 */ /* 0x000fec0003800000 */
.L_x_16674:
        /* <DEDUP_REMOVED lines=14> */
.L_x_16688:
[----:B------:R-:W-:Y:S05]  /*efa0*/  BSYNC B0 ;  /* 0x0000000000007941 */ /* 0x000fea0003800000 */
.L_x_16687:
[----:B------:R-:W0:Y:S02]  /*efb0*/  F2I.S64.TRUNC R2, R2 ;  /* 0x0000000200027311 */ /* 0x000e24000020d900 */
[----:B0-----:R-:W-:Y:S01]  /*efc0*/  PRMT R19, R2, 0x7610, R19 ;  /* 0x0000761002137816 */ /* 0x001fe20000000013 */
[----:B------:R-:W-:Y:S06]  /*efd0*/  BRA `(.L_x_16662) ;  /* 0x0000000000547947 */ /* 0x000fec0003800000 */
.L_x_16661:
        /* <DEDUP_REMOVED lines=16> */
.L_x_16689:
[----:B------:R-:W-:Y:S01]  /*f0e0*/  PRMT R19, RZ, 0x7610, R19 ;  /* 0x00007610ff137816 */ /* 0x000fe20000000013 */
[----:B------:R-:W-:Y:S06]  /*f0f0*/  BRA `(.L_x_16662) ;  /* 0x00000000000c7947 */ /* 0x000fec0003800000 */
.L_x_16686:
[----:B------:R0:W5:Y:S01]  /*f100*/  LDG.E.U8 R19, desc[UR36][R4.64] ;  /* 0x0000002404137981 */ /* 0x000162000c1e1100 */
[----:B------:R-:W-:Y:S05]  /*f110*/  BRA `(.L_x_16662) ;  /* 0x0000000000047947 */ /* 0x000fea0003800000 */
.L_x_16685:
[----:B------:R1:W5:Y:S02]  /*f120*/  LDG.E.U8 R19, desc[UR36][R4.64] ;  /* 0x0000002404137981 */ /* 0x000364000c1e1100 */
.L_x_16662:
        /* <DEDUP_REMOVED lines=17> */
.L_x_16693:
[----:B------:R1:W5:Y:S01]  /*f240*/  LDG.E.U8 R0, desc[UR36][R4.64] ;  /* 0x0000002404007981 */ /* 0x000362000c1e1100 */
[----:B------:R-:W-:Y:S05]  /*f250*/  BRA `(.L_x_16695) ;  /* 0x0000000c00647947 */ /* 0x000fea0003800000 */
.L_x_16692:
        /* <DEDUP_REMOVED lines=8> */
.L_x_16697:
[----:B------:R3:W5:Y:S01]  /*f2e0*/  LDG.E.U8 R0, desc[UR36][R4.64] ;  /* 0x0000002404007981 */ /* 0x000762000c1e1100 */
[----:B------:R-:W-:Y:S05]  /*f2f0*/  BRA `(.L_x_16695) ;  /* 0x0000000c003c7947 */ /* 0x000fea0003800000 */
.L_x_16696:
[----:B------:R4:W5:Y:S01]  /*f300*/  LDG.E.U16 R0, desc[UR36][R4.64] ;  /* 0x0000002404007981 */ /* 0x000962000c1e1500 */
[----:B------:R-:W-:Y:S05]  /*f310*/  BRA `(.L_x_16695) ;  /* 0x0000000c00347947 */ /* 0x000fea0003800000 */
.L_x_16691:
        /* <DEDUP_REMOVED lines=10> */
.L_x_16699:
[----:B------:R-:W2:Y:S02]  /*f3c0*/  LDG.E.U16 R2, desc[UR36][R4.64] ;  /* 0x0000002404027981 */ /* 0x000ea4000c1e1500 */
[----:B--2---:R-:W-:-:S06]  /*f3d0*/  HADD2.F32 R2, -RZ, R2.H0_H0 ;  /* 0x20000002ff027230 */ /* 0x004fcc0000004100 */
[----:B------:R-:W0:Y:S02]  /*f3e0*/  F2I.S64.TRUNC R2, R2 ;  /* 0x0000000200027311 */ /* 0x000e24000020d900 */
[----:B0-----:R-:W-:Y:S01]  /*f3f0*/  PRMT R0, R2, 0x7610, R0 ;  /* 0x0000761002007816 */ /* 0x001fe20000000000 */
[----:B------:R-:W-:Y:S06]  /*f400*/  BRA `(.L_x_16695) ;  /* 0x0000000800f87947 */ /* 0x000fec0003800000 */
.L_x_16698:
        /* <DEDUP_REMOVED lines=10> */
.L_x_16701:
[----:B------:R-:W2:Y:S02]  /*f4b0*/  LDG.E.U16 R4, desc[UR36][R4.64] ;  /* 0x0000002404047981 */ /* 0x000ea4000c1e1500 */
[----:B--2---:R-:W-:-:S06]  /*f4c0*/  HADD2.F32 R2, -RZ, R4.H0_H0 ;  /* 0x20000004ff027230 */ /* 0x004fcc0000004100 */
[----:B------:R-:W0:Y:S02]  /*f4d0*/  F2I.S64.TRUNC R2, R2 ;  /* 0x0000000200027311 */ /* 0x000e24000020d900 */
[----:B0-----:R-:W-:Y:S01]  /*f4e0*/  PRMT R0, R2, 0x7610, R0 ;  /* 0x0000761002007816 */ /* 0x001fe20000000000 */
[----:B------:R-:W-:Y:S06]  /*f4f0*/  BRA `(.L_x_16695) ;  /* 0x0000000800bc7947 */ /* 0x000fec0003800000 */
.L_x_16700:
[----:B------:R-:W2:Y:S02]  /*f500*/  LDG.E.64 R2, desc[UR36][R4.64] ;  /* 0x0000002404027981 */ /* 0x000ea4000c1e1b00 */
[----:B--2---:R-:W0:Y:S02]  /*f510*/  F2I.S64.F64.TRUNC R2, R2 ;  /* 0x0000000200027311 */ /* 0x004e24000030d900 */
[----:B0-----:R-:W-:Y:S01]  /*f520*/  PRMT R0, R2, 0x7610, R0 ;  /* 0x0000761002007816 */ /* 0x001fe20000000000 */
[----:B------:R-:W-:Y:S06]  /*f530*/  BRA `(.L_x_16695) ;  /* 0x0000000800ac7947 */ /* 0x000fec0003800000 */
.L_x_16690:
        /* <DEDUP_REMOVED lines=12> */
.L_x_16704:
[----:B------:R-:W2:Y:S02]  /*f600*/  LDG.E.64 R4, desc[UR36][R4.64] ;  /* 0x0000002404047981 */ /* 0x000ea4000c1e1b00 */
[----:B--2---:R-:W0:Y:S02]  /*f610*/  F2I.S64.F64.TRUNC R2, R4 ;  /* 0x0000000400027311 */ /* 0x004e24000030d900 */
[----:B0-----:R-:W-:Y:S01]  /*f620*/  PRMT R0, R2, 0x7610, R0 ;  /* 0x0000761002007816 */ /* 0x001fe20000000000 */
[----:B------:R-:W-:Y:S06]  /*f630*/  BRA `(.L_x_16695) ;  /* 0x00000008006c7947 */ /* 0x000fec0003800000 */
.L_x_16703:
        /* <DEDUP_REMOVED lines=28> */
.L_x_16706:
        /* <DEDUP_REMOVED lines=15> */
.L_x_16705:
[----:B------:R-:W2:Y:S02]  /*f8f0*/  LDG.E.U16 R2, desc[UR36][R4.64] ;  /* 0x0000002404027981 */ /* 0x000ea4000c1e1500 */
[----:B--2---:R-:W-:-:S06]  /*f900*/  IMAD.U32 R2, R2, 0x10000, RZ ;  /* 0x0001000002027824 */ /* 0x004fcc00078e00ff */
[----:B------:R-:W0:Y:S02]  /*f910*/  F2I.S64.TRUNC R2, R2 ;  /* 0x0000000200027311 */ /* 0x000e24000020d900 */
[----:B0-----:R-:W-:Y:S01]  /*f920*/  PRMT R0, R2, 0x7610, R0 ;  /* 0x0000761002007816 */ /* 0x001fe20000000000 */
[----:B------:R-:W-:Y:S06]  /*f930*/  BRA `(.L_x_16695) ;  /* 0x0000000400ac7947 */ /* 0x000fec0003800000 */
.L_x_16702:
        /* <DEDUP_REMOVED lines=10> */
.L_x_16709:
        /* <DEDUP_REMOVED lines=21> */
.L_x_16713:
[----:B------:R-:W-:Y:S05]  /*fb30*/  BSYNC B1 ;  /* 0x0000000000017941 */ /* 0x000fea0003800000 */
.L_x_16712:
[----:B------:R-:W-:Y:S01]  /*fb40*/  IMAD.SHL.U32 R2, R2, 0x100000, RZ ;  /* 0x0010000002027824 */ /* 0x000fe200078e00ff */
[----:B------:R-:W-:-:S04]  /*fb50*/  LEA R3, R0, 0x3b800000, 0x17 ;  /* 0x3b80000000037811 */ /* 0x000fc800078eb8ff */
[----:B------:R-:W-:-:S07]  /*fb60*/  LOP3.LUT R2, R3, R2, R4, 0xfe, !PT ;  /* 0x0000000203027212 */ /* 0x000fce00078efe04 */
.L_x_16711:
[----:B------:R-:W-:Y:S05]  /*fb70*/  BSYNC B0 ;  /* 0x0000000000007941 */ /* 0x000fea0003800000 */
.L_x_16710:
[----:B------:R-:W0:Y:S02]  /*fb80*/  F2I.S64.TRUNC R2, R2 ;  /* 0x0000000200027311 */ /* 0x000e24000020d900 */
[----:B0-----:R-:W-:Y:S01]  /*fb90*/  PRMT R0, R2, 0x7610, R0 ;  /* 0x0000761002007816 */ /* 0x001fe20000000000 */
[----:B------:R-:W-:Y:S06]  /*fba0*/  BRA `(.L_x_16695) ;  /* 0x0000000400107947 */ /* 0x000fec0003800000 */
.L_x_16708:
        /* <DEDUP_REMOVED lines=21> */
.L_x_16717:
[----:B------:R-:W-:Y:S05]  /*fd00*/  BSYNC B1 ;  /* 0x0000000000017941 */ /* 0x000fea0003800000 */
.L_x_16716:
[----:B------:R-:W-:Y:S01]  /*fd10*/  IMAD.SHL.U32 R2, R2, 0x200000, RZ ;  /* 0x0020000002027824 */ /* 0x000fe200078e00ff */
[----:B------:R-:W-:-:S04]  /*fd20*/  LEA R3, R0, 0x37800000, 0x17 ;  /* 0x3780000000037811 */ /* 0x000fc800078eb8ff */
[----:B------:R-:W-:-:S07]  /*fd30*/  LOP3.LUT R2, R3, R2, R4, 0xfe, !PT ;  /* 0x0000000203027212 */ /* 0x000fce00078efe04 */
.L_x_16715:
[----:B------:R-:W-:Y:S05]  /*fd40*/  BSYNC B0 ;  /* 0x0000000000007941 */ /* 0x000fea0003800000 */
.L_x_16714:
[----:B------:R-:W0:Y:S02]  /*fd50*/  F2I.S64.TRUNC R2, R2 ;  /* 0x0000000200027311 */ /* 0x000e24000020d900 */
[----:B0-----:R-:W-:Y:S01]  /*fd60*/  PRMT R0, R2, 0x7610, R0 ;  /* 0x0000761002007816 */ /* 0x001fe20000000000 */
[----:B------:R-:W-:Y:S06]  /*fd70*/  BRA `(.L_x_16695) ;  /* 0x00000000009c7947 */ /* 0x000fec0003800000 */
.L_x_16707:
        /* <DEDUP_REMOVED lines=14> */
.L_x_16721:
[----:B------:R-:W-:Y:S05]  /*fe60*/  BSYNC B0 ;  /* 0x0000000000007941 */ /* 0x000fea0003800000 */
.L_x_16720:
[----:B------:R-:W0:Y:S02]  /*fe70*/  F2I.S64.TRUNC R2, R2 ;  /* 0x0000000200027311 */ /* 0x000e24000020d900 */
[----:B0-----:R-:W-:Y:S01]  /*fe80*/  PRMT R0, R2, 0x7610, R0 ;  /* 0x0000761002007816 */ /* 0x001fe20000000000 */
[----:B------:R-:W-:Y:S06]  /*fe90*/  BRA `(.L_x_16695) ;  /* 0x0000000000547947 */ /* 0x000fec0003800000 */
.L_x_16694:
        /* <DEDUP_REMOVED lines=16> */
.L_x_16722:
[----:B------:R-:W-:Y:S01]  /*ffa0*/  PRMT R0, RZ, 0x7610, R0 ;  /* 0x00007610ff007816 */ /* 0x000fe20000000000 */
[----:B------:R-:W-:Y:S06]  /*ffb0*/  BRA `(.L_x_16695) ;  /* 0x00000000000c7947 */ /* 0x000fec0003800000 */
.L_x_16719:
[----:B------:R0:W5:Y:S01]  /*ffc0*/  LDG.E.U8 R0, desc[UR36][R4.64] ;  /* 0x0000002404007981 */ /* 0x000162000c1e1100 */
[----:B------:R-:W-:Y:S05]  /*ffd0*/  BRA `(.L_x_16695) ;  /* 0x0000000000047947 */ /* 0x000fea0003800000 */
.L_x_16718:
[----:B------:R0:W5:Y:S02]  /*ffe0*/  LDG.E.U8 R0, desc[UR36][R4.64] ;  /* 0x0000002404007981 */ /* 0x000164000c1e1100 */
.L_x_16695:
        /* <DEDUP_REMOVED lines=18> */
.L_x_16726:
[----:B------:R-:W-:Y:S01]  /*10110*/  STG.E.U8 desc[UR36][R16.64], R3 ;  /* 0x0000000310007986 */ /* 0x000fe2000c101124 */
[----:B------:R-:W-:Y:S05]  /*10120*/  EXIT ;  /* 0x000000000000794d */ /* 0x000fea0003800000 */
.L_x_16725:
        /* <DEDUP_REMOVED lines=10> */
.L_x_16729:
[----:B------:R-:W-:-:S05]  /*101d0*/  LOP3.LUT R3, R3, 0xff, RZ, 0xc0, !PT ;  /* 0x000000ff03037812 */ /* 0x000fca00078ec0ff */
[----:B------:R-:W-:Y:S01]  /*101e0*/  STG.E desc[UR36][R16.64], R3 ;  /* 0x0000000310007986 */ /* 0x000fe2000c101924 */
[----:B------:R-:W-:Y:S05]  /*101f0*/  EXIT ;  /* 0x000000000000794d */ /* 0x000fea0003800000 */
.L_x_16728:
[----:B------:R-:W-:-:S05]  /*10200*/  LOP3.LUT R3, R3, 0xff, RZ, 0xc0, !PT ;  /* 0x000000ff03037812 */ /* 0x000fca00078ec0ff */
[----:B------:R-:W-:Y:S01]  /*10210*/  STG.E.U16 desc[UR36][R16.64], R3 ;  /* 0x0000000310007986 */ /* 0x000fe2000c101524 */
[----:B------:R-:W-:Y:S05]  /*10220*/  EXIT ;  /* 0x000000000000794d */ /* 0x000fea0003800000 */
.L_x_16724:
        /* <DEDUP_REMOVED lines=10> */
.L_x_16731:
[----:B------:R-:W-:-:S04]  /*102d0*/  LOP3.LUT R3, R3, 0xff, RZ, 0xc0, !PT ;  /* 0x000000ff03037812 */ /* 0x000fc800078ec0ff */
[----:B------:R-:W0:Y:S02]  /*102e0*/  I2F.U16 R0, R3 ;  /* 0x0000000300007306 */ /* 0x000e240000101000 */
[----:B0-----:R-:W-:-:S05]  /*102f0*/  F2FP.F16.F32.PACK_AB R0, RZ, R0 ;  /* 0x00000000ff00723e */ /* 0x001fca00000000ff */
[----:B------:R-:W-:Y:S01]  /*10300*/  STG.E.U16 desc[UR36][R16.64], R0 ;  /* 0x0000000010007986 */ /* 0x000fe2000c101524 */
[----:B------:R-:W-:Y:S05]  /*10310*/  EXIT ;  /* 0x000000000000794d */ /* 0x000fea0003800000 */
.L_x_16730:
        /* <DEDUP_REMOVED lines=11> */
.L_x_16733:
[----:B------:R-:W-:-:S06]  /*103d0*/  LOP3.LUT R3, R3, 0xff, RZ, 0xc0, !PT ;  /* 0x000000ff03037812 */ /* 0x000fcc00078ec0ff */
[----:B------:R-:W0:Y:S02]  /*103e0*/  I2F.U16 R3, R3 ;  /* 0x0000000300037306 */ /* 0x000e240000101000 */
[----:B0-----:R-:W-:-:S04]  /*103f0*/  F2FP.F16.F32.PACK_AB R3, RZ, R3 ;  /* 0x00000003ff03723e */ /* 0x001fc800000000ff */
[----:B------:R-:W-:-:S05]  /*10400*/  PRMT R3, R3, 0x5410, RZ ;  /* 0x0000541003037816 */ /* 0x000fca00000000ff */
[----:B------:R-:W-:Y:S01]  /*10410*/  STG.E desc[UR36][R16.64], R3 ;  /* 0x0000000310007986 */ /* 0x000fe2000c101924 */
[----:B------:R-:W-:Y:S05]  /*10420*/  EXIT ;  /* 0x000000000000794d */ /* 0x000fea0003800000 */
.L_x_16732:
[----:B------:R-:W-:-:S06]  /*10430*/  LOP3.LUT R3, R3, 0xff, RZ, 0xc0, !PT ;  /* 0x000000ff03037812 */ /* 0x000fcc00078ec0ff */
[----:B------:R-:W0:Y:S02]  /*10440*/  I2F.F64.U16 R2, R3 ;  /* 0x0000000300027312 */ /* 0x000e240000101800 */
[----:B0-----:R-:W-:Y:S01]  /*10450*/  STG.E.64 desc[UR36][R16.64], R2 ;  /* 0x0000000210007986 */ /* 0x001fe2000c101b24 */
[----:B------:R-:W-:Y:S05]  /*10460*/  EXIT ;  /* 0x000000000000794d */ /* 0x000fea0003800000 */
.L_x_16723:
        /* <DEDUP_REMOVED lines=12> */
.L_x_16736:
[----:B------:R-:W-:Y:S02]  /*10530*/  LOP3.LUT R4, R3, 0xff, RZ, 0xc0, !PT ;  /* 0x000000ff03047812 */ /* 0x000fe400078ec0ff */
[----:B------:R-:W-:-:S04]  /*10540*/  CS2R R6, SRZ ;  /* 0x0000000000067805 */ /* 0x000fc8000001ff00 */
[----:B------:R-:W0:Y:S02]  /*10550*/  I2F.F64.U16 R4, R4 ;  /* 0x0000000400047312 */ /* 0x000e240000101800 */
[----:B0-----:R-:W-:Y:S01]  /*10560*/  STG.E.128 desc[UR36][R16.64], R4 ;  /* 0x0000000410007986 */ /* 0x001fe2000c101d24 */
[----:B------:R-:W-:Y:S05]  /*10570*/  EXIT ;  /* 0x000000000000794d */ /* 0x000fea0003800000 */
.L_x_16735:
        /* <DEDUP_REMOVED lines=22> */
.L_x_16740:
[----:B------:R-:W-:Y:S05]  /*106e0*/  BSYNC B0 ;  /* 0x0000000000007941 */ /* 0x000fea0003800000 */
.L_x_16739:
[----:B------:R-:W-:-:S05]  /*106f0*/  LOP3.LUT R3, R0, R3, RZ, 0xfc, !PT ;  /* 0x0000000300037212 */ /* 0x000fca00078efcff */
[----:B------:R-:W-:Y:S01]  /*10700*/  STG.E.U8 desc[UR36][R16.64], R3 ;  /* 0x0000000310007986 */ /* 0x000fe2000c101124 */
[----:B------:R-:W-:Y:S05]  /*10710*/  EXIT ;  /* 0x000000000000794d */ /* 0x000fea0003800000 */
.L_x_16738:
        /* <DEDUP_REMOVED lines=14> */
.L_x_16742:
[----:B------:R-:W-:Y:S01]  /*10800*/  IMAD.MOV.U32 R0, RZ, RZ, 0x7f ;  /* 0x0000007fff007424 */ /* 0x000fe200078e00ff */
[----:B------:R-:W-:-:S04]  /*10810*/  ISETP.GT.U32.AND P0, PT, R2, 0x7f800000, PT ;  /* 0x7f8000000200780c */ /* 0x000fc80003f04070 */
[----:B------:R-:W-:-:S09]  /*10820*/  SEL R0, R0, 0x7c, P0 ;  /* 0x0000007c00007807 */ /* 0x000fd20000000000 */
.L_x_16743:
[----:B------:R-:W-:Y:S05]  /*10830*/  BSYNC B0 ;  /* 0x0000000000007941 */ /* 0x000fea0003800000 */
.L_x_16741:
[----:B------:R-:W-:-:S04]  /*10840*/  LOP3.LUT R2, R3, 0x80000000, RZ, 0xc0, !PT ;  /* 0x8000000003027812 */ /* 0x000fc800078ec0ff */
[----:B------:R-:W-:-:S04]  /*10850*/  SHF.R.U32.HI R3, RZ, 0x18, R2 ;  /* 0x00000018ff037819 */ /* 0x000fc80000011602 */
[----:B------:R-:W-:-:S05]  /*10860*/  LOP3.LUT R3, R0, R3, RZ, 0xfc, !PT ;  /* 0x0000000300037212 */ /* 0x000fca00078efcff */
[----:B------:R-:W-:Y:S01]  /*10870*/  STG.E.U8 desc[UR36][R16.64], R3 ;  /* 0x0000000310007986 */ /* 0x000fe2000c101124 */
[----:B------:R-:W-:Y:S05]  /*10880*/  EXIT ;  /* 0x000000000000794d */ /* 0x000fea0003800000 */
.L_x_16737:
[----:B------:R-:W-:-:S04]  /*10890*/  LOP3.LUT R3, R3, 0xff, RZ, 0xc0, !PT ;  /* 0x000000ff03037812 */ /* 0x000fc800078ec0ff */
[----:B------:R-:W0:Y:S02]  /*108a0*/  I2F.U16 R0, R3 ;  /* 0x0000000300007306 */ /* 0x000e240000101000 */
[----:B0-----:R-:W-:-:S05]  /*108b0*/  F2FP.BF16.F32.PACK_AB R0, RZ, R0 ;  /* 0x00000000ff00723e */ /* 0x001fca00000010ff */
[----:B------:R-:W-:Y:S01]  /*108c0*/  STG.E.U16 desc[UR36][R16.64], R0 ;  /* 0x0000000010007986 */ /* 0x000fe2000c101524 */
[----:B------:R-:W-:Y:S05]  /*108d0*/  EXIT ;  /* 0x000000000000794d */ /* 0x000fea0003800000 */
.L_x_16734:
        /* <DEDUP_REMOVED lines=11> */
.L_x_16746:
        /* <DEDUP_REMOVED lines=18> */
.L_x_16749:
[----:B------:R-:W-:-:S04]  /*10ab0*/  LOP3.LUT R2, R3, 0x80000000, RZ, 0xc0, !PT ;  /* 0x8000000003027812 */ /* 0x000fc800078ec0ff */
[----:B------:R-:W-:-:S04]  /*10ac0*/  SHF.R.U32.HI R3, RZ, 0x18, R2 ;  /* 0x00000018ff037819 */ /* 0x000fc80000011602 */
[----:B------:R-:W-:-:S04]  /*10ad0*/  LOP3.LUT R0, R0, R3, RZ, 0xfc, !PT ;  /* 0x0000000300007212 */ /* 0x000fc800078efcff */
[----:B------:R-:W-:-:S07]  /*10ae0*/  PRMT R8, R0, 0x7610, R8 ;  /* 0x0000761000087816 */ /* 0x000fce0000000008 */
.L_x_16748:
[----:B------:R-:W-:Y:S05]  /*10af0*/  BSYNC B0 ;  /* 0x0000000000007941 */ /* 0x000fea0003800000 */
.L_x_16747:
[----:B------:R-:W-:Y:S01]  /*10b00*/  STG.E.U8 desc[UR36][R16.64], R8 ;  /* 0x0000000810007986 */ /* 0x000fe2000c101124 */
[----:B------:R-:W-:Y:S05]  /*10b10*/  EXIT ;  /* 0x000000000000794d */ /* 0x000fea0003800000 */
.L_x_16745:
        /* <DEDUP_REMOVED lines=18> */
.L_x_16752:
[----:B------:R-:W-:-:S04]  /*10c40*/  LOP3.LUT R2, R3, 0x80000000, RZ, 0xc0, !PT ;  /* 0x8000000003027812 */ /* 0x000fc800078ec0ff */
[----:B------:R-:W-:-:S04]  /*10c50*/  SHF.R.U32.HI R3, RZ, 0x18, R2 ;  /* 0x00000018ff037819 */ /* 0x000fc80000011602 */
[----:B------:R-:W-:-:S04]  /*10c60*/  LOP3.LUT R0, R0, R3, RZ, 0xfc, !PT ;  /* 0x0000000300007212 */ /* 0x000fc800078efcff */
[----:B------:R-:W-:-:S07]  /*10c70*/  PRMT R8, R0, 0x7610, R8 ;  /* 0x0000761000087816 */ /* 0x000fce0000000008 */
.L_x_16751:
[----:B------:R-:W-:Y:S05]  /*10c80*/  BSYNC B0 ;  /* 0x0000000000007941 */ /* 0x000fea0003800000 */
.L_x_16750:
[----:B------:R-:W-:Y:S01]  /*10c90*/  STG.E.U8 desc[UR36][R16.64], R8 ;  /* 0x0000000810007986 */ /* 0x000fe2000c101124 */
[----:B------:R-:W-:Y:S05]  /*10ca0*/  EXIT ;  /* 0x000000000000794d */ /* 0x000fea0003800000 */
.L_x_16744:
        /* <DEDUP_REMOVED lines=23> */
.L_x_16727:
        /* <DEDUP_REMOVED lines=16> */
.L_x_16755:
[----:B------:R-:W-:Y:S05]  /*10f20*/  EXIT ;  /* 0x000000000000794d */ /* 0x000fea0003800000 */
.L_x_16754:
[----:B------:R-:W-:Y:S01]  /*10f30*/  LOP3.LUT R2, R3, 0xff, RZ, 0xc0, !PT ;  /* 0x000000ff03027812 */ /* 0x000fe200078ec0ff */
[----:B------:R-:W-:-:S05]  /*10f40*/  IMAD.MOV.U32 R3, RZ, RZ, RZ ;  /* 0x000000ffff037224 */ /* 0x000fca00078e00ff */
[----:B------:R-:W-:Y:S01]  /*10f50*/  STG.E.64 desc[UR36][R16.64], R2 ;  /* 0x0000000210007986 */ /* 0x000fe2000c101b24 */
[----:B------:R-:W-:Y:S05]  /*10f60*/  EXIT ;  /* 0x000000000000794d */ /* 0x000fea0003800000 */
.L_x_16753:
[----:B------:R-:W-:-:S05]  /*10f70*/  LOP3.LUT R3, R3, 0xff, RZ, 0xc0, !PT ;  /* 0x000000ff03037812 */ /* 0x000fca00078ec0ff */
[----:B------:R-:W-:Y:S01]  /*10f80*/  STG.E desc[UR36][R16.64], R3 ;  /* 0x0000000310007986 */ /* 0x000fe2000c101924 */
[----:B------:R-:W-:Y:S05]  /*10f90*/  EXIT ;  /* 0x000000000000794d */ /* 0x000fea0003800000 */
.L_x_16756:
        /* <DEDUP_REMOVED lines=14> */
.L_x_17367:


//--------------------- .text._ZN2at6native27unrolled_elementwise_kernelINS0_13BinaryFunctorIhhhNS0_15binary_internal10MulFunctorIhEEEESt5arrayIPcLm3EELi4E23TrivialOffsetCalculatorILi2EjESA_ILi1EjENS0_6memory12LoadWithCastILi2EEENSD_13StoreWithCastILi1EEEEEviT_T0_T2_T3_T4_T5_ --------------------------
	.section	.text._ZN2at6native27unrolled_elementwise_kernelINS0_13BinaryFunctorIhhhNS0_15binary_internal10MulFunctorIhEEEESt5arrayIPcLm3EELi4E23TrivialOffsetCalculatorILi2EjESA_ILi1EjENS0_6memory12LoadWithCastILi2EEENSD_13StoreWithCastILi1EEEEEviT_T0_T2_T3_T4_T5_,"ax",@progbits
	.align	128
        .global         _ZN2at6native27unrolled_elementwise_kernelINS0_13BinaryFunctorIhhhNS0_15binary_internal10MulFunctorIhEEEESt5arrayIPcLm3EELi4E23TrivialOffsetCalculatorILi2EjESA_ILi1EjENS0_6memory12LoadWithCastILi2EEENSD_13StoreWithCastILi1EEEEEviT_T0_T2_T3_T4_T5_
        .type           _ZN2at6native27unrolled_elementwise_kernelINS0_13BinaryFunctorIhhhNS0_15binary_internal10MulFunctorIhEEEESt5arrayIPcLm3EELi4E23TrivialOffsetCalculatorILi2EjESA_ILi1EjENS0_6memory12LoadWithCastILi2EEENSD_13StoreWithCastILi1EEEEEviT_T0_T2_T3_T4_T5_,@function
        .size           _ZN2at6native27unrolled_elementwise_kernelINS0_13BinaryFunctorIhhhNS0_15binary_internal10MulFunctorIhEEEESt5arrayIPcLm3EELi4E23TrivialOffsetCalculatorILi2EjESA_ILi1EjENS0_6memory12LoadWithCastILi2EEENSD_13StoreWithCastILi1EEEEEviT_T0_T2_T3_T4_T5_,(.L_x_17368 - _ZN2at6native27unrolled_elementwise_kernelINS0_13BinaryFunctorIhhhNS0_15binary_internal10MulFunctorIhEEEESt5arrayIPcLm3EELi4E23TrivialOffsetCalculatorILi2EjESA_ILi1EjENS0_6memory12LoadWithCastILi2EEENSD_13StoreWithCastILi1EEEEEviT_T0_T2_T3_T4_T5_)
        .other          _ZN2at6native27unrolled_elementwise_kernelINS0_13BinaryFunctorIhhhNS0_15binary_internal10MulFunctorIhEEEESt5arrayIPcLm3EELi4E23TrivialOffsetCalculatorILi2EjESA_ILi1EjENS0_6memory12LoadWithCastILi2EEENSD_13StoreWithCastILi1EEEEEviT_T0_T2_T3_T4_T5_,@"STO_CUDA_ENTRY STV_DEFAULT"
_ZN2at6native27unrolled_elementwise_kernelINS0_13BinaryFunctorIhhhNS0_15binary_internal10MulFunctorIhEEEESt5arrayIPcLm3EELi4E23TrivialOffsetCalculatorILi2EjESA_ILi1EjENS0_6memory12LoadWithCastILi2EEENSD_13StoreWithCastILi1EEEEEviT_T0_T2_T3_T4_T5_:
.text._ZN2at6native27unrolled_elementwise_kernelINS0_13BinaryFunctorIhhhNS0_15binary_internal10MulFunctorIhEEEESt5arrayIPcLm3EELi4E23TrivialOffsetCalculatorILi2EjESA_ILi1EjENS0_6memory12LoadWithCastILi2EEENSD_13StoreWithCastILi1EEEEEviT_T0_T2_T3_T4_T5_:
        /* <DEDUP_REMOVED lines=33> */
.L_x_16762:
[----:B------:R3:W5:Y:S01]  /*0210*/  LDG.E.U8 R18, desc[UR36][R6.64] ;  /* 0x0000002406127981 */ /* 0x000762000c1e1100 */
[----:B------:R-:W-:Y:S05]  /*0220*/  BRA `(.L_x_16764) ;  /* 0x0000000c00687947 */ /* 0x000fea0003800000 */
.L_x_16761:
        /* <DEDUP_REMOVED lines=8> */
.L_x_16766:
[----:B------:R1:W5:Y:S01]  /*02b0*/  LDG.E.U8 R18, desc[UR36][R6.64] ;  /* 0x0000002406127981 */ /* 0x000362000c1e1100 */
[----:B------:R-:W-:Y:S05]  /*02c0*/  BRA `(.L_x_16764) ;  /* 0x0000000c00407947 */ /* 0x000fea0003800000 */
.L_x_16765:
[----:B------:R2:W5:Y:S01]  /*02d0*/  LDG.E.U16 R18, desc[UR36][R6.64] ;  /* 0x0000002406127981 */ /* 0x000562000c1e1500 */
[----:B------:R-:W-:Y:S05]  /*02e0*/  BRA `(.L_x_16764) ;  /* 0x0000000c00387947 */ /* 0x000fea0003800000 */
.L_x_16760:
        /* <DEDUP_REMOVED lines=10> */
.L_x_16768:
[----:B------:R-:W2:Y:S02]  /*0390*/  LDG.E.U16 R4, desc[UR36][R6.64] ;  /* 0x0000002406047981 */ /* 0x000ea4000c1e1500 */
[----:B--2---:R-:W-:-:S06]  /*03a0*/  HADD2.F32 R4, -RZ, R4.H0_H0 ;  /* 0x20000004ff047230 */ /* 0x004fcc0000004100 */
[----:B------:R-:W0:Y:S02]  /*03b0*/  F2I.S64.TRUNC R4, R4 ;  /* 0x0000000400047311 */ /* 0x000e24000020d900 */
[----:B0-----:R-:W-:Y:S01]  /*03c0*/  PRMT R18, R4, 0x7610, R18 ;  /* 0x0000761004127816 */ /* 0x001fe20000000012 */
[----:B------:R-:W-:Y:S06]  /*03d0*/  BRA `(.L_x_16764) ;  /* 0x0000000800fc7947 */ /* 0x000fec0003800000 */
.L_x_16767:
        /* <DEDUP_REMOVED lines=10> */
.L_x_16770:
[----:B------:R-:W2:Y:S02]  /*0480*/  LDG.E.U16 R6, desc[UR36][R6.64] ;  /* 0x0000002406067981 */ /* 0x000ea4000c1e1500 */
[----:B--2---:R-:W-:-:S06]  /*0490*/  HADD2.F32 R4, -RZ, R6.H0_H0 ;  /* 0x20000006ff047230 */ /* 0x004fcc0000004100 */
[----:B------:R-:W0:Y:S02]  /*04a0*/  F2I.S64.TRUNC R4, R4 ;  /* 0x0000000400047311 */ /* 0x000e24000020d900 */
[----:B0-----:R-:W-:Y:S01]  /*04b0*/  PRMT R18, R4, 0x7610, R18 ;  /* 0x0000761004127816 */ /* 0x001fe20000000012 */
[----:B------:R-:W-:Y:S06]  /*04c0*/  BRA `(.L_x_16764) ;  /* 0x0000000800c07947 */ /* 0x000fec0003800000 */
.L_x_16769:
[----:B------:R-:W2:Y:S02]  /*04d0*/  LDG.E.64 R4, desc[UR36][R6.64] ;  /* 0x0000002406047981 */ /* 0x000ea4000c1e1b00 */
[----:B--2---:R-:W0:Y:S02]  /*04e0*/  F2I.S64.F64.TRUNC R4, R4 ;  /* 0x0000000400047311 */ /* 0x004e24000030d900 */
[----:B0-----:R-:W-:Y:S01]  /*04f0*/  PRMT R18, R4, 0x7610, R18 ;  /* 0x0000761004127816 */ /* 0x001fe20000000012 */
[----:B------:R-:W-:Y:S06]  /*0500*/  BRA `(.L_x_16764) ;  /* 0x0000000800b07947 */ /* 0x000fec0003800000 */
.L_x_16759:
        /* <DEDUP_REMOVED lines=12> */
.L_x_16773:
[----:B------:R-:W2:Y:S02]  /*05d0*/  LDG.E.64 R6, desc[UR36][R6.64] ;  /* 0x0000002406067981 */ /* 0x000ea4000c1e1b00 */
[----:B--2---:R-:W0:Y:S02]  /*05e0*/  F2I.S64.F64.TRUNC R4, R6 ;  /* 0x0000000600047311 */ /* 0x004e24000030d900 */
[----:B0-----:R-:W-:Y:S01]  /*05f0*/  PRMT R18, R4, 0x7610, R18 ;  /* 0x0000761004127816 */ /* 0x001fe20000000012 */
[----:B------:R-:W-:Y:S06]  /*0600*/  BRA `(.L_x_16764) ;  /* 0x0000000800707947 */ /* 0x000fec0003800000 */
.L_x_16772:
        /* <DEDUP_REMOVED lines=28> */
.L_x_16775:
        /* <DEDUP_REMOVED lines=13> */
[----:B------:R-:W0:Y:S02]  /*08a0*/  F2I.S64.TRUNC R4, R0 ;  /* 0x0000000000047311 */ /* 0x000e24000020d900 */
[----:B0-----:R-:W-:Y:S01]  /*08b0*/  PRMT R18, R4, 0x7610, R18 ;  /* 0x0000761004127816 */ /* 0x001fe20000000012 */
[----:B------:R-:W-:Y:S06]  /*08c0*/  BRA `(.L_x_16764) ;  /* 0x0000000400c07947 */ /* 0x000fec0003800000 */
.L_x_16774:
[----:B------:R-:W2:Y:S02]  /*08d0*/  LDG.E.U16 R4, desc[UR36][R6.64] ;  /* 0x0000002406047981 */ /* 0x000ea4000c1e1500 */
[----:B--2---:R-:W-:-:S06]  /*08e0*/  IMAD.U32 R4, R4, 0x10000, RZ ;  /* 0x0001000004047824 */ /* 0x004fcc00078e00ff */
[----:B------:R-:W0:Y:S02]  /*08f0*/  F2I.S64.TRUNC R4, R4 ;  /* 0x0000000400047311 */ /* 0x000e24000020d900 */
[----:B0-----:R-:W-:Y:S01]  /*0900*/  PRMT R18, R4, 0x7610, R18 ;  /* 0x0000761004127816 */ /* 0x001fe20000000012 */
[----:B------:R-:W-:Y:S06]  /*0910*/  BRA `(.L_x_16764) ;  /* 0x0000000400ac7947 */ /* 0x000fec0003800000 */
.L_x_16771:
        /* <DEDUP_REMOVED lines=10> */
.L_x_16778:
        /* <DEDUP_REMOVED lines=21> */
.L_x_16782:
[----:B------:R-:W-:Y:S05]  /*0b10*/  BSYNC B1 ;  /* 0x0000000000017941 */ /* 0x000fea0003800000 */
.L_x_16781:
[----:B------:R-:W-:Y:S01]  /*0b20*/  IMAD.SHL.U32 R3, R3, 0x100000, RZ ;  /* 0x0010000003037824 */ /* 0x000fe200078e00ff */
[----:B------:R-:W-:-:S04]  /*0b30*/  LEA R5, R0, 0x3b800000, 0x17 ;  /* 0x3b80000000057811 */ /* 0x000fc800078eb8ff */
[----:B------:R-:W-:-:S07]  /*0b40*/  LOP3.LUT R4, R5, R3, R6, 0xfe, !PT ;  /* 0x0000000305047212 */ /* 0x000fce00078efe06 */
.L_x_16780:
[----:B------:R-:W-:Y:S05]  /*0b50*/  BSYNC B0 ;  /* 0x0000000000007941 */ /* 0x000fea0003800000 */
.L_x_16779:
[----:B------:R-:W0:Y:S02]  /*0b60*/  F2I.S64.TRUNC R4, R4 ;  /* 0x0000000400047311 */ /* 0x000e24000020d900 */
[----:B0-----:R-:W-:Y:S01]  /*0b70*/  PRMT R18, R4, 0x7610, R18 ;  /* 0x0000761004127816 */ /* 0x001fe20000000012 */
[----:B------:R-:W-:Y:S06]  /*0b80*/  BRA `(.L_x_16764) ;  /* 0x0000000400107947 */ /* 0x000fec0003800000 */
.L_x_16777:
        /* <DEDUP_REMOVED lines=21> */
.L_x_16786:
[----:B------:R-:W-:Y:S05]  /*0ce0*/  BSYNC B1 ;  /* 0x0000000000017941 */ /* 0x000fea0003800000 */
.L_x_16785:
[----:B------:R-:W-:Y:S01]  /*0cf0*/  IMAD.SHL.U32 R3, R3, 0x200000, RZ ;  /* 0x0020000003037824 */ /* 0x000fe200078e00ff */
[----:B------:R-:W-:-:S04]  /*0d00*/  LEA R5, R0, 0x37800000, 0x17 ;  /* 0x3780000000057811 */ /* 0x000fc800078eb8ff */
[----:B------:R-:W-:-:S07]  /*0d10*/  LOP3.LUT R4, R5, R3, R6, 0xfe, !PT ;  /* 0x0000000305047212 */ /* 0x000fce00078efe06 */
.L_x_16784:
[----:B------:R-:W-:Y:S05]  /*0d20*/  BSYNC B0 ;  /* 0x0000000000007941 */ /* 0x000fea0003800000 */
.L_x_16783:
[----:B------:R-:W0:Y:S02]  /*0d30*/  F2I.S64.TRUNC R4, R4 ;  /* 0x0000000400047311 */ /* 0x000e24000020d900 */
[----:B0-----:R-:W-:Y:S01]  /*0d40*/  PRMT R18, R4, 0x7610, R18 ;  /* 0x0000761004127816 */ /* 0x001fe20000000012 */
[----:B------:R-:W-:Y:S06]  /*0d50*/  BRA `(.L_x_16764) ;  /* 0x00000000009c7947 */ /* 0x000fec0003800000 */
.L_x_16776:
        /* <DEDUP_REMOVED lines=14> */
.L_x_16790:
[----:B------:R-:W-:Y:S05]  /*0e40*/  BSYNC B0 ;  /* 0x0000000000007941 */ /* 0x000fea0003800000 */
.L_x_16789:
[----:B------:R-:W0:Y:S02]  /*0e50*/  F2I.S64.TRUNC R4, R4 ;  /* 0x0000000400047311 */ /* 0x000e24000020d900 */
[----:B0-----:R-:W-:Y:S01]  /*0e60*/  PRMT R18, R4, 0x7610, R18 ;  /* 0x0000761004127816 */ /* 0x001fe20000000012 */
[----:B------:R-:W-:Y:S06]  /*0e70*/  BRA `(.L_x_16764) ;  /* 0x0000000000547947 */ /* 0x000fec0003800000 */
.L_x_16763:
        /* <DEDUP_REMOVED lines=16> */
.L_x_16791:
[----:B------:R-:W-:Y:S01]  /*0f80*/  PRMT R18, RZ, 0x7610, R18 ;  /* 0x00007610ff127816 */ /* 0x000fe20000000012 */
[----:B------:R-:W-:Y:S06]  /*0f90*/  BRA `(.L_x_16764) ;  /* 0x00000000000c7947 */ /* 0x000fec0003800000 */
.L_x_16788:
[----:B------:R0:W5:Y:S01]  /*0fa0*/  LDG.E.U8 R18, desc[UR36][R6.64] ;  /* 0x0000002406127981 */ /* 0x000162000c1e1100 */
[----:B------:R-:W-:Y:S05]  /*0fb0*/  BRA `(.L_x_16764) ;  /* 0x0000000000047947 */ /* 0x000fea0003800000 */
.L_x_16787:
[----:B------:R0:W5:Y:S02]  /*0fc0*/  LDG.E.U8 R18, desc[UR36][R6.64] ;  /* 0x0000002406127981 */ /* 0x000164000c1e1100 */
.L_x_16764:
        /* <DEDUP_REMOVED lines=18> */
.L_x_16795:
[----:B------:R1:W5:Y:S01]  /*10f0*/  LDG.E.U8 R19, desc[UR36][R6.64] ;  /* 0x0000002406137981 */ /* 0x000362000c1e1100 */
[----:B------:R-:W-:Y:S05]  /*1100*/  BRA `(.L_x_16797) ;  /* 0x0000000c00647947 */ /* 0x000fea0003800000 */
.L_x_16794:
        /* <DEDUP_REMOVED lines=8> */
.L_x_16799:
[----:B------:R3:W5:Y:S01]  /*1190*/  LDG.E.U8 R19, desc[UR36][R6.64] ;  /* 0x0000002406137981 */ /* 0x000762000c1e1100 */
[----:B------:R-:W-:Y:S05]  /*11a0*/  BRA `(.L_x_16797) ;  /* 0x0000000c003c7947 */ /* 0x000fea0003800000 */
.L_x_16798:
[----:B------:R2:W5:Y:S01]  /*11b0*/  LDG.E.U16 R19, desc[UR36][R6.64] ;  /* 0x0000002406137981 */ /* 0x000562000c1e1500 */
[----:B------:R-:W-:Y:S05]  /*11c0*/  BRA `(.L_x_16797) ;  /* 0x0000000c00347947 */ /* 0x000fea0003800000 */
.L_x_16793:
        /* <DEDUP_REMOVED lines=10> */
.L_x_16801:
[----:B------:R-:W2:Y:S02]  /*1270*/  LDG.E.U16 R4, desc[UR36][R6.64] ;  /* 0x0000002406047981 */ /* 0x000ea4000c1e1500 */
[----:B--2---:R-:W-:-:S06]  /*1280*/  HADD2.F32 R4, -RZ, R4.H0_H0 ;  /* 0x20000004ff047230 */ /* 0x004fcc0000004100 */
[----:B------:R-:W0:Y:S02]  /*1290*/  F2I.S64.TRUNC R4, R4 ;  /* 0x0000000400047311 */ /* 0x000e24000020d900 */
[----:B0-----:R-:W-:Y:S01]  /*12a0*/  PRMT R19, R4, 0x7610, R19 ;  /* 0x0000761004137816 */ /* 0x001fe20000000013 */
[----:B------:R-:W-:Y:S06]  /*12b0*/  BRA `(.L_x_16797) ;  /* 0x0000000800f87947 */ /* 0x000fec0003800000 */
.L_x_16800:
        /* <DEDUP_REMOVED lines=10> */
.L_x_16803:
[----:B------:R-:W2:Y:S02]  /*1360*/  LDG.E.U16 R6, desc[UR36][R6.64] ;  /* 0x0000002406067981 */ /* 0x000ea4000c1e1500 */
[----:B--2---:R-:W-:-:S06]  /*1370*/  HADD2.F32 R4, -RZ, R6.H0_H0 ;  /* 0x20000006ff047230 */ /* 0x004fcc0000004100 */
[----:B------:R-:W0:Y:S02]  /*1380*/  F2I.S64.TRUNC R4, R4 ;  /* 0x0000000400047311 */ /* 0x000e24000020d900 */
[----:B0-----:R-:W-:Y:S01]  /*1390*/  PRMT R19, R4, 0x7610, R19 ;  /* 0x0000761004137816 */ /* 0x001fe20000000013 */
[----:B------:R-:W-:Y:S06]  /*13a0*/  BRA `(.L_x_16797) ;  /* 0x0000000800bc7947 */ /* 0x000fec0003800000 */
.L_x_16802:
[----:B------:R-:W2:Y:S02]  /*13b0*/  LDG.E.64 R4, desc[UR36][R6.64] ;  /* 0x0000002406047981 */ /* 0x000ea4000c1e1b00 */
[----:B--2---:R-:W0:Y:S02]  /*13c0*/  F2I.S64.F64.TRUNC R4, R4 ;  /* 0x0000000400047311 */ /* 0x004e24000030d900 */
[----:B0-----:R-:W-:Y:S01]  /*13d0*/  PRMT R19, R4, 0x7610, R19 ;  /* 0x0000761004137816 */ /* 0x001fe20000000013 */
[----:B------:R-:W-:Y:S06]  /*13e0*/  BRA `(.L_x_16797) ;  /* 0x0000000800ac7947 */ /* 0x000fec0003800000 */
.L_x_16792:
        /* <DEDUP_REMOVED lines=12> */
.L_x_16806:
[----:B------:R-:W2:Y:S02]  /*14b0*/  LDG.E.64 R6, desc[UR36][R6.64] ;  /* 0x0000002406067981 */ /* 0x000ea4000c1e1b00 */
[----:B--2---:R-:W0:Y:S02]  /*14c0*/  F2I.S64.F64.TRUNC R4, R6 ;  /* 0x0000000600047311 */ /* 0x004e24000030d900 */
[----:B0-----:R-:W-:Y:S01]  /*14d0*/  PRMT R19, R4, 0x7610, R19 ;  /* 0x0000761004137816 */ /* 0x001fe20000000013 */
[----:B------:R-:W-:Y:S06]  /*14e0*/  BRA `(.L_x_16797) ;  /* 0x00000008006c7947 */ /* 0x000fec0003800000 */
.L_x_16805:
        /* <DEDUP_REMOVED lines=28> */
.L_x_16808:
        /* <DEDUP_REMOVED lines=15> */
.L_x_16807:
[----:B------:R-:W2:Y:S02]  /*17a0*/  LDG.E.U16 R4, desc[UR36][R6.64] ;  /* 0x0000002406047981 */ /* 0x000ea4000c1e1500 */
[----:B--2---:R-:W-:-:S06]  /*17b0*/  IMAD.U32 R4, R4, 0x10000, RZ ;  /* 0x0001000004047824 */ /* 0x004fcc00078e00ff */
[----:B------:R-:W0:Y:S02]  /*17c0*/  F2I.S64.TRUNC R4, R4 ;  /* 0x0000000400047311 */ /* 0x000e24000020d900 */
[----:B0-----:R-:W-:Y:S01]  /*17d0*/  PRMT R19, R4, 0x7610, R19 ;  /* 0x0000761004137816 */ /* 0x001fe20000000013 */
[----:B------:R-:W-:Y:S06]  /*17e0*/  BRA `(.L_x_16797) ;  /* 0x0000000400ac7947 */ /* 0x000fec0003800000 */
.L_x_16804:
        /* <DEDUP_REMOVED lines=10> */
.L_x_16811:
        /* <DEDUP_REMOVED lines=21> */
.L_x_16815:
[----:B------:R-:W-:Y:S05]  /*19e0*/  BSYNC B1 ;  /* 0x0000000000017941 */ /* 0x000fea0003800000 */
.L_x_16814:
[----:B------:R-:W-:Y:S01]  /*19f0*/  IMAD.SHL.U32 R3, R3, 0x100000, RZ ;  /* 0x0010000003037824 */ /* 0x000fe200078e00ff */
[----:B------:R-:W-:-:S04]  /*1a00*/  LEA R5, R0, 0x3b800000, 0x17 ;  /* 0x3b80000000057811 */ /* 0x000fc800078eb8ff */
[----:B------:R-:W-:-:S07]  /*1a10*/  LOP3.LUT R4, R5, R3, R6, 0xfe, !PT ;  /* 0x0000000305047212 */ /* 0x000fce00078efe06 */
.L_x_16813:
[----:B------:R-:W-:Y:S05]  /*1a20*/  BSYNC B0 ;  /* 0x0000000000007941 */ /* 0x000fea0003800000 */
.L_x_16812:
[----:B------:R-:W0:Y:S02]  /*1a30*/  F2I.S64.TRUNC R4, R4 ;  /* 0x0000000400047311 */ /* 0x000e24000020d900 */
[----:B0-----:R-:W-:Y:S01]  /*1a40*/  PRMT R19, R4, 0x7610, R19 ;  /* 0x0000761004137816 */ /* 0x001fe20000000013 */
[----:B------:R-:W-:Y:S06]  /*1a50*/  BRA `(.L_x_16797) ;  /* 0x0000000400107947 */ /* 0x000fec0003800000 */
.L_x_16810:
        /* <DEDUP_REMOVED lines=21> */
.L_x_16819:
[----:B------:R-:W-:Y:S05]  /*1bb0*/  BSYNC B1 ;  /* 0x0000000000017941 */ /* 0x000fea0003800000 */
.L_x_16818:
[----:B------:R-:W-:Y:S01]  /*1bc0*/  IMAD.SHL.U32 R3, R3, 0x200000, RZ ;  /* 0x0020000003037824 */ /* 0x000fe200078e00ff */
[----:B------:R-:W-:-:S04]  /*1bd0*/  LEA R5, R0, 0x37800000, 0x17 ;  /* 0x3780000000057811 */ /* 0x000fc800078eb8ff */
[----:B------:R-:W-:-:S07]  /*1be0*/  LOP3.LUT R4, R5, R3, R6, 0xfe, !PT ;  /* 0x0000000305047212 */ /* 0x000fce00078efe06 */
.L_x_16817:
[----:B------:R-:W-:Y:S05]  /*1bf0*/  BSYNC B0 ;  /* 0x0000000000007941 */ /* 0x000fea0003800000 */
.L_x_16816:
[----:B------:R-:W0:Y:S02]  /*1c00*/  F2I.S64.TRUNC R4, R4 ;  /* 0x0000000400047311 */ /* 0x000e24000020d900 */
[----:B0-----:R-:W-:Y:S01]  /*1c10*/  PRMT R19, R4, 0x7610, R19 ;  /* 0x0000761004137816 */ /* 0x001fe20000000013 */
[----:B------:R-:W-:Y:S06]  /*1c20*/  BRA `(.L_x_16797) ;  /* 0x00000000009c7947 */ /* 0x000fec0003800000 */
.L_x_16809:
        /* <DEDUP_REMOVED lines=14> */
.L_x_16823:
[----:B------:R-:W-:Y:S05]  /*1d10*/  BSYNC B0 ;  /* 0x0000000000007941 */ /* 0x000fea0003800000 */
.L_x_16822:
[----:B------:R-:W0:Y:S02]  /*1d20*/  F2I.S64.TRUNC R4, R4 ;  /* 0x0000000400047311 */ /* 0x000e24000020d900 */
[----:B0-----:R-:W-:Y:S01]  /*1d30*/  PRMT R19, R4, 0x7610, R19 ;  /* 0x0000761004137816 */ /* 0x001fe20000000013 */
[----:B------:R-:W-:Y:S06]  /*1d40*/  BRA `(.L_x_16797) ;  /* 0x0000000000547947 */ /* 0x000fec0003800000 */
.L_x_16796:
        /* <DEDUP_REMOVED lines=16> */
.L_x_16824:
[----:B------:R-:W-:Y:S01]  /*1e50*/  PRMT R19, RZ, 0x7610, R19 ;  /* 0x00007610ff137816 */ /* 0x000fe20000000013 */
[----:B------:R-:W-:Y:S06]  /*1e60*/  BRA `(.L_x_16797) ;  /* 0x00000000000c7947 */ /* 0x000fec0003800000 */
.L_x_16821:
[----:B------:R0:W5:Y:S01]  /*1e70*/  LDG.E.U8 R19, desc[UR36][R6.64] ;  /* 0x0000002406137981 */ /* 0x000162000c1e1100 */
[----:B------:R-:W-:Y:S05]  /*1e80*/  BRA `(.L_x_16797) ;  /* 0x0000000000047947 */ /* 0x000fea0003800000 */
.L_x_16820:
[----:B------:R0:W5:Y:S02]  /*1e90*/  LDG.E.U8 R19, desc[UR36][R6.64] ;  /* 0x0000002406137981 */ /* 0x000164000c1e1100 */
.L_x_16797:
[----:B------:R-:W1:Y:S02]  /*1ea0*/  S2R R27, SR_TID.X ;  /* 0x00000000001b7919 */ /* 0x000e640000002100 */
[----:B-1----:R-:W-:-:S07]  /*1eb0*/  VIADD R27, R27, 0x80 ;  /* 0x000000801b1b7836 */ /* 0x002fce0000000000 */
.L_x_16758:
[----:B------:R-:W-:Y:S05]  /*1ec0*/  BSYNC B6 ;  /* 0x0000000000067941 */ /* 0x000fea0003800000 */
.L_x_16757:
        /* <DEDUP_REMOVED lines=23> */
.L_x_16830:
[----:B------:R3:W5:Y:S01]  /*2040*/  LDG.E.U8 R17, desc[UR36][R6.64] ;  /* 0x0000002406117981 */ /* 0x000762000c1e1100 */
[----:B------:R-:W-:Y:S05]  /*2050*/  BRA `(.L_x_16832) ;  /* 0x0000000c00647947 */ /* 0x000fea0003800000 */
.L_x_16829:
        /* <DEDUP_REMOVED lines=8> */
.L_x_16834:
[----:B------:R0:W5:Y:S01]  /*20e0*/  LDG.E.U8 R17, desc[UR36][R6.64] ;  /* 0x0000002406117981 */ /* 0x000162000c1e1100 */
[----:B------:R-:W-:Y:S05]  /*20f0*/  BRA `(.L_x_16832) ;  /* 0x0000000c003c7947 */ /* 0x000fea0003800000 */
.L_x_16833:
[----:B------:R0:W5:Y:S01]  /*2100*/  LDG.E.U16 R17, desc[UR36][R6.64] ;  /* 0x0000002406117981 */ /* 0x000162000c1e1500 */
[----:B------:R-:W-:Y:S05]  /*2110*/  BRA `(.L_x_16832) ;  /* 0x0000000c00347947 */ /* 0x000fea0003800000 */
.L_x_16828:
        /* <DEDUP_REMOVED lines=10> */
.L_x_16836:
[----:B------:R-:W2:Y:S02]  /*21c0*/  LDG.E.U16 R4, desc[UR36][R6.64] ;  /* 0x0000002406047981 */ /* 0x000ea4000c1e1500 */
[----:B--2---:R-:W-:-:S06]  /*21d0*/  HADD2.F32 R4, -RZ, R4.H0_H0 ;  /* 0x20000004ff047230 */ /* 0x004fcc0000004100 */
[----:B------:R-:W0:Y:S02]  /*21e0*/  F2I.S64.TRUNC R4, R4 ;  /* 0x0000000400047311 */ /* 0x000e24000020d900 */
[----:B0-----:R-:W-:Y:S01]  /*21f0*/  PRMT R17, R4, 0x7610, R17 ;  /* 0x0000761004117816 */ /* 0x001fe20000000011 */
[----:B------:R-:W-:Y:S06]  /*2200*/  BRA `(.L_x_16832) ;  /* 0x0000000800f87947 */ /* 0x000fec0003800000 */
.L_x_16835:
        /* <DEDUP_REMOVED lines=10> */
.L_x_16838:
[----:B------:R-:W2:Y:S02]  /*22b0*/  LDG.E.U16 R6, desc[UR36][R6.64] ;  /* 0x0000002406067981 */ /* 0x000ea4000c1e1500 */
[----:B--2---:R-:W-:-:S06]  /*22c0*/  HADD2.F32 R4, -RZ, R6.H0_H0 ;  /* 0x20000006ff047230 */ /* 0x004fcc0000004100 */
[----:B------:R-:W0:Y:S02]  /*22d0*/  F2I.S64.TRUNC R4, R4 ;  /* 0x0000000400047311 */ /* 0x000e24000020d900 */
[----:B0-----:R-:W-:Y:S01]  /*22e0*/  PRMT R17, R4, 0x7610, R17 ;  /* 0x0000761004117816 */ /* 0x001fe20000000011 */
[----:B------:R-:W-:Y:S06]  /*22f0*/  BRA `(.L_x_16832) ;  /* 0x0000000800bc7947 */ /* 0x000fec0003800000 */
.L_x_16837:
[----:B------:R-:W2:Y:S02]  /*2300*/  LDG.E.64 R4, desc[UR36][R6.64] ;  /* 0x0000002406047981 */ /* 0x000ea4000c1e1b00 */
[----:B--2---:R-:W0:Y:S02]  /*2310*/  F2I.S64.F64.TRUNC R4, R4 ;  /* 0x0000000400047311 */ /* 0x004e24000030d900 */
[----:B0-----:R-:W-:Y:S01]  /*2320*/  PRMT R17, R4, 0x7610, R17 ;  /* 0x0000761004117816 */ /* 0x001fe20000000011 */
[----:B------:R-:W-:Y:S06]  /*2330*/  BRA `(.L_x_16832) ;  /* 0x0000000800ac7947 */ /* 0x000fec0003800000 */
.L_x_16827:
        /* <DEDUP_REMOVED lines=12> */
.L_x_16841:
[----:B------:R-:W2:Y:S02]  /*2400*/  LDG.E.64 R6, desc[UR36][R6.64] ;  /* 0x0000002406067981 */ /* 0x000ea4000c1e1b00 */
[----:B--2---:R-:W0:Y:S02]  /*2410*/  F2I.S64.F64.TRUNC R4, R6 ;  /* 0x0000000600047311 */ /* 0x004e24000030d900 */
[----:B0-----:R-:W-:Y:S01]  /*2420*/  PRMT R17, R4, 0x7610, R17 ;  /* 0x0000761004117816 */ /* 0x001fe20000000011 */
[----:B------:R-:W-:Y:S06]  /*2430*/  BRA `(.L_x_16832) ;  /* 0x00000008006c7947 */ /* 0x000fec0003800000 */
.L_x_16840:
        /* <DEDUP_REMOVED lines=28> */
.L_x_16843:
        /* <DEDUP_REMOVED lines=15> */
.L_x_16842:
[----:B------:R-:W2:Y:S02]  /*26f0*/  LDG.E.U16 R4, desc[UR36][R6.64] ;  /* 0x0000002406047981 */ /* 0x000ea4000c1e1500 */
[----:B--2---:R-:W-:-:S06]  /*2700*/  IMAD.U32 R4, R4, 0x10000, RZ ;  /* 0x0001000004047824 */ /* 0x004fcc00078e00ff */
[----:B------:R-:W0:Y:S02]  /*2710*/  F2I.S64.TRUNC R4, R4 ;  /* 0x0000000400047311 */ /* 0x000e24000020d900 */
[----:B0-----:R-:W-:Y:S01]  /*2720*/  PRMT R17, R4, 0x7610, R17 ;  /* 0x0000761004117816 */ /* 0x001fe20000000011 */
[----:B------:R-:W-:Y:S06]  /*2730*/  BRA `(.L_x_16832) ;  /* 0x0000000400ac7947 */ /* 0x000fec0003800000 */
.L_x_16839:
        /* <DEDUP_REMOVED lines=10> */
.L_x_16846:
        /* <DEDUP_REMOVED lines=21> */
.L_x_16850:
[----:B------:R-:W-:Y:S05]  /*2930*/  BSYNC B1 ;  /* 0x0000000000017941 */ /* 0x000fea0003800000 */
.L_x_16849:
[----:B------:R-:W-:Y:S01]  /*2940*/  IMAD.SHL.U32 R3, R3, 0x100000, RZ ;  /* 0x0010000003037824 */ /* 0x000fe200078e00ff */
[----:B------:R-:W-:-:S04]  /*2950*/  LEA R5, R0, 0x3b800000, 0x17 ;  /* 0x3b80000000057811 */ /* 0x000fc800078eb8ff */
[----:B------:R-:W-:-:S07]  /*2960*/  LOP3.LUT R4, R5, R3, R6, 0xfe, !PT ;  /* 0x0000000305047212 */ /* 0x000fce00078efe06 */
.L_x_16848:
[----:B------:R-:W-:Y:S05]  /*2970*/  BSYNC B0 ;  /* 0x0000000000007941 */ /* 0x000fea0003800000 */
.L_x_16847:
[----:B------:R-:W0:Y:S02]  /*2980*/  F2I.S64.TRUNC R4, R4 ;  /* 0x0000000400047311 */ /* 0x000e24000020d900 */
[----:B0-----:R-:W-:Y:S01]  /*2990*/  PRMT R17, R4, 0x7610, R17 ;  /* 0x0000761004117816 */ /* 0x001fe20000000011 */
[----:B------:R-:W-:Y:S06]  /*29a0*/  BRA `(.L_x_16832) ;  /* 0x0000000400107947 */ /* 0x000fec0003800000 */
.L_x_16845:
        /* <DEDUP_REMOVED lines=21> */
.L_x_16854:
[----:B------:R-:W-:Y:S05]  /*2b00*/  BSYNC B1 ;  /* 0x0000000000017941 */ /* 0x000fea0003800000 */
.L_x_16853:
[----:B------:R-:W-:Y:S01]  /*2b10*/  IMAD.SHL.U32 R3, R3, 0x200000, RZ ;  /* 0x0020000003037824 */ /* 0x000fe200078e00ff */
[----:B------:R-:W-:-:S04]  /*2b20*/  LEA R5, R0, 0x37800000, 0x17 ;  /* 0x3780000000057811 */ /* 0x000fc800078eb8ff */
[----:B------:R-:W-:-:S07]  /*2b30*/  LOP3.LUT R4, R5, R3, R6, 0xfe, !PT ;  /* 0x0000000305047212 */ /* 0x000fce00078efe06 */
.L_x_16852:
[----:B------:R-:W-:Y:S05]  /*2b40*/  BSYNC B0 ;  /* 0x0000000000007941 */ /* 0x000fea0003800000 */
.L_x_16851:
[----:B------:R-:W0:Y:S02]  /*2b50*/  F2I.S64.TRUNC R4, R4 ;  /* 0x0000000400047311 */ /* 0x000e24000020d900 */
[----:B0-----:R-:W-:Y:S01]  /*2b60*/  PRMT R17, R4, 0x7610, R17 ;  /* 0x0000761004117816 */ /* 0x001fe20000000011 */
[----:B------:R-:W-:Y:S06]  /*2b70*/  BRA `(.L_x_16832) ;  /* 0x00000000009c7947 */ /* 0x000fec0003800000 */
.L_x_16844:
        /* <DEDUP_REMOVED lines=14> */
.L_x_16858:
[----:B------:R-:W-:Y:S05]  /*2c60*/  BSYNC B0 ;  /* 0x0000000000007941 */ /* 0x000fea0003800000 */
.L_x_16857:
[----:B------:R-:W0:Y:S02]  /*2c70*/  F2I.S64.TRUNC R4, R4 ;  /* 0x0000000400047311 */ /* 0x000e24000020d900 */
[----:B0-----:R-:W-:Y:S01]  /*2c80*/  PRMT R17, R4, 0x7610, R17 ;  /* 0x0000761004117816 */ /* 0x001fe20000000011 */
[----:B------:R-:W-:Y:S06]  /*2c90*/  BRA `(.L_x_16832) ;  /* 0x0000000000547947 */ /* 0x000fec0003800000 */
.L_x_16831:
        /* <DEDUP_REMOVED lines=16> */
.L_x_16859:
[----:B------:R-:W-:Y:S01]  /*2da0*/  PRMT R17, RZ, 0x7610, R17 ;  /* 0x00007610ff117816 */ /* 0x000fe20000000011 */
[----:B------:R-:W-:Y:S06]  /*2db0*/  BRA `(.L_x_16832) ;  /* 0x00000000000c7947 */ /* 0x000fec0003800000 */
.L_x_16856:
[----:B------:R0:W5:Y:S01]  /*2dc0*/  LDG.E.U8 R17, desc[UR36][R6.64] ;  /* 0x0000002406117981 */ /* 0x000162000c1e1100 */
[----:B------:R-:W-:Y:S05]  /*2dd0*/  BRA `(.L_x_16832) ;  /* 0x0000000000047947 */ /* 0x000fea0003800000 */
.L_x_16855:
[----:B------:R1:W5:Y:S02]  /*2de0*/  LDG.E.U8 R17, desc[UR36][R6.64] ;  /* 0x0000002406117981 */ /* 0x000364000c1e1100 */
.L_x_16832:
        /* <DEDUP_REMOVED lines=18> */
.L_x_16863:
[----:B------:R4:W5:Y:S01]  /*2f10*/  LDG.E.U8 R22, desc[UR36][R6.64] ;  /* 0x0000002406167981 */ /* 0x000962000c1e1100 */
[----:B------:R-:W-:Y:S05]  /*2f20*/  BRA `(.L_x_16865) ;  /* 0x0000000c00647947 */ /* 0x000fea0003800000 */
.L_x_16862:
        /* <DEDUP_REMOVED lines=8> */
.L_x_16867:
[----:B------:R0:W5:Y:S01]  /*2fb0*/  LDG.E.U8 R22, desc[UR36][R6.64] ;  /* 0x0000002406167981 */ /* 0x000162000c1e1100 */
[----:B------:R-:W-:Y:S05]  /*2fc0*/  BRA `(.L_x_16865) ;  /* 0x0000000c003c7947 */ /* 0x000fea0003800000 */
.L_x_16866:
[----:B------:R0:W5:Y:S01]  /*2fd0*/  LDG.E.U16 R22, desc[UR36][R6.64] ;  /* 0x0000002406167981 */ /* 0x000162000c1e1500 */
[----:B------:R-:W-:Y:S05]  /*2fe0*/  BRA `(.L_x_16865) ;  /* 0x0000000c00347947 */ /* 0x000fea0003800000 */
.L_x_16861:
        /* <DEDUP_REMOVED lines=10> */
.L_x_16869:
[----:B------:R-:W2:Y:S02]  /*3090*/  LDG.E.U16 R4, desc[UR36][R6.64] ;  /* 0x0000002406047981 */ /* 0x000ea4000c1e1500 */
[----:B--2---:R-:W-:-:S06]  /*30a0*/  HADD2.F32 R4, -RZ, R4.H0_H0 ;  /* 0x20000004ff047230 */ /* 0x004fcc0000004100 */
[----:B------:R-:W0:Y:S02]  /*30b0*/  F2I.S64.TRUNC R4, R4 ;  /* 0x0000000400047311 */ /* 0x000e24000020d900 */
[----:B0-----:R-:W-:Y:S01]  /*30c0*/  PRMT R22, R4, 0x7610, R22 ;  /* 0x0000761004167816 */ /* 0x001fe20000000016 */
[----:B------:R-:W-:Y:S06]  /*30d0*/  BRA `(.L_x_16865) ;  /* 0x0000000800f87947 */ /* 0x000fec0003800000 */
.L_x_16868:
        /* <DEDUP_REMOVED lines=10> */
.L_x_16871:
[----:B------:R-:W2:Y:S02]  /*3180*/  LDG.E.U16 R6, desc[UR36][R6.64] ;  /* 0x0000002406067981 */ /* 0x000ea4000c1e1500 */
[----:B--2---:R-:W-:-:S06]  /*3190*/  HADD2.F32 R4, -RZ, R6.H0_H0 ;  /* 0x20000006ff047230 */ /* 0x004fcc0000004100 */
[----:B------:R-:W0:Y:S02]  /*31a0*/  F2I.S64.TRUNC R4, R4 ;  /* 0x0000000400047311 */ /* 0x000e24000020d900 */
[----:B0-----:R-:W-:Y:S01]  /*31b0*/  PRMT R22, R4, 0x7610, R22 ;  /* 0x0000761004167816 */ /* 0x001fe20000000016 */
[----:B------:R-:W-:Y:S06]  /*31c0*/  BRA `(.L_x_16865) ;  /* 0x0000000800bc7947 */ /* 0x000fec0003800000 */
.L_x_16870:
[----:B------:R-:W2:Y:S02]  /*31d0*/  LDG.E.64 R4, desc[UR36][R6.64] ;  /* 0x0000002406047981 */ /* 0x000ea4000c1e1b00 */
[----:B--2---:R-:W0:Y:S02]  /*31e0*/  F2I.S64.F64.TRUNC R4, R4 ;  /* 0x0000000400047311 */ /* 0x004e24000030d900 */
[----:B0-----:R-:W-:Y:S01]  /*31f0*/  PRMT R22, R4, 0x7610, R22 ;  /* 0x0000761004167816 */ /* 0x001fe20000000016 */
[----:B------:R-:W-:Y:S06]  /*3200*/  BRA `(.L_x_16865) ;  /* 0x0000000800ac7947 */ /* 0x000fec0003800000 */
.L_x_16860:
        /* <DEDUP_REMOVED lines=12> */
.L_x_16874:
[----:B------:R-:W2:Y:S02]  /*32d0*/  LDG.E.64 R6, desc[UR36][R6.64] ;  /* 0x0000002406067981 */ /* 0x000ea4000c1e1b00 */
[----:B--2---:R-:W0:Y:S02]  /*32e0*/  F2I.S64.F64.TRUNC R4, R6 ;  /* 0x0000000600047311 */ /* 0x004e24000030d900 */
[----:B0-----:R-:W-:Y:S01]  /*32f0*/  PRMT R22, R4, 0x7610, R22 ;  /* 0x0000761004167816 */ /* 0x001fe20000000016 */
[----:B------:R-:W-:Y:S06]  /*3300*/  BRA `(.L_x_16865) ;  /* 0x00000008006c7947 */ /* 0x000fec0003800000 */
.L_x_16873:
        /* <DEDUP_REMOVED lines=28> */
.L_x_16876:
        /* <DEDUP_REMOVED lines=15> */
.L_x_16875:
[----:B------:R-:W2:Y:S02]  /*35c0*/  LDG.E.U16 R4, desc[UR36][R6.64] ;  /* 0x0000002406047981 */ /* 0x000ea4000c1e1500 */
[----:B--2---:R-:W-:-:S06]  /*35d0*/  IMAD.U32 R4, R4, 0x10000, RZ ;  /* 0x0001000004047824 */ /* 0x004fcc00078e00ff */
[----:B------:R-:W0:Y:S02]  /*35e0*/  F2I.S64.TRUNC R4, R4 ;  /* 0x0000000400047311 */ /* 0x000e24000020d900 */
[----:B0-----:R-:W-:Y:S01]  /*35f0*/  PRMT R22, R4, 0x7610, R22 ;  /* 0x0000761004167816 */ /* 0x001fe20000000016 */
[----:B------:R-:W-:Y:S06]  /*3600*/  BRA `(.L_x_16865) ;  /* 0x0000000400ac7947 */ /* 0x000fec0003800000 */
.L_x_16872:
        /* <DEDUP_REMOVED lines=10> */
.L_x_16879:
        /* <DEDUP_REMOVED lines=21> */
.L_x_16883:
[----:B------:R-:W-:Y:S05]  /*3800*/  BSYNC B1 ;  /* 0x0000000000017941 */ /* 0x000fea0003800000 */
.L_x_16882:
[----:B------:R-:W-:Y:S01]  /*3810*/  IMAD.SHL.U32 R3, R3, 0x100000, RZ ;  /* 0x0010000003037824 */ /* 0x000fe200078e00ff */
[----:B------:R-:W-:-:S04]  /*3820*/  LEA R5, R0, 0x3b800000, 0x17 ;  /* 0x3b80000000057811 */ /* 0x000fc800078eb8ff */
[----:B------:R-:W-:-:S07]  /*3830*/  LOP3.LUT R4, R5, R3, R6, 0xfe, !PT ;  /* 0x0000000305047212 */ /* 0x000fce00078efe06 */
.L_x_16881:
[----:B------:R-:W-:Y:S05]  /*3840*/  BSYNC B0 ;  /* 0x0000000000007941 */ /* 0x000fea0003800000 */
.L_x_16880:
[----:B------:R-:W0:Y:S02]  /*3850*/  F2I.S64.TRUNC R4, R4 ;  /* 0x0000000400047311 */ /* 0x000e24000020d900 */
[----:B0-----:R-:W-:Y:S01]  /*3860*/  PRMT R22, R4, 0x7610, R22 ;  /* 0x0000761004167816 */ /* 0x001fe20000000016 */
[----:B------:R-:W-:Y:S06]  /*3870*/  BRA `(.L_x_16865) ;  /* 0x0000000400107947 */ /* 0x000fec0003800000 */
.L_x_16878:
        /* <DEDUP_REMOVED lines=21> */
.L_x_16887:
[----:B------:R-:W-:Y:S05]  /*39d0*/  BSYNC B1 ;  /* 0x0000000000017941 */ /* 0x000fea0003800000 */
.L_x_16886:
[----:B------:R-:W-:Y:S01]  /*39e0*/  IMAD.SHL.U32 R3, R3, 0x200000, RZ ;  /* 0x0020000003037824 */ /* 0x000fe200078e00ff */
[----:B------:R-:W-:-:S04]  /*39f0*/  LEA R5, R0, 0x37800000, 0x17 ;  /* 0x3780000000057811 */ /* 0x000fc800078eb8ff */
[----:B------:R-:W-:-:S07]  /*3a00*/  LOP3.LUT R4, R5, R3, R6, 0xfe, !PT ;  /* 0x0000000305047212 */ /* 0x000fce00078efe06 */
.L_x_16885:
[----:B------:R-:W-:Y:S05]  /*3a10*/  BSYNC B0 ;  /* 0x0000000000007941 */ /* 0x000fea0003800000 */
.L_x_16884:
[----:B------:R-:W0:Y:S02]  /*3a20*/  F2I.S64.TRUNC R4, R4 ;  /* 0x0000000400047311 */ /* 0x000e24000020d900 */
[----:B0-----:R-:W-:Y:S01]  /*3a30*/  PRMT R22, R4, 0x7610, R22 ;  /* 0x0000761004167816 */ /* 0x001fe20000000016 */
[----:B------:R-:W-:Y:S06]  /*3a40*/  BRA `(.L_x_16865) ;  /* 0x00000000009c7947 */ /* 0x000fec0003800000 */
.L_x_16877:
        /* <DEDUP_REMOVED lines=14> */
.L_x_16891:
[----:B------:R-:W-:Y:S05]  /*3b30*/  BSYNC B0 ;  /* 0x0000000000007941 */ /* 0x000fea0003800000 */
.L_x_16890:
[----:B------:R-:W0:Y:S02]  /*3b40*/  F2I.S64.TRUNC R4, R4 ;  /* 0x0000000400047311 */ /* 0x000e24000020d900 */
[----:B0-----:R-:W-:Y:S01]  /*3b50*/  PRMT R22, R4, 0x7610, R22 ;  /* 0x0000761004167816 */ /* 0x001fe20000000016 */
[----:B------:R-:W-:Y:S06]  /*3b60*/  BRA `(.L_x_16865) ;  /* 0x0000000000547947 */ /* 0x000fec0003800000 */
.L_x_16864:
        /* <DEDUP_REMOVED lines=16> */
.L_x_16892:
[----:B------:R-:W-:Y:S01]  /*3c70*/  PRMT R22, RZ, 0x7610, R22 ;  /* 0x00007610ff167816 */ /* 0x000fe20000000016 */
[----:B------:R-:W-:Y:S06]  /*3c80*/  BRA `(.L_x_16865) ;  /* 0x00000000000c7947 */ /* 0x000fec0003800000 */
.L_x_16889:
[----:B------:R1:W5:Y:S01]  /*3c90*/  LDG.E.U8 R22, desc[UR36][R6.64] ;  /* 0x0000002406167981 */ /* 0x000362000c1e1100 */
[----:B------:R-:W-:Y:S05]  /*3ca0*/  BRA `(.L_x_16865) ;  /* 0x0000000000047947 */ /* 0x000fea0003800000 */
.L_x_16888:
[----:B------:R2:W5:Y:S02]  /*3cb0*/  LDG.E.U8 R22, desc[UR36][R6.64] ;  /* 0x0000002406167981 */ /* 0x000564000c1e1100 */
.L_x_16865:
[----:B------:R-:W-:-:S07]  /*3cc0*/  VIADD R27, R27, 0x80 ;  /* 0x000000801b1b7836 */ /* 0x000fce0000000000 */
.L_x_16826:
[----:B------:R-:W-:Y:S05]  /*3cd0*/  BSYNC B6 ;  /* 0x0000000000067941 */ /* 0x000fea0003800000 */
.L_x_16825:
        /* <DEDUP_REMOVED lines=11> */
[----:B01234-:R-:W-:-:S05]  /*3d90*/  IMAD R7, R25, UR4, RZ ;  /* 0x0000000419077c24 */ /* 0x01ffca000f8e02ff */
[----:B------:R-:W-:-:S05]  /*3da0*/  IADD3 R6, P0, R7, R4, RZ ;  /* 0x0000000407067210 */ /* 0x000fca0007f1e0ff */
        /* <DEDUP_REMOVED lines=12> */
.L_x_16898:
[----:B------:R3:W5:Y:S01]  /*3e70*/  LDG.E.U8 R24, desc[UR36][R6.64] ;  /* 0x0000002406187981 */ /* 0x000762000c1e1100 */
[----:B------:R-:W-:Y:S05]  /*3e80*/  BRA `(.L_x_16900) ;  /* 0x0000000c00647947 */ /* 0x000fea0003800000 */
.L_x_16897:
        /* <DEDUP_REMOVED lines=8> */
.L_x_16902:
[----:B------:R0:W5:Y:S01]  /*3f10*/  LDG.E.U8 R24, desc[UR36][R6.64] ;  /* 0x0000002406187981 */ /* 0x000162000c1e1100 */
[----:B------:R-:W-:Y:S05]  /*3f20*/  BRA `(.L_x_16900) ;  /* 0x0000000c003c7947 */ /* 0x000fea0003800000 */
.L_x_16901:
[----:B------:R0:W5:Y:S01]  /*3f30*/  LDG.E.U16 R24, desc[UR36][R6.64] ;  /* 0x0000002406187981 */ /* 0x000162000c1e1500 */
[----:B------:R-:W-:Y:S05]  /*3f40*/  BRA `(.L_x_16900) ;  /* 0x0000000c00347947 */ /* 0x000fea0003800000 */
.L_x_16896:
        /* <DEDUP_REMOVED lines=10> */
.L_x_16904:
[----:B------:R-:W2:Y:S02]  /*3ff0*/  LDG.E.U16 R4, desc[UR36][R6.64] ;  /* 0x0000002406047981 */ /* 0x000ea4000c1e1500 */
[----:B--2---:R-:W-:-:S06]  /*4000*/  HADD2.F32 R4, -RZ, R4.H0_H0 ;  /* 0x20000004ff047230 */ /* 0x004fcc0000004100 */
[----:B------:R-:W0:Y:S02]  /*4010*/  F2I.S64.TRUNC R4, R4 ;  /* 0x0000000400047311 */ /* 0x000e24000020d900 */
[----:B0-----:R-:W-:Y:S01]  /*4020*/  PRMT R24, R4, 0x7610, R24 ;  /* 0x0000761004187816 */ /* 0x001fe20000000018 */
[----:B------:R-:W-:Y:S06]  /*4030*/  BRA `(.L_x_16900) ;  /* 0x0000000800f87947 */ /* 0x000fec0003800000 */
.L_x_16903:
        /* <DEDUP_REMOVED lines=10> */
.L_x_16906:
[----:B------:R-:W2:Y:S02]  /*40e0*/  LDG.E.U16 R6, desc[UR36][R6.64] ;  /* 0x0000002406067981 */ /* 0x000ea4000c1e1500 */
[----:B--2---:R-:W-:-:S06]  /*40f0*/  HADD2.F32 R4, -RZ, R6.H0_H0 ;  /* 0x20000006ff047230 */ /* 0x004fcc0000004100 */
[----:B------:R-:W0:Y:S02]  /*4100*/  F2I.S64.TRUNC R4, R4 ;  /* 0x0000000400047311 */ /* 0x000e24000020d900 */
[----:B0-----:R-:W-:Y:S01]  /*4110*/  PRMT R24, R4, 0x7610, R24 ;  /* 0x0000761004187816 */ /* 0x001fe20000000018 */
[----:B------:R-:W-:Y:S06]  /*4120*/  BRA `(.L_x_16900) ;  /* 0x0000000800bc7947 */ /* 0x000fec0003800000 */
.L_x_16905:
[----:B------:R-:W2:Y:S02]  /*4130*/  LDG.E.64 R4, desc[UR36][R6.64] ;  /* 0x0000002406047981 */ /* 0x000ea4000c1e1b00 */
[----:B--2---:R-:W0:Y:S02]  /*4140*/  F2I.S64.F64.TRUNC R4, R4 ;  /* 0x0000000400047311 */ /* 0x004e24000030d900 */
[----:B0-----:R-:W-:Y:S01]  /*4150*/  PRMT R24, R4, 0x7610, R24 ;  /* 0x0000761004187816 */ /* 0x001fe20000000018 */
[----:B------:R-:W-:Y:S06]  /*4160*/  BRA `(.L_x_16900) ;  /* 0x0000000800ac7947 */ /* 0x000fec0003800000 */
.L_x_16895:
        /* <DEDUP_REMOVED lines=12> */
.L_x_16909:
[----:B------:R-:W2:Y:S02]  /*4230*/  LDG.E.64 R6, desc[UR36][R6.64] ;  /* 0x0000002406067981 */ /* 0x000ea4000c1e1b00 */
[----:B--2---:R-:W0:Y:S02]  /*4240*/  F2I.S64.F64.TRUNC R4, R6 ;  /* 0x0000000600047311 */ /* 0x004e24000030d900 */
[----:B0-----:R-:W-:Y:S01]  /*4250*/  PRMT R24, R4, 0x7610, R24 ;  /* 0x0000761004187816 */ /* 0x001fe20000000018 */
[----:B------:R-:W-:Y:S06]  /*4260*/  BRA `(.L_x_16900) ;  /* 0x00000008006c7947 */ /* 0x000fec0003800000 */
.L_x_16908:
        /* <DEDUP_REMOVED lines=28> */
.L_x_16911:
        /* <DEDUP_REMOVED lines=15> */
.L_x_16910:
[----:B------:R-:W2:Y:S02]  /*4520*/  LDG.E.U16 R4, desc[UR36][R6.64] ;  /* 0x0000002406047981 */ /* 0x000ea4000c1e1500 */
[----:B--2---:R-:W-:-:S06]  /*4530*/  IMAD.U32 R4, R4, 0x10000, RZ ;  /* 0x0001000004047824 */ /* 0x004fcc00078e00ff */
[----:B------:R-:W0:Y:S02]  /*4540*/  F2I.S64.TRUNC R4, R4 ;  /* 0x0000000400047311 */ /* 0x000e24000020d900 */
[----:B0-----:R-:W-:Y:S01]  /*4550*/  PRMT R24, R4, 0x7610, R24 ;  /* 0x0000761004187816 */ /* 0x001fe20000000018 */
[----:B------:R-:W-:Y:S06]  /*4560*/  BRA `(.L_x_16900) ;  /* 0x0000000400ac7947 */ /* 0x000fec0003800000 */
.L_x_16907:
        /* <DEDUP_REMOVED lines=10> */
.L_x_16914:
        /* <DEDUP_REMOVED lines=21> */
.L_x_16918:
[----:B------:R-:W-:Y:S05]  /*4760*/  BSYNC B1 ;  /* 0x0000000000017941 */ /* 0x000fea0003800000 */
.L_x_16917:
[----:B------:R-:W-:Y:S01]  /*4770*/  IMAD.SHL.U32 R3, R3, 0x100000, RZ ;  /* 0x0010000003037824 */ /* 0x000fe200078e00ff */
[----:B------:R-:W-:-:S04]  /*4780*/  LEA R5, R0, 0x3b800000, 0x17 ;  /* 0x3b80000000057811 */ /* 0x000fc800078eb8ff */
[----:B------:R-:W-:-:S07]  /*4790*/  LOP3.LUT R4, R5, R3, R6, 0xfe, !PT ;  /* 0x0000000305047212 */ /* 0x000fce00078efe06 */
.L_x_16916:
[----:B------:R-:W-:Y:S05]  /*47a0*/  BSYNC B0 ;  /* 0x0000000000007941 */ /* 0x000fea0003800000 */
.L_x_16915:
[----:B------:R-:W0:Y:S02]  /*47b0*/  F2I.S64.TRUNC R4, R4 ;  /* 0x0000000400047311 */ /* 0x000e24000020d900 */
[----:B0-----:R-:W-:Y:S01]  /*47c0*/  PRMT R24, R4, 0x7610, R24 ;  /* 0x0000761004187816 */ /* 0x001fe20000000018 */
[----:B------:R-:W-:Y:S06]  /*47d0*/  BRA `(.L_x_16900) ;  /* 0x0000000400107947 */ /* 0x000fec0003800000 */
.L_x_16913:
        /* <DEDUP_REMOVED lines=21> */
.L_x_16922:
[----:B------:R-:W-:Y:S05]  /*4930*/  BSYNC B1 ;  /* 0x0000000000017941 */ /* 0x000fea0003800000 */
.L_x_16921:
[----:B------:R-:W-:Y:S01]  /*4940*/  IMAD.SHL.U32 R3, R3, 0x200000, RZ ;  /* 0x0020000003037824 */ /* 0x000fe200078e00ff */
[----:B------:R-:W-:-:S04]  /*4950*/  LEA R5, R0, 0x37800000, 0x17 ;  /* 0x3780000000057811 */ /* 0x000fc800078eb8ff */
[----:B------:R-:W-:-:S07]  /*4960*/  LOP3.LUT R4, R5, R3, R6, 0xfe, !PT ;  /* 0x0000000305047212 */ /* 0x000fce00078efe06 */
.L_x_16920:
[----:B------:R-:W-:Y:S05]  /*4970*/  BSYNC B0 ;  /* 0x0000000000007941 */ /* 0x000fea0003800000 */
.L_x_16919:
[----:B------:R-:W0:Y:S02]  /*4980*/  F2I.S64.TRUNC R4, R4 ;  /* 0x0000000400047311 */ /* 0x000e24000020d900 */
[----:B0-----:R-:W-:Y:S01]  /*4990*/  PRMT R24, R4, 0x7610, R24 ;  /* 0x0000761004187816 */ /* 0x001fe20000000018 */
[----:B------:R-:W-:Y:S06]  /*49a0*/  BRA `(.L_x_16900) ;  /* 0x00000000009c7947 */ /* 0x000fec0003800000 */
.L_x_16912:
        /* <DEDUP_REMOVED lines=14> */
.L_x_16926:
[----:B------:R-:W-:Y:S05]  /*4a90*/  BSYNC B0 ;  /* 0x0000000000007941 */ /* 0x000fea0003800000 */
.L_x_16925:
[----:B------:R-:W0:Y:S02]  /*4aa0*/  F2I.S64.TRUNC R4, R4 ;  /* 0x0000000400047311 */ /* 0x000e24000020d900 */
[----:B0-----:R-:W-:Y:S01]  /*4ab0*/  PRMT R24, R4, 0x7610, R24 ;  /* 0x0000761004187816 */ /* 0x001fe20000000018 */
[----:B------:R-:W-:Y:S06]  /*4ac0*/  BRA `(.L_x_16900) ;  /* 0x0000000000547947 */ /* 0x000fec0003800000 */
.L_x_16899:
        /* <DEDUP_REMOVED lines=16> */
.L_x_16927:
[----:B------:R-:W-:Y:S01]  /*4bd0*/  PRMT R24, RZ, 0x7610, R24 ;  /* 0x00007610ff187816 */ /* 0x000fe20000000018 */
[----:B------:R-:W-:Y:S06]  /*4be0*/  BRA `(.L_x_16900) ;  /* 0x00000000000c7947 */ /* 0x000fec0003800000 */
.L_x_16924:
[----:B------:R1:W5:Y:S01]  /*4bf0*/  LDG.E.U8 R24, desc[UR36][R6.64] ;  /* 0x0000002406187981 */ /* 0x000362000c1e1100 */
[----:B------:R-:W-:Y:S05]  /*4c00*/  BRA `(.L_x_16900) ;  /* 0x0000000000047947 */ /* 0x000fea0003800000 */
.L_x_16923:
[----:B------:R2:W5:Y:S02]  /*4c10*/  LDG.E.U8 R24, desc[UR36][R6.64] ;  /* 0x0000002406187981 */ /* 0x000564000c1e1100 */
.L_x_16900:
[----:B------:R-:W0:Y:S01]  /*4c20*/  LDC.U8 R3, c[0x0][0x235] ;  /* 0x00008d40ff037b82 */ /* 0x000e220000000000 */
[----:B------:R-:W-:Y:S02]  /*4c30*/  ULDC UR4, c[0x0][0x23c] ;  /* 0x00008f0000047ab9 */ /* 0x000fe40000000800 */
[----:B01234-:R-:W-:-:S05]  /*4c40*/  IMAD R7, R25, UR4, RZ ;  /* 0x0000000419077c24 */ /* 0x01ffca000f8e02ff */
[----:B------:R-:W0:Y:S01]  /*4c50*/  LDC.64 R4, c[0x0][0x228] ;  /* 0x00008a00ff047b82 */ /* 0x000e220000000a00 */
[----:B------:R-:W-:-:S04]  /*4c60*/  PRMT R0, R3, 0x9910, RZ ;  /* 0x0000991003007816 */ /* 0x000fc800000000ff */
        /* <DEDUP_REMOVED lines=14> */
.L_x_16931:
[----:B------:R0:W5:Y:S01]  /*4d50*/  LDG.E.U8 R25, desc[UR36][R6.64] ;  /* 0x0000002406197981 */ /* 0x000162000c1e1100 */
[----:B------:R-:W-:Y:S05]  /*4d60*/  BRA `(.L_x_16933) ;  /* 0x0000000c00647947 */ /* 0x000fea0003800000 */
.L_x_16930:
        /* <DEDUP_REMOVED lines=8> */
.L_x_16935:
[----:B------:R4:W5:Y:S01]  /*4df0*/  LDG.E.U8 R25, desc[UR36][R6.64] ;  /* 0x0000002406197981 */ /* 0x000962000c1e1100 */
[----:B------:R-:W-:Y:S05]  /*4e00*/  BRA `(.L_x_16933) ;  /* 0x0000000c003c7947 */ /* 0x000fea0003800000 */
.L_x_16934:
[----:B------:R3:W5:Y:S01]  /*4e10*/  LDG.E.U16 R25, desc[UR36][R6.64] ;  /* 0x0000002406197981 */ /* 0x000762000c1e1500 */
[----:B------:R-:W-:Y:S05]  /*4e20*/  BRA `(.L_x_16933) ;  /* 0x0000000c00347947 */ /* 0x000fea0003800000 */
.L_x_16929:
        /* <DEDUP_REMOVED lines=10> */
.L_x_16937:
[----:B------:R-:W2:Y:S02]  /*4ed0*/  LDG.E.U16 R4, desc[UR36][R6.64] ;  /* 0x0000002406047981 */ /* 0x000ea4000c1e1500 */
[----:B--2---:R-:W-:-:S06]  /*4ee0*/  HADD2.F32 R4, -RZ, R4.H0_H0 ;  /* 0x20000004ff047230 */ /* 0x004fcc0000004100 */
[----:B------:R-:W0:Y:S02]  /*4ef0*/  F2I.S64.TRUNC R4, R4 ;  /* 0x0000000400047311 */ /* 0x000e24000020d900 */
[----:B0-----:R-:W-:Y:S01]  /*4f00*/  PRMT R25, R4, 0x7610, R25 ;  /* 0x0000761004197816 */ /* 0x001fe20000000019 */
[----:B------:R-:W-:Y:S06]  /*4f10*/  BRA `(.L_x_16933) ;  /* 0x0000000800f87947 */ /* 0x000fec0003800000 */
.L_x_16936:
        /* <DEDUP_REMOVED lines=10> */
.L_x_16939:
[----:B------:R-:W2:Y:S02]  /*4fc0*/  LDG.E.U16 R6, desc[UR36][R6.64] ;  /* 0x0000002406067981 */ /* 0x000ea4000c1e1500 */
[----:B--2---:R-:W-:-:S06]  /*4fd0*/  HADD2.F32 R4, -RZ, R6.H0_H0 ;  /* 0x20000006ff047230 */ /* 0x004fcc0000004100 */
[----:B------:R-:W0:Y:S02]  /*4fe0*/  F2I.S64.TRUNC R4, R4 ;  /* 0x0000000400047311 */ /* 0x000e24000020d900 */
[----:B0-----:R-:W-:Y:S01]  /*4ff0*/  PRMT R25, R4, 0x7610, R25 ;  /* 0x0000761004197816 */ /* 0x001fe20000000019 */
[----:B------:R-:W-:Y:S06]  /*5000*/  BRA `(.L_x_16933) ;  /* 0x0000000800bc7947 */ /* 0x000fec0003800000 */
.L_x_16938:
[----:B------:R-:W2:Y:S02]  /*5010*/  LDG.E.64 R4, desc[UR36][R6.64] ;  /* 0x0000002406047981 */ /* 0x000ea4000c1e1b00 */
[----:B--2---:R-:W0:Y:S02]  /*5020*/  F2I.S64.F64.TRUNC R4, R4 ;  /* 0x0000000400047311 */ /* 0x004e24000030d900 */
[----:B0-----:R-:W-:Y:S01]  /*5030*/  PRMT R25, R4, 0x7610, R25 ;  /* 0x0000761004197816 */ /* 0x001fe20000000019 */
[----:B------:R-:W-:Y:S06]  /*5040*/  BRA `(.L_x_16933) ;  /* 0x0000000800ac7947 */ /* 0x000fec0003800000 */
.L_x_16928:
        /* <DEDUP_REMOVED lines=12> */
.L_x_16942:
[----:B------:R-:W2:Y:S02]  /*5110*/  LDG.E.64 R6, desc[UR36][R6.64] ;  /* 0x0000002406067981 */ /* 0x000ea4000c1e1b00 */
[----:B--2---:R-:W0:Y:S02]  /*5120*/  F2I.S64.F64.TRUNC R4, R6 ;  /* 0x0000000600047311 */ /* 0x004e24000030d900 */
[----:B0-----:R-:W-:Y:S01]  /*5130*/  PRMT R25, R4, 0x7610, R25 ;  /* 0x0000761004197816 */ /* 0x001fe20000000019 */
[----:B------:R-:W-:Y:S06]  /*5140*/  BRA `(.L_x_16933) ;  /* 0x00000008006c7947 */ /* 0x000fec0003800000 */
.L_x_16941:
        /* <DEDUP_REMOVED lines=28> */
.L_x_16944:
        /* <DEDUP_REMOVED lines=15> */
.L_x_16943:
[----:B------:R-:W2:Y:S02]  /*5400*/  LDG.E.U16 R4, desc[UR36][R6.64] ;  /* 0x0000002406047981 */ /* 0x000ea4000c1e1500 */
[----:B--2---:R-:W-:-:S06]  /*5410*/  IMAD.U32 R4, R4, 0x10000, RZ ;  /* 0x0001000004047824 */ /* 0x004fcc00078e00ff */
[----:B------:R-:W0:Y:S02]  /*5420*/  F2I.S64.TRUNC R4, R4 ;  /* 0x0000000400047311 */ /* 0x000e24000020d900 */
[----:B0-----:R-:W-:Y:S01]  /*5430*/  PRMT R25, R4, 0x7610, R25 ;  /* 0x0000761004197816 */ /* 0x001fe20000000019 */
[----:B------:R-:W-:Y:S06]  /*5440*/  BRA `(.L_x_16933) ;  /* 0x0000000400ac7947 */ /* 0x000fec0003800000 */
.L_x_16940:
        /* <DEDUP_REMOVED lines=10> */
.L_x_16947:
        /* <DEDUP_REMOVED lines=21> */
.L_x_16951:
[----:B------:R-:W-:Y:S05]  /*5640*/  BSYNC B1 ;  /* 0x0000000000017941 */ /* 0x000fea0003800000 */
.L_x_16950:
[----:B------:R-:W-:Y:S01]  /*5650*/  IMAD.SHL.U32 R3, R3, 0x100000, RZ ;  /* 0x0010000003037824 */ /* 0x000fe200078e00ff */
[----:B------:R-:W-:-:S04]  /*5660*/  LEA R5, R0, 0x3b800000, 0x17 ;  /* 0x3b80000000057811 */ /* 0x000fc800078eb8ff */
[----:B------:R-:W-:-:S07]  /*5670*/  LOP3.LUT R4, R5, R3, R6, 0xfe, !PT ;  /* 0x0000000305047212 */ /* 0x000fce00078efe06 */
.L_x_16949:
[----:B------:R-:W-:Y:S05]  /*5680*/  BSYNC B0 ;  /* 0x0000000000007941 */ /* 0x000fea0003800000 */
.L_x_16948:
[----:B------:R-:W0:Y:S02]  /*5690*/  F2I.S64.TRUNC R4, R4 ;  /* 0x0000000400047311 */ /* 0x000e24000020d900 */
[----:B0-----:R-:W-:Y:S01]  /*56a0*/  PRMT R25, R4, 0x7610, R25 ;  /* 0x0000761004197816 */ /* 0x001fe20000000019 */
[----:B------:R-:W-:Y:S06]  /*56b0*/  BRA `(.L_x_16933) ;  /* 0x0000000400107947 */ /* 0x000fec0003800000 */
.L_x_16946:
        /* <DEDUP_REMOVED lines=21> */
.L_x_16955:
[----:B------:R-:W-:Y:S05]  /*5810*/  BSYNC B1 ;  /* 0x0000000000017941 */ /* 0x000fea0003800000 */
.L_x_16954:
[----:B------:R-:W-:Y:S01]  /*5820*/  IMAD.SHL.U32 R3, R3, 0x200000, RZ ;  /* 0x0020000003037824 */ /* 0x000fe200078e00ff */
[----:B------:R-:W-:-:S04]  /*5830*/  LEA R5, R0, 0x37800000, 0x17 ;  /* 0x3780000000057811 */ /* 0x000fc800078eb8ff */
[----:B------:R-:W-:-:S07]  /*5840*/  LOP3.LUT R4, R5, R3, R6, 0xfe, !PT ;  /* 0x0000000305047212 */ /* 0x000fce00078efe06 */
.L_x_16953:
[----:B------:R-:W-:Y:S05]  /*5850*/  BSYNC B0 ;  /* 0x0000000000007941 */ /* 0x000fea0003800000 */
.L_x_16952:
[----:B------:R-:W0:Y:S02]  /*5860*/  F2I.S64.TRUNC R4, R4 ;  /* 0x0000000400047311 */ /* 0x000e24000020d900 */
[----:B0-----:R-:W-:Y:S01]  /*5870*/  PRMT R25, R4, 0x7610, R25 ;  /* 0x0000761004197816 */ /* 0x001fe20000000019 */
[----:B------:R-:W-:Y:S06]  /*5880*/  BRA `(.L_x_16933) ;  /* 0x00000000009c7947 */ /* 0x000fec0003800000 */
.L_x_16945:
        /* <DEDUP_REMOVED lines=14> */
.L_x_16959:
[----:B------:R-:W-:Y:S05]  /*5970*/  BSYNC B0 ;  /* 0x0000000000007941 */ /* 0x000fea0003800000 */
.L_x_16958:
[----:B------:R-:W0:Y:S02]  /*5980*/  F2I.S64.TRUNC R4, R4 ;  /* 0x0000000400047311 */ /* 0x000e24000020d900 */
[----:B0-----:R-:W-:Y:S01]  /*5990*/  PRMT R25, R4, 0x7610, R25 ;  /* 0x0000761004197816 */ /* 0x001fe20000000019 */
[----:B------:R-:W-:Y:S06]  /*59a0*/  BRA `(.L_x_16933) ;  /* 0x0000000000547947 */ /* 0x000fec0003800000 */
.L_x_16932:
        /* <DEDUP_REMOVED lines=16> */
.L_x_16960:
[----:B------:R-:W-:Y:S01]  /*5ab0*/  PRMT R25, RZ, 0x7610, R25 ;  /* 0x00007610ff197816 */ /* 0x000fe20000000019 */
[----:B------:R-:W-:Y:S06]  /*5ac0*/  BRA `(.L_x_16933) ;  /* 0x00000000000c7947 */ /* 0x000fec0003800000 */
.L_x_16957:
[----:B------:R1:W5:Y:S01]  /*5ad0*/  LDG.E.U8 R25, desc[UR36][R6.64] ;  /* 0x0000002406197981 */ /* 0x000362000c1e1100 */
[----:B------:R-:W-:Y:S05]  /*5ae0*/  BRA `(.L_x_16933) ;  /* 0x0000000000047947 */ /* 0x000fea0003800000 */
.L_x_16956:
[----:B------:R2:W5:Y:S02]  /*5af0*/  LDG.E.U8 R25, desc[UR36][R6.64] ;  /* 0x0000002406197981 */ /* 0x000564000c1e1100 */
.L_x_16933:
[----:B------:R-:W-:-:S07]  /*5b00*/  VIADD R27, R27, 0x80 ;  /* 0x000000801b1b7836 */ /* 0x000fce0000000000 */
.L_x_16894:
[----:B------:R-:W-:Y:S05]  /*5b10*/  BSYNC B6 ;  /* 0x0000000000067941 */ /* 0x000fea0003800000 */
.L_x_16893:
        /* <DEDUP_REMOVED lines=23> */
.L_x_16966:
[----:B------:R0:W5:Y:S01]  /*5c90*/  LDG.E.U8 R26, desc[UR36][R4.64] ;  /* 0x00000024041a7981 */ /* 0x000162000c1e1100 */
[----:B------:R-:W-:Y:S05]  /*5ca0*/  BRA `(.L_x_16968) ;  /* 0x0000000c00647947 */ /* 0x000fea0003800000 */
.L_x_16965:
        /* <DEDUP_REMOVED lines=8> */
.L_x_16970:
[----:B------:R0:W5:Y:S01]  /*5d30*/  LDG.E.U8 R26, desc[UR36][R4.64] ;  /* 0x00000024041a7981 */ /* 0x000162000c1e1100 */
[----:B------:R-:W-:Y:S05]  /*5d40*/  BRA `(.L_x_16968) ;  /* 0x0000000c003c7947 */ /* 0x000fea0003800000 */
.L_x_16969:
[----:B------:R0:W5:Y:S01]  /*5d50*/  LDG.E.U16 R26, desc[UR36][R4.64] ;  /* 0x00000024041a7981 */ /* 0x000162000c1e1500 */
[----:B------:R-:W-:Y:S05]  /*5d60*/  BRA `(.L_x_16968) ;  /* 0x0000000c00347947 */ /* 0x000fea0003800000 */
.L_x_16964:
        /* <DEDUP_REMOVED lines=10> */
.L_x_16972:
[----:B------:R-:W2:Y:S02]  /*5e10*/  LDG.E.U16 R2, desc[UR36][R4.64] ;  /* 0x0000002404027981 */ /* 0x000ea4000c1e1500 */
[----:B--2---:R-:W-:-:S06]  /*5e20*/  HADD2.F32 R2, -RZ, R2.H0_H0 ;  /* 0x20000002ff027230 */ /* 0x004fcc0000004100 */
[----:B------:R-:W0:Y:S02]  /*5e30*/  F2I.S64.TRUNC R2, R2 ;  /* 0x0000000200027311 */ /* 0x000e24000020d900 */
[----:B0-----:R-:W-:Y:S01]  /*5e40*/  PRMT R26, R2, 0x7610, R26 ;  /* 0x00007610021a7816 */ /* 0x001fe2000000001a */
[----:B------:R-:W-:Y:S06]  /*5e50*/  BRA `(.L_x_16968) ;  /* 0x0000000800f87947 */ /* 0x000fec0003800000 */
.L_x_16971:
        /* <DEDUP_REMOVED lines=10> */
.L_x_16974:
[----:B------:R-:W2:Y:S02]  /*5f00*/  LDG.E.U16 R4, desc[UR36][R4.64] ;  /* 0x0000002404047981 */ /* 0x000ea4000c1e1500 */
[----:B--2---:R-:W-:-:S06]  /*5f10*/  HADD2.F32 R2, -RZ, R4.H0_H0 ;  /* 0x20000004ff027230 */ /* 0x004fcc0000004100 */
[----:B------:R-:W0:Y:S02]  /*5f20*/  F2I.S64.TRUNC R2, R2 ;  /* 0x0000000200027311 */ /* 0x000e24000020d900 */
[----:B0-----:R-:W-:Y:S01]  /*5f30*/  PRMT R26, R2, 0x7610, R26 ;  /* 0x00007610021a7816 */ /* 0x001fe2000000001a */
[----:B------:R-:W-:Y:S06]  /*5f40*/  BRA `(.L_x_16968) ;  /* 0x0000000800bc7947 */ /* 0x000fec0003800000 */
.L_x_16973:
[----:B------:R-:W2:Y:S02]  /*5f50*/  LDG.E.64 R2, desc[UR36][R4.64] ;  /* 0x0000002404027981 */ /* 0x000ea4000c1e1b00 */
[----:B--2---:R-:W0:Y:S02]  /*5f60*/  F2I.S64.F64.TRUNC R2, R2 ;  /* 0x0000000200027311 */ /* 0x004e24000030d900 */
[----:B0-----:R-:W-:Y:S01]  /*5f70*/  PRMT R26, R2, 0x7610, R26 ;  /* 0x00007610021a7816 */ /* 0x001fe2000000001a */
[----:B------:R-:W-:Y:S06]  /*5f80*/  BRA `(.L_x_16968) ;  /* 0x0000000800ac7947 */ /* 0x000fec0003800000 */
.L_x_16963:
        /* <DEDUP_REMOVED lines=12> */
.L_x_16977:
[----:B------:R-:W2:Y:S02]  /*6050*/  LDG.E.64 R4, desc[UR36][R4.64] ;  /* 0x0000002404047981 */ /* 0x000ea4000c1e1b00 */
[----:B--2---:R-:W0:Y:S02]  /*6060*/  F2I.S64.F64.TRUNC R2, R4 ;  /* 0x0000000400027311 */ /* 0x004e24000030d900 */
[----:B0-----:R-:W-:Y:S01]  /*6070*/  PRMT R26, R2, 0x7610, R26 ;  /* 0x00007610021a7816 */ /* 0x001fe2000000001a */
[----:B------:R-:W-:Y:S06]  /*6080*/  BRA `(.L_x_16968) ;  /* 0x00000008006c7947 */ /* 0x000fec0003800000 */
.L_x_16976:
        /* <DEDUP_REMOVED lines=11> */
[----:B-1-34-:R-:W-:-:S05]  /*6140*/  VIADD R6, R2, 0x1000000 ;  /* 0x0100000002067836 */ /* 0x01afca0000000000 */
        /* <DEDUP_REMOVED lines=16> */
.L_x_16979:
        /* <DEDUP_REMOVED lines=15> */
.L_x_16978:
[----:B------:R-:W2:Y:S02]  /*6340*/  LDG.E.U16 R2, desc[UR36][R4.64] ;  /* 0x0000002404027981 */ /* 0x000ea4000c1e1500 */
[----:B--2---:R-:W-:-:S06]  /*6350*/  IMAD.U32 R2, R2, 0x10000, RZ ;  /* 0x0001000002027824 */ /* 0x004fcc00078e00ff */
[----:B------:R-:W0:Y:S02]  /*6360*/  F2I.S64.TRUNC R2, R2 ;  /* 0x0000000200027311 */ /* 0x000e24000020d900 */
[----:B0-----:R-:W-:Y:S01]  /*6370*/  PRMT R26, R2, 0x7610, R26 ;  /* 0x00007610021a7816 */ /* 0x001fe2000000001a */
[----:B------:R-:W-:Y:S06]  /*6380*/  BRA `(.L_x_16968) ;  /* 0x0000000400ac7947 */ /* 0x000fec0003800000 */
.L_x_16975:
        /* <DEDUP_REMOVED lines=10> */
.L_x_16982:
        /* <DEDUP_REMOVED lines=21> */
.L_x_16986:
[----:B------:R-:W-:Y:S05]  /*6580*/  BSYNC B1 ;  /* 0x0000000000017941 */ /* 0x000fea0003800000 */
.L_x_16985:
[----:B------:R-:W-:Y:S01]  /*6590*/  IMAD.SHL.U32 R2, R2, 0x100000, RZ ;  /* 0x0010000002027824 */ /* 0x000fe200078e00ff */
[----:B------:R-:W-:-:S04]  /*65a0*/  LEA R3, R0, 0x3b800000, 0x17 ;  /* 0x3b80000000037811 */ /* 0x000fc800078eb8ff */
[----:B------:R-:W-:-:S07]  /*65b0*/  LOP3.LUT R2, R3, R2, R4, 0xfe, !PT ;  /* 0x0000000203027212 */ /* 0x000fce00078efe04 */
.L_x_16984:
[----:B------:R-:W-:Y:S05]  /*65c0*/  BSYNC B0 ;  /* 0x0000000000007941 */ /* 0x000fea0003800000 */
.L_x_16983:
[----:B------:R-:W0:Y:S02]  /*65d0*/  F2I.S64.TRUNC R2, R2 ;  /* 0x0000000200027311 */ /* 0x000e24000020d900 */
[----:B0-----:R-:W-:Y:S01]  /*65e0*/  PRMT R26, R2, 0x7610, R26 ;  /* 0x00007610021a7816 */ /* 0x001fe2000000001a */
[----:B------:R-:W-:Y:S06]  /*65f0*/  BRA `(.L_x_16968) ;  /* 0x0000000400107947 */ /* 0x000fec0003800000 */
.L_x_16981:
        /* <DEDUP_REMOVED lines=21> */
.L_x_16990:
[----:B------:R-:W-:Y:S05]  /*6750*/  BSYNC B1 ;  /* 0x0000000000017941 */ /* 0x000fea0003800000 */
.L_x_16989:
[----:B------:R-:W-:Y:S01]  /*6760*/  IMAD.SHL.U32 R2, R2, 0x200000, RZ ;  /* 0x0020000002027824 */ /* 0x000fe200078e00ff */
[----:B------:R-:W-:-:S04]  /*6770*/  LEA R3, R0, 0x37800000, 0x17 ;  /* 0x3780000000037811 */ /* 0x000fc800078eb8ff */
[----:B------:R-:W-:-:S07]  /*6780*/  LOP3.LUT R2, R3, R2, R4, 0xfe, !PT ;  /* 0x0000000203027212 */ /* 0x000fce00078efe04 */
.L_x_16988:
[----:B------:R-:W-:Y:S05]  /*6790*/  BSYNC B0 ;  /* 0x0000000000007941 */ /* 0x000fea0003800000 */
.L_x_16987:
[----:B------:R-:W0:Y:S02]  /*67a0*/  F2I.S64.TRUNC R2, R2 ;  /* 0x0000000200027311 */ /* 0x000e24000020d900 */
[----:B0-----:R-:W-:Y:S01]  /*67b0*/  PRMT R26, R2, 0x7610, R26 ;  /* 0x00007610021a7816 */ /* 0x001fe2000000001a */
[----:B------:R-:W-:Y:S06]  /*67c0*/  BRA `(.L_x_16968) ;  /* 0x00000000009c7947 */ /* 0x000fec0003800000 */
.L_x_16980:
        /* <DEDUP_REMOVED lines=14> */
.L_x_16994:
[----:B------:R-:W-:Y:S05]  /*68b0*/  BSYNC B0 ;  /* 0x0000000000007941 */ /* 0x000fea0003800000 */
.L_x_16993:
[----:B------:R-:W0:Y:S02]  /*68c0*/  F2I.S64.TRUNC R2, R2 ;  /* 0x0000000200027311 */ /* 0x000e24000020d900 */
[----:B0-----:R-:W-:Y:S01]  /*68d0*/  PRMT R26, R2, 0x7610, R26 ;  /* 0x00007610021a7816 */ /* 0x001fe2000000001a */
[----:B------:R-:W-:Y:S06]  /*68e0*/  BRA `(.L_x_16968) ;  /* 0x0000000000547947 */ /* 0x000fec0003800000 */
.L_x_16967:
        /* <DEDUP_REMOVED lines=8> */
[----:B-1234-:R-:W-:-:S02]  /*6970*/  IMAD.U32 R6, RZ, RZ, UR4 ;  /* 0x00000004ff067e24 */ /* 0x01efc4000f8e00ff */
[----:B------:R-:W-:Y:S02]  /*6980*/  IMAD.U32 R7, RZ, RZ, UR5 ;  /* 0x00000005ff077e24 */ /* 0x000fe4000f8e00ff */
[----:B------:R-:W-:Y:S02]  /*6990*/  IMAD.U32 R11, RZ, RZ, UR7 ;  /* 0x00000007ff0b7e24 */ /* 0x000fe4000f8e00ff */
[----:B------:R-:W-:Y:S02]  /*69a0*/  IMAD.MOV.U32 R8, RZ, RZ, 0x4e ;  /* 0x0000004eff087424 */ /* 0x000fe400078e00ff */
[----:B------:R-:W-:Y:S02]  /*69b0*/  IMAD.MOV.U32 R12, RZ, RZ, 0x1 ;  /* 0x00000001ff0c7424 */ /* 0x000fe400078e00ff */
[----:B------:R-:W-:-:S07]  /*69c0*/  IMAD.MOV.U32 R13, RZ, RZ, RZ ;  /* 0x000000ffff0d7224 */ /* 0x000fce00078e00ff */
[----:B------:R-:W-:-:S07]  /*69d0*/  LEPC R20, `(.L_x_16995) ;  /* 0x000000001014794e */ /* 0x000fce0000000000 */
[----:B0----5:R-:W-:Y:S05]  /*69e0*/  CALL.ABS.NOINC R2 ;  /* 0x0000000002007343 */ /* 0x021fea0003c00000 */
.L_x_16995:
[----:B------:R-:W-:Y:S01]  /*69f0*/  PRMT R26, RZ, 0x7610, R26 ;  /* 0x00007610ff1a7816 */ /* 0x000fe2000000001a */
[----:B------:R-:W-:Y:S06]  /*6a00*/  BRA `(.L_x_16968) ;  /* 0x00000000000c7947 */ /* 0x000fec0003800000 */
.L_x_16992:
[----:B------:R0:W5:Y:S01]  /*6a10*/  LDG.E.U8 R26, desc[UR36][R4.64] ;  /* 0x00000024041a7981 */ /* 0x000162000c1e1100 */
[----:B------:R-:W-:Y:S05]  /*6a20*/  BRA `(.L_x_16968) ;  /* 0x0000000000047947 */ /* 0x000fea0003800000 */
.L_x_16991:
[----:B------:R0:W5:Y:S02]  /*6a30*/  LDG.E.U8 R26, desc[UR36][R4.64] ;  /* 0x00000024041a7981 */ /* 0x000164000c1e1100 */
.L_x_16968:
[----:B-1234-:R-:W1:Y:S01]  /*6a40*/  LDC.U8 R6, c[0x0][0x235] ;  /* 0x00008d40ff067b82 */ /* 0x01ee620000000000 */
[----:B------:R-:W-:Y:S02]  /*6a50*/  ULDC UR4, c[0x0][0x23c] ;  /* 0x00008f0000047ab9 */ /* 0x000fe40000000800 */
[----:B0-----:R-:W-:-:S05]  /*6a60*/  IMAD R5, R27, UR4, RZ ;  /* 0x000000041b057c24 */ /* 0x001fca000f8e02ff */
[----:B------:R-:W0:Y:S01]  /*6a70*/  LDC.64 R2, c[0x0][0x228] ;  /* 0x00008a00ff027b82 */ /* 0x000e220000000a00 */
        /* <DEDUP_REMOVED lines=15> */
.L_x_16999:
[----:B------:R0:W5:Y:S01]  /*6b70*/  LDG.E.U8 R23, desc[UR36][R4.64] ;  /* 0x0000002404177981 */ /* 0x000162000c1e1100 */
[----:B------:R-:W-:Y:S05]  /*6b80*/  BRA `(.L_x_16962) ;  /* 0x0000000c00607947 */ /* 0x000fea0003800000 */
.L_x_16998:
        /* <DEDUP_REMOVED lines=8> */
.L_x_17002:
[----:B------:R0:W5:Y:S01]  /*6c10*/  LDG.E.U8 R23, desc[UR36][R4.64] ;  /* 0x0000002404177981 */ /* 0x000162000c1e1100 */
[----:B------:R-:W-:Y:S05]  /*6c20*/  BRA `(.L_x_16962) ;  /* 0x0000000c00387947 */ /* 0x000fea0003800000 */
.L_x_17001:
[----:B------:R0:W5:Y:S01]  /*6c30*/  LDG.E.U16 R23, desc[UR36][R4.64] ;  /* 0x0000002404177981 */ /* 0x000162000c1e1500 */
[----:B------:R-:W-:Y:S05]  /*6c40*/  BRA `(.L_x_16962) ;  /* 0x0000000c00307947 */ /* 0x000fea0003800000 */
.L_x_16997:
        /* <DEDUP_REMOVED lines=10> */
.L_x_17004:
[----:B------:R-:W2:Y:S02]  /*6cf0*/  LDG.E.U16 R2, desc[UR36][R4.64] ;  /* 0x0000002404027981 */ /* 0x000ea4000c1e1500 */
[----:B--2---:R-:W-:-:S06]  /*6d00*/  HADD2.F32 R2, -RZ, R2.H0_H0 ;  /* 0x20000002ff027230 */ /* 0x004fcc0000004100 */
[----:B------:R-:W0:Y:S02]  /*6d10*/  F2I.S64.TRUNC R2, R2 ;  /* 0x0000000200027311 */ /* 0x000e24000020d900 */
[----:B0-----:R-:W-:Y:S01]  /*6d20*/  PRMT R23, R2, 0x7610, R23 ;  /* 0x0000761002177816 */ /* 0x001fe20000000017 */
[----:B------:R-:W-:Y:S06]  /*6d30*/  BRA `(.L_x_16962) ;  /* 0x0000000800f47947 */ /* 0x000fec0003800000 */
.L_x_17003:
        /* <DEDUP_REMOVED lines=10> */
.L_x_17006:
[----:B------:R-:W2:Y:S02]  /*6de0*/  LDG.E.U16 R4, desc[UR36][R4.64] ;  /* 0x0000002404047981 */ /* 0x000ea4000c1e1500 */
[----:B--2---:R-:W-:-:S06]  /*6df0*/  HADD2.F32 R2, -RZ, R4.H0_H0 ;  /* 0x20000004ff027230 */ /* 0x004fcc0000004100 */
[----:B------:R-:W0:Y:S02]  /*6e00*/  F2I.S64.TRUNC R2, R2 ;  /* 0x0000000200027311 */ /* 0x000e24000020d900 */
[----:B0-----:R-:W-:Y:S01]  /*6e10*/  PRMT R23, R2, 0x7610, R23 ;  /* 0x0000761002177816 */ /* 0x001fe20000000017 */
[----:B------:R-:W-:Y:S06]  /*6e20*/  BRA `(.L_x_16962) ;  /* 0x0000000800b87947 */ /* 0x000fec0003800000 */
.L_x_17005:
[----:B------:R-:W2:Y:S02]  /*6e30*/  LDG.E.64 R2, desc[UR36][R4.64] ;  /* 0x0000002404027981 */ /* 0x000ea4000c1e1b00 */
[----:B--2---:R-:W0:Y:S02]  /*6e40*/  F2I.S64.F64.TRUNC R2, R2 ;  /* 0x0000000200027311 */ /* 0x004e24000030d900 */
[----:B0-----:R-:W-:Y:S01]  /*6e50*/  PRMT R23, R2, 0x7610, R23 ;  /* 0x0000761002177816 */ /* 0x001fe20000000017 */
[----:B------:R-:W-:Y:S06]  /*6e60*/  BRA `(.L_x_16962) ;  /* 0x0000000800a87947 */ /* 0x000fec0003800000 */
.L_x_16996:
        /* <DEDUP_REMOVED lines=12> */
.L_x_17009:
[----:B------:R-:W2:Y:S02]  /*6f30*/  LDG.E.64 R4, desc[UR36][R4.64] ;  /* 0x0000002404047981 */ /* 0x000ea4000c1e1b00 */
[----:B--2---:R-:W0:Y:S02]  /*6f40*/  F2I.S64.F64.TRUNC R2, R4 ;  /* 0x0000000400027311 */ /* 0x004e24000030d900 */
[----:B0-----:R-:W-:Y:S01]  /*6f50*/  PRMT R23, R2, 0x7610, R23 ;  /* 0x0000761002177816 */ /* 0x001fe20000000017 */
[----:B------:R-:W-:Y:S06]  /*6f60*/  BRA `(.L_x_16962) ;  /* 0x0000000800687947 */ /* 0x000fec0003800000 */
.L_x_17008:
        /* <DEDUP_REMOVED lines=28> */
.L_x_17011:
        /* <DEDUP_REMOVED lines=15> */
.L_x_17010:
[----:B------:R-:W2:Y:S02]  /*7220*/  LDG.E.U16 R2, desc[UR36][R4.64] ;  /* 0x0000002404027981 */ /* 0x000ea4000c1e1500 */
[----:B--2---:R-:W-:-:S06]  /*7230*/  IMAD.U32 R2, R2, 0x10000, RZ ;  /* 0x0001000002027824 */ /* 0x004fcc00078e00ff */
[----:B------:R-:W0:Y:S02]  /*7240*/  F2I.S64.TRUNC R2, R2 ;  /* 0x0000000200027311 */ /* 0x000e24000020d900 */
[----:B0-----:R-:W-:Y:S01]  /*7250*/  PRMT R23, R2, 0x7610, R23 ;  /* 0x0000761002177816 */ /* 0x001fe20000000017 */
[----:B------:R-:W-:Y:S06]  /*7260*/  BRA `(.L_x_16962) ;  /* 0x0000000400a87947 */ /* 0x000fec0003800000 */
.L_x_17007:
        /* <DEDUP_REMOVED lines=10> */
.L_x_17014:
        /* <DEDUP_REMOVED lines=21> */
.L_x_17018:
[----:B------:R-:W-:Y:S05]  /*7460*/  BSYNC B1 ;  /* 0x0000000000017941 */ /* 0x000fea0003800000 */
.L_x_17017:
[----:B------:R-:W-:Y:S01]  /*7470*/  IMAD.SHL.U32 R2, R2, 0x100000, RZ ;  /* 0x0010000002027824 */ /* 0x000fe200078e00ff */
[----:B------:R-:W-:-:S04]  /*7480*/  LEA R3, R0, 0x3b800000, 0x17 ;  /* 0x3b80000000037811 */ /* 0x000fc800078eb8ff */
[----:B------:R-:W-:-:S07]  /*7490*/  LOP3.LUT R2, R3, R2, R4, 0xfe, !PT ;  /* 0x0000000203027212 */ /* 0x000fce00078efe04 */
.L_x_17016:
[----:B------:R-:W-:Y:S05]  /*74a0*/  BSYNC B0 ;  /* 0x0000000000007941 */ /* 0x000fea0003800000 */
.L_x_17015:
[----:B------:R-:W0:Y:S02]  /*74b0*/  F2I.S64.TRUNC R2, R2 ;  /* 0x0000000200027311 */ /* 0x000e24000020d900 */
[----:B0-----:R-:W-:Y:S01]  /*74c0*/  PRMT R23, R2, 0x7610, R23 ;  /* 0x0000761002177816 */ /* 0x001fe20000000017 */
[----:B------:R-:W-:Y:S06]  /*74d0*/  BRA `(.L_x_16962) ;  /* 0x00000004000c7947 */ /* 0x000fec0003800000 */
.L_x_17013:
        /* <DEDUP_REMOVED lines=21> */
.L_x_17022:
[----:B------:R-:W-:Y:S05]  /*7630*/  BSYNC B1 ;  /* 0x0000000000017941 */ /* 0x000fea0003800000 */
.L_x_17021:
[----:B------:R-:W-:Y:S01]  /*7640*/  IMAD.SHL.U32 R2, R2, 0x200000, RZ ;  /* 0x0020000002027824 */ /* 0x000fe200078e00ff */
[----:B------:R-:W-:-:S04]  /*7650*/  LEA R3, R0, 0x37800000, 0x17 ;  /* 0x3780000000037811 */ /* 0x000fc800078eb8ff */
[----:B------:R-:W-:-:S07]  /*7660*/  LOP3.LUT R2, R3, R2, R4, 0xfe, !PT ;  /* 0x0000000203027212 */ /* 0x000fce00078efe04 */
.L_x_17020:
[----:B------:R-:W-:Y:S05]  /*7670*/  BSYNC B0 ;  /* 0x0000000000007941 */ /* 0x000fea0003800000 */
.L_x_17019:
[----:B------:R-:W0:Y:S02]  /*7680*/  F2I.S64.TRUNC R2, R2 ;  /* 0x0000000200027311 */ /* 0x000e24000020d900 */
[----:B0-----:R-:W-:Y:S01]  /*7690*/  PRMT R23, R2, 0x7610, R23 ;  /* 0x0000761002177816 */ /* 0x001fe20000000017 */
[----:B------:R-:W-:Y:S06]  /*76a0*/  BRA `(.L_x_16962) ;  /* 0x0000000000987947 */ /* 0x000fec0003800000 */
.L_x_17012:
        /* <DEDUP_REMOVED lines=14> */
.L_x_17026:
[----:B------:R-:W-:Y:S05]  /*7790*/  BSYNC B0 ;  /* 0x0000000000007941 */ /* 0x000fea0003800000 */
.L_x_17025:
[----:B------:R-:W0:Y:S02]  /*77a0*/  F2I.S64.TRUNC R2, R2 ;  /* 0x0000000200027311 */ /* 0x000e24000020d900 */
[----:B0-----:R-:W-:Y:S01]  /*77b0*/  PRMT R23, R2, 0x7610, R23 ;  /* 0x0000761002177816 */ /* 0x001fe20000000017 */
[----:B------:R-:W-:Y:S06]  /*77c0*/  BRA `(.L_x_16962) ;  /* 0x0000000000507947 */ /* 0x000fec0003800000 */
.L_x_17000:
        /* <DEDUP_REMOVED lines=16> */
.L_x_17027:
[----:B------:R-:W-:Y:S05]  /*78d0*/  BRA `(.L_x_16962) ;  /* 0x00000000000c7947 */ /* 0x000fea0003800000 */
.L_x_17024:
[----:B------:R0:W5:Y:S01]  /*78e0*/  LDG.E.U8 R23, desc[UR36][R4.64] ;  /* 0x0000002404177981 */ /* 0x000162000c1e1100 */
[----:B------:R-:W-:Y:S05]  /*78f0*/  BRA `(.L_x_16962) ;  /* 0x0000000000047947 */ /* 0x000fea0003800000 */
.L_x_17023:
[----:B------:R0:W5:Y:S02]  /*7900*/  LDG.E.U8 R23, desc[UR36][R4.64] ;  /* 0x0000002404177981 */ /* 0x000164000c1e1100 */
.L_x_16962:
[----:B------:R-:W-:Y:S05]  /*7910*/  BSYNC B6 ;  /* 0x0000000000067941 */ /* 0x000fea0003800000 */
.L_x_16961:
[----:B------:R-:W1:Y:S01]  /*7920*/  S2R R27, SR_TID.X ;  /* 0x00000000001b7919 */ /* 0x000e620000002100 */
[----:B------:R-:W1:Y:S01]  /*7930*/  LDC.U8 R2, c[0x0][0x240] ;  /* 0x00009000ff027b82 */ /* 0x000e620000000000 */
[----:B-----5:R-:W-:Y:S01]  /*7940*/  PRMT R3, R19, 0x9910, RZ ;  /* 0x0000991013037816 */ /* 0x020fe200000000ff */
[----:B------:R-:W-:Y:S01]  /*7950*/  BSSY B6, `(.L_x_17028) ;  /* 0x000010b000067945 */ /* 0x000fe20003800000 */
[----:B------:R-:W-:Y:S02]  /*7960*/  PRMT R0, R18, 0x9910, RZ ;  /* 0x0000991012007816 */ /* 0x000fe400000000ff */
[----:B------:R-:W-:Y:S02]  /*7970*/  PRMT R19, R17, 0x9910, RZ ;  /* 0x0000991011137816 */ /* 0x000fe400000000ff */
[----:B0-----:R-:W-:Y:S01]  /*7980*/  PRMT R4, R22, 0x9910, RZ ;  /* 0x0000991016047816 */ /* 0x001fe200000000ff */
[----:B------:R-:W-:Y:S01]  /*7990*/  IMAD R3, R0, R3, RZ ;  /* 0x0000000300037224 */ /* 0x000fe200078e02ff */
[----:B------:R-:W-:-:S02]  /*79a0*/  PRMT R18, R24, 0x9910, RZ ;  /* 0x0000991018127816 */ /* 0x000fc400000000ff */
[----:B------:R-:W-:Y:S01]  /*79b0*/  PRMT R5, R25, 0x9910, RZ ;  /* 0x0000991019057816 */ /* 0x000fe200000000ff */
[----:B------:R-:W-:Y:S01]  /*79c0*/  IMAD R19, R19, R4, RZ ;  /* 0x0000000413137224 */ /* 0x000fe200078e02ff */
[----:B------:R-:W-:Y:S02]  /*79d0*/  PRMT R17, R26, 0x9910, RZ ;  /* 0x000099101a117816 */ /* 0x000fe400000000ff */
[----:B-1234-:R-:W-:Y:S01]  /*79e0*/  PRMT R6, R23, 0x9910, RZ ;  /* 0x0000991017067816 */ /* 0x01efe200000000ff */
[----:B------:R-:W-:-:S04]  /*79f0*/  IMAD R18, R18, R5, RZ ;  /* 0x0000000512127224 */ /* 0x000fc800078e02ff */
        /* <DEDUP_REMOVED lines=24> */
.L_x_17033:
[----:B------:R0:W-:Y:S01]  /*7b80*/  STG.E.U8 desc[UR36][R8.64], R3 ;  /* 0x0000000308007986 */ /* 0x0001e2000c101124 */
[----:B------:R-:W-:Y:S05]  /*7b90*/  BRA `(.L_x_17029) ;  /* 0x0000000c00987947 */ /* 0x000fea0003800000 */
.L_x_17032:
        /* <DEDUP_REMOVED lines=10> */
.L_x_17036:
[----:B------:R-:W-:-:S05]  /*7c40*/  LOP3.LUT R3, R3, 0xff, RZ, 0xc0, !PT ;  /* 0x000000ff03037812 */ /* 0x000fca00078ec0ff */
[----:B------:R0:W-:Y:S01]  /*7c50*/  STG.E desc[UR36][R8.64], R3 ;  /* 0x0000000308007986 */ /* 0x0001e2000c101924 */
[----:B------:R-:W-:Y:S05]  /*7c60*/  BRA `(.L_x_17029) ;  /* 0x0000000c00647947 */ /* 0x000fea0003800000 */
.L_x_17035:
[----:B------:R-:W-:-:S05]  /*7c70*/  LOP3.LUT R3, R3, 0xff, RZ, 0xc0, !PT ;  /* 0x000000ff03037812 */ /* 0x000fca00078ec0ff */
[----:B------:R0:W-:Y:S01]  /*7c80*/  STG.E.U16 desc[UR36][R8.64], R3 ;  /* 0x0000000308007986 */ /* 0x0001e2000c101524 */
[----:B------:R-:W-:Y:S05]  /*7c90*/  BRA `(.L_x_17029) ;  /* 0x0000000c00587947 */ /* 0x000fea0003800000 */
.L_x_17031:
        /* <DEDUP_REMOVED lines=10> */
.L_x_17038:
[----:B------:R-:W-:-:S04]  /*7d40*/  LOP3.LUT R3, R3, 0xff, RZ, 0xc0, !PT ;  /* 0x000000ff03037812 */ /* 0x000fc800078ec0ff */
[----:B------:R-:W0:Y:S02]  /*7d50*/  I2F.U16 R0, R3 ;  /* 0x0000000300007306 */ /* 0x000e240000101000 */
[----:B0-----:R-:W-:-:S05]  /*7d60*/  F2FP.F16.F32.PACK_AB R0, RZ, R0 ;  /* 0x00000000ff00723e */ /* 0x001fca00000000ff */
[----:B------:R0:W-:Y:S01]  /*7d70*/  STG.E.U16 desc[UR36][R8.64], R0 ;  /* 0x0000000008007986 */ /* 0x0001e2000c101524 */
[----:B------:R-:W-:Y:S05]  /*7d80*/  BRA `(.L_x_17029) ;  /* 0x0000000c001c7947 */ /* 0x000fea0003800000 */
.L_x_17037:
        /* <DEDUP_REMOVED lines=11> */
.L_x_17040:
[----:B------:R-:W-:-:S06]  /*7e40*/  LOP3.LUT R3, R3, 0xff, RZ, 0xc0, !PT ;  /* 0x000000ff03037812 */ /* 0x000fcc00078ec0ff */
[----:B------:R-:W0:Y:S02]  /*7e50*/  I2F.U16 R3, R3 ;  /* 0x0000000300037306 */ /* 0x000e240000101000 */
[----:B0-----:R-:W-:-:S04]  /*7e60*/  F2FP.F16.F32.PACK_AB R3, RZ, R3 ;  /* 0x00000003ff03723e */ /* 0x001fc800000000ff */
[----:B------:R-:W-:-:S05]  /*7e70*/  PRMT R3, R3, 0x5410, RZ ;  /* 0x0000541003037816 */ /* 0x000fca00000000ff */
[----:B------:R3:W-:Y:S01]  /*7e80*/  STG.E desc[UR36][R8.64], R3 ;  /* 0x0000000308007986 */ /* 0x0007e2000c101924 */
[----:B------:R-:W-:Y:S05]  /*7e90*/  BRA `(.L_x_17029) ;  /* 0x0000000800d87947 */ /* 0x000fea0003800000 */
.L_x_17039:
[----:B------:R-:W-:-:S06]  /*7ea0*/  LOP3.LUT R4, R3, 0xff, RZ, 0xc0, !PT ;  /* 0x000000ff03047812 */ /* 0x000fcc00078ec0ff */
[----:B------:R-:W0:Y:S02]  /*7eb0*/  I2F.F64.U16 R4, R4 ;  /* 0x0000000400047312 */ /* 0x000e240000101800 */
[----:B0-----:R4:W-:Y:S01]  /*7ec0*/  STG.E.64 desc[UR36][R8.64], R4 ;  /* 0x0000000408007986 */ /* 0x0019e2000c101b24 */
[----:B------:R-:W-:Y:S05]  /*7ed0*/  BRA `(.L_x_17029) ;  /* 0x0000000800c87947 */ /* 0x000fea0003800000 */
.L_x_17030:
        /* <DEDUP_REMOVED lines=12> */
.L_x_17043:
[----:B------:R-:W-:Y:S02]  /*7fa0*/  LOP3.LUT R4, R3, 0xff, RZ, 0xc0, !PT ;  /* 0x000000ff03047812 */ /* 0x000fe400078ec0ff */
[----:B------:R-:W-:-:S04]  /*7fb0*/  CS2R R6, SRZ ;  /* 0x0000000000067805 */ /* 0x000fc8000001ff00 */
[----:B------:R-:W0:Y:S02]  /*7fc0*/  I2F.F64.U16 R4, R4 ;  /* 0x0000000400047312 */ /* 0x000e240000101800 */
[----:B0-----:R0:W-:Y:S01]  /*7fd0*/  STG.E.128 desc[UR36][R8.64], R4 ;  /* 0x0000000408007986 */ /* 0x0011e2000c101d24 */
[----:B------:R-:W-:Y:S05]  /*7fe0*/  BRA `(.L_x_17029) ;  /* 0x0000000800847947 */ /* 0x000fea0003800000 */
.L_x_17042:
        /* <DEDUP_REMOVED lines=22> */
.L_x_17047:
[----:B------:R-:W-:Y:S05]  /*8150*/  BSYNC B0 ;  /* 0x0000000000007941 */ /* 0x000fea0003800000 */
.L_x_17046:
[----:B------:R-:W-:-:S05]  /*8160*/  LOP3.LUT R5, R0, R5, RZ, 0xfc, !PT ;  /* 0x0000000500057212 */ /* 0x000fca00078efcff */
[----:B------:R0:W-:Y:S01]  /*8170*/  STG.E.U8 desc[UR36][R8.64], R5 ;  /* 0x0000000508007986 */ /* 0x0001e2000c101124 */
[----:B------:R-:W-:Y:S05]  /*8180*/  BRA `(.L_x_17029) ;  /* 0x00000008001c7947 */ /* 0x000fea0003800000 */
.L_x_17045:
        /* <DEDUP_REMOVED lines=14> */
.L_x_17049:
[----:B------:R-:W-:Y:S01]  /*8270*/  IMAD.MOV.U32 R0, RZ, RZ, 0x7f ;  /* 0x0000007fff007424 */ /* 0x000fe200078e00ff */
[----:B------:R-:W-:-:S04]  /*8280*/  ISETP.GT.U32.AND P0, PT, R3, 0x7f800000, PT ;  /* 0x7f8000000300780c */ /* 0x000fc80003f04070 */
[----:B------:R-:W-:-:S09]  /*8290*/  SEL R0, R0, 0x7c, P0 ;  /* 0x0000007c00007807 */ /* 0x000fd20000000000 */
.L_x_17050:
[----:B------:R-:W-:Y:S05]  /*82a0*/  BSYNC B0 ;  /* 0x0000000000007941 */ /* 0x000fea0003800000 */
.L_x_17048:
[----:B------:R-:W-:-:S04]  /*82b0*/  LOP3.LUT R3, R5, 0x80000000, RZ, 0xc0, !PT ;  /* 0x8000000005037812 */ /* 0x000fc800078ec0ff */
[----:B------:R-:W-:-:S04]  /*82c0*/  SHF.R.U32.HI R3, RZ, 0x18, R3 ;  /* 0x00000018ff037819 */ /* 0x000fc80000011603 */
[----:B------:R-:W-:-:S05]  /*82d0*/  LOP3.LUT R3, R0, R3, RZ, 0xfc, !PT ;  /* 0x0000000300037212 */ /* 0x000fca00078efcff */
[----:B------:R0:W-:Y:S01]  /*82e0*/  STG.E.U8 desc[UR36][R8.64], R3 ;  /* 0x0000000308007986 */ /* 0x0001e2000c101124 */
[----:B------:R-:W-:Y:S05]  /*82f0*/  BRA `(.L_x_17029) ;  /* 0x0000000400c07947 */ /* 0x000fea0003800000 */
.L_x_17044:
[----:B------:R-:W-:-:S04]  /*8300*/  LOP3.LUT R3, R3, 0xff, RZ, 0xc0, !PT ;  /* 0x000000ff03037812 */ /* 0x000fc800078ec0ff */
[----:B------:R-:W0:Y:S02]  /*8310*/  I2F.U16 R0, R3 ;  /* 0x0000000300007306 */ /* 0x000e240000101000 */
[----:B0-----:R-:W-:-:S05]  /*8320*/  F2FP.BF16.F32.PACK_AB R0, RZ, R0 ;  /* 0x00000000ff00723e */ /* 0x001fca00000010ff */
[----:B------:R0:W-:Y:S01]  /*8330*/  STG.E.U16 desc[UR36][R8.64], R0 ;  /* 0x0000000008007986 */ /* 0x0001e2000c101524 */
[----:B------:R-:W-:Y:S05]  /*8340*/  BRA `(.L_x_17029) ;  /* 0x0000000400ac7947 */ /* 0x000fea0003800000 */
.L_x_17041:
        /* <DEDUP_REMOVED lines=11> */
.L_x_17053:
        /* <DEDUP_REMOVED lines=18> */
.L_x_17056:
[----:B------:R-:W-:-:S04]  /*8520*/  LOP3.LUT R3, R5, 0x80000000, RZ, 0xc0, !PT ;  /* 0x8000000005037812 */ /* 0x000fc800078ec0ff */
[----:B------:R-:W-:-:S04]  /*8530*/  SHF.R.U32.HI R3, RZ, 0x18, R3 ;  /* 0x00000018ff037819 */ /* 0x000fc80000011603 */
[----:B------:R-:W-:-:S04]  /*8540*/  LOP3.LUT R0, R0, R3, RZ, 0xfc, !PT ;  /* 0x0000000300007212 */ /* 0x000fc800078efcff */
[----:B------:R-:W-:-:S07]  /*8550*/  PRMT R4, R0, 0x7610, R4 ;  /* 0x0000761000047816 */ /* 0x000fce0000000004 */
.L_x_17055:
[----:B------:R-:W-:Y:S05]  /*8560*/  BSYNC B0 ;  /* 0x0000000000007941 */ /* 0x000fea0003800000 */
.L_x_17054:
[----:B------:R0:W-:Y:S01]  /*8570*/  STG.E.U8 desc[UR36][R8.64], R4 ;  /* 0x0000000408007986 */ /* 0x0001e2000c101124 */
[----:B------:R-:W-:Y:S05]  /*8580*/  BRA `(.L_x_17029) ;  /* 0x00000004001c7947 */ /* 0x000fea0003800000 */
.L_x_17052:
        /* <DEDUP_REMOVED lines=18> */
.L_x_17059:
[----:B------:R-:W-:-:S04]  /*86b0*/  LOP3.LUT R3, R5, 0x80000000, RZ, 0xc0, !PT ;  /* 0x8000000005037812 */ /* 0x000fc800078ec0ff */
[----:B------:R-:W-:-:S04]  /*86c0*/  SHF.R.U32.HI R3, RZ, 0x18, R3 ;  /* 0x00000018ff037819 */ /* 0x000fc80000011603 */
[----:B------:R-:W-:-:S04]  /*86d0*/  LOP3.LUT R0, R0, R3, RZ, 0xfc, !PT ;  /* 0x0000000300007212 */ /* 0x000fc800078efcff */
[----:B------:R-:W-:-:S07]  /*86e0*/  PRMT R4, R0, 0x7610, R4 ;  /* 0x0000761000047816 */ /* 0x000fce0000000004 */
.L_x_17058:
[----:B------:R-:W-:Y:S05]  /*86f0*/  BSYNC B0 ;  /* 0x0000000000007941 */ /* 0x000fea0003800000 */
.L_x_17057:
[----:B------:R0:W-:Y:S01]  /*8700*/  STG.E.U8 desc[UR36][R8.64], R4 ;  /* 0x0000000408007986 */ /* 0x0001e2000c101124 */
[----:B------:R-:W-:Y:S05]  /*8710*/  BRA `(.L_x_17029) ;  /* 0x0000000000b87947 */ /* 0x000fea0003800000 */
.L_x_17051:
        /* <DEDUP_REMOVED lines=23> */
.L_x_17034:
        /* <DEDUP_REMOVED lines=16> */
.L_x_17062:
[----:B------:R-:W-:Y:S05]  /*8990*/  BRA `(.L_x_17029) ;  /* 0x0000000000187947 */ /* 0x000fea0003800000 */
.L_x_17061:
[----:B------:R-:W-:Y:S01]  /*89a0*/  LOP3.LUT R4, R3, 0xff, RZ, 0xc0, !PT ;  /* 0x000000ff03047812 */ /* 0x000fe200078ec0ff */
[----:B------:R-:W-:-:S05]  /*89b0*/  IMAD.MOV.U32 R5, RZ, RZ, RZ ;  /* 0x000000ffff057224 */ /* 0x000fca00078e00ff */
[----:B------:R0:W-:Y:S01]  /*89c0*/  STG.E.64 desc[UR36][R8.64], R4 ;  /* 0x0000000408007986 */ /* 0x0001e2000c101b24 */
[----:B------:R-:W-:Y:S05]  /*89d0*/  BRA `(.L_x_17029) ;  /* 0x0000000000087947 */ /* 0x000fea0003800000 */
.L_x_17060:
[----:B------:R-:W-:-:S05]  /*89e0*/  LOP3.LUT R3, R3, 0xff, RZ, 0xc0, !PT ;  /* 0x000000ff03037812 */ /* 0x000fca00078ec0ff */
[----:B------:R0:W-:Y:S02]  /*89f0*/  STG.E desc[UR36][R8.64], R3 ;  /* 0x0000000308007986 */ /* 0x0001e4000c101924 */
.L_x_17029:
[----:B------:R-:W-:Y:S05]  /*8a00*/  BSYNC B6 ;  /* 0x0000000000067941 */ /* 0x000fea0003800000 */
.L_x_17028:
        /* <DEDUP_REMOVED lines=23> */
.L_x_17068:
[----:B------:R0:W-:Y:S01]  /*8b80*/  STG.E.U8 desc[UR36][R8.64], R19 ;  /* 0x0000001308007986 */ /* 0x0001e2000c101124 */
[----:B------:R-:W-:Y:S05]  /*8b90*/  BRA `(.L_x_17070) ;  /* 0x0000000c00987947 */ /* 0x000fea0003800000 */
.L_x_17067:
        /* <DEDUP_REMOVED lines=10> */
.L_x_17072:
[----:B------:R-:W-:-:S05]  /*8c40*/  LOP3.LUT R19, R19, 0xff, RZ, 0xc0, !PT ;  /* 0x000000ff13137812 */ /* 0x000fca00078ec0ff */
[----:B------:R0:W-:Y:S01]  /*8c50*/  STG.E desc[UR36][R8.64], R19 ;  /* 0x0000001308007986 */ /* 0x0001e2000c101924 */
[----:B------:R-:W-:Y:S05]  /*8c60*/  BRA `(.L_x_17070) ;  /* 0x0000000c00647947 */ /* 0x000fea0003800000 */
.L_x_17071:
[----:B------:R-:W-:-:S05]  /*8c70*/  LOP3.LUT R19, R19, 0xff, RZ, 0xc0, !PT ;  /* 0x000000ff13137812 */ /* 0x000fca00078ec0ff */
[----:B------:R0:W-:Y:S01]  /*8c80*/  STG.E.U16 desc[UR36][R8.64], R19 ;  /* 0x0000001308007986 */ /* 0x0001e2000c101524 */
[----:B------:R-:W-:Y:S05]  /*8c90*/  BRA `(.L_x_17070) ;  /* 0x0000000c00587947 */ /* 0x000fea0003800000 */
.L_x_17066:
        /* <DEDUP_REMOVED lines=10> */
.L_x_17074:
[----:B------:R-:W-:-:S04]  /*8d40*/  LOP3.LUT R19, R19, 0xff, RZ, 0xc0, !PT ;  /* 0x000000ff13137812 */ /* 0x000fc800078ec0ff */
[----:B------:R-:W0:Y:S02]  /*8d50*/  I2F.U16 R0, R19 ;  /* 0x0000001300007306 */ /* 0x000e240000101000 */
[----:B0-----:R-:W-:-:S05]  /*8d60*/  F2FP.F16.F32.PACK_AB R0, RZ, R0 ;  /* 0x00000000ff00723e */ /* 0x001fca00000000ff */
[----:B------:R0:W-:Y:S01]  /*8d70*/  STG.E.U16 desc[UR36][R8.64], R0 ;  /* 0x0000000008007986 */ /* 0x0001e2000c101524 */
[----:B------:R-:W-:Y:S05]  /*8d80*/  BRA `(.L_x_17070) ;  /* 0x0000000c001c7947 */ /* 0x000fea0003800000 */
.L_x_17073:
        /* <DEDUP_REMOVED lines=11> */
.L_x_17076:
[----:B------:R-:W-:-:S06]  /*8e40*/  LOP3.LUT R19, R19, 0xff, RZ, 0xc0, !PT ;  /* 0x000000ff13137812 */ /* 0x000fcc00078ec0ff */
[----:B------:R-:W0:Y:S02]  /*8e50*/  I2F.U16 R19, R19 ;  /* 0x0000001300137306 */ /* 0x000e240000101000 */
[----:B0-----:R-:W-:-:S04]  /*8e60*/  F2FP.F16.F32.PACK_AB R3, RZ, R19 ;  /* 0x00000013ff03723e */ /* 0x001fc800000000ff */
[----:B------:R-:W-:-:S05]  /*8e70*/  PRMT R3, R3, 0x5410, RZ ;  /* 0x0000541003037816 */ /* 0x000fca00000000ff */
[----:B------:R3:W-:Y:S01]  /*8e80*/  STG.E desc[UR36][R8.64], R3 ;  /* 0x0000000308007986 */ /* 0x0007e2000c101924 */
[----:B------:R-:W-:Y:S05]  /*8e90*/  BRA `(.L_x_17070) ;  /* 0x0000000800d87947 */ /* 0x000fea0003800000 */
.L_x_17075:
[----:B------:R-:W-:-:S06]  /*8ea0*/  LOP3.LUT R4, R19, 0xff, RZ, 0xc0, !PT ;  /* 0x000000ff13047812 */ /* 0x000fcc00078ec0ff */
[----:B------:R-:W0:Y:S02]  /*8eb0*/  I2F.F64.U16 R4, R4 ;  /* 0x0000000400047312 */ /* 0x000e240000101800 */
[----:B0-----:R4:W-:Y:S01]  /*8ec0*/  STG.E.64 desc[UR36][R8.64], R4 ;  /* 0x0000000408007986 */ /* 0x0019e2000c101b24 */
[----:B------:R-:W-:Y:S05]  /*8ed0*/  BRA `(.L_x_17070) ;  /* 0x0000000800c87947 */ /* 0x000fea0003800000 */
.L_x_17065:
        /* <DEDUP_REMOVED lines=12> */
.L_x_17079:
[----:B------:R-:W-:Y:S02]  /*8fa0*/  LOP3.LUT R4, R19, 0xff, RZ, 0xc0, !PT ;  /* 0x000000ff13047812 */ /* 0x000fe400078ec0ff */
[----:B------:R-:W-:-:S04]  /*8fb0*/  CS2R R6, SRZ ;  /* 0x0000000000067805 */ /* 0x000fc8000001ff00 */
[----:B------:R-:W0:Y:S02]  /*8fc0*/  I2F.F64.U16 R4, R4 ;  /* 0x0000000400047312 */ /* 0x000e240000101800 */
[----:B0-----:R0:W-:Y:S01]  /*8fd0*/  STG.E.128 desc[UR36][R8.64], R4 ;  /* 0x0000000408007986 */ /* 0x0011e2000c101d24 */
[----:B------:R-:W-:Y:S05]  /*8fe0*/  BRA `(.L_x_17070) ;  /* 0x0000000800847947 */ /* 0x000fea0003800000 */
.L_x_17078:
        /* <DEDUP_REMOVED lines=22> */
.L_x_17083:
[----:B------:R-:W-:Y:S05]  /*9150*/  BSYNC B0 ;  /* 0x0000000000007941 */ /* 0x000fea0003800000 */
.L_x_17082:
[----:B------:R-:W-:-:S05]  /*9160*/  LOP3.LUT R5, R0, R5, RZ, 0xfc, !PT ;  /* 0x0000000500057212 */ /* 0x000fca00078efcff */
[----:B------:R0:W-:Y:S01]  /*9170*/  STG.E.U8 desc[UR36][R8.64], R5 ;  /* 0x0000000508007986 */ /* 0x0001e2000c101124 */
[----:B------:R-:W-:Y:S05]  /*9180*/  BRA `(.L_x_17070) ;  /* 0x00000008001c7947 */ /* 0x000fea0003800000 */
.L_x_17081:
        /* <DEDUP_REMOVED lines=14> */
.L_x_17085:
[----:B------:R-:W-:Y:S01]  /*9270*/  IMAD.MOV.U32 R0, RZ, RZ, 0x7f ;  /* 0x0000007fff007424 */ /* 0x000fe200078e00ff */
[----:B------:R-:W-:-:S04]  /*9280*/  ISETP.GT.U32.AND P0, PT, R3, 0x7f800000, PT ;  /* 0x7f8000000300780c */ /* 0x000fc80003f04070 */
[----:B------:R-:W-:-:S09]  /*9290*/  SEL R0, R0, 0x7c, P0 ;  /* 0x0000007c00007807 */ /* 0x000fd20000000000 */
.L_x_17086:
[----:B------:R-:W-:Y:S05]  /*92a0*/  BSYNC B0 ;  /* 0x0000000000007941 */ /* 0x000fea0003800000 */
.L_x_17084:
[----:B------:R-:W-:-:S04]  /*92b0*/  LOP3.LUT R3, R19, 0x80000000, RZ, 0xc0, !PT ;  /* 0x8000000013037812 */ /* 0x000fc800078ec0ff */
[----:B------:R-:W-:-:S04]  /*92c0*/  SHF.R.U32.HI R3, RZ, 0x18, R3 ;  /* 0x00000018ff037819 */ /* 0x000fc80000011603 */
[----:B------:R-:W-:-:S05]  /*92d0*/  LOP3.LUT R3, R0, R3, RZ, 0xfc, !PT ;  /* 0x0000000300037212 */ /* 0x000fca00078efcff */
[----:B------:R0:W-:Y:S01]  /*92e0*/  STG.E.U8 desc[UR36][R8.64], R3 ;  /* 0x0000000308007986 */ /* 0x0001e2000c101124 */
[----:B------:R-:W-:Y:S05]  /*92f0*/  BRA `(.L_x_17070) ;  /* 0x0000000400c07947 */ /* 0x000fea0003800000 */
.L_x_17080:
[----:B------:R-:W-:-:S04]  /*9300*/  LOP3.LUT R19, R19, 0xff, RZ, 0xc0, !PT ;  /* 0x000000ff13137812 */ /* 0x000fc800078ec0ff */
[----:B------:R-:W0:Y:S02]  /*9310*/  I2F.U16 R0, R19 ;  /* 0x0000001300007306 */ /* 0x000e240000101000 */
[----:B0-----:R-:W-:-:S05]  /*9320*/  F2FP.BF16.F32.PACK_AB R0, RZ, R0 ;  /* 0x00000000ff00723e */ /* 0x001fca00000010ff */
[----:B------:R0:W-:Y:S01]  /*9330*/  STG.E.U16 desc[UR36][R8.64], R0 ;  /* 0x0000000008007986 */ /* 0x0001e2000c101524 */
[----:B------:R-:W-:Y:S05]  /*9340*/  BRA `(.L_x_17070) ;  /* 0x0000000400ac7947 */ /* 0x000fea0003800000 */
.L_x_17077:
        /* <DEDUP_REMOVED lines=11> */
.L_x_17089:
        /* <DEDUP_REMOVED lines=18> */
.L_x_17092:
[----:B------:R-:W-:-:S04]  /*9520*/  LOP3.LUT R3, R19, 0x80000000, RZ, 0xc0, !PT ;  /* 0x8000000013037812 */ /* 0x000fc800078ec0ff */
[----:B------:R-:W-:-:S04]  /*9530*/  SHF.R.U32.HI R3, RZ, 0x18, R3 ;  /* 0x00000018ff037819 */ /* 0x000fc80000011603 */
[----:B------:R-:W-:-:S04]  /*9540*/  LOP3.LUT R0, R0, R3, RZ, 0xfc, !PT ;  /* 0x0000000300007212 */ /* 0x000fc800078efcff */
[----:B------:R-:W-:-:S07]  /*9550*/  PRMT R4, R0, 0x7610, R4 ;  /* 0x0000761000047816 */ /* 0x000fce0000000004 */
.L_x_17091:
[----:B------:R-:W-:Y:S05]  /*9560*/  BSYNC B0 ;  /* 0x0000000000007941 */ /* 0x000fea0003800000 */
.L_x_17090:
[----:B------:R0:W-:Y:S01]  /*9570*/  STG.E.U8 desc[UR36][R8.64], R4 ;  /* 0x0000000408007986 */ /* 0x0001e2000c101124 */
[----:B------:R-:W-:Y:S05]  /*9580*/  BRA `(.L_x_17070) ;  /* 0x00000004001c7947 */ /* 0x000fea0003800000 */
.L_x_17088:
        /* <DEDUP_REMOVED lines=18> */
.L_x_17095:
[----:B------:R-:W-:-:S04]  /*96b0*/  LOP3.LUT R3, R19, 0x80000000, RZ, 0xc0, !PT ;  /* 0x8000000013037812 */ /* 0x000fc800078ec0ff */
[----:B------:R-:W-:-:S04]  /*96c0*/  SHF.R.U32.HI R3, RZ, 0x18, R3 ;  /* 0x00000018ff037819 */ /* 0x000fc80000011603 */
[----:B------:R-:W-:-:S04]  /*96d0*/  LOP3.LUT R0, R0, R3, RZ, 0xfc, !PT ;  /* 0x0000000300007212 */ /* 0x000fc800078efcff */
[----:B------:R-:W-:-:S07]  /*96e0*/  PRMT R4, R0, 0x7610, R4 ;  /* 0x0000761000047816 */ /* 0x000fce0000000004 */
.L_x_17094:
[----:B------:R-:W-:Y:S05]  /*96f0*/  BSYNC B0 ;  /* 0x0000000000007941 */ /* 0x000fea0003800000 */
.L_x_17093:
[----:B------:R0:W-:Y:S01]  /*9700*/  STG.E.U8 desc[UR36][R8.64], R4 ;  /* 0x0000000408007986 */ /* 0x0001e2000c101124 */
[----:B------:R-:W-:Y:S05]  /*9710*/  BRA `(.L_x_17070) ;  /* 0x0000000000b87947 */ /* 0x000fea0003800000 */
.L_x_17087:
        /* <DEDUP_REMOVED lines=23> */
.L_x_17069:
        /* <DEDUP_REMOVED lines=16> */
.L_x_17098:
[----:B------:R-:W-:Y:S05]  /*9990*/  BRA `(.L_x_17070) ;  /* 0x0000000000187947 */ /* 0x000fea0003800000 */
.L_x_17097:
[----:B------:R-:W-:Y:S01]  /*99a0*/  LOP3.LUT R4, R19, 0xff, RZ, 0xc0, !PT ;  /* 0x000000ff13047812 */ /* 0x000fe200078ec0ff */
[----:B------:R-:W-:-:S05]  /*99b0*/  IMAD.MOV.U32 R5, RZ, RZ, RZ ;  /* 0x000000ffff057224 */ /* 0x000fca00078e00ff */
[----:B------:R0:W-:Y:S01]  /*99c0*/  STG.E.64 desc[UR36][R8.64], R4 ;  /* 0x0000000408007986 */ /* 0x0001e2000c101b24 */
[----:B------:R-:W-:Y:S05]  /*99d0*/  BRA `(.L_x_17070) ;  /* 0x0000000000087947 */ /* 0x000fea0003800000 */
.L_x_17096:
[----:B------:R-:W-:-:S05]  /*99e0*/  LOP3.LUT R19, R19, 0xff, RZ, 0xc0, !PT ;  /* 0x000000ff13137812 */ /* 0x000fca00078ec0ff */
[----:B------:R0:W-:Y:S02]  /*99f0*/  STG.E desc[UR36][R8.64], R19 ;  /* 0x0000001308007986 */ /* 0x0001e4000c101924 */
.L_x_17070:
        /* <DEDUP_REMOVED lines=23> */
.L_x_17102:
[----:B------:R0:W-:Y:S01]  /*9b70*/  STG.E.U8 desc[UR36][R8.64], R18 ;  /* 0x0000001208007986 */ /* 0x0001e2000c101124 */
[----:B------:R-:W-:Y:S05]  /*9b80*/  BRA `(.L_x_17104) ;  /* 0x0000000c00987947 */ /* 0x000fea0003800000 */
.L_x_17101:
        /* <DEDUP_REMOVED lines=10> */
.L_x_17106:
[----:B------:R-:W-:-:S05]  /*9c30*/  LOP3.LUT R3, R18, 0xff, RZ, 0xc0, !PT ;  /* 0x000000ff12037812 */ /* 0x000fca00078ec0ff */
[----:B------:R0:W-:Y:S01]  /*9c40*/  STG.E desc[UR36][R8.64], R3 ;  /* 0x0000000308007986 */ /* 0x0001e2000c101924 */
[----:B------:R-:W-:Y:S05]  /*9c50*/  BRA `(.L_x_17104) ;  /* 0x0000000c00647947 */ /* 0x000fea0003800000 */
.L_x_17105:
[----:B------:R-:W-:-:S05]  /*9c60*/  LOP3.LUT R3, R18, 0xff, RZ, 0xc0, !PT ;  /* 0x000000ff12037812 */ /* 0x000fca00078ec0ff */
[----:B------:R0:W-:Y:S01]  /*9c70*/  STG.E.U16 desc[UR36][R8.64], R3 ;  /* 0x0000000308007986 */ /* 0x0001e2000c101524 */
[----:B------:R-:W-:Y:S05]  /*9c80*/  BRA `(.L_x_17104) ;  /* 0x0000000c00587947 */ /* 0x000fea0003800000 */
.L_x_17100:
        /* <DEDUP_REMOVED lines=10> */
.L_x_17108:
[----:B------:R-:W-:-:S04]  /*9d30*/  LOP3.LUT R18, R18, 0xff, RZ, 0xc0, !PT ;  /* 0x000000ff12127812 */ /* 0x000fc800078ec0ff */
[----:B------:R-:W0:Y:S02]  /*9d40*/  I2F.U16 R0, R18 ;  /* 0x0000001200007306 */ /* 0x000e240000101000 */
[----:B0-----:R-:W-:-:S05]  /*9d50*/  F2FP.F16.F32.PACK_AB R0, RZ, R0 ;  /* 0x00000000ff00723e */ /* 0x001fca00000000ff */
[----:B------:R4:W-:Y:S01]  /*9d60*/  STG.E.U16 desc[UR36][R8.64], R0 ;  /* 0x0000000008007986 */ /* 0x0009e2000c101524 */
[----:B------:R-:W-:Y:S05]  /*9d70*/  BRA `(.L_x_17104) ;  /* 0x0000000c001c7947 */ /* 0x000fea0003800000 */
.L_x_17107:
        /* <DEDUP_REMOVED lines=9> */
[----:B0-----:R1:W-:Y:S01]  /*9e10*/  STG.E.64 desc[UR36][R8.64], R18 ;  /* 0x0000001208007986 */ /* 0x0013e2000c101b24 */
[----:B------:R-:W-:Y:S05]  /*9e20*/  BRA `(.L_x_17104) ;  /* 0x0000000800f07947 */ /* 0x000fea0003800000 */
.L_x_17110:
[----:B------:R-:W-:-:S06]  /*9e30*/  LOP3.LUT R18, R18, 0xff, RZ, 0xc0, !PT ;  /* 0x000000ff12127812 */ /* 0x000fcc00078ec0ff */
[----:B------:R-:W0:Y:S02]  /*9e40*/  I2F.U16 R18, R18 ;  /* 0x0000001200127306 */ /* 0x000e240000101000 */
[----:B0-----:R-:W-:-:S04]  /*9e50*/  F2FP.F16.F32.PACK_AB R3, RZ, R18 ;  /* 0x00000012ff03723e */ /* 0x001fc800000000ff */
[----:B------:R-:W-:-:S05]  /*9e60*/  PRMT R3, R3, 0x5410, RZ ;  /* 0x0000541003037816 */ /* 0x000fca00000000ff */
[----:B------:R2:W-:Y:S01]  /*9e70*/  STG.E desc[UR36][R8.64], R3 ;  /* 0x0000000308007986 */ /* 0x0005e2000c101924 */
[----:B------:R-:W-:Y:S05]  /*9e80*/  BRA `(.L_x_17104) ;  /* 0x0000000800d87947 */ /* 0x000fea0003800000 */
.L_x_17109:
[----:B------:R-:W-:-:S06]  /*9e90*/  LOP3.LUT R4, R18, 0xff, RZ, 0xc0, !PT ;  /* 0x000000ff12047812 */ /* 0x000fcc00078ec0ff */
[----:B------:R-:W0:Y:S02]  /*9ea0*/  I2F.F64.U16 R4, R4 ;  /* 0x0000000400047312 */ /* 0x000e240000101800 */
[----:B0-----:R0:W-:Y:S01]  /*9eb0*/  STG.E.64 desc[UR36][R8.64], R4 ;  /* 0x0000000408007986 */ /* 0x0011e2000c101b24 */
[----:B------:R-:W-:Y:S05]  /*9ec0*/  BRA `(.L_x_17104) ;  /* 0x0000000800c87947 */ /* 0x000fea0003800000 */
.L_x_17099:
        /* <DEDUP_REMOVED lines=12> */
.L_x_17113:
[----:B------:R-:W-:Y:S02]  /*9f90*/  LOP3.LUT R4, R18, 0xff, RZ, 0xc0, !PT ;  /* 0x000000ff12047812 */ /* 0x000fe400078ec0ff */
[----:B------:R-:W-:-:S04]  /*9fa0*/  CS2R R6, SRZ ;  /* 0x0000000000067805 */ /* 0x000fc8000001ff00 */
[----:B------:R-:W0:Y:S02]  /*9fb0*/  I2F.F64.U16 R4, R4 ;  /* 0x0000000400047312 */ /* 0x000e240000101800 */
[----:B0-----:R0:W-:Y:S01]  /*9fc0*/  STG.E.128 desc[UR36][R8.64], R4 ;  /* 0x0000000408007986 */ /* 0x0011e2000c101d24 */
[----:B------:R-:W-:Y:S05]  /*9fd0*/  BRA `(.L_x_17104) ;  /* 0x0000000800847947 */ /* 0x000fea0003800000 */
.L_x_17112:
        /* <DEDUP_REMOVED lines=22> */
.L_x_17117:
[----:B------:R-:W-:Y:S05]  /*a140*/  BSYNC B0 ;  /* 0x0000000000007941 */ /* 0x000fea0003800000 */
.L_x_17116:
[----:B------:R-:W-:-:S05]  /*a150*/  LOP3.LUT R5, R0, R5, RZ, 0xfc, !PT ;  /* 0x0000000500057212 */ /* 0x000fca00078efcff */
[----:B------:R0:W-:Y:S01]  /*a160*/  STG.E.U8 desc[UR36][R8.64], R5 ;  /* 0x0000000508007986 */ /* 0x0001e2000c101124 */
[----:B------:R-:W-:Y:S05]  /*a170*/  BRA `(.L_x_17104) ;  /* 0x00000008001c7947 */ /* 0x000fea0003800000 */
.L_x_17115:
        /* <DEDUP_REMOVED lines=14> */
.L_x_17119:
[----:B------:R-:W-:Y:S01]  /*a260*/  IMAD.MOV.U32 R0, RZ, RZ, 0x7f ;  /* 0x0000007fff007424 */ /* 0x000fe200078e00ff */
[----:B------:R-:W-:-:S04]  /*a270*/  ISETP.GT.U32.AND P0, PT, R3, 0x7f800000, PT ;  /* 0x7f8000000300780c */ /* 0x000fc80003f04070 */
[----:B------:R-:W-:-:S09]  /*a280*/  SEL R0, R0, 0x7c, P0 ;  /* 0x0000007c00007807 */ /* 0x000fd20000000000 */
.L_x_17120:
[----:B------:R-:W-:Y:S05]  /*a290*/  BSYNC B0 ;  /* 0x0000000000007941 */ /* 0x000fea0003800000 */
.L_x_17118:
[----:B------:R-:W-:-:S04]  /*a2a0*/  LOP3.LUT R3, R5, 0x80000000, RZ, 0xc0, !PT ;  /* 0x8000000005037812 */ /* 0x000fc800078ec0ff */
[----:B------:R-:W-:-:S04]  /*a2b0*/  SHF.R.U32.HI R3, RZ, 0x18, R3 ;  /* 0x00000018ff037819 */ /* 0x000fc80000011603 */
[----:B------:R-:W-:-:S05]  /*a2c0*/  LOP3.LUT R3, R0, R3, RZ, 0xfc, !PT ;  /* 0x0000000300037212 */ /* 0x000fca00078efcff */
[----:B------:R0:W-:Y:S01]  /*a2d0*/  STG.E.U8 desc[UR36][R8.64], R3 ;  /* 0x0000000308007986 */ /* 0x0001e2000c101124 */
[----:B------:R-:W-:Y:S05]  /*a2e0*/  BRA `(.L_x_17104) ;  /* 0x0000000400c07947 */ /* 0x000fea0003800000 */
.L_x_17114:
[----:B------:R-:W-:-:S04]  /*a2f0*/  LOP3.LUT R18, R18, 0xff, RZ, 0xc0, !PT ;  /* 0x000000ff12127812 */ /* 0x000fc800078ec0ff */
[----:B------:R-:W0:Y:S02]  /*a300*/  I2F.U16 R0, R18 ;  /* 0x0000001200007306 */ /* 0x000e240000101000 */
[----:B0-----:R-:W-:-:S05]  /*a310*/  F2FP.BF16.F32.PACK_AB R0, RZ, R0 ;  /* 0x00000000ff00723e */ /* 0x001fca00000010ff */
[----:B------:R0:W-:Y:S01]  /*a320*/  STG.E.U16 desc[UR36][R8.64], R0 ;  /* 0x0000000008007986 */ /* 0x0001e2000c101524 */
[----:B------:R-:W-:Y:S05]  /*a330*/  BRA `(.L_x_17104) ;  /* 0x0000000400ac7947 */ /* 0x000fea0003800000 */
.L_x_17111:
        /* <DEDUP_REMOVED lines=11> */
.L_x_17123:
        /* <DEDUP_REMOVED lines=18> */
.L_x_17126:
[----:B------:R-:W-:-:S04]  /*a510*/  LOP3.LUT R3, R5, 0x80000000, RZ, 0xc0, !PT ;  /* 0x8000000005037812 */ /* 0x000fc800078ec0ff */
[----:B------:R-:W-:-:S04]  /*a520*/  SHF.R.U32.HI R3, RZ, 0x18, R3 ;  /* 0x00000018ff037819 */ /* 0x000fc80000011603 */
[----:B------:R-:W-:-:S04]  /*a530*/  LOP3.LUT R0, R0, R3, RZ, 0xfc, !PT ;  /* 0x0000000300007212 */ /* 0x000fc800078efcff */
[----:B------:R-:W-:-:S07]  /*a540*/  PRMT R4, R0, 0x7610, R4 ;  /* 0x0000761000047816 */ /* 0x000fce0000000004 */
.L_x_17125:
[----:B------:R-:W-:Y:S05]  /*a550*/  BSYNC B0 ;  /* 0x0000000000007941 */ /* 0x000fea0003800000 */
.L_x_17124:
[----:B------:R0:W-:Y:S01]  /*a560*/  STG.E.U8 desc[UR36][R8.64], R4 ;  /* 0x0000000408007986 */ /* 0x0001e2000c101124 */
[----:B------:R-:W-:Y:S05]  /*a570*/  BRA `(.L_x_17104) ;  /* 0x00000004001c7947 */ /* 0x000fea0003800000 */
.L_x_17122:
        /* <DEDUP_REMOVED lines=18> */
.L_x_17129:
[----:B------:R-:W-:-:S04]  /*a6a0*/  LOP3.LUT R3, R5, 0x80000000, RZ, 0xc0, !PT ;  /* 0x8000000005037812 */ /* 0x000fc800078ec0ff */
[----:B------:R-:W-:-:S04]  /*a6b0*/  SHF.R.U32.HI R3, RZ, 0x18, R3 ;  /* 0x00000018ff037819 */ /* 0x000fc80000011603 */
[----:B------:R-:W-:-:S04]  /*a6c0*/  LOP3.LUT R0, R0, R3, RZ, 0xfc, !PT ;  /* 0x0000000300007212 */ /* 0x000fc800078efcff */
[----:B------:R-:W-:-:S07]  /*a6d0*/  PRMT R4, R0, 0x7610, R4 ;  /* 0x0000761000047816 */ /* 0x000fce0000000004 */
.L_x_17128:
[----:B------:R-:W-:Y:S05]  /*a6e0*/  BSYNC B0 ;  /* 0x0000000000007941 */ /* 0x000fea0003800000 */
.L_x_17127:
[----:B------:R0:W-:Y:S01]  /*a6f0*/  STG.E.U8 desc[UR36][R8.64], R4 ;  /* 0x0000000408007986 */ /* 0x0001e2000c101124 */
[----:B------:R-:W-:Y:S05]  /*a700*/  BRA `(.L_x_17104) ;  /* 0x0000000000b87947 */ /* 0x000fea0003800000 */
.L_x_17121:
        /* <DEDUP_REMOVED lines=23> */
.L_x_17103:
        /* <DEDUP_REMOVED lines=16> */
.L_x_17132:
[----:B------:R-:W-:Y:S05]  /*a980*/  BRA `(.L_x_17104) ;  /* 0x0000000000187947 */ /* 0x000fea0003800000 */
.L_x_17131:
[----:B------:R-:W-:Y:S01]  /*a990*/  LOP3.LUT R18, R18, 0xff, RZ, 0xc0, !PT ;  /* 0x000000ff12127812 */ /* 0x000fe200078ec0ff */
[----:B------:R-:W-:-:S05]  /*a9a0*/  IMAD.MOV.U32 R19, RZ, RZ, RZ ;  /* 0x000000ffff137224 */ /* 0x000fca00078e00ff */
[----:B------:R0:W-:Y:S01]  /*a9b0*/  STG.E.64 desc[UR36][R8.64], R18 ;  /* 0x0000001208007986 */ /* 0x0001e2000c101b24 */
[----:B------:R-:W-:Y:S05]  /*a9c0*/  BRA `(.L_x_17104) ;  /* 0x0000000000087947 */ /* 0x000fea0003800000 */
.L_x_17130:
[----:B------:R-:W-:-:S05]  /*a9d0*/  LOP3.LUT R3, R18, 0xff, RZ, 0xc0, !PT ;  /* 0x000000ff12037812 */ /* 0x000fca00078ec0ff */
[----:B------:R0:W-:Y:S02]  /*a9e0*/  STG.E desc[UR36][R8.64], R3 ;  /* 0x0000000308007986 */ /* 0x0001e4000c101924 */
.L_x_17104:
[----:B------:R-:W-:-:S07]  /*a9f0*/  VIADD R27, R27, 0x80 ;  /* 0x000000801b1b7836 */ /* 0x000fce0000000000 */
.L_x_17064:
[----:B------:R-:W-:Y:S05]  /*aa00*/  BSYNC B6 ;  /* 0x0000000000067941 */ /* 0x000fea0003800000 */
.L_x_17063:
        /* <DEDUP_REMOVED lines=21> */
.L_x_17136:
[----:B------:R-:W-:Y:S01]  /*ab60*/  STG.E.U8 desc[UR36][R4.64], R17 ;  /* 0x0000001104007986 */ /* 0x000fe2000c101124 */
[----:B------:R-:W-:Y:S05]  /*ab70*/  EXIT ;  /* 0x000000000000794d */ /* 0x000fea0003800000 */
.L_x_17135:
        /* <DEDUP_REMOVED lines=10> */
.L_x_17139:
[----:B------:R-:W-:-:S05]  /*ac20*/  LOP3.LUT R17, R17, 0xff, RZ, 0xc0, !PT ;  /* 0x000000ff11117812 */ /* 0x000fca00078ec0ff */
[----:B------:R-:W-:Y:S01]  /*ac30*/  STG.E desc[UR36][R4.64], R17 ;  /* 0x0000001104007986 */ /* 0x000fe2000c101924 */
[----:B------:R-:W-:Y:S05]  /*ac40*/  EXIT ;  /* 0x000000000000794d */ /* 0x000fea0003800000 */
.L_x_17138:
[----:B------:R-:W-:-:S05]  /*ac50*/  LOP3.LUT R17, R17, 0xff, RZ, 0xc0, !PT ;  /* 0x000000ff11117812 */ /* 0x000fca00078ec0ff */
[----:B------:R-:W-:Y:S01]  /*ac60*/  STG.E.U16 desc[UR36][R4.64], R17 ;  /* 0x0000001104007986 */ /* 0x000fe2000c101524 */
[----:B------:R-:W-:Y:S05]  /*ac70*/  EXIT ;  /* 0x000000000000794d */ /* 0x000fea0003800000 */
.L_x_17134:
        /* <DEDUP_REMOVED lines=10> */
.L_x_17141:
[----:B------:R-:W-:-:S04]  /*ad20*/  LOP3.LUT R17, R17, 0xff, RZ, 0xc0, !PT ;  /* 0x000000ff11117812 */ /* 0x000fc800078ec0ff */
[----:B------:R-:W0:Y:S02]  /*ad30*/  I2F.U16 R0, R17 ;  /* 0x0000001100007306 */ /* 0x000e240000101000 */
[----:B0-----:R-:W-:-:S05]  /*ad40*/  F2FP.F16.F32.PACK_AB R0, RZ, R0 ;  /* 0x00000000ff00723e */ /* 0x001fca00000000ff */
[----:B------:R-:W-:Y:S01]  /*ad50*/  STG.E.U16 desc[UR36][R4.64], R0 ;  /* 0x0000000004007986 */ /* 0x000fe2000c101524 */
[----:B------:R-:W-:Y:S05]  /*ad60*/  EXIT ;  /* 0x000000000000794d */ /* 0x000fea0003800000 */
.L_x_17140:
        /* <DEDUP_REMOVED lines=11> */
.L_x_17143:
[----:B------:R-:W-:-:S06]  /*ae20*/  LOP3.LUT R17, R17, 0xff, RZ, 0xc0, !PT ;  /* 0x000000ff11117812 */ /* 0x000fcc00078ec0ff */
[----:B------:R-:W0:Y:S02]  /*ae30*/  I2F.U16 R17, R17 ;  /* 0x0000001100117306 */ /* 0x000e240000101000 */
[----:B0-----:R-:W-:-:S04]  /*ae40*/  F2FP.F16.F32.PACK_AB R3, RZ, R17 ;  /* 0x00000011ff03723e */ /* 0x001fc800000000ff */
[----:B------:R-:W-:-:S05]  /*ae50*/  PRMT R3, R3, 0x5410, RZ ;  /* 0x0000541003037816 */ /* 0x000fca00000000ff */
[----:B------:R-:W-:Y:S01]  /*ae60*/  STG.E desc[UR36][R4.64], R3 ;  /* 0x0000000304007986 */ /* 0x000fe2000c101924 */
[----:B------:R-:W-:Y:S05]  /*ae70*/  EXIT ;  /* 0x000000000000794d */ /* 0x000fea0003800000 */
.L_x_17142:
[----:B------:R-:W-:-:S06]  /*ae80*/  LOP3.LUT R2, R17, 0xff, RZ, 0xc0, !PT ;  /* 0x000000ff11027812 */ /* 0x000fcc00078ec0ff */
[----:B------:R-:W0:Y:S02]  /*ae90*/  I2F.F64.U16 R2, R2 ;  /* 0x0000000200027312 */ /* 0x000e240000101800 */
[----:B0-----:R-:W-:Y:S01]  /*aea0*/  STG.E.64 desc[UR36][R4.64], R2 ;  /* 0x0000000204007986 */ /* 0x001fe2000c101b24 */
[----:B------:R-:W-:Y:S05]  /*aeb0*/  EXIT ;  /* 0x000000000000794d */ /* 0x000fea0003800000 */
.L_x_17133:
        /* <DEDUP_REMOVED lines=12> */
.L_x_17146:
[----:B------:R-:W-:Y:S02]  /*af80*/  LOP3.LUT R8, R17, 0xff, RZ, 0xc0, !PT ;  /* 0x000000ff11087812 */ /* 0x000fe400078ec0ff */
[----:B------:R-:W-:-:S04]  /*af90*/  CS2R R10, SRZ ;  /* 0x00000000000a7805 */ /* 0x000fc8000001ff00 */
[----:B------:R-:W0:Y:S02]  /*afa0*/  I2F.F64.U16 R8, R8 ;  /* 0x0000000800087312 */ /* 0x000e240000101800 */
[----:B0-----:R-:W-:Y:S01]  /*afb0*/  STG.E.128 desc[UR36][R4.64], R8 ;  /* 0x0000000804007986 */ /* 0x001fe2000c101d24 */
[----:B------:R-:W-:Y:S05]  /*afc0*/  EXIT ;  /* 0x000000000000794d */ /* 0x000fea0003800000 */
.L_x_17145:
        /* <DEDUP_REMOVED lines=22> */
.L_x_17150:
[----:B------:R-:W-:Y:S05]  /*b130*/  BSYNC B0 ;  /* 0x0000000000007941 */ /* 0x000fea0003800000 */
.L_x_17149:
[----:B------:R-:W-:-:S05]  /*b140*/  LOP3.LUT R3, R0, R3, RZ, 0xfc, !PT ;  /* 0x0000000300037212 */ /* 0x000fca00078efcff */
[----:B------:R-:W-:Y:S01]  /*b150*/  STG.E.U8 desc[UR36][R4.64], R3 ;  /* 0x0000000304007986 */ /* 0x000fe2000c101124 */
[----:B------:R-:W-:Y:S05]  /*b160*/  EXIT ;  /* 0x000000000000794d */ /* 0x000fea0003800000 */
.L_x_17148:
        /* <DEDUP_REMOVED lines=14> */
.L_x_17152:
[----:B------:R-:W-:Y:S01]  /*b250*/  IMAD.MOV.U32 R0, RZ, RZ, 0x7f ;  /* 0x0000007fff007424 */ /* 0x000fe200078e00ff */
[----:B------:R-:W-:-:S04]  /*b260*/  ISETP.GT.U32.AND P0, PT, R2, 0x7f800000, PT ;  /* 0x7f8000000200780c */ /* 0x000fc80003f04070 */
[----:B------:R-:W-:-:S09]  /*b270*/  SEL R0, R0, 0x7c, P0 ;  /* 0x0000007c00007807 */ /* 0x000fd20000000000 */
.L_x_17153:
[----:B------:R-:W-:Y:S05]  /*b280*/  BSYNC B0 ;  /* 0x0000000000007941 */ /* 0x000fea0003800000 */
.L_x_17151:
[----:B------:R-:W-:-:S04]  /*b290*/  LOP3.LUT R2, R17, 0x80000000, RZ, 0xc0, !PT ;  /* 0x8000000011027812 */ /* 0x000fc800078ec0ff */
[----:B------:R-:W-:-:S04]  /*b2a0*/  SHF.R.U32.HI R3, RZ, 0x18, R2 ;  /* 0x00000018ff037819 */ /* 0x000fc80000011602 */
[----:B------:R-:W-:-:S05]  /*b2b0*/  LOP3.LUT R3, R0, R3, RZ, 0xfc, !PT ;  /* 0x0000000300037212 */ /* 0x000fca00078efcff */
[----:B------:R-:W-:Y:S01]  /*b2c0*/  STG.E.U8 desc[UR36][R4.64], R3 ;  /* 0x0000000304007986 */ /* 0x000fe2000c101124 */
[----:B------:R-:W-:Y:S05]  /*b2d0*/  EXIT ;  /* 0x000000000000794d */ /* 0x000fea0003800000 */
.L_x_17147:
[----:B------:R-:W-:-:S04]  /*b2e0*/  LOP3.LUT R17, R17, 0xff, RZ, 0xc0, !PT ;  /* 0x000000ff11117812 */ /* 0x000fc800078ec0ff */
[----:B------:R-:W0:Y:S02]  /*b2f0*/  I2F.U16 R0, R17 ;  /* 0x0000001100007306 */ /* 0x000e240000101000 */
[----:B0-----:R-:W-:-:S05]  /*b300*/  F2FP.BF16.F32.PACK_AB R0, RZ, R0 ;  /* 0x00000000ff00723e */ /* 0x001fca00000010ff */
[----:B------:R-:W-:Y:S01]  /*b310*/  STG.E.U16 desc[UR36][R4.64], R0 ;  /* 0x0000000004007986 */ /* 0x000fe2000c101524 */
[----:B------:R-:W-:Y:S05]  /*b320*/  EXIT ;  /* 0x000000000000794d */ /* 0x000fea0003800000 */
.L_x_17144:
        /* <DEDUP_REMOVED lines=11> */
.L_x_17156:
        /* <DEDUP_REMOVED lines=18> */
.L_x_17159:
[----:B------:R-:W-:-:S04]  /*b500*/  LOP3.LUT R2, R17, 0x80000000, RZ, 0xc0, !PT ;  /* 0x8000000011027812 */ /* 0x000fc800078ec0ff */
[----:B------:R-:W-:-:S04]  /*b510*/  SHF.R.U32.HI R3, RZ, 0x18, R2 ;  /* 0x00000018ff037819 */ /* 0x000fc80000011602 */
[----:B------:R-:W-:-:S04]  /*b520*/  LOP3.LUT R0, R0, R3, RZ, 0xfc, !PT ;  /* 0x0000000300007212 */ /* 0x000fc800078efcff */
[----:B------:R-:W-:-:S07]  /*b530*/  PRMT R2, R0, 0x7610, R2 ;  /* 0x0000761000027816 */ /* 0x000fce0000000002 */
.L_x_17158:
[----:B------:R-:W-:Y:S05]  /*b540*/  BSYNC B0 ;  /* 0x0000000000007941 */ /* 0x000fea0003800000 */
.L_x_17157:
[----:B------:R-:W-:Y:S01]  /*b550*/  STG.E.U8 desc[UR36][R4.64], R2 ;  /* 0x0000000204007986 */ /* 0x000fe2000c101124 */
[----:B------:R-:W-:Y:S05]  /*b560*/  EXIT ;  /* 0x000000000000794d */ /* 0x000fea0003800000 */
.L_x_17155:
        /* <DEDUP_REMOVED lines=18> */
.L_x_17162:
[----:B------:R-:W-:-:S04]  /*b690*/  LOP3.LUT R2, R17, 0x80000000, RZ, 0xc0, !PT ;  /* 0x8000000011027812 */ /* 0x000fc800078ec0ff */
[----:B------:R-:W-:-:S04]  /*b6a0*/  SHF.R.U32.HI R3, RZ, 0x18, R2 ;  /* 0x00000018ff037819 */ /* 0x000fc80000011602 */
[----:B------:R-:W-:-:S04]  /*b6b0*/  LOP3.LUT R0, R0, R3, RZ, 0xfc, !PT ;  /* 0x0000000300007212 */ /* 0x000fc800078efcff */
[----:B------:R-:W-:-:S07]  /*b6c0*/  PRMT R2, R0, 0x7610, R2 ;  /* 0x0000761000027816 */ /* 0x000fce0000000002 */
.L_x_17161:
[----:B------:R-:W-:Y:S05]  /*b6d0*/  BSYNC B0 ;  /* 0x0000000000007941 */ /* 0x000fea0003800000 */
.L_x_17160:
[----:B------:R-:W-:Y:S01]  /*b6e0*/  STG.E.U8 desc[UR36][R4.64], R2 ;  /* 0x0000000204007986 */ /* 0x000fe2000c101124 */
[----:B------:R-:W-:Y:S05]  /*b6f0*/  EXIT ;  /* 0x000000000000794d */ /* 0x000fea0003800000 */
.L_x_17154:
        /* <DEDUP_REMOVED lines=23> */
.L_x_17137:
        /* <DEDUP_REMOVED lines=16> */
.L_x_17165:
[----:B------:R-:W-:Y:S05]  /*b970*/  EXIT ;  /* 0x000000000000794d */ /* 0x000fea0003800000 */
.L_x_17164:
[----:B------:R-:W-:Y:S01]  /*b980*/  LOP3.LUT R2, R17, 0xff, RZ, 0xc0, !PT ;  /* 0x000000ff11027812 */ /* 0x000fe200078ec0ff */
[----:B------:R-:W-:-:S05]  /*b990*/  IMAD.MOV.U32 R3, RZ, RZ, RZ ;  /* 0x000000ffff037224 */ /* 0x000fca00078e00ff */
[----:B------:R-:W-:Y:S01]  /*b9a0*/  STG.E.64 desc[UR36][R4.64], R2 ;  /* 0x0000000204007986 */ /* 0x000fe2000c101b24 */
[----:B------:R-:W-:Y:S05]  /*b9b0*/  EXIT ;  /* 0x000000000000794d */ /* 0x000fea0003800000 */
.L_x_17163:
[----:B------:R-:W-:-:S05]  /*b9c0*/  LOP3.LUT R17, R17, 0xff, RZ, 0xc0, !PT ;  /* 0x000000ff11117812 */ /* 0x000fca00078ec0ff */
[----:B------:R-:W-:Y:S01]  /*b9d0*/  STG.E desc[UR36][R4.64], R17 ;  /* 0x0000001104007986 */ /* 0x000fe2000c101924 */
[----:B------:R-:W-:Y:S05]  /*b9e0*/  EXIT ;  /* 0x000000000000794d */ /* 0x000fea0003800000 */
.L_x_17166:
        /* <DEDUP_REMOVED lines=9> */
.L_x_17368:


//--------------------- .text._ZN2at6native18elementwise_kernelILi128ELi4EZNS0_22gpu_kernel_impl_nocastINS0_13BinaryFunctorIhhhNS0_15binary_internal10MulFunctorIhEEEEEEvRNS_18TensorIteratorBaseERKT_EUliE_EEviT1_ --------------------------
	.section	.text._ZN2at6native18elementwise_kernelILi128ELi4EZNS0_22gpu_kernel_impl_nocastINS0_13BinaryFunctorIhhhNS0_15binary_internal10MulFunctorIhEEEEEEvRNS_18TensorIteratorBaseERKT_EUliE_EEviT1_,"ax",@progbits
	.align	128
        .global         _ZN2at6native18elementwise_kernelILi128ELi4EZNS0_22gpu_kernel_impl_nocastINS0_13BinaryFunctorIhhhNS0_15binary_internal10MulFunctorIhEEEEEEvRNS_18TensorIteratorBaseERKT_EUliE_EEviT1_
        .type           _ZN2at6native18elementwise_kernelILi128ELi4EZNS0_22gpu_kernel_impl_nocastINS0_13BinaryFunctorIhhhNS0_15binary_internal10MulFunctorIhEEEEEEvRNS_18TensorIteratorBaseERKT_EUliE_EEviT1_,@function
        .size           _ZN2at6native18elementwise_kernelILi128ELi4EZNS0_22gpu_kernel_impl_nocastINS0_13BinaryFunctorIhhhNS0_15binary_internal10MulFunctorIhEEEEEEvRNS_18TensorIteratorBaseERKT_EUliE_EEviT1_,(.L_x_17369 - _ZN2at6native18elementwise_kernelILi128ELi4EZNS0_22gpu_kernel_impl_nocastINS0_13BinaryFunctorIhhhNS0_15binary_internal10MulFunctorIhEEEEEEvRNS_18TensorIteratorBaseERKT_EUliE_EEviT1_)
        .other          _ZN2at6native18elementwise_kernelILi128ELi4EZNS0_22gpu_kernel_impl_nocastINS0_13BinaryFunctorIhhhNS0_15binary_internal10MulFunctorIhEEEEEEvRNS_18TensorIteratorBaseERKT_EUliE_EEviT1_,@"STO_CUDA_ENTRY STV_DEFAULT"
_ZN2at6native18elementwise_kernelILi128ELi4EZNS0_22gpu_kernel_impl_nocastINS0_13BinaryFunctorIhhhNS0_15binary_internal10MulFunctorIhEEEEEEvRNS_18TensorIteratorBaseERKT_EUliE_EEviT1_:
.text._ZN2at6native18elementwise_kernelILi128ELi4EZNS0_22gpu_kernel_impl_nocastINS0_13BinaryFunctorIhhhNS0_15binary_internal10MulFunctorIhEEEEEEvRNS_18TensorIteratorBaseERKT_EUliE_EEviT1_:
        /* <DEDUP_REMOVED lines=363> */
.L_x_17169:
        /* <DEDUP_REMOVED lines=14> */
.L_x_17168:
[----:B------:R-:W-:Y:S05]  /*1790*/  BSYNC B0 ;  /* 0x0000000000007941 */ /* 0x000fea0003800000 */
.L_x_17167:
        /* <DEDUP_REMOVED lines=356> */
.L_x_17172:
        /* <DEDUP_REMOVED lines=369> */
.L_x_17173:
        /* <DEDUP_REMOVED lines=14> */
.L_x_17171:
[----:B------:R-:W-:Y:S05]  /*45d0*/  BSYNC B0 ;  /* 0x0000000000007941 */ /* 0x000fea0003800000 */
.L_x_17170:
        /* <DEDUP_REMOVED lines=355> */
.L_x_17174:
        /* <DEDUP_REMOVED lines=14> */
.L_x_17175:
        /* <DEDUP_REMOVED lines=9> */
.L_x_17369:


//--------------------- .text._ZN2at6native27unrolled_elementwise_kernelINS0_13BinaryFunctorIhhhNS0_15binary_internal10MulFunctorIhEEEESt5arrayIPcLm3EELi4E23TrivialOffsetCalculatorILi2EjESA_ILi1EjENS0_6memory15LoadWithoutCastENSD_16StoreWithoutCastEEEviT_T0_T2_T3_T4_T5_ --------------------------
	.section	.text._ZN2at6native27unrolled_elementwise_kernelINS0_13BinaryFunctorIhhhNS0_15binary_internal10MulFunctorIhEEEESt5arrayIPcLm3EELi4E23TrivialOffsetCalculatorILi2EjESA_ILi1EjENS0_6memory15LoadWithoutCastENSD_16StoreWithoutCastEEEviT_T0_T2_T3_T4_T5_,"ax",@progbits
	.align	128
        .global         _ZN2at6native27unrolled_elementwise_kernelINS0_13BinaryFunctorIhhhNS0_15binary_internal10MulFunctorIhEEEESt5arrayIPcLm3EELi4E23TrivialOffsetCalculatorILi2EjESA_ILi1EjENS0_6memory15LoadWithoutCastENSD_16StoreWithoutCastEEEviT_T0_T2_T3_T4_T5_
        .type           _ZN2at6native27unrolled_elementwise_kernelINS0_13BinaryFunctorIhhhNS0_15binary_internal10MulFunctorIhEEEESt5arrayIPcLm3EELi4E23TrivialOffsetCalculatorILi2EjESA_ILi1EjENS0_6memory15LoadWithoutCastENSD_16StoreWithoutCastEEEviT_T0_T2_T3_T4_T5_,@function
        .size           _ZN2at6native27unrolled_elementwise_kernelINS0_13BinaryFunctorIhhhNS0_15binary_internal10MulFunctorIhEEEESt5arrayIPcLm3EELi4E23TrivialOffsetCalculatorILi2EjESA_ILi1EjENS0_6memory15LoadWithoutCastENSD_16StoreWithoutCastEEEviT_T0_T2_T3_T4_T5_,(.L_x_17370 - _ZN2at6native27unrolled_elementwise_kernelINS0_13BinaryFunctorIhhhNS0_15binary_internal10MulFunctorIhEEEESt5arrayIPcLm3EELi4E23TrivialOffsetCalculatorILi2EjESA_ILi1EjENS0_6memory15LoadWithoutCastENSD_16StoreWithoutCastEEEviT_T0_T2_T3_T4_T5_)
        .other          _ZN2at6native27unrolled_elementwise_kernelINS0_13BinaryFunctorIhhhNS0_15binary_internal10MulFunctorIhEEEESt5arrayIPcLm3EELi4E23TrivialOffsetCalculatorILi2EjESA_ILi1EjENS0_6memory15LoadWithoutCastENSD_16StoreWithoutCastEEEviT_T0_T2_T3_T4_T5_,@"STO_CUDA_ENTRY STV_DEFAULT"
_ZN2at6native27unrolled_elementwise_kernelINS0_13BinaryFunctorIhhhNS0_15binary_internal10MulFunctorIhEEEESt5arrayIPcLm3EELi4E23TrivialOffsetCalculatorILi2EjESA_ILi1EjENS0_6memory15LoadWithoutCastENSD_16StoreWithoutCastEEEviT_T0_T2_T3_T4_T5_:
.text._ZN2at6native27unrolled_elementwise_kernelINS0_13BinaryFunctorIhhhNS0_15binary_internal10MulFunctorIhEEEESt5arrayIPcLm3EELi4E23TrivialOffsetCalculatorILi2EjESA_ILi1EjENS0_6memory15LoadWithoutCastENSD_16StoreWithoutCastEEEviT_T0_T2_T3_T4_T5_:
        /* <DEDUP_REMOVED lines=89> */
.L_x_17177:
[----:B------:R-:W-:Y:S05]  /*0590*/  BSYNC B0 ;  /* 0x0000000000007941 */ /* 0x000fea0003800000 */
.L_x_17176:
        /* <DEDUP_REMOVED lines=11> */
.L_x_17178:
        /* <DEDUP_REMOVED lines=11> */
.L_x_17370:


//--------------------- .text._ZN2at6native29vectorized_elementwise_kernelILi2ENS0_13BinaryFunctorIhhhNS0_15binary_internal10MulFunctorIhEEEESt5arrayIPcLm3EEEEviT0_T1_ --------------------------
	.section	.text._ZN2at6native29vectorized_elementwise_kernelILi2ENS0_13BinaryFunctorIhhhNS0_15binary_internal10MulFunctorIhEEEESt5arrayIPcLm3EEEEviT0_T1_,"ax",@progbits
	.align	128
        .global         _ZN2at6native29vectorized_elementwise_kernelILi2ENS0_13BinaryFunctorIhhhNS0_15binary_internal10MulFunctorIhEEEESt5arrayIPcLm3EEEEviT0_T1_
        .type           _ZN2at6native29vectorized_elementwise_kernelILi2ENS0_13BinaryFunctorIhhhNS0_15binary_internal10MulFunctorIhEEEESt5arrayIPcLm3EEEEviT0_T1_,@function
        .size           _ZN2at6native29vectorized_elementwise_kernelILi2ENS0_13BinaryFunctorIhhhNS0_15binary_internal10MulFunctorIhEEEESt5arrayIPcLm3EEEEviT0_T1_,(.L_x_17371 - _ZN2at6native29vectorized_elementwise_kernelILi2ENS0_13BinaryFunctorIhhhNS0_15binary_internal10MulFunctorIhEEEESt5arrayIPcLm3EEEEviT0_T1_)
        .other          _ZN2at6native29vectorized_elementwise_kernelILi2ENS0_13BinaryFunctorIhhhNS0_15binary_internal10MulFunctorIhEEEESt5arrayIPcLm3EEEEviT0_T1_,@"STO_CUDA_ENTRY STV_DEFAULT"
_ZN2at6native29vectorized_elementwise_kernelILi2ENS0_13BinaryFunctorIhhhNS0_15binary_internal10MulFunctorIhEEEESt5arrayIPcLm3EEEEviT0_T1_:
.text._ZN2at6native29vectorized_elementwise_kernelILi2ENS0_13BinaryFunctorIhhhNS0_15binary_internal10MulFunctorIhEEEESt5arrayIPcLm3EEEEviT0_T1_:
        /* <DEDUP_REMOVED lines=76> */
.L_x_17179:
        /* <DEDUP_REMOVED lines=160> */
.L_x_17182:
        /* <DEDUP_REMOVED lines=8> */
.L_x_17183:
        /* <DEDUP_REMOVED lines=8> */
.L_x_17184:
        /* <DEDUP_REMOVED lines=9> */
.L_x_17185:
[----:B------:R-:W-:Y:S05]  /*1050*/  BSYNC B1 ;  /* 0x0000000000017941 */ /* 0x000fea0003800000 */
.L_x_17181:
[----:B------:R-:W-:-:S13]  /*1060*/  ISETP.GE.AND P0, PT, R4, R3, PT ;  /* 0x000000030400720c */ /* 0x000fda0003f06270 */
[----:B--2---:R-:W2:Y:S01]  /*1070*/  @!P0 LDC.64 R10, c[0x0][0x218] ;  /* 0x00008600ff0a8b82 */ /* 0x004ea20000000a00 */
[C---:B01----:R-:W-:Y:S02]  /*1080*/  @!P0 VIADD R9, R4.reuse, UR4 ;  /* 0x0000000404098c36 */ /* 0x043fe40008000000 */
[----:B------:R-:W-:-:S03]  /*1090*/  @!P0 VIADD R4, R4, 0x80 ;  /* 0x0000008004048836 */ /* 0x000fc60000000000 */
[----:B--2---:R-:W-:-:S05]  /*10a0*/  @!P0 IADD3 R8, P1, R9, R10, RZ ;  /* 0x0000000a09088210 */ /* 0x004fca0007f3e0ff */
[----:B------:R-:W-:-:S05]  /*10b0*/  @!P0 IMAD.X R9, RZ, RZ, R11, P1 ;  /* 0x000000ffff098224 */ /* 0x000fca00008e060b */
[----:B------:R2:W-:Y:S03]  /*10c0*/  @!P0 STG.E.U8 desc[UR12][R8.64], R6 ;  /* 0x0000000608008986 */ /* 0x0005e6000c10110c */
.L_x_17186:
[----:B------:R-:W-:Y:S05]  /*10d0*/  BSYNC B0 ;  /* 0x0000000000007941 */ /* 0x000fea0003800000 */
.L_x_17180:
        /* <DEDUP_REMOVED lines=9> */
.L_x_17187:
        /* <DEDUP_REMOVED lines=9> */
.L_x_17371:


//--------------------- .text._ZN2at6native29vectorized_elementwise_kernelILi4ENS0_13BinaryFunctorIhhhNS0_15binary_internal10MulFunctorIhEEEESt5arrayIPcLm3EEEEviT0_T1_ --------------------------
	.section	.text._ZN2at6native29vectorized_elementwise_kernelILi4ENS0_13BinaryFunctorIhhhNS0_15binary_internal10MulFunctorIhEEEESt5arrayIPcLm3EEEEviT0_T1_,"ax",@progbits
	.align	128
        .global         _ZN2at6native29vectorized_elementwise_kernelILi4ENS0_13BinaryFunctorIhhhNS0_15binary_internal10MulFunctorIhEEEESt5arrayIPcLm3EEEEviT0_T1_
        .type           _ZN2at6native29vectorized_elementwise_kernelILi4ENS0_13BinaryFunctorIhhhNS0_15binary_internal10MulFunctorIhEEEESt5arrayIPcLm3EEEEviT0_T1_,@function
        .size           _ZN2at6native29vectorized_elementwise_kernelILi4ENS0_13BinaryFunctorIhhhNS0_15binary_internal10MulFunctorIhEEEESt5arrayIPcLm3EEEEviT0_T1_,(.L_x_17372 - _ZN2at6native29vectorized_elementwise_kernelILi4ENS0_13BinaryFunctorIhhhNS0_15binary_internal10MulFunctorIhEEEESt5arrayIPcLm3EEEEviT0_T1_)
        .other          _ZN2at6native29vectorized_elementwise_kernelILi4ENS0_13BinaryFunctorIhhhNS0_15binary_internal10MulFunctorIhEEEESt5arrayIPcLm3EEEEviT0_T1_,@"STO_CUDA_ENTRY STV_DEFAULT"
_ZN2at6native29vectorized_elementwise_kernelILi4ENS0_13BinaryFunctorIhhhNS0_15binary_internal10MulFunctorIhEEEESt5arrayIPcLm3EEEEviT0_T1_:
.text._ZN2at6native29vectorized_elementwise_kernelILi4ENS0_13BinaryFunctorIhhhNS0_15binary_internal10MulFunctorIhEEEESt5arrayIPcLm3EEEEviT0_T1_:
        /* <DEDUP_REMOVED lines=69> */
.L_x_17188:
        /* <DEDUP_REMOVED lines=160> */
.L_x_17191:
        /* <DEDUP_REMOVED lines=8> */
.L_x_17192:
        /* <DEDUP_REMOVED lines=8> */
.L_x_17193:
        /* <DEDUP_REMOVED lines=9> */
.L_x_17194:
[----:B------:R-:W-:Y:S05]  /*0fe0*/  BSYNC B1 ;  /* 0x0000000000017941 */ /* 0x000fea0003800000 */
.L_x_17190:
[----:B------:R-:W-:-:S13]  /*0ff0*/  ISETP.GE.AND P0, PT, R4, R3, PT ;  /* 0x000000030400720c */ /* 0x000fda0003f06270 */
[----:B--2---:R-:W2:Y:S01]  /*1000*/  @!P0 LDC.64 R10, c[0x0][0x218] ;  /* 0x00008600ff0a8b82 */ /* 0x004ea20000000a00 */
[C---:B01----:R-:W-:Y:S02]  /*1010*/  @!P0 VIADD R9, R4.reuse, UR4 ;  /* 0x0000000404098c36 */ /* 0x043fe40008000000 */
[----:B------:R-:W-:-:S03]  /*1020*/  @!P0 VIADD R4, R4, 0x80 ;  /* 0x0000008004048836 */ /* 0x000fc60000000000 */
[----:B--2---:R-:W-:-:S05]  /*1030*/  @!P0 IADD3 R8, P1, R9, R10, RZ ;  /* 0x0000000a09088210 */ /* 0x004fca0007f3e0ff */
[----:B------:R-:W-:-:S05]  /*1040*/  @!P0 IMAD.X R9, RZ, RZ, R11, P1 ;  /* 0x000000ffff098224 */ /* 0x000fca00008e060b */
[----:B------:R2:W-:Y:S03]  /*1050*/  @!P0 STG.E.U8 desc[UR12][R8.64], R6 ;  /* 0x0000000608008986 */ /* 0x0005e6000c10110c */
.L_x_17195:
[----:B------:R-:W-:Y:S05]  /*1060*/  BSYNC B0 ;  /* 0x0000000000007941 */ /* 0x000fea0003800000 */
.L_x_17189:
        /* <DEDUP_REMOVED lines=9> */
.L_x_17196:
        /* <DEDUP_REMOVED lines=16> */
.L_x_17372:


//--------------------- .text._ZN2at6native29vectorized_elementwise_kernelILi8ENS0_13BinaryFunctorIhhhNS0_15binary_internal10MulFunctorIhEEEESt5arrayIPcLm3EEEEviT0_T1_ --------------------------
	.section	.text._ZN2at6native29vectorized_elementwise_kernelILi8ENS0_13BinaryFunctorIhhhNS0_15binary_internal10MulFunctorIhEEEESt5arrayIPcLm3EEEEviT0_T1_,"ax",@progbits
	.align	128
        .global         _ZN2at6native29vectorized_elementwise_kernelILi8ENS0_13BinaryFunctorIhhhNS0_15binary_internal10MulFunctorIhEEEESt5arrayIPcLm3EEEEviT0_T1_
        .type           _ZN2at6native29vectorized_elementwise_kernelILi8ENS0_13BinaryFunctorIhhhNS0_15binary_internal10MulFunctorIhEEEESt5arrayIPcLm3EEEEviT0_T1_,@function
        .size           _ZN2at6native29vectorized_elementwise_kernelILi8ENS0_13BinaryFunctorIhhhNS0_15binary_internal10MulFunctorIhEEEESt5arrayIPcLm3EEEEviT0_T1_,(.L_x_17373 - _ZN2at6native29vectorized_elementwise_kernelILi8ENS0_13BinaryFunctorIhhhNS0_15binary_internal10MulFunctorIhEEEESt5arrayIPcLm3EEEEviT0_T1_)
        .other          _ZN2at6native29vectorized_elementwise_kernelILi8ENS0_13BinaryFunctorIhhhNS0_15binary_internal10MulFunctorIhEEEESt5arrayIPcLm3EEEEviT0_T1_,@"STO_CUDA_ENTRY STV_DEFAULT"
_ZN2at6native29vectorized_elementwise_kernelILi8ENS0_13BinaryFunctorIhhhNS0_15binary_internal10MulFunctorIhEEEESt5arrayIPcLm3EEEEviT0_T1_:
.text._ZN2at6native29vectorized_elementwise_kernelILi8ENS0_13BinaryFunctorIhhhNS0_15binary_internal10MulFunctorIhEEEESt5arrayIPcLm3EEEEviT0_T1_:
        /* <DEDUP_REMOVED lines=97> */
.L_x_17197:
        /* <DEDUP_REMOVED lines=160> */
.L_x_17200:
        /* <DEDUP_REMOVED lines=8> */
.L_x_17201:
        /* <DEDUP_REMOVED lines=8> */
.L_x_17202:
        /* <DEDUP_REMOVED lines=9> */
.L_x_17203:
[----:B------:R-:W-:Y:S05]  /*11a0*/  BSYNC B1 ;  /* 0x0000000000017941 */ /* 0x000fea0003800000 */
.L_x_17199:
[----:B------:R-:W-:-:S13]  /*11b0*/  ISETP.GE.AND P0, PT, R4, R3, PT ;  /* 0x000000030400720c */ /* 0x000fda0003f06270 */
[----:B--2---:R-:W2:Y:S01]  /*11c0*/  @!P0 LDC.64 R10, c[0x0][0x218] ;  /* 0x00008600ff0a8b82 */ /* 0x004ea20000000a00 */
[C---:B01----:R-:W-:Y:S02]  /*11d0*/  @!P0 VIADD R9, R4.reuse, UR4 ;  /* 0x0000000404098c36 */ /* 0x043fe40008000000 */
[----:B------:R-:W-:-:S03]  /*11e0*/  @!P0 VIADD R4, R4, 0x80 ;  /* 0x0000008004048836 */ /* 0x000fc60000000000 */
[----:B--2---:R-:W-:-:S05]  /*11f0*/  @!P0 IADD3 R8, P1, R9, R10, RZ ;  /* 0x0000000a09088210 */ /* 0x004fca0007f3e0ff */
[----:B------:R-:W-:-:S05]  /*1200*/  @!P0 IMAD.X R9, RZ, RZ, R11, P1 ;  /* 0x000000ffff098224 */ /* 0x000fca00008e060b */
[----:B------:R2:W-:Y:S03]  /*1210*/  @!P0 STG.E.U8 desc[UR12][R8.64], R6 ;  /* 0x0000000608008986 */ /* 0x0005e6000c10110c */
.L_x_17204:
[----:B------:R-:W-:Y:S05]  /*1220*/  BSYNC B0 ;  /* 0x0000000000007941 */ /* 0x000fea0003800000 */
.L_x_17198:
        /* <DEDUP_REMOVED lines=9> */
.L_x_17205:
        /* <DEDUP_REMOVED lines=12> */
.L_x_17373:


//--------------------- .nv.global.init           --------------------------
	.section	.nv.global.init,"aw",@progbits
.nv.global.init:
	.type		$str$5,@object
	.size		$str$5,(__unnamed_9 - $str$5)
$str$5:
        /*0000*/ 	.byte	0x66, 0x61, 0x6c, 0x73, 0x65, 0x00
	.type		__unnamed_9,@object
	.size		__unnamed_9,(__unnamed_1 - __unnamed_9)
__unnamed_9:
        /*0006*/ 	.byte	0x63, 0x61, 0x73, 0x74, 0x5f, 0x61, 0x6e, 0x64, 0x5f, 0x73, 0x74, 0x6f, 0x72, 0x65, 0x00
	.type		__unnamed_1,@object
	.size		__unnamed_1,(__unnamed_17 - __unnamed_1)
__unnamed_1:
        /*0015*/ 	.byte	0x66, 0x65, 0x74, 0x63, 0x68, 0x5f, 0x61, 0x6e, 0x64, 0x5f, 0x63, 0x61, 0x73, 0x74, 0x00
	.type		__unnamed_17,@object
	.size		__unnamed_17,(__unnamed_5 - __unnamed_17)
__unnamed_17:
        /*0024*/ 	.byte	0x63, 0x61, 0x73, 0x74, 0x5f, 0x61, 0x6e, 0x64, 0x5f, 0x73, 0x74, 0x6f, 0x72, 0x65, 0x00
	.type		__unnamed_5,@object
	.size		__unnamed_5,(__unnamed_21 - __unnamed_5)
__unnamed_5:
        /*0033*/ 	.byte	0x63, 0x61, 0x73, 0x74, 0x5f, 0x61, 0x6e, 0x64, 0x5f, 0x73, 0x74, 0x6f, 0x72, 0x65, 0x00
	.type		__unnamed_21,@object
	.size		__unnamed_21,(__unnamed_13 - __unnamed_21)
__unnamed_21:
        /*0042*/ 	.byte	0x66, 0x65, 0x74, 0x63, 0x68, 0x5f, 0x61, 0x6e, 0x64, 0x5f, 0x63, 0x61, 0x73, 0x74, 0x00
	.type		__unnamed_13,@object
	.size		__unnamed_13,(__unnamed_3 - __unnamed_13)
__unnamed_13:
        /*0051*/ 	.byte	0x63, 0x61, 0x73, 0x74, 0x5f, 0x61, 0x6e, 0x64, 0x5f, 0x73, 0x74, 0x6f, 0x72, 0x65, 0x00
	.type		__unnamed_3,@object
	.size		__unnamed_3,(__unnamed_19 - __unnamed_3)
__unnamed_3:
        /*0060*/ 	.byte	0x63, 0x61, 0x73, 0x74, 0x5f, 0x61, 0x6e, 0x64, 0x5f, 0x73, 0x74, 0x6f, 0x72, 0x65, 0x00
	.type		__unnamed_19,@object
	.size		__unnamed_19,(__unnamed_11 - __unnamed_19)
__unnamed_19:
        /*006f*/ 	.byte	0x66, 0x65, 0x74, 0x63, 0x68, 0x5f, 0x61, 0x6e, 0x64, 0x5f, 0x63, 0x61, 0x73, 0x74, 0x00
	.type		__unnamed_11,@object
	.size		__unnamed_11,(__unnamed_7 - __unnamed_11)
__unnamed_11:
        /*007e*/ 	.byte	0x63, 0x61, 0x73, 0x74, 0x5f, 0x61, 0x6e, 0x64, 0x5f, 0x73, 0x74, 0x6f, 0x72, 0x65, 0x00
	.type		__unnamed_7,@object
	.size		__unnamed_7,(__unnamed_23 - __unnamed_7)
__unnamed_7:
        /*008d*/ 	.byte	0x63, 0x61, 0x73, 0x74, 0x5f, 0x61, 0x6e, 0x64, 0x5f, 0x73, 0x74, 0x6f, 0x72, 0x65, 0x00
	.type		__unnamed_23,@object
	.size		__unnamed_23,(__unnamed_15 - __unnamed_23)
__unnamed_23:
        /*009c*/ 	.byte	0x66, 0x65, 0x74, 0x63, 0x68, 0x5f, 0x61, 0x6e, 0x64, 0x5f, 0x63, 0x61, 0x73, 0x74, 0x00
	.type		__unnamed_15,@object
	.size		__unnamed_15,(__unnamed_10 - __unnamed_15)
__unnamed_15:
        /*00ab*/ 	.byte	0x63, 0x61, 0x73, 0x74, 0x5f, 0x61, 0x6e, 0x64, 0x5f, 0x73, 0x74, 0x6f, 0x72, 0x65, 0x00
	.type		__unnamed_10,@object
	.size		__unnamed_10,(__unnamed_2 - __unnamed_10)
__unnamed_10:
        /*00ba*/ 	.byte	0x66, 0x65, 0x74, 0x63, 0x68, 0x5f, 0x61, 0x6e, 0x64, 0x5f, 0x63, 0x61, 0x73, 0x74, 0x00
	.type		__unnamed_2,@object
	.size		__unnamed_2,(__unnamed_18 - __unnamed_2)
__unnamed_2:
        /*00c9*/ 	.byte	0x66, 0x65, 0x74, 0x63, 0x68, 0x5f, 0x61, 0x6e, 0x64, 0x5f, 0x63, 0x61, 0x73, 0x74, 0x00
	.type		__unnamed_18,@object
	.size		__unnamed_18,(__unnamed_6 - __unnamed_18)
__unnamed_18:
        /*00d8*/ 	.byte	0x63, 0x61, 0x73, 0x74, 0x5f, 0x61, 0x6e, 0x64, 0x5f, 0x73, 0x74, 0x6f, 0x72, 0x65, 0x00
	.type		__unnamed_6,@object
	.size		__unnamed_6,(__unnamed_22 - __unnamed_6)
__unnamed_6:
        /*00e7*/ 	.byte	0x66, 0x65, 0x74, 0x63, 0x68, 0x5f, 0x61, 0x6e, 0x64, 0x5f, 0x63, 0x61, 0x73, 0x74, 0x00
	.type		__unnamed_22,@object
	.size		__unnamed_22,(__unnamed_14 - __unnamed_22)
__unnamed_22:
        /*00f6*/ 	.byte	0x63, 0x61, 0x73, 0x74, 0x5f, 0x61, 0x6e, 0x64, 0x5f, 0x73, 0x74, 0x6f, 0x72, 0x65, 0x00
	.type		__unnamed_14,@object
	.size		__unnamed_14,(__unnamed_4 - __unnamed_14)
__unnamed_14:
        /*0105*/ 	.byte	0x66, 0x65, 0x74, 0x63, 0x68, 0x5f, 0x61, 0x6e, 0x64, 0x5f, 0x63, 0x61, 0x73, 0x74, 0x00
	.type		__unnamed_4,@object
	.size		__unnamed_4,(__unnamed_20 - __unnamed_4)
__unnamed_4:
        /*0114*/ 	.byte	0x66, 0x65, 0x74, 0x63, 0x68, 0x5f, 0x61, 0x6e, 0x64, 0x5f, 0x63, 0x61, 0x73, 0x74, 0x00
	.type		__unnamed_20,@object
	.size		__unnamed_20,(__unnamed_12 - __unnamed_20)
__unnamed_20:
        /*0123*/ 	.byte	0x63, 0x61, 0x73, 0x74, 0x5f, 0x61, 0x6e, 0x64, 0x5f, 0x73, 0x74, 0x6f, 0x72, 0x65, 0x00
	.type		__unnamed_12,@object
	.size		__unnamed_12,(__unnamed_8 - __unnamed_12)
__unnamed_12:
        /*0132*/ 	.byte	0x66, 0x65, 0x74, 0x63, 0x68, 0x5f, 0x61, 0x6e, 0x64, 0x5f, 0x63, 0x61, 0x73, 0x74, 0x00
	.type		__unnamed_8,@object
	.size		__unnamed_8,(__unnamed_24 - __unnamed_8)
__unnamed_8:
        /*0141*/ 	.byte	0x66, 0x65, 0x74, 0x63, 0x68, 0x5f, 0x61, 0x6e, 0x64, 0x5f, 0x63, 0x61, 0x73, 0x74, 0x00
	.type		__unnamed_24,@object
	.size		__unnamed_24,(__unnamed_16 - __unnamed_24)
__unnamed_24:
        /*0150*/ 	.byte	0x63, 0x61, 0x73, 0x74, 0x5f, 0x61, 0x6e, 0x64, 0x5f, 0x73, 0x74, 0x6f, 0x72, 0x65, 0x00
	.type		__unnamed_16,@object
	.size		__unnamed_16,($str$6 - __unnamed_16)
__unnamed_16:
        /*015f*/ 	.byte	0x66, 0x65, 0x74, 0x63, 0x68, 0x5f, 0x61, 0x6e, 0x64, 0x5f, 0x63, 0x61, 0x73, 0x74, 0x00
	.type		$str$6,@object
	.size		$str$6,(.L_53 - $str$6)
$str$6:
        /*016e*/ 	.byte	0x2f, 0x72, 0x6f, 0x6f, 0x74, 0x2f, 0x2e, 0x70, 0x79, 0x65, 0x6e, 0x76, 0x2f, 0x76, 0x65, 0x72
        /*017e*/ 	.byte	0x73, 0x69, 0x6f, 0x6e, 0x73, 0x2f, 0x33, 0x2e, 0x31, 0x33, 0x2e, 0x31, 0x32, 0x2f, 0x6c, 0x69
        /*018e*/ 	.byte	0x62, 0x2f, 0x70, 0x79, 0x74, 0x68, 0x6f, 0x6e, 0x33, 0x2e, 0x31, 0x33, 0x2f, 0x73, 0x69, 0x74
        /*019e*/ 	.byte	0x65, 0x2d, 0x70, 0x61, 0x63, 0x6b, 0x61, 0x67, 0x65, 0x73, 0x2f, 0x74, 0x6f, 0x72, 0x63, 0x68
        /*01ae*/ 	.byte	0x2f, 0x69, 0x6e, 0x63, 0x6c, 0x75, 0x64, 0x65, 0x2f, 0x63, 0x31, 0x30, 0x2f, 0x63, 0x6f, 0x72
        /*01be*/ 	.byte	0x65, 0x2f, 0x44, 0x79, 0x6e, 0x61, 0x6d, 0x69, 0x63, 0x43, 0x61, 0x73, 0x74, 0x2e, 0x68, 0x00
.L_53:


//--------------------- .nv.shared.reserved.0     --------------------------
	.section	.nv.shared.reserved.0,"aw",@nobits
	.weak		__nv_reservedSMEM_offset_0_alias
	.size		__nv_reservedSMEM_offset_0_alias, 0, 0
	.other		__nv_reservedSMEM_offset_0_alias,@"STO_CUDA_RESERVED_SHARED STV_DEFAULT"
__nv_reservedSMEM_offset_0_alias:
	.zero		0


//--------------------- .nv.global                --------------------------
	.section	.nv.global,"aw",@nobits
.nv.global:
	.type		_ZN49_INTERNAL_6dd51653_18_BinaryMulKernel_cu_0dbc77e64cuda3std3__48in_placeE,@object
	.size		_ZN49_INTERNAL_6dd51653_18_BinaryMulKernel_cu_0dbc77e64cuda3std3__48in_placeE,(_ZN49_INTERNAL_6dd51653_18_BinaryMulKernel_cu_0dbc77e64cuda3std6ranges3__45__cpo8distanceE - _ZN49_INTERNAL_6dd51653_18_BinaryMulKernel_cu_0dbc77e64cuda3std3__48in_placeE)
_ZN49_INTERNAL_6dd51653_18_BinaryMulKernel_cu_0dbc77e64cuda3std3__48in_placeE:
	.zero		1
	.type		_ZN49_INTERNAL_6dd51653_18_BinaryMulKernel_cu_0dbc77e64cuda3std6ranges3__45__cpo8distanceE,@object
	.size		_ZN49_INTERNAL_6dd51653_18_BinaryMulKernel_cu_0dbc77e64cuda3std6ranges3__45__cpo8distanceE,(_ZN49_INTERNAL_6dd51653_18_BinaryMulKernel_cu_0dbc77e64cuda3std3__45__cpo6cbeginE - _ZN49_INTERNAL_6dd51653_18_BinaryMulKernel_cu_0dbc77e64cuda3std6ranges3__45__cpo8distanceE)
_ZN49_INTERNAL_6dd51653_18_BinaryMulKernel_cu_0dbc77e64cuda3std6ranges3__45__cpo8distanceE:
	.zero		1
	.type		_ZN49_INTERNAL_6dd51653_18_BinaryMulKernel_cu_0dbc77e64cuda3std3__45__cpo6cbeginE,@object
	.size		_ZN49_INTERNAL_6dd51653_18_BinaryMulKernel_cu_0dbc77e64cuda3std3__45__cpo6cbeginE,(_ZN49_INTERNAL_6dd51653_18_BinaryMulKernel_cu_0dbc77e64cuda3std6ranges3__45__cpo7advanceE - _ZN49_INTERNAL_6dd51653_18_BinaryMulKernel_cu_0dbc77e64cuda3std3__45__cpo6cbeginE)
_ZN49_INTERNAL_6dd51653_18_BinaryMulKernel_cu_0dbc77e64cuda3std3__45__cpo6cbeginE:
	.zero		1
	.type		_ZN49_INTERNAL_6dd51653_18_BinaryMulKernel_cu_0dbc77e64cuda3std6ranges3__45__cpo7advanceE,@object
	.size		_ZN49_INTERNAL_6dd51653_18_BinaryMulKernel_cu_0dbc77e64cuda3std6ranges3__45__cpo7advanceE,(_ZN49_INTERNAL_6dd51653_18_BinaryMulKernel_cu_0dbc77e64cuda3std3__45__cpo7crbeginE - _ZN49_INTERNAL_6dd51653_18_BinaryMulKernel_cu_0dbc77e64cuda3std6ranges3__45__cpo7advanceE)
_ZN49_INTERNAL_6dd51653_18_BinaryMulKernel_cu_0dbc77e64cuda3std6ranges3__45__cpo7advanceE:
	.zero		1
	.type		_ZN49_INTERNAL_6dd51653_18_BinaryMulKernel_cu_0dbc77e64cuda3std3__45__cpo7crbeginE,@object
	.size		_ZN49_INTERNAL_6dd51653_18_BinaryMulKernel_cu_0dbc77e64cuda3std3__45__cpo7crbeginE,(_ZN49_INTERNAL_6dd51653_18_BinaryMulKernel_cu_0dbc77e64cuda3std6ranges3__45__cpo4dataE - _ZN49_INTERNAL_6dd51653_18_BinaryMulKernel_cu_0dbc77e64cuda3std3__45__cpo7crbeginE)
_ZN49_INTERNAL_6dd51653_18_BinaryMulKernel_cu_0dbc77e64cuda3std3__45__cpo7crbeginE:
	.zero		1
	.type		_ZN49_INTERNAL_6dd51653_18_BinaryMulKernel_cu_0dbc77e64cuda3std6ranges3__45__cpo4dataE,@object
	.size		_ZN49_INTERNAL_6dd51653_18_BinaryMulKernel_cu_0dbc77e64cuda3std6ranges3__45__cpo4dataE,(_ZN49_INTERNAL_6dd51653_18_BinaryMulKernel_cu_0dbc77e64cuda3std6ranges3__45__cpo5beginE - _ZN49_INTERNAL_6dd51653_18_BinaryMulKernel_cu_0dbc77e64cuda3std6ranges3__45__cpo4dataE)
_ZN49_INTERNAL_6dd51653_18_BinaryMulKernel_cu_0dbc77e64cuda3std6ranges3__45__cpo4dataE:
	.zero		1
	.type		_ZN49_INTERNAL_6dd51653_18_BinaryMulKernel_cu_0dbc77e64cuda3std6ranges3__45__cpo5beginE,@object
	.size		_ZN49_INTERNAL_6dd51653_18_BinaryMulKernel_cu_0dbc77e64cuda3std6ranges3__45__cpo5beginE,(_ZN49_INTERNAL_6dd51653_18_BinaryMulKernel_cu_0dbc77e64cuda3std3__451_GLOBAL__N__6dd51653_18_BinaryMulKernel_cu_0dbc77e66ignoreE - _ZN49_INTERNAL_6dd51653_18_BinaryMulKernel_cu_0dbc77e64cuda3std6ranges3__45__cpo5beginE)
_ZN49_INTERNAL_6dd51653_18_BinaryMulKernel_cu_0dbc77e64cuda3std6ranges3__45__cpo5beginE:
	.zero		1
	.type		_ZN49_INTERNAL_6dd51653_18_BinaryMulKernel_cu_0dbc77e64cuda3std3__451_GLOBAL__N__6dd51653_18_BinaryMulKernel_cu_0dbc77e66ignoreE,@object
	.size		_ZN49_INTERNAL_6dd51653_18_BinaryMulKernel_cu_0dbc77e64cuda3std3__451_GLOBAL__N__6dd51653_18_BinaryMulKernel_cu_0dbc77e66ignoreE,(_ZN49_INTERNAL_6dd51653_18_BinaryMulKernel_cu_0dbc77e64cuda3std6ranges3__45__cpo4sizeE - _ZN49_INTERNAL_6dd51653_18_BinaryMulKernel_cu_0dbc77e64cuda3std3__451_GLOBAL__N__6dd51653_18_BinaryMulKernel_cu_0dbc77e66ignoreE)
_ZN49_INTERNAL_6dd51653_18_BinaryMulKernel_cu_0dbc77e64cuda3std3__451_GLOBAL__N__6dd51653_18_BinaryMulKernel_cu_0dbc77e66ignoreE:
	.zero		1
	.type		_ZN49_INTERNAL_6dd51653_18_BinaryMulKernel_cu_0dbc77e64cuda3std6ranges3__45__cpo4sizeE,@object
	.size		_ZN49_INTERNAL_6dd51653_18_BinaryMulKernel_cu_0dbc77e64cuda3std6ranges3__45__cpo4sizeE,(_ZN49_INTERNAL_6dd51653_18_BinaryMulKernel_cu_0dbc77e64cuda3std3__45__cpo5beginE - _ZN49_INTERNAL_6dd51653_18_BinaryMulKernel_cu_0dbc77e64cuda3std6ranges3__45__cpo4sizeE)
_ZN49_INTERNAL_6dd51653_18_BinaryMulKernel_cu_0dbc77e64cuda3std6ranges3__45__cpo4sizeE:
	.zero		1
	.type		_ZN49_INTERNAL_6dd51653_18_BinaryMulKernel_cu_0dbc77e64cuda3std3__45__cpo5beginE,@object
	.size		_ZN49_INTERNAL_6dd51653_18_BinaryMulKernel_cu_0dbc77e64cuda3std3__45__cpo5beginE,(_ZN49_INTERNAL_6dd51653_18_BinaryMulKernel_cu_0dbc77e64cuda3std6ranges3__45__cpo6cbeginE - _ZN49_INTERNAL_6dd51653_18_BinaryMulKernel_cu_0dbc77e64cuda3std3__45__cpo5beginE)
_ZN49_INTERNAL_6dd51653_18_BinaryMulKernel_cu_0dbc77e64cuda3std3__45__cpo5beginE:
	.zero		1
	.type		_ZN49_INTERNAL_6dd51653_18_BinaryMulKernel_cu_0dbc77e64cuda3std6ranges3__45__cpo6cbeginE,@object
	.size		_ZN49_INTERNAL_6dd51653_18_BinaryMulKernel_cu_0dbc77e64cuda3std6ranges3__45__cpo6cbeginE,(_ZN49_INTERNAL_6dd51653_18_BinaryMulKernel_cu_0dbc77e64cuda3std3__45__cpo6rbeginE - _ZN49_INTERNAL_6dd51653_18_BinaryMulKernel_cu_0dbc77e64cuda3std6ranges3__45__cpo6cbeginE)
_ZN49_INTERNAL_6dd51653_18_BinaryMulKernel_cu_0dbc77e64cuda3std6ranges3__45__cpo6cbeginE:
	.zero		1
	.type		_ZN49_INTERNAL_6dd51653_18_BinaryMulKernel_cu_0dbc77e64cuda3std3__45__cpo6rbeginE,@object
	.size		_ZN49_INTERNAL_6dd51653_18_BinaryMulKernel_cu_0dbc77e64cuda3std3__45__cpo6rbeginE,(_ZN49_INTERNAL_6dd51653_18_BinaryMulKernel_cu_0dbc77e64cuda3std6ranges3__45__cpo4nextE - _ZN49_INTERNAL_6dd51653_18_BinaryMulKernel_cu_0dbc77e64cuda3std3__45__cpo6rbeginE)
_ZN49_INTERNAL_6dd51653_18_BinaryMulKernel_cu_0dbc77e64cuda3std3__45__cpo6rbeginE:
	.zero		1
	.type		_ZN49_INTERNAL_6dd51653_18_BinaryMulKernel_cu_0dbc77e64cuda3std6ranges3__45__cpo4nextE,@object
	.size		_ZN49_INTERNAL_6dd51653_18_BinaryMulKernel_cu_0dbc77e64cuda3std6ranges3__45__cpo4nextE,(_ZN49_INTERNAL_6dd51653_18_BinaryMulKernel_cu_0dbc77e64cuda3std6ranges3__45__cpo4swapE - _ZN49_INTERNAL_6dd51653_18_BinaryMulKernel_cu_0dbc77e64cuda3std6ranges3__45__cpo4nextE)
_ZN49_INTERNAL_6dd51653_18_BinaryMulKernel_cu_0dbc77e64cuda3std6ranges3__45__cpo4nextE:
	.zero		1
	.type		_ZN49_INTERNAL_6dd51653_18_BinaryMulKernel_cu_0dbc77e64cuda3std6ranges3__45__cpo4swapE,@object
	.size		_ZN49_INTERNAL_6dd51653_18_BinaryMulKernel_cu_0dbc77e64cuda3std6ranges3__45__cpo4swapE,(_ZN49_INTERNAL_6dd51653_18_BinaryMulKernel_cu_0dbc77e64cuda3std3__420unreachable_sentinelE - _ZN49_INTERNAL_6dd51653_18_BinaryMulKernel_cu_0dbc77e64cuda3std6ranges3__45__cpo4swapE)
_ZN49_INTERNAL_6dd51653_18_BinaryMulKernel_cu_0dbc77e64cuda3std6ranges3__45__cpo4swapE:
	.zero		1
	.type		_ZN49_INTERNAL_6dd51653_18_BinaryMulKernel_cu_0dbc77e64cuda3std3__420unreachable_sentinelE,@object
	.size		_ZN49_INTERNAL_6dd51653_18_BinaryMulKernel_cu_0dbc77e64cuda3std3__420unreachable_sentinelE,(_ZN49_INTERNAL_6dd51653_18_BinaryMulKernel_cu_0dbc77e66thrust23THRUST_300001_SM_900_NS6system6detail10sequential3seqE - _ZN49_INTERNAL_6dd51653_18_BinaryMulKernel_cu_0dbc77e64cuda3std3__420unreachable_sentinelE)
_ZN49_INTERNAL_6dd51653_18_BinaryMulKernel_cu_0dbc77e64cuda3std3__420unreachable_sentinelE:
	.zero		1
	.type		_ZN49_INTERNAL_6dd51653_18_BinaryMulKernel_cu_0dbc77e66thrust23THRUST_300001_SM_900_NS6system6detail10sequential3seqE,@object
	.size		_ZN49_INTERNAL_6dd51653_18_BinaryMulKernel_cu_0dbc77e66thrust23THRUST_300001_SM_900_NS6system6detail10sequential3seqE,(_ZN49_INTERNAL_6dd51653_18_BinaryMulKernel_cu_0dbc77e64cuda3std3__45__cpo4cendE - _ZN49_INTERNAL_6dd51653_18_BinaryMulKernel_cu_0dbc77e66thrust23THRUST_300001_SM_900_NS6system6detail10sequential3seqE)
_ZN49_INTERNAL_6dd51653_18_BinaryMulKernel_cu_0dbc77e66thrust23THRUST_300001_SM_900_NS6system6detail10sequential3seqE:
	.zero		1
	.type		_ZN49_INTERNAL_6dd51653_18_BinaryMulKernel_cu_0dbc77e64cuda3std3__45__cpo4cendE,@object
	.size		_ZN49_INTERNAL_6dd51653_18_BinaryMulKernel_cu_0dbc77e64cuda3std3__45__cpo4cendE,(_ZN49_INTERNAL_6dd51653_18_BinaryMulKernel_cu_0dbc77e64cuda3std6ranges3__45__cpo9iter_swapE - _ZN49_INTERNAL_6dd51653_18_BinaryMulKernel_cu_0dbc77e64cuda3std3__45__cpo4cendE)
_ZN49_INTERNAL_6dd51653_18_BinaryMulKernel_cu_0dbc77e64cuda3std3__45__cpo4cendE:
	.zero		1
	.type		_ZN49_INTERNAL_6dd51653_18_BinaryMulKernel_cu_0dbc77e64cuda3std6ranges3__45__cpo9iter_swapE,@object
	.size		_ZN49_INTERNAL_6dd51653_18_BinaryMulKernel_cu_0dbc77e64cuda3std6ranges3__45__cpo9iter_swapE,(_ZN49_INTERNAL_6dd51653_18_BinaryMulKernel_cu_0dbc77e64cuda3std3__45__cpo5crendE - _ZN49_INTERNAL_6dd51653_18_BinaryMulKernel_cu_0dbc77e64cuda3std6ranges3__45__cpo9iter_swapE)
_ZN49_INTERNAL_6dd51653_18_BinaryMulKernel_cu_0dbc77e64cuda3std6ranges3__45__cpo9iter_swapE:
	.zero		1
	.type		_ZN49_INTERNAL_6dd51653_18_BinaryMulKernel_cu_0dbc77e64cuda3std3__45__cpo5crendE,@object
	.size		_ZN49_INTERNAL_6dd51653_18_BinaryMulKernel_cu_0dbc77e64cuda3std3__45__cpo5crendE,(_ZN49_INTERNAL_6dd51653_18_BinaryMulKernel_cu_0dbc77e64cuda3std6ranges3__45__cpo5cdataE - _ZN49_INTERNAL_6dd51653_18_BinaryMulKernel_cu_0dbc77e64cuda3std3__45__cpo5crendE)
_ZN49_INTERNAL_6dd51653_18_BinaryMulKernel_cu_0dbc77e64cuda3std3__45__cpo5crendE:
	.zero		1
	.type		_ZN49_INTERNAL_6dd51653_18_BinaryMulKernel_cu_0dbc77e64cuda3std6ranges3__45__cpo5cdataE,@object
	.size		_ZN49_INTERNAL_6dd51653_18_BinaryMulKernel_cu_0dbc77e64cuda3std6ranges3__45__cpo5cdataE,(_ZN49_INTERNAL_6dd51653_18_BinaryMulKernel_cu_0dbc77e64cuda3std6ranges3__45__cpo3endE - _ZN49_INTERNAL_6dd51653_18_BinaryMulKernel_cu_0dbc77e64cuda3std6ranges3__45__cpo5cdataE)
_ZN49_INTERNAL_6dd51653_18_BinaryMulKernel_cu_0dbc77e64cuda3std6ranges3__45__cpo5cdataE:
	.zero		1
	.type		_ZN49_INTERNAL_6dd51653_18_BinaryMulKernel_cu_0dbc77e64cuda3std6ranges3__45__cpo3endE,@object
	.size		_ZN49_INTERNAL_6dd51653_18_BinaryMulKernel_cu_0dbc77e64cuda3std6ranges3__45__cpo3endE,(_ZN49_INTERNAL_6dd51653_18_BinaryMulKernel_cu_0dbc77e64cuda3std3__419piecewise_constructE - _ZN49_INTERNAL_6dd51653_18_BinaryMulKernel_cu_0dbc77e64cuda3std6ranges3__45__cpo3endE)
_ZN49_INTERNAL_6dd51653_18_BinaryMulKernel_cu_0dbc77e64cuda3std6ranges3__45__cpo3endE:
	.zero		1
	.type		_ZN49_INTERNAL_6dd51653_18_BinaryMulKernel_cu_0dbc77e64cuda3std3__419piecewise_constructE,@object
	.size		_ZN49_INTERNAL_6dd51653_18_BinaryMulKernel_cu_0dbc77e64cuda3std3__419piecewise_constructE,(_ZN49_INTERNAL_6dd51653_18_BinaryMulKernel_cu_0dbc77e64cuda3std6ranges3__45__cpo5ssizeE - _ZN49_INTERNAL_6dd51653_18_BinaryMulKernel_cu_0dbc77e64cuda3std3__419piecewise_constructE)
_ZN49_INTERNAL_6dd51653_18_BinaryMulKernel_cu_0dbc77e64cuda3std3__419piecewise_constructE:
	.zero		1
	.type		_ZN49_INTERNAL_6dd51653_18_BinaryMulKernel_cu_0dbc77e64cuda3std6ranges3__45__cpo5ssizeE,@object
	.size		_ZN49_INTERNAL_6dd51653_18_BinaryMulKernel_cu_0dbc77e64cuda3std6ranges3__45__cpo5ssizeE,(_ZN49_INTERNAL_6dd51653_18_BinaryMulKernel_cu_0dbc77e64cuda3std3__45__cpo3endE - _ZN49_INTERNAL_6dd51653_18_BinaryMulKernel_cu_0dbc77e64cuda3std6ranges3__45__cpo5ssizeE)
_ZN49_INTERNAL_6dd51653_18_BinaryMulKernel_cu_0dbc77e64cuda3std6ranges3__45__cpo5ssizeE:
	.zero		1
	.type		_ZN49_INTERNAL_6dd51653_18_BinaryMulKernel_cu_0dbc77e64cuda3std3__45__cpo3endE,@object
	.size		_ZN49_INTERNAL_6dd51653_18_BinaryMulKernel_cu_0dbc77e64cuda3std3__45__cpo3endE,(_ZN49_INTERNAL_6dd51653_18_BinaryMulKernel_cu_0dbc77e64cuda3std6ranges3__45__cpo4cendE - _ZN49_INTERNAL_6dd51653_18_BinaryMulKernel_cu_0dbc77e64cuda3std3__45__cpo3endE)
_ZN49_INTERNAL_6dd51653_18_BinaryMulKernel_cu_0dbc77e64cuda3std3__45__cpo3endE:
	.zero		1
	.type		_ZN49_INTERNAL_6dd51653_18_BinaryMulKernel_cu_0dbc77e64cuda3std6ranges3__45__cpo4cendE,@object
	.size		_ZN49_INTERNAL_6dd51653_18_BinaryMulKernel_cu_0dbc77e64cuda3std6ranges3__45__cpo4cendE,(_ZN49_INTERNAL_6dd51653_18_BinaryMulKernel_cu_0dbc77e64cuda3std3__45__cpo4rendE - _ZN49_INTERNAL_6dd51653_18_BinaryMulKernel_cu_0dbc77e64cuda3std6ranges3__45__cpo4cendE)
_ZN49_INTERNAL_6dd51653_18_BinaryMulKernel_cu_0dbc77e64cuda3std6ranges3__45__cpo4cendE:
	.zero		1
	.type		_ZN49_INTERNAL_6dd51653_18_BinaryMulKernel_cu_0dbc77e64cuda3std3__45__cpo4rendE,@object
	.size		_ZN49_INTERNAL_6dd51653_18_BinaryMulKernel_cu_0dbc77e64cuda3std3__45__cpo4rendE,(_ZN49_INTERNAL_6dd51653_18_BinaryMulKernel_cu_0dbc77e64cuda3std6ranges3__45__cpo4prevE - _ZN49_INTERNAL_6dd51653_18_BinaryMulKernel_cu_0dbc77e64cuda3std3__45__cpo4rendE)
_ZN49_INTERNAL_6dd51653_18_BinaryMulKernel_cu_0dbc77e64cuda3std3__45__cpo4rendE:
	.zero		1
	.type		_ZN49_INTERNAL_6dd51653_18_BinaryMulKernel_cu_0dbc77e64cuda3std6ranges3__45__cpo4prevE,@object
	.size		_ZN49_INTERNAL_6dd51653_18_BinaryMulKernel_cu_0dbc77e64cuda3std6ranges3__45__cpo4prevE,(_ZN49_INTERNAL_6dd51653_18_BinaryMulKernel_cu_0dbc77e64cuda3std6ranges3__45__cpo9iter_moveE - _ZN49_INTERNAL_6dd51653_18_BinaryMulKernel_cu_0dbc77e64cuda3std6ranges3__45__cpo4prevE)
_ZN49_INTERNAL_6dd51653_18_BinaryMulKernel_cu_0dbc77e64cuda3std6ranges3__45__cpo4prevE:
	.zero		1
	.type		_ZN49_INTERNAL_6dd51653_18_BinaryMulKernel_cu_0dbc77e64cuda3std6ranges3__45__cpo9iter_moveE,@object
	.size		_ZN49_INTERNAL_6dd51653_18_BinaryMulKernel_cu_0dbc77e64cuda3std6ranges3__45__cpo9iter_moveE,(.L_37 - _ZN49_INTERNAL_6dd51653_18_BinaryMulKernel_cu_0dbc77e64cuda3std6ranges3__45__cpo9iter_moveE)
_ZN49_INTERNAL_6dd51653_18_BinaryMulKernel_cu_0dbc77e64cuda3std6ranges3__45__cpo9iter_moveE:
	.zero		1
.L_37:


//--------------------- .nv.constant0._ZN2at6native18elementwise_kernelILi128ELi4EZNS0_15gpu_kernel_implINS0_13AUnaryFunctorIbbbNS0_15binary_internal10MulFunctorIbEEEEEEvRNS_18TensorIteratorBaseERKT_EUliE_EEviT1_ --------------------------
	.section	.nv.constant0._ZN2at6native18elementwise_kernelILi128ELi4EZNS0_15gpu_kernel_implINS0_13AUnaryFunctorIbbbNS0_15binary_internal10MulFunctorIbEEEEEEvRNS_18TensorIteratorBaseERKT_EUliE_EEviT1_,"a",@progbits
	.sectionflags	@""
	.align	4
.nv.constant0._ZN2at6native18elementwise_kernelILi128ELi4EZNS0_15gpu_kernel_implINS0_13AUnaryFunctorIbbbNS0_15binary_internal10MulFunctorIbEEEEEEvRNS_18TensorIteratorBaseERKT_EUliE_EEviT1_:
	.zero		1072


//--------------------- .nv.constant0._ZN2at6native27unrolled_elementwise_kernelINS0_13AUnaryFunctorIbbbNS0_15binary_internal10MulFunctorIbEEEESt5arrayIPcLm2EELi4E23TrivialOffsetCalculatorILi1EjESB_NS0_6memory12LoadWithCastILi1EEENSC_13StoreWithCastILi1EEEEEviT_T0_T2_T3_T4_T5_ --------------------------
	.section	.nv.constant0._ZN2at6native27unrolled_elementwise_kernelINS0_13AUnaryFunctorIbbbNS0_15binary_internal10MulFunctorIbEEEESt5arrayIPcLm2EELi4E23TrivialOffsetCalculatorILi1EjESB_NS0_6memory12LoadWithCastILi1EEENSC_13StoreWithCastILi1EEEEEviT_T0_T2_T3_T4_T5_,"a",@progbits
	.sectionflags	@""
	.align	4
.nv.constant0._ZN2at6native27unrolled_elementwise_kernelINS0_13AUnaryFunctorIbbbNS0_15binary_internal10MulFunctorIbEEEESt5arrayIPcLm2EELi4E23TrivialOffsetCalculatorILi1EjESB_NS0_6memory12LoadWithCastILi1EEENSC_13StoreWithCastILi1EEEEEviT_T0_T2_T3_T4_T5_:
	.zero		572


//--------------------- .nv.constant0._ZN2at6native18elementwise_kernelILi128ELi4EZNS0_22gpu_kernel_impl_nocastINS0_13AUnaryFunctorIbbbNS0_15binary_internal10MulFunctorIbEEEEEEvRNS_18TensorIteratorBaseERKT_EUliE_EEviT1_ --------------------------
	.section	.nv.constant0._ZN2at6native18elementwise_kernelILi128ELi4EZNS0_22gpu_kernel_impl_nocastINS0_13AUnaryFunctorIbbbNS0_15binary_internal10MulFunctorIbEEEEEEvRNS_18TensorIteratorBaseERKT_EUliE_EEviT1_,"a",@progbits
	.sectionflags	@""
	.align	4
.nv.constant0._ZN2at6native18elementwise_kernelILi128ELi4EZNS0_22gpu_kernel_impl_nocastINS0_13AUnaryFunctorIbbbNS0_15binary_internal10MulFunctorIbEEEEEEvRNS_18TensorIteratorBaseERKT_EUliE_EEviT1_:
	.zero		1072


//--------------------- .nv.constant0._ZN2at6native27unrolled_elementwise_kernelINS0_13AUnaryFunctorIbbbNS0_15binary_internal10MulFunctorIbEEEESt5arrayIPcLm2EELi4E23TrivialOffsetCalculatorILi1EjESB_NS0_6memory15LoadWithoutCastENSC_16StoreWithoutCastEEEviT_T0_T2_T3_T4_T5_ --------------------------
	.section	.nv.constant0._ZN2at6native27unrolled_elementwise_kernelINS0_13AUnaryFunctorIbbbNS0_15binary_internal10MulFunctorIbEEEESt5arrayIPcLm2EELi4E23TrivialOffsetCalculatorILi1EjESB_NS0_6memory15LoadWithoutCastENSC_16StoreWithoutCastEEEviT_T0_T2_T3_T4_T5_,"a",@progbits
	.sectionflags	@""
	.align	4
.nv.constant0._ZN2at6native27unrolled_elementwise_kernelINS0_13AUnaryFunctorIbbbNS0_15binary_internal10MulFunctorIbEEEESt5arrayIPcLm2EELi4E23TrivialOffsetCalculatorILi1EjESB_NS0_6memory15LoadWithoutCastENSC_16StoreWithoutCastEEEviT_T0_T2_T3_T4_T5_:
	.zero		556


//--------------------- .nv.constant0._ZN2at6native29vectorized_elementwise_kernelILi2ENS0_13AUnaryFunctorIbbbNS0_15binary_internal10MulFunctorIbEEEESt5arrayIPcLm2EEEEviT0_T1_ --------------------------
	.section	.nv.constant0._ZN2at6native29vectorized_elementwise_kernelILi2ENS0_13AUnaryFunctorIbbbNS0_15binary_internal10MulFunctorIbEEEESt5arrayIPcLm2EEEEviT0_T1_,"a",@progbits
	.sectionflags	@""
	.align	4
.nv.constant0._ZN2at6native29vectorized_elementwise_kernelILi2ENS0_13AUnaryFunctorIbbbNS0_15binary_internal10MulFunctorIbEEEESt5arrayIPcLm2EEEEviT0_T1_:
	.zero		552


//--------------------- .nv.constant0._ZN2at6native29vectorized_elementwise_kernelILi4ENS0_13AUnaryFunctorIbbbNS0_15binary_internal10MulFunctorIbEEEESt5arrayIPcLm2EEEEviT0_T1_ --------------------------
	.section	.nv.constant0._ZN2at6native29vectorized_elementwise_kernelILi4ENS0_13AUnaryFunctorIbbbNS0_15binary_internal10MulFunctorIbEEEESt5arrayIPcLm2EEEEviT0_T1_,"a",@progbits
	.sectionflags	@""
	.align	4
.nv.constant0._ZN2at6native29vectorized_elementwise_kernelILi4ENS0_13AUnaryFunctorIbbbNS0_15binary_internal10MulFunctorIbEEEESt5arrayIPcLm2EEEEviT0_T1_:
	.zero		552


//--------------------- .nv.constant0._ZN2at6native29vectorized_elementwise_kernelILi8ENS0_13AUnaryFunctorIbbbNS0_15binary_internal10MulFunctorIbEEEESt5arrayIPcLm2EEEEviT0_T1_ --------------------------
	.section	.nv.constant0._ZN2at6native29vectorized_elementwise_kernelILi8ENS0_13AUnaryFunctorIbbbNS0_15binary_internal10MulFunctorIbEEEESt5arrayIPcLm2EEEEviT0_T1_,"a",@progbits
	.sectionflags	@""
	.align	4
.nv.constant0._ZN2at6native29vectorized_elementwise_kernelILi8ENS0_13AUnaryFunctorIbbbNS0_15binary_internal10MulFunctorIbEEEESt5arrayIPcLm2EEEEviT0_T1_:
	.zero		552


//--------------------- .nv.constant0._ZN2at6native18elementwise_kernelILi128ELi4EZNS0_15gpu_kernel_implINS0_13BinaryFunctorIbbbNS0_15binary_internal10MulFunctorIbEEEEEEvRNS_18TensorIteratorBaseERKT_EUliE_EEviT1_ --------------------------
	.section	.nv.constant0._ZN2at6native18elementwise_kernelILi128ELi4EZNS0_15gpu_kernel_implINS0_13BinaryFunctorIbbbNS0_15binary_internal10MulFunctorIbEEEEEEvRNS_18TensorIteratorBaseERKT_EUliE_EEviT1_,"a",@progbits
	.sectionflags	@""
	.align	4
.nv.constant0._ZN2at6native18elementwise_kernelILi128ELi4EZNS0_15gpu_kernel_implINS0_13BinaryFunctorIbbbNS0_15binary_internal10MulFunctorIbEEEEEEvRNS_18TensorIteratorBaseERKT_EUliE_EEviT1_:
	.zero		1184


//--------------------- .nv.constant0._ZN2at6native27unrolled_elementwise_kernelINS0_13BinaryFunctorIbbbNS0_15binary_internal10MulFunctorIbEEEESt5arrayIPcLm3EELi4E23TrivialOffsetCalculatorILi2EjESA_ILi1EjENS0_6memory12LoadWithCastILi2EEENSD_13StoreWithCastILi1EEEEEviT_T0_T2_T3_T4_T5_ --------------------------
	.section	.nv.constant0._ZN2at6native27unrolled_elementwise_kernelINS0_13BinaryFunctorIbbbNS0_15binary_internal10MulFunctorIbEEEESt5arrayIPcLm3EELi4E23TrivialOffsetCalculatorILi2EjESA_ILi1EjENS0_6memory12LoadWithCastILi2EEENSD_13StoreWithCastILi1EEEEEviT_T0_T2_T3_T4_T5_,"a",@progbits
	.sectionflags	@""
	.align	4
.nv.constant0._ZN2at6native27unrolled_elementwise_kernelINS0_13BinaryFunctorIbbbNS0_15binary_internal10MulFunctorIbEEEESt5arrayIPcLm3EELi4E23TrivialOffsetCalculatorILi2EjESA_ILi1EjENS0_6memory12LoadWithCastILi2EEENSD_13StoreWithCastILi1EEEEEviT_T0_T2_T3_T4_T5_:
	.zero		584


//--------------------- .nv.constant0._ZN2at6native18elementwise_kernelILi128ELi4EZNS0_22gpu_kernel_impl_nocastINS0_13BinaryFunctorIbbbNS0_15binary_internal10MulFunctorIbEEEEEEvRNS_18TensorIteratorBaseERKT_EUliE_EEviT1_ --------------------------
	.section	.nv.constant0._ZN2at6native18elementwise_kernelILi128ELi4EZNS0_22gpu_kernel_impl_nocastINS0_13BinaryFunctorIbbbNS0_15binary_internal10MulFunctorIbEEEEEEvRNS_18TensorIteratorBaseERKT_EUliE_EEviT1_,"a",@progbits
	.sectionflags	@""
	.align	4
.nv.constant0._ZN2at6native18elementwise_kernelILi128ELi4EZNS0_22gpu_kernel_impl_nocastINS0_13BinaryFunctorIbbbNS0_15binary_internal10MulFunctorIbEEEEEEvRNS_18TensorIteratorBaseERKT_EUliE_EEviT1_:
	.zero		1184


//--------------------- .nv.constant0._ZN2at6native27unrolled_elementwise_kernelINS0_13BinaryFunctorIbbbNS0_15binary_internal10MulFunctorIbEEEESt5arrayIPcLm3EELi4E23TrivialOffsetCalculatorILi2EjESA_ILi1EjENS0_6memory15LoadWithoutCastENSD_16StoreWithoutCastEEEviT_T0_T2_T3_T4_T5_ --------------------------
	.section	.nv.constant0._ZN2at6native27unrolled_elementwise_kernelINS0_13BinaryFunctorIbbbNS0_15binary_internal10MulFunctorIbEEEESt5arrayIPcLm3EELi4E23TrivialOffsetCalculatorILi2EjESA_ILi1EjENS0_6memory15LoadWithoutCastENSD_16StoreWithoutCastEEEviT_T0_T2_T3_T4_T5_,"a",@progbits
	.sectionflags	@""
	.align	4
.nv.constant0._ZN2at6native27unrolled_elementwise_kernelINS0_13BinaryFunctorIbbbNS0_15binary_internal10MulFunctorIbEEEESt5arrayIPcLm3EELi4E23TrivialOffsetCalculatorILi2EjESA_ILi1EjENS0_6memory15LoadWithoutCastENSD_16StoreWithoutCastEEEviT_T0_T2_T3_T4_T5_:
	.zero		564


//--------------------- .nv.constant0._ZN2at6native29vectorized_elementwise_kernelILi2ENS0_13BinaryFunctorIbbbNS0_15binary_internal10MulFunctorIbEEEESt5arrayIPcLm3EEEEviT0_T1_ --------------------------
	.section	.nv.constant0._ZN2at6native29vectorized_elementwise_kernelILi2ENS0_13BinaryFunctorIbbbNS0_15binary_internal10MulFunctorIbEEEESt5arrayIPcLm3EEEEviT0_T1_,"a",@progbits
	.sectionflags	@""
	.align	4
.nv.constant0._ZN2at6native29vectorized_elementwise_kernelILi2ENS0_13BinaryFunctorIbbbNS0_15binary_internal10MulFunctorIbEEEESt5arrayIPcLm3EEEEviT0_T1_:
	.zero		560


//--------------------- .nv.constant0._ZN2at6native29vectorized_elementwise_kernelILi4ENS0_13BinaryFunctorIbbbNS0_15binary_internal10MulFunctorIbEEEESt5arrayIPcLm3EEEEviT0_T1_ --------------------------
	.section	.nv.constant0._ZN2at6native29vectorized_elementwise_kernelILi4ENS0_13BinaryFunctorIbbbNS0_15binary_internal10MulFunctorIbEEEESt5arrayIPcLm3EEEEviT0_T1_,"a",@progbits
	.sectionflags	@""
	.align	4
.nv.constant0._ZN2at6native29vectorized_elementwise_kernelILi4ENS0_13BinaryFunctorIbbbNS0_15binary_internal10MulFunctorIbEEEESt5arrayIPcLm3EEEEviT0_T1_:
	.zero		560


//--------------------- .nv.constant0._ZN2at6native29vectorized_elementwise_kernelILi8ENS0_13BinaryFunctorIbbbNS0_15binary_internal10MulFunctorIbEEEESt5arrayIPcLm3EEEEviT0_T1_ --------------------------
	.section	.nv.constant0._ZN2at6native29vectorized_elementwise_kernelILi8ENS0_13BinaryFunctorIbbbNS0_15binary_internal10MulFunctorIbEEEESt5arrayIPcLm3EEEEviT0_T1_,"a",@progbits
	.sectionflags	@""
	.align	4
.nv.constant0._ZN2at6native29vectorized_elementwise_kernelILi8ENS0_13BinaryFunctorIbbbNS0_15binary_internal10MulFunctorIbEEEESt5arrayIPcLm3EEEEviT0_T1_:
	.zero		560


//--------------------- .nv.constant0._ZN2at6native18elementwise_kernelILi128ELi4EZNS0_15gpu_kernel_implINS0_13AUnaryFunctorIN3c108BFloat16ES5_S5_NS0_15binary_internal10MulFunctorIfEEEEEEvRNS_18TensorIteratorBaseERKT_EUliE_EEviT1_ --------------------------
	.section	.nv.constant0._ZN2at6native18elementwise_kernelILi128ELi4EZNS0_15gpu_kernel_implINS0_13AUnaryFunctorIN3c108BFloat16ES5_S5_NS0_15binary_internal10MulFunctorIfEEEEEEvRNS_18TensorIteratorBaseERKT_EUliE_EEviT1_,"a",@progbits
	.sectionflags	@""
	.align	4
.nv.constant0._ZN2at6native18elementwise_kernelILi128ELi4EZNS0_15gpu_kernel_implINS0_13AUnaryFunctorIN3c108BFloat16ES5_S5_NS0_15binary_internal10MulFunctorIfEEEEEEvRNS_18TensorIteratorBaseERKT_EUliE_EEviT1_:
	.zero		1080


//--------------------- .nv.constant0._ZN2at6native27unrolled_elementwise_kernelINS0_13AUnaryFunctorIN3c108BFloat16ES4_S4_NS0_15binary_internal10MulFunctorIfEEEESt5arrayIPcLm2EELi4E23TrivialOffsetCalculatorILi1EjESD_NS0_6memory12LoadWithCastILi1EEENSE_13StoreWithCastILi1EEEEEviT_T0_T2_T3_T4_T5_ --------------------------
	.section	.nv.constant0._ZN2at6native27unrolled_elementwise_kernelINS0_13AUnaryFunctorIN3c108BFloat16ES4_S4_NS0_15binary_internal10MulFunctorIfEEEESt5arrayIPcLm2EELi4E23TrivialOffsetCalculatorILi1EjESD_NS0_6memory12LoadWithCastILi1EEENSE_13StoreWithCastILi1EEEEEviT_T0_T2_T3_T4_T5_,"a",@progbits
	.sectionflags	@""
	.align	4
.nv.constant0._ZN2at6native27unrolled_elementwise_kernelINS0_13AUnaryFunctorIN3c108BFloat16ES4_S4_NS0_15binary_internal10MulFunctorIfEEEESt5arrayIPcLm2EELi4E23TrivialOffsetCalculatorILi1EjESD_NS0_6memory12LoadWithCastILi1EEENSE_13StoreWithCastILi1EEEEEviT_T0_T2_T3_T4_T5_:
	.zero		580


//--------------------- .nv.constant0._ZN2at6native18elementwise_kernelILi128ELi4EZNS0_22gpu_kernel_impl_nocastINS0_13AUnaryFunctorIN3c108BFloat16ES5_S5_NS0_15binary_internal10MulFunctorIfEEEEEEvRNS_18TensorIteratorBaseERKT_EUliE_EEviT1_ --------------------------
	.section	.nv.constant0._ZN2at6native18elementwise_kernelILi128ELi4EZNS0_22gpu_kernel_impl_nocastINS0_13AUnaryFunctorIN3c108BFloat16ES5_S5_NS0_15binary_internal10MulFunctorIfEEEEEEvRNS_18TensorIteratorBaseERKT_EUliE_EEviT1_,"a",@progbits
	.sectionflags	@""
	.align	4
.nv.constant0._ZN2at6native18elementwise_kernelILi128ELi4EZNS0_22gpu_kernel_impl_nocastINS0_13AUnaryFunctorIN3c108BFloat16ES5_S5_NS0_15binary_internal10MulFunctorIfEEEEEEvRNS_18TensorIteratorBaseERKT_EUliE_EEviT1_:
	.zero		1072


//--------------------- .nv.constant0._ZN2at6native27unrolled_elementwise_kernelINS0_13AUnaryFunctorIN3c108BFloat16ES4_S4_NS0_15binary_internal10MulFunctorIfEEEESt5arrayIPcLm2EELi4E23TrivialOffsetCalculatorILi1EjESD_NS0_6memory15LoadWithoutCastENSE_16StoreWithoutCastEEEviT_T0_T2_T3_T4_T5_ --------------------------
	.section	.nv.constant0._ZN2at6native27unrolled_elementwise_kernelINS0_13AUnaryFunctorIN3c108BFloat16ES4_S4_NS0_15binary_internal10MulFunctorIfEEEESt5arrayIPcLm2EELi4E23TrivialOffsetCalculatorILi1EjESD_NS0_6memory15LoadWithoutCastENSE_16StoreWithoutCastEEEviT_T0_T2_T3_T4_T5_,"a",@progbits
	.sectionflags	@""
	.align	4
.nv.constant0._ZN2at6native27unrolled_elementwise_kernelINS0_13AUnaryFunctorIN3c108BFloat16ES4_S4_NS0_15binary_internal10MulFunctorIfEEEESt5arrayIPcLm2EELi4E23TrivialOffsetCalculatorILi1EjESD_NS0_6memory15LoadWithoutCastENSE_16StoreWithoutCastEEEviT_T0_T2_T3_T4_T5_:
	.zero		564


//--------------------- .nv.constant0._ZN2at6native29vectorized_elementwise_kernelILi2ENS0_13AUnaryFunctorIN3c108BFloat16ES4_S4_NS0_15binary_internal10MulFunctorIfEEEESt5arrayIPcLm2EEEEviT0_T1_ --------------------------
	.section	.nv.constant0._ZN2at6native29vectorized_elementwise_kernelILi2ENS0_13AUnaryFunctorIN3c108BFloat16ES4_S4_NS0_15binary_internal10MulFunctorIfEEEESt5arrayIPcLm2EEEEviT0_T1_,"a",@progbits
	.sectionflags	@""
	.align	4
.nv.constant0._ZN2at6native29vectorized_elementwise_kernelILi2ENS0_13AUnaryFunctorIN3c108BFloat16ES4_S4_NS0_15binary_internal10MulFunctorIfEEEESt5arrayIPcLm2EEEEviT0_T1_:
	.zero		560


//--------------------- .nv.constant0._ZN2at6native29vectorized_elementwise_kernelILi4ENS0_13AUnaryFunctorIN3c108BFloat16ES4_S4_NS0_15binary_internal10MulFunctorIfEEEESt5arrayIPcLm2EEEEviT0_T1_ --------------------------
	.section	.nv.constant0._ZN2at6native29vectorized_elementwise_kernelILi4ENS0_13AUnaryFunctorIN3c108BFloat16ES4_S4_NS0_15binary_internal10MulFunctorIfEEEESt5arrayIPcLm2EEEEviT0_T1_,"a",@progbits
	.sectionflags	@""
	.align	4
.nv.constant0._ZN2at6native29vectorized_elementwise_kernelILi4ENS0_13AUnaryFunctorIN3c108BFloat16ES4_S4_NS0_15binary_internal10MulFunctorIfEEEESt5arrayIPcLm2EEEEviT0_T1_:
	.zero		560


//--------------------- .nv.constant0._ZN2at6native29vectorized_elementwise_kernelILi8ENS0_13AUnaryFunctorIN3c108BFloat16ES4_S4_NS0_15binary_internal10MulFunctorIfEEEESt5arrayIPcLm2EEEEviT0_T1_ --------------------------
	.section	.nv.constant0._ZN2at6native29vectorized_elementwise_kernelILi8ENS0_13AUnaryFunctorIN3c108BFloat16ES4_S4_NS0_15binary_internal10MulFunctorIfEEEESt5arrayIPcLm2EEEEviT0_T1_,"a",@progbits
	.sectionflags	@""
	.align	4
.nv.constant0._ZN2at6native29vectorized_elementwise_kernelILi8ENS0_13AUnaryFunctorIN3c108BFloat16ES4_S4_NS0_15binary_internal10MulFunctorIfEEEESt5arrayIPcLm2EEEEviT0_T1_:
	.zero		560


//--------------------- .nv.constant0._ZN2at6native18elementwise_kernelILi128ELi4EZNS0_15gpu_kernel_implINS0_13BinaryFunctorIN3c108BFloat16ES5_S5_NS0_15binary_internal10MulFunctorIfEEEEEEvRNS_18TensorIteratorBaseERKT_EUliE_EEviT1_ --------------------------
	.section	.nv.constant0._ZN2at6native18elementwise_kernelILi128ELi4EZNS0_15gpu_kernel_implINS0_13BinaryFunctorIN3c108BFloat16ES5_S5_NS0_15binary_internal10MulFunctorIfEEEEEEvRNS_18TensorIteratorBaseERKT_EUliE_EEviT1_,"a",@progbits
	.sectionflags	@""
	.align	4
.nv.constant0._ZN2at6native18elementwise_kernelILi128ELi4EZNS0_15gpu_kernel_implINS0_13BinaryFunctorIN3c108BFloat16ES5_S5_NS0_15binary_internal10MulFunctorIfEEEEEEvRNS_18TensorIteratorBaseERKT_EUliE_EEviT1_:
	.zero		1184


//--------------------- .nv.constant0._ZN2at6native27unrolled_elementwise_kernelINS0_13BinaryFunctorIN3c108BFloat16ES4_S4_NS0_15binary_internal10MulFunctorIfEEEESt5arrayIPcLm3EELi4E23TrivialOffsetCalculatorILi2EjESC_ILi1EjENS0_6memory12LoadWithCastILi2EEENSF_13StoreWithCastILi1EEEEEviT_T0_T2_T3_T4_T5_ --------------------------
	.section	.nv.constant0._ZN2at6native27unrolled_elementwise_kernelINS0_13BinaryFunctorIN3c108BFloat16ES4_S4_NS0_15binary_internal10MulFunctorIfEEEESt5arrayIPcLm3EELi4E23TrivialOffsetCalculatorILi2EjESC_ILi1EjENS0_6memory12LoadWithCastILi2EEENSF_13StoreWithCastILi1EEEEEviT_T0_T2_T3_T4_T5_,"a",@progbits
	.sectionflags	@""
	.align	4
.nv.constant0._ZN2at6native27unrolled_elementwise_kernelINS0_13BinaryFunctorIN3c108BFloat16ES4_S4_NS0_15binary_internal10MulFunctorIfEEEESt5arrayIPcLm3EELi4E23TrivialOffsetCalculatorILi2EjESC_ILi1EjENS0_6memory12LoadWithCastILi2EEENSF_13StoreWithCastILi1EEEEEviT_T0_T2_T3_T4_T5_:
	.zero		584


//--------------------- .nv.constant0._ZN2at6native18elementwise_kernelILi128ELi4EZNS0_22gpu_kernel_impl_nocastINS0_13BinaryFunctorIN3c108BFloat16ES5_S5_NS0_15binary_internal10MulFunctorIfEEEEEEvRNS_18TensorIteratorBaseERKT_EUliE_EEviT1_ --------------------------
	.section	.nv.constant0._ZN2at6native18elementwise_kernelILi128ELi4EZNS0_22gpu_kernel_impl_nocastINS0_13BinaryFunctorIN3c108BFloat16ES5_S5_NS0_15binary_internal10MulFunctorIfEEEEEEvRNS_18TensorIteratorBaseERKT_EUliE_EEviT1_,"a",@progbits
	.sectionflags	@""
	.align	4
.nv.constant0._ZN2at6native18elementwise_kernelILi128ELi4EZNS0_22gpu_kernel_impl_nocastINS0_13BinaryFunctorIN3c108BFloat16ES5_S5_NS0_15binary_internal10MulFunctorIfEEEEEEvRNS_18TensorIteratorBaseERKT_EUliE_EEviT1_:
	.zero		1184


//--------------------- .nv.constant0._ZN2at6native27unrolled_elementwise_kernelINS0_13BinaryFunctorIN3c108BFloat16ES4_S4_NS0_15binary_internal10MulFunctorIfEEEESt5arrayIPcLm3EELi4E23TrivialOffsetCalculatorILi2EjESC_ILi1EjENS0_6memory15LoadWithoutCastENSF_16StoreWithoutCastEEEviT_T0_T2_T3_T4_T5_ --------------------------
	.section	.nv.constant0._ZN2at6native27unrolled_elementwise_kernelINS0_13BinaryFunctorIN3c108BFloat16ES4_S4_NS0_15binary_internal10MulFunctorIfEEEESt5arrayIPcLm3EELi4E23TrivialOffsetCalculatorILi2EjESC_ILi1EjENS0_6memory15LoadWithoutCastENSF_16StoreWithoutCastEEEviT_T0_T2_T3_T4_T5_,"a",@progbits
	.sectionflags	@""
	.align	4
.nv.constant0._ZN2at6native27unrolled_elementwise_kernelINS0_13BinaryFunctorIN3c108BFloat16ES4_S4_NS0_15binary_internal10MulFunctorIfEEEESt5arrayIPcLm3EELi4E23TrivialOffsetCalculatorILi2EjESC_ILi1EjENS0_6memory15LoadWithoutCastENSF_16StoreWithoutCastEEEviT_T0_T2_T3_T4_T5_:
	.zero		564


//--------------------- .nv.constant0._ZN2at6native29vectorized_elementwise_kernelILi2ENS0_13BinaryFunctorIN3c108BFloat16ES4_S4_NS0_15binary_internal10MulFunctorIfEEEESt5arrayIPcLm3EEEEviT0_T1_ --------------------------
	.section	.nv.constant0._ZN2at6native29vectorized_elementwise_kernelILi2ENS0_13BinaryFunctorIN3c108BFloat16ES4_S4_NS0_15binary_internal10MulFunctorIfEEEESt5arrayIPcLm3EEEEviT0_T1_,"a",@progbits
	.sectionflags	@""
	.align	4
.nv.constant0._ZN2at6native29vectorized_elementwise_kernelILi2ENS0_13BinaryFunctorIN3c108BFloat16ES4_S4_NS0_15binary_internal10MulFunctorIfEEEESt5arrayIPcLm3EEEEviT0_T1_:
	.zero		560


//--------------------- .nv.constant0._ZN2at6native29vectorized_elementwise_kernelILi4ENS0_13BinaryFunctorIN3c108BFloat16ES4_S4_NS0_15binary_internal10MulFunctorIfEEEESt5arrayIPcLm3EEEEviT0_T1_ --------------------------
	.section	.nv.constant0._ZN2at6native29vectorized_elementwise_kernelILi4ENS0_13BinaryFunctorIN3c108BFloat16ES4_S4_NS0_15binary_internal10MulFunctorIfEEEESt5arrayIPcLm3EEEEviT0_T1_,"a",@progbits
	.sectionflags	@""
	.align	4
.nv.constant0._ZN2at6native29vectorized_elementwise_kernelILi4ENS0_13BinaryFunctorIN3c108BFloat16ES4_S4_NS0_15binary_internal10MulFunctorIfEEEESt5arrayIPcLm3EEEEviT0_T1_:
	.zero		560


//--------------------- .nv.constant0._ZN2at6native29vectorized_elementwise_kernelILi8ENS0_13BinaryFunctorIN3c108BFloat16ES4_S4_NS0_15binary_internal10MulFunctorIfEEEESt5arrayIPcLm3EEEEviT0_T1_ --------------------------
	.section	.nv.constant0._ZN2at6native29vectorized_elementwise_kernelILi8ENS0_13BinaryFunctorIN3c108BFloat16ES4_S4_NS0_15binary_internal10MulFunctorIfEEEESt5arrayIPcLm3EEEEviT0_T1_,"a",@progbits
	.sectionflags	@""
	.align	4
.nv.constant0._ZN2at6native29vectorized_elementwise_kernelILi8ENS0_13BinaryFunctorIN3c108BFloat16ES4_S4_NS0_15binary_internal10MulFunctorIfEEEESt5arrayIPcLm3EEEEviT0_T1_:
	.zero		560


//--------------------- .nv.constant0._ZN2at6native18elementwise_kernelILi128ELi4EZNS0_15gpu_kernel_implINS0_13AUnaryFunctorIN3c104HalfES5_S5_NS0_15binary_internal10MulFunctorIfEEEEEEvRNS_18TensorIteratorBaseERKT_EUliE_EEviT1_ --------------------------
	.section	.nv.constant0._ZN2at6native18elementwise_kernelILi128ELi4EZNS0_15gpu_kernel_implINS0_13AUnaryFunctorIN3c104HalfES5_S5_NS0_15binary_internal10MulFunctorIfEEEEEEvRNS_18TensorIteratorBaseERKT_EUliE_EEviT1_,"a",@progbits
	.sectionflags	@""
	.align	4
.nv.constant0._ZN2at6native18elementwise_kernelILi128ELi4EZNS0_15gpu_kernel_implINS0_13AUnaryFunctorIN3c104HalfES5_S5_NS0_15binary_internal10MulFunctorIfEEEEEEvRNS_18TensorIteratorBaseERKT_EUliE_EEviT1_:
	.zero		1080


//--------------------- .nv.constant0._ZN2at6native27unrolled_elementwise_kernelINS0_13AUnaryFunctorIN3c104HalfES4_S4_NS0_15binary_internal10MulFunctorIfEEEESt5arrayIPcLm2EELi4E23TrivialOffsetCalculatorILi1EjESD_NS0_6memory12LoadWithCastILi1EEENSE_13StoreWithCastILi1EEEEEviT_T0_T2_T3_T4_T5_ --------------------------
	.section	.nv.constant0._ZN2at6native27unrolled_elementwise_kernelINS0_13AUnaryFunctorIN3c104HalfES4_S4_NS0_15binary_internal10MulFunctorIfEEEESt5arrayIPcLm2EELi4E23TrivialOffsetCalculatorILi1EjESD_NS0_6memory12LoadWithCastILi1EEENSE_13StoreWithCastILi1EEEEEviT_T0_T2_T3_T4_T5_,"a",@progbits
	.sectionflags	@""
	.align	4
.nv.constant0._ZN2at6native27unrolled_elementwise_kernelINS0_13AUnaryFunctorIN3c104HalfES4_S4_NS0_15binary_internal10MulFunctorIfEEEESt5arrayIPcLm2EELi4E23TrivialOffsetCalculatorILi1EjESD_NS0_6memory12LoadWithCastILi1EEENSE_13StoreWithCastILi1EEEEEviT_T0_T2_T3_T4_T5_:
	.zero		580


//--------------------- .nv.constant0._ZN2at6native18elementwise_kernelILi128ELi4EZNS0_22gpu_kernel_impl_nocastINS0_13AUnaryFunctorIN3c104HalfES5_S5_NS0_15binary_internal10MulFunctorIfEEEEEEvRNS_18TensorIteratorBaseERKT_EUliE_EEviT1_ --------------------------
	.section	.nv.constant0._ZN2at6native18elementwise_kernelILi128ELi4EZNS0_22gpu_kernel_impl_nocastINS0_13AUnaryFunctorIN3c104HalfES5_S5_NS0_15binary_internal10MulFunctorIfEEEEEEvRNS_18TensorIteratorBaseERKT_EUliE_EEviT1_,"a",@progbits
	.sectionflags	@""
	.align	4
.nv.constant0._ZN2at6native18elementwise_kernelILi128ELi4EZNS0_22gpu_kernel_impl_nocastINS0_13AUnaryFunctorIN3c104HalfES5_S5_NS0_15binary_internal10MulFunctorIfEEEEEEvRNS_18TensorIteratorBaseERKT_EUliE_EEviT1_:
	.zero		1072


//--------------------- .nv.constant0._ZN2at6native27unrolled_elementwise_kernelINS0_13AUnaryFunctorIN3c104HalfES4_S4_NS0_15binary_internal10MulFunctorIfEEEESt5arrayIPcLm2EELi4E23TrivialOffsetCalculatorILi1EjESD_NS0_6memory15LoadWithoutCastENSE_16StoreWithoutCastEEEviT_T0_T2_T3_T4_T5_ --------------------------
	.section	.nv.constant0._ZN2at6native27unrolled_elementwise_kernelINS0_13AUnaryFunctorIN3c104HalfES4_S4_NS0_15binary_internal10MulFunctorIfEEEESt5arrayIPcLm2EELi4E23TrivialOffsetCalculatorILi1EjESD_NS0_6memory15LoadWithoutCastENSE_16StoreWithoutCastEEEviT_T0_T2_T3_T4_T5_,"a",@progbits
	.sectionflags	@""
	.align	4
.nv.constant0._ZN2at6native27unrolled_elementwise_kernelINS0_13AUnaryFunctorIN3c104HalfES4_S4_NS0_15binary_internal10MulFunctorIfEEEESt5arrayIPcLm2EELi4E23TrivialOffsetCalculatorILi1EjESD_NS0_6memory15LoadWithoutCastENSE_16StoreWithoutCastEEEviT_T0_T2_T3_T4_T5_:
	.zero		564


//--------------------- .nv.constant0._ZN2at6native29vectorized_elementwise_kernelILi2ENS0_13AUnaryFunctorIN3c104HalfES4_S4_NS0_15binary_internal10MulFunctorIfEEEESt5arrayIPcLm2EEEEviT0_T1_ --------------------------
	.section	.nv.constant0._ZN2at6native29vectorized_elementwise_kernelILi2ENS0_13AUnaryFunctorIN3c104HalfES4_S4_NS0_15binary_internal10MulFunctorIfEEEESt5arrayIPcLm2EEEEviT0_T1_,"a",@progbits
	.sectionflags	@""
	.align	4
.nv.constant0._ZN2at6native29vectorized_elementwise_kernelILi2ENS0_13AUnaryFunctorIN3c104HalfES4_S4_NS0_15binary_internal10MulFunctorIfEEEESt5arrayIPcLm2EEEEviT0_T1_:
	.zero		560


//--------------------- .nv.constant0._ZN2at6native29vectorized_elementwise_kernelILi4ENS0_13AUnaryFunctorIN3c104HalfES4_S4_NS0_15binary_internal10MulFunctorIfEEEESt5arrayIPcLm2EEEEviT0_T1_ --------------------------
	.section	.nv.constant0._ZN2at6native29vectorized_elementwise_kernelILi4ENS0_13AUnaryFunctorIN3c104HalfES4_S4_NS0_15binary_internal10MulFunctorIfEEEESt5arrayIPcLm2EEEEviT0_T1_,"a",@progbits
	.sectionflags	@""
	.align	4
.nv.constant0._ZN2at6native29vectorized_elementwise_kernelILi4ENS0_13AUnaryFunctorIN3c104HalfES4_S4_NS0_15binary_internal10MulFunctorIfEEEESt5arrayIPcLm2EEEEviT0_T1_:
	.zero		560


//--------------------- .nv.constant0._ZN2at6native29vectorized_elementwise_kernelILi8ENS0_13AUnaryFunctorIN3c104HalfES4_S4_NS0_15binary_internal10MulFunctorIfEEEESt5arrayIPcLm2EEEEviT0_T1_ --------------------------
	.section	.nv.constant0._ZN2at6native29vectorized_elementwise_kernelILi8ENS0_13AUnaryFunctorIN3c104HalfES4_S4_NS0_15binary_internal10MulFunctorIfEEEESt5arrayIPcLm2EEEEviT0_T1_,"a",@progbits
	.sectionflags	@""
	.align	4
.nv.constant0._ZN2at6native29vectorized_elementwise_kernelILi8ENS0_13AUnaryFunctorIN3c104HalfES4_S4_NS0_15binary_internal10MulFunctorIfEEEESt5arrayIPcLm2EEEEviT0_T1_:
	.zero		560


//--------------------- .nv.constant0._ZN2at6native18elementwise_kernelILi128ELi4EZNS0_15gpu_kernel_implINS0_13BinaryFunctorIN3c104HalfES5_S5_NS0_15binary_internal10MulFunctorIfEEEEEEvRNS_18TensorIteratorBaseERKT_EUliE_EEviT1_ --------------------------
	.section	.nv.constant0._ZN2at6native18elementwise_kernelILi128ELi4EZNS0_15gpu_kernel_implINS0_13BinaryFunctorIN3c104HalfES5_S5_NS0_15binary_internal10MulFunctorIfEEEEEEvRNS_18TensorIteratorBaseERKT_EUliE_EEviT1_,"a",@progbits
	.sectionflags	@""
	.align	4
.nv.constant0._ZN2at6native18elementwise_kernelILi128ELi4EZNS0_15gpu_kernel_implINS0_13BinaryFunctorIN3c104HalfES5_S5_NS0_15binary_internal10MulFunctorIfEEEEEEvRNS_18TensorIteratorBaseERKT_EUliE_EEviT1_:
	.zero		1184


//--------------------- .nv.constant0._ZN2at6native27unrolled_elementwise_kernelINS0_13BinaryFunctorIN3c104HalfES4_S4_NS0_15binary_internal10MulFunctorIfEEEESt5arrayIPcLm3EELi4E23TrivialOffsetCalculatorILi2EjESC_ILi1EjENS0_6memory12LoadWithCastILi2EEENSF_13StoreWithCastILi1EEEEEviT_T0_T2_T3_T4_T5_ --------------------------
	.section	.nv.constant0._ZN2at6native27unrolled_elementwise_kernelINS0_13BinaryFunctorIN3c104HalfES4_S4_NS0_15binary_internal10MulFunctorIfEEEESt5arrayIPcLm3EELi4E23TrivialOffsetCalculatorILi2EjESC_ILi1EjENS0_6memory12LoadWithCastILi2EEENSF_13StoreWithCastILi1EEEEEviT_T0_T2_T3_T4_T5_,"a",@progbits
	.sectionflags	@""
	.align	4
.nv.constant0._ZN2at6native27unrolled_elementwise_kernelINS0_13BinaryFunctorIN3c104HalfES4_S4_NS0_15binary_internal10MulFunctorIfEEEESt5arrayIPcLm3EELi4E23TrivialOffsetCalculatorILi2EjESC_ILi1EjENS0_6memory12LoadWithCastILi2EEENSF_13StoreWithCastILi1EEEEEviT_T0_T2_T3_T4_T5_:
	.zero		584


//--------------------- .nv.constant0._ZN2at6native18elementwise_kernelILi128ELi4EZNS0_22gpu_kernel_impl_nocastINS0_13BinaryFunctorIN3c104HalfES5_S5_NS0_15binary_internal10MulFunctorIfEEEEEEvRNS_18TensorIteratorBaseERKT_EUliE_EEviT1_ --------------------------
	.section	.nv.constant0._ZN2at6native18elementwise_kernelILi128ELi4EZNS0_22gpu_kernel_impl_nocastINS0_13BinaryFunctorIN3c104HalfES5_S5_NS0_15binary_internal10MulFunctorIfEEEEEEvRNS_18TensorIteratorBaseERKT_EUliE_EEviT1_,"a",@progbits
	.sectionflags	@""
	.align	4
.nv.constant0._ZN2at6native18elementwise_kernelILi128ELi4EZNS0_22gpu_kernel_impl_nocastINS0_13BinaryFunctorIN3c104HalfES5_S5_NS0_15binary_internal10MulFunctorIfEEEEEEvRNS_18TensorIteratorBaseERKT_EUliE_EEviT1_:
	.zero		1184


//--------------------- .nv.constant0._ZN2at6native27unrolled_elementwise_kernelINS0_13BinaryFunctorIN3c104HalfES4_S4_NS0_15binary_internal10MulFunctorIfEEEESt5arrayIPcLm3EELi4E23TrivialOffsetCalculatorILi2EjESC_ILi1EjENS0_6memory15LoadWithoutCastENSF_16StoreWithoutCastEEEviT_T0_T2_T3_T4_T5_ --------------------------
	.section	.nv.constant0._ZN2at6native27unrolled_elementwise_kernelINS0_13BinaryFunctorIN3c104HalfES4_S4_NS0_15binary_internal10MulFunctorIfEEEESt5arrayIPcLm3EELi4E23TrivialOffsetCalculatorILi2EjESC_ILi1EjENS0_6memory15LoadWithoutCastENSF_16StoreWithoutCastEEEviT_T0_T2_T3_T4_T5_,"a",@progbits
	.sectionflags	@""
	.align	4
.nv.constant0._ZN2at6native27unrolled_elementwise_kernelINS0_13BinaryFunctorIN3c104HalfES4_S4_NS0_15binary_internal10MulFunctorIfEEEESt5arrayIPcLm3EELi4E23TrivialOffsetCalculatorILi2EjESC_ILi1EjENS0_6memory15LoadWithoutCastENSF_16StoreWithoutCastEEEviT_T0_T2_T3_T4_T5_:
	.zero		564


//--------------------- .nv.constant0._ZN2at6native29vectorized_elementwise_kernelILi2ENS0_13BinaryFunctorIN3c104HalfES4_S4_NS0_15binary_internal10MulFunctorIfEEEESt5arrayIPcLm3EEEEviT0_T1_ --------------------------
	.section	.nv.constant0._ZN2at6native29vectorized_elementwise_kernelILi2ENS0_13BinaryFunctorIN3c104HalfES4_S4_NS0_15binary_internal10MulFunctorIfEEEESt5arrayIPcLm3EEEEviT0_T1_,"a",@progbits
	.sectionflags	@""
	.align	4
.nv.constant0._ZN2at6native29vectorized_elementwise_kernelILi2ENS0_13BinaryFunctorIN3c104HalfES4_S4_NS0_15binary_internal10MulFunctorIfEEEESt5arrayIPcLm3EEEEviT0_T1_:
	.zero		560


//--------------------- .nv.constant0._ZN2at6native29vectorized_elementwise_kernelILi4ENS0_13BinaryFunctorIN3c104HalfES4_S4_NS0_15binary_internal10MulFunctorIfEEEESt5arrayIPcLm3EEEEviT0_T1_ --------------------------
	.section	.nv.constant0._ZN2at6native29vectorized_elementwise_kernelILi4ENS0_13BinaryFunctorIN3c104HalfES4_S4_NS0_15binary_internal10MulFunctorIfEEEESt5arrayIPcLm3EEEEviT0_T1_,"a",@progbits
	.sectionflags	@""
	.align	4
.nv.constant0._ZN2at6native29vectorized_elementwise_kernelILi4ENS0_13BinaryFunctorIN3c104HalfES4_S4_NS0_15binary_internal10MulFunctorIfEEEESt5arrayIPcLm3EEEEviT0_T1_:
	.zero		560


//--------------------- .nv.constant0._ZN2at6native29vectorized_elementwise_kernelILi8ENS0_13BinaryFunctorIN3c104HalfES4_S4_NS0_15binary_internal10MulFunctorIfEEEESt5arrayIPcLm3EEEEviT0_T1_ --------------------------
	.section	.nv.constant0._ZN2at6native29vectorized_elementwise_kernelILi8ENS0_13BinaryFunctorIN3c104HalfES4_S4_NS0_15binary_internal10MulFunctorIfEEEESt5arrayIPcLm3EEEEviT0_T1_,"a",@progbits
	.sectionflags	@""
	.align	4
.nv.constant0._ZN2at6native29vectorized_elementwise_kernelILi8ENS0_13BinaryFunctorIN3c104HalfES4_S4_NS0_15binary_internal10MulFunctorIfEEEESt5arrayIPcLm3EEEEviT0_T1_:
	.zero		560


//--------------------- .nv.constant0._ZN2at6native18elementwise_kernelILi128ELi4EZNS0_15gpu_kernel_implINS0_13AUnaryFunctorIN3c107complexIfEES6_S6_NS0_15binary_internal10MulFunctorIS6_EEEEEEvRNS_18TensorIteratorBaseERKT_EUliE_EEviT1_ --------------------------
	.section	.nv.constant0._ZN2at6native18elementwise_kernelILi128ELi4EZNS0_15gpu_kernel_implINS0_13AUnaryFunctorIN3c107complexIfEES6_S6_NS0_15binary_internal10MulFunctorIS6_EEEEEEvRNS_18TensorIteratorBaseERKT_EUliE_EEviT1_,"a",@progbits
	.sectionflags	@""
	.align	4
.nv.constant0._ZN2at6native18elementwise_kernelILi128ELi4EZNS0_15gpu_kernel_implINS0_13AUnaryFunctorIN3c107complexIfEES6_S6_NS0_15binary_internal10MulFunctorIS6_EEEEEEvRNS_18TensorIteratorBaseERKT_EUliE_EEviT1_:
	.zero		1088


//--------------------- .nv.constant0._ZN2at6native27unrolled_elementwise_kernelINS0_13AUnaryFunctorIN3c107complexIfEES5_S5_NS0_15binary_internal10MulFunctorIS5_EEEESt5arrayIPcLm2EELi4E23TrivialOffsetCalculatorILi1EjESE_NS0_6memory12LoadWithCastILi1EEENSF_13StoreWithCastILi1EEEEEviT_T0_T2_T3_T4_T5_ --------------------------
	.section	.nv.constant0._ZN2at6native27unrolled_elementwise_kernelINS0_13AUnaryFunctorIN3c107complexIfEES5_S5_NS0_15binary_internal10MulFunctorIS5_EEEESt5arrayIPcLm2EELi4E23TrivialOffsetCalculatorILi1EjESE_NS0_6memory12LoadWithCastILi1EEENSF_13StoreWithCastILi1EEEEEviT_T0_T2_T3_T4_T5_,"a",@progbits
	.sectionflags	@""
	.align	4
.nv.constant0._ZN2at6native27unrolled_elementwise_kernelINS0_13AUnaryFunctorIN3c107complexIfEES5_S5_NS0_15binary_internal10MulFunctorIS5_EEEESt5arrayIPcLm2EELi4E23TrivialOffsetCalculatorILi1EjESE_NS0_6memory12LoadWithCastILi1EEENSF_13StoreWithCastILi1EEEEEviT_T0_T2_T3_T4_T5_:
	.zero		588


//--------------------- .nv.constant0._ZN2at6native18elementwise_kernelILi128ELi2EZNS0_22gpu_kernel_impl_nocastINS0_13AUnaryFunctorIN3c107complexIfEES6_S6_NS0_15binary_internal10MulFunctorIS6_EEEEEEvRNS_18TensorIteratorBaseERKT_EUliE_EEviT1_ --------------------------
	.section	.nv.constant0._ZN2at6native18elementwise_kernelILi128ELi2EZNS0_22gpu_kernel_impl_nocastINS0_13AUnaryFunctorIN3c107complexIfEES6_S6_NS0_15binary_internal10MulFunctorIS6_EEEEEEvRNS_18TensorIteratorBaseERKT_EUliE_EEviT1_,"a",@progbits
	.sectionflags	@""
	.align	4
.nv.constant0._ZN2at6native18elementwise_kernelILi128ELi2EZNS0_22gpu_kernel_impl_nocastINS0_13AUnaryFunctorIN3c107complexIfEES6_S6_NS0_15binary_internal10MulFunctorIS6_EEEEEEvRNS_18TensorIteratorBaseERKT_EUliE_EEviT1_:
	.zero		1080


//--------------------- .nv.constant0._ZN2at6native27unrolled_elementwise_kernelINS0_13AUnaryFunctorIN3c107complexIfEES5_S5_NS0_15binary_internal10MulFunctorIS5_EEEESt5arrayIPcLm2EELi4E23TrivialOffsetCalculatorILi1EjESE_NS0_6memory15LoadWithoutCastENSF_16StoreWithoutCastEEEviT_T0_T2_T3_T4_T5_ --------------------------
	.section	.nv.constant0._ZN2at6native27unrolled_elementwise_kernelINS0_13AUnaryFunctorIN3c107complexIfEES5_S5_NS0_15binary_internal10MulFunctorIS5_EEEESt5arrayIPcLm2EELi4E23TrivialOffsetCalculatorILi1EjESE_NS0_6memory15LoadWithoutCastENSF_16StoreWithoutCastEEEviT_T0_T2_T3_T4_T5_,"a",@progbits
	.sectionflags	@""
	.align	4
.nv.constant0._ZN2at6native27unrolled_elementwise_kernelINS0_13AUnaryFunctorIN3c107complexIfEES5_S5_NS0_15binary_internal10MulFunctorIS5_EEEESt5arrayIPcLm2EELi4E23TrivialOffsetCalculatorILi1EjESE_NS0_6memory15LoadWithoutCastENSF_16StoreWithoutCastEEEviT_T0_T2_T3_T4_T5_:
	.zero		572


//--------------------- .nv.constant0._ZN2at6native29vectorized_elementwise_kernelILi2ENS0_13AUnaryFunctorIN3c107complexIfEES5_S5_NS0_15binary_internal10MulFunctorIS5_EEEESt5arrayIPcLm2EEEEviT0_T1_ --------------------------
	.section	.nv.constant0._ZN2at6native29vectorized_elementwise_kernelILi2ENS0_13AUnaryFunctorIN3c107complexIfEES5_S5_NS0_15binary_internal10MulFunctorIS5_EEEESt5arrayIPcLm2EEEEviT0_T1_,"a",@progbits
	.sectionflags	@""
	.align	4
.nv.constant0._ZN2at6native29vectorized_elementwise_kernelILi2ENS0_13AUnaryFunctorIN3c107complexIfEES5_S5_NS0_15binary_internal10MulFunctorIS5_EEEESt5arrayIPcLm2EEEEviT0_T1_:
	.zero		568


//--------------------- .nv.constant0._ZN2at6native29vectorized_elementwise_kernelILi4ENS0_13AUnaryFunctorIN3c107complexIfEES5_S5_NS0_15binary_internal10MulFunctorIS5_EEEESt5arrayIPcLm2EEEEviT0_T1_ --------------------------
	.section	.nv.constant0._ZN2at6native29vectorized_elementwise_kernelILi4ENS0_13AUnaryFunctorIN3c107complexIfEES5_S5_NS0_15binary_internal10MulFunctorIS5_EEEESt5arrayIPcLm2EEEEviT0_T1_,"a",@progbits
	.sectionflags	@""
	.align	4
.nv.constant0._ZN2at6native29vectorized_elementwise_kernelILi4ENS0_13AUnaryFunctorIN3c107complexIfEES5_S5_NS0_15binary_internal10MulFunctorIS5_EEEESt5arrayIPcLm2EEEEviT0_T1_:
	.zero		568


//--------------------- .nv.constant0._ZN2at6native29vectorized_elementwise_kernelILi8ENS0_13AUnaryFunctorIN3c107complexIfEES5_S5_NS0_15binary_internal10MulFunctorIS5_EEEESt5arrayIPcLm2EEEEviT0_T1_ --------------------------
	.section	.nv.constant0._ZN2at6native29vectorized_elementwise_kernelILi8ENS0_13AUnaryFunctorIN3c107complexIfEES5_S5_NS0_15binary_internal10MulFunctorIS5_EEEESt5arrayIPcLm2EEEEviT0_T1_,"a",@progbits
	.sectionflags	@""
	.align	4
.nv.constant0._ZN2at6native29vectorized_elementwise_kernelILi8ENS0_13AUnaryFunctorIN3c107complexIfEES5_S5_NS0_15binary_internal10MulFunctorIS5_EEEESt5arrayIPcLm2EEEEviT0_T1_:
	.zero		568


//--------------------- .nv.constant0._ZN2at6native18elementwise_kernelILi128ELi4EZNS0_15gpu_kernel_implINS0_13BinaryFunctorIN3c107complexIfEES6_S6_NS0_15binary_internal10MulFunctorIS6_EEEEEEvRNS_18TensorIteratorBaseERKT_EUliE_EEviT1_ --------------------------
	.section	.nv.constant0._ZN2at6native18elementwise_kernelILi128ELi4EZNS0_15gpu_kernel_implINS0_13BinaryFunctorIN3c107complexIfEES6_S6_NS0_15binary_internal10MulFunctorIS6_EEEEEEvRNS_18TensorIteratorBaseERKT_EUliE_EEviT1_,"a",@progbits
	.sectionflags	@""
	.align	4
.nv.constant0._ZN2at6native18elementwise_kernelILi128ELi4EZNS0_15gpu_kernel_implINS0_13BinaryFunctorIN3c107complexIfEES6_S6_NS0_15binary_internal10MulFunctorIS6_EEEEEEvRNS_18TensorIteratorBaseERKT_EUliE_EEviT1_:
	.zero		1184


//--------------------- .nv.constant0._ZN2at6native27unrolled_elementwise_kernelINS0_13BinaryFunctorIN3c107complexIfEES5_S5_NS0_15binary_internal10MulFunctorIS5_EEEESt5arrayIPcLm3EELi4E23TrivialOffsetCalculatorILi2EjESD_ILi1EjENS0_6memory12LoadWithCastILi2EEENSG_13StoreWithCastILi1EEEEEviT_T0_T2_T3_T4_T5_ --------------------------
	.section	.nv.constant0._ZN2at6native27unrolled_elementwise_kernelINS0_13BinaryFunctorIN3c107complexIfEES5_S5_NS0_15binary_internal10MulFunctorIS5_EEEESt5arrayIPcLm3EELi4E23TrivialOffsetCalculatorILi2EjESD_ILi1EjENS0_6memory12LoadWithCastILi2EEENSG_13StoreWithCastILi1EEEEEviT_T0_T2_T3_T4_T5_,"a",@progbits
	.sectionflags	@""
	.align	4
.nv.constant0._ZN2at6native27unrolled_elementwise_kernelINS0_13BinaryFunctorIN3c107complexIfEES5_S5_NS0_15binary_internal10MulFunctorIS5_EEEESt5arrayIPcLm3EELi4E23TrivialOffsetCalculatorILi2EjESD_ILi1EjENS0_6memory12LoadWithCastILi2EEENSG_13StoreWithCastILi1EEEEEviT_T0_T2_T3_T4_T5_:
	.zero		584


//--------------------- .nv.constant0._ZN2at6native18elementwise_kernelILi128ELi2EZNS0_22gpu_kernel_impl_nocastINS0_13BinaryFunctorIN3c107complexIfEES6_S6_NS0_15binary_internal10MulFunctorIS6_EEEEEEvRNS_18TensorIteratorBaseERKT_EUliE_EEviT1_ --------------------------
	.section	.nv.constant0._ZN2at6native18elementwise_kernelILi128ELi2EZNS0_22gpu_kernel_impl_nocastINS0_13BinaryFunctorIN3c107complexIfEES6_S6_NS0_15binary_internal10MulFunctorIS6_EEEEEEvRNS_18TensorIteratorBaseERKT_EUliE_EEviT1_,"a",@progbits
	.sectionflags	@""
	.align	4
.nv.constant0._ZN2at6native18elementwise_kernelILi128ELi2EZNS0_22gpu_kernel_impl_nocastINS0_13BinaryFunctorIN3c107complexIfEES6_S6_NS0_15binary_internal10MulFunctorIS6_EEEEEEvRNS_18TensorIteratorBaseERKT_EUliE_EEviT1_:
	.zero		1184


//--------------------- .nv.constant0._ZN2at6native27unrolled_elementwise_kernelINS0_13BinaryFunctorIN3c107complexIfEES5_S5_NS0_15binary_internal10MulFunctorIS5_EEEESt5arrayIPcLm3EELi4E23TrivialOffsetCalculatorILi2EjESD_ILi1EjENS0_6memory15LoadWithoutCastENSG_16StoreWithoutCastEEEviT_T0_T2_T3_T4_T5_ --------------------------
	.section	.nv.constant0._ZN2at6native27unrolled_elementwise_kernelINS0_13BinaryFunctorIN3c107complexIfEES5_S5_NS0_15binary_internal10MulFunctorIS5_EEEESt5arrayIPcLm3EELi4E23TrivialOffsetCalculatorILi2EjESD_ILi1EjENS0_6memory15LoadWithoutCastENSG_16StoreWithoutCastEEEviT_T0_T2_T3_T4_T5_,"a",@progbits
	.sectionflags	@""
	.align	4
.nv.constant0._ZN2at6native27unrolled_elementwise_kernelINS0_13BinaryFunctorIN3c107complexIfEES5_S5_NS0_15binary_internal10MulFunctorIS5_EEEESt5arrayIPcLm3EELi4E23TrivialOffsetCalculatorILi2EjESD_ILi1EjENS0_6memory15LoadWithoutCastENSG_16StoreWithoutCastEEEviT_T0_T2_T3_T4_T5_:
	.zero		564


//--------------------- .nv.constant0._ZN2at6native29vectorized_elementwise_kernelILi2ENS0_13BinaryFunctorIN3c107complexIfEES5_S5_NS0_15binary_internal10MulFunctorIS5_EEEESt5arrayIPcLm3EEEEviT0_T1_ --------------------------
	.section	.nv.constant0._ZN2at6native29vectorized_elementwise_kernelILi2ENS0_13BinaryFunctorIN3c107complexIfEES5_S5_NS0_15binary_internal10MulFunctorIS5_EEEESt5arrayIPcLm3EEEEviT0_T1_,"a",@progbits
	.sectionflags	@""
	.align	4
.nv.constant0._ZN2at6native29vectorized_elementwise_kernelILi2ENS0_13BinaryFunctorIN3c107complexIfEES5_S5_NS0_15binary_internal10MulFunctorIS5_EEEESt5arrayIPcLm3EEEEviT0_T1_:
	.zero		560


//--------------------- .nv.constant0._ZN2at6native29vectorized_elementwise_kernelILi4ENS0_13BinaryFunctorIN3c107complexIfEES5_S5_NS0_15binary_internal10MulFunctorIS5_EEEESt5arrayIPcLm3EEEEviT0_T1_ --------------------------
	.section	.nv.constant0._ZN2at6native29vectorized_elementwise_kernelILi4ENS0_13BinaryFunctorIN3c107complexIfEES5_S5_NS0_15binary_internal10MulFunctorIS5_EEEESt5arrayIPcLm3EEEEviT0_T1_,"a",@progbits
	.sectionflags	@""
	.align	4
.nv.constant0._ZN2at6native29vectorized_elementwise_kernelILi4ENS0_13BinaryFunctorIN3c107complexIfEES5_S5_NS0_15binary_internal10MulFunctorIS5_EEEESt5arrayIPcLm3EEEEviT0_T1_:
	.zero		560


//--------------------- .nv.constant0._ZN2at6native29vectorized_elementwise_kernelILi8ENS0_13BinaryFunctorIN3c107complexIfEES5_S5_NS0_15binary_internal10MulFunctorIS5_EEEESt5arrayIPcLm3EEEEviT0_T1_ --------------------------
	.section	.nv.constant0._ZN2at6native29vectorized_elementwise_kernelILi8ENS0_13BinaryFunctorIN3c107complexIfEES5_S5_NS0_15binary_internal10MulFunctorIS5_EEEESt5arrayIPcLm3EEEEviT0_T1_,"a",@progbits
	.sectionflags	@""
	.align	4
.nv.constant0._ZN2at6native29vectorized_elementwise_kernelILi8ENS0_13BinaryFunctorIN3c107complexIfEES5_S5_NS0_15binary_internal10MulFunctorIS5_EEEESt5arrayIPcLm3EEEEviT0_T1_:
	.zero		560


//--------------------- .nv.constant0._ZN2at6native18elementwise_kernelILi128ELi4EZNS0_15gpu_kernel_implINS0_13AUnaryFunctorIN3c107complexIdEES6_S6_NS0_15binary_internal10MulFunctorIS6_EEEEEEvRNS_18TensorIteratorBaseERKT_EUliE_EEviT1_ --------------------------
	.section	.nv.constant0._ZN2at6native18elementwise_kernelILi128ELi4EZNS0_15gpu_kernel_implINS0_13AUnaryFunctorIN3c107complexIdEES6_S6_NS0_15binary_internal10MulFunctorIS6_EEEEEEvRNS_18TensorIteratorBaseERKT_EUliE_EEviT1_,"a",@progbits
	.sectionflags	@""
	.align	4
.nv.constant0._ZN2at6native18elementwise_kernelILi128ELi4EZNS0_15gpu_kernel_implINS0_13AUnaryFunctorIN3c107complexIdEES6_S6_NS0_15binary_internal10MulFunctorIS6_EEEEEEvRNS_18TensorIteratorBaseERKT_EUliE_EEviT1_:
	.zero		1120


//--------------------- .nv.constant0._ZN2at6native27unrolled_elementwise_kernelINS0_13AUnaryFunctorIN3c107complexIdEES5_S5_NS0_15binary_internal10MulFunctorIS5_EEEESt5arrayIPcLm2EELi4E23TrivialOffsetCalculatorILi1EjESE_NS0_6memory12LoadWithCastILi1EEENSF_13StoreWithCastILi1EEEEEviT_T0_T2_T3_T4_T5_ --------------------------
	.section	.nv.constant0._ZN2at6native27unrolled_elementwise_kernelINS0_13AUnaryFunctorIN3c107complexIdEES5_S5_NS0_15binary_internal10MulFunctorIS5_EEEESt5arrayIPcLm2EELi4E23TrivialOffsetCalculatorILi1EjESE_NS0_6memory12LoadWithCastILi1EEENSF_13StoreWithCastILi1EEEEEviT_T0_T2_T3_T4_T5_,"a",@progbits
	.sectionflags	@""
	.align	4
.nv.constant0._ZN2at6native27unrolled_elementwise_kernelINS0_13AUnaryFunctorIN3c107complexIdEES5_S5_NS0_15binary_internal10MulFunctorIS5_EEEESt5arrayIPcLm2EELi4E23TrivialOffsetCalculatorILi1EjESE_NS0_6memory12LoadWithCastILi1EEENSF_13StoreWithCastILi1EEEEEviT_T0_T2_T3_T4_T5_:
	.zero		612


//--------------------- .nv.constant0._ZN2at6native18elementwise_kernelILi128ELi2EZNS0_22gpu_kernel_impl_nocastINS0_13AUnaryFunctorIN3c107complexIdEES6_S6_NS0_15binary_internal10MulFunctorIS6_EEEEEEvRNS_18TensorIteratorBaseERKT_EUliE_EEviT1_ --------------------------
	.section	.nv.constant0._ZN2at6native18elementwise_kernelILi128ELi2EZNS0_22gpu_kernel_impl_nocastINS0_13AUnaryFunctorIN3c107complexIdEES6_S6_NS0_15binary_internal10MulFunctorIS6_EEEEEEvRNS_18TensorIteratorBaseERKT_EUliE_EEviT1_,"a",@progbits
	.sectionflags	@""
	.align	4
.nv.constant0._ZN2at6native18elementwise_kernelILi128ELi2EZNS0_22gpu_kernel_impl_nocastINS0_13AUnaryFunctorIN3c107complexIdEES6_S6_NS0_15binary_internal10MulFunctorIS6_EEEEEEvRNS_18TensorIteratorBaseERKT_EUliE_EEviT1_:
	.zero		1120


//--------------------- .nv.constant0._ZN2at6native27unrolled_elementwise_kernelINS0_13AUnaryFunctorIN3c107complexIdEES5_S5_NS0_15binary_internal10MulFunctorIS5_EEEESt5arrayIPcLm2EELi4E23TrivialOffsetCalculatorILi1EjESE_NS0_6memory15LoadWithoutCastENSF_16StoreWithoutCastEEEviT_T0_T2_T3_T4_T5_ --------------------------
	.section	.nv.constant0._ZN2at6native27unrolled_elementwise_kernelINS0_13AUnaryFunctorIN3c107complexIdEES5_S5_NS0_15binary_internal10MulFunctorIS5_EEEESt5arrayIPcLm2EELi4E23TrivialOffsetCalculatorILi1EjESE_NS0_6memory15LoadWithoutCastENSF_16StoreWithoutCastEEEviT_T0_T2_T3_T4_T5_,"a",@progbits
	.sectionflags	@""
	.align	4
.nv.constant0._ZN2at6native27unrolled_elementwise_kernelINS0_13AUnaryFunctorIN3c107complexIdEES5_S5_NS0_15binary_internal10MulFunctorIS5_EEEESt5arrayIPcLm2EELi4E23TrivialOffsetCalculatorILi1EjESE_NS0_6memory15LoadWithoutCastENSF_16StoreWithoutCastEEEviT_T0_T2_T3_T4_T5_:
	.zero		596


//--------------------- .nv.constant0._ZN2at6native29vectorized_elementwise_kernelILi2ENS0_13AUnaryFunctorIN3c107complexIdEES5_S5_NS0_15binary_internal10MulFunctorIS5_EEEESt5arrayIPcLm2EEEEviT0_T1_ --------------------------
	.section	.nv.constant0._ZN2at6native29vectorized_elementwise_kernelILi2ENS0_13AUnaryFunctorIN3c107complexIdEES5_S5_NS0_15binary_internal10MulFunctorIS5_EEEESt5arrayIPcLm2EEEEviT0_T1_,"a",@progbits
	.sectionflags	@""
	.align	4
.nv.constant0._ZN2at6native29vectorized_elementwise_kernelILi2ENS0_13AUnaryFunctorIN3c107complexIdEES5_S5_NS0_15binary_internal10MulFunctorIS5_EEEESt5arrayIPcLm2EEEEviT0_T1_:
	.zero		592


//--------------------- .nv.constant0._ZN2at6native29vectorized_elementwise_kernelILi4ENS0_13AUnaryFunctorIN3c107complexIdEES5_S5_NS0_15binary_internal10MulFunctorIS5_EEEESt5arrayIPcLm2EEEEviT0_T1_ --------------------------
	.section	.nv.constant0._ZN2at6native29vectorized_elementwise_kernelILi4ENS0_13AUnaryFunctorIN3c107complexIdEES5_S5_NS0_15binary_internal10MulFunctorIS5_EEEESt5arrayIPcLm2EEEEviT0_T1_,"a",@progbits
	.sectionflags	@""
	.align	4
.nv.constant0._ZN2at6native29vectorized_elementwise_kernelILi4ENS0_13AUnaryFunctorIN3c107complexIdEES5_S5_NS0_15binary_internal10MulFunctorIS5_EEEESt5arrayIPcLm2EEEEviT0_T1_:
	.zero		592


//--------------------- .nv.constant0._ZN2at6native29vectorized_elementwise_kernelILi8ENS0_13AUnaryFunctorIN3c107complexIdEES5_S5_NS0_15binary_internal10MulFunctorIS5_EEEESt5arrayIPcLm2EEEEviT0_T1_ --------------------------
	.section	.nv.constant0._ZN2at6native29vectorized_elementwise_kernelILi8ENS0_13AUnaryFunctorIN3c107complexIdEES5_S5_NS0_15binary_internal10MulFunctorIS5_EEEESt5arrayIPcLm2EEEEviT0_T1_,"a",@progbits
	.sectionflags	@""
	.align	4
.nv.constant0._ZN2at6native29vectorized_elementwise_kernelILi8ENS0_13AUnaryFunctorIN3c107complexIdEES5_S5_NS0_15binary_internal10MulFunctorIS5_EEEESt5arrayIPcLm2EEEEviT0_T1_:
	.zero		592


//--------------------- .nv.constant0._ZN2at6native18elementwise_kernelILi128ELi4EZNS0_15gpu_kernel_implINS0_13BinaryFunctorIN3c107complexIdEES6_S6_NS0_15binary_internal10MulFunctorIS6_EEEEEEvRNS_18TensorIteratorBaseERKT_EUliE_EEviT1_ --------------------------
	.section	.nv.constant0._ZN2at6native18elementwise_kernelILi128ELi4EZNS0_15gpu_kernel_implINS0_13BinaryFunctorIN3c107complexIdEES6_S6_NS0_15binary_internal10MulFunctorIS6_EEEEEEvRNS_18TensorIteratorBaseERKT_EUliE_EEviT1_,"a",@progbits
	.sectionflags	@""
	.align	4
.nv.constant0._ZN2at6native18elementwise_kernelILi128ELi4EZNS0_15gpu_kernel_implINS0_13BinaryFunctorIN3c107complexIdEES6_S6_NS0_15binary_internal10MulFunctorIS6_EEEEEEvRNS_18TensorIteratorBaseERKT_EUliE_EEviT1_:
	.zero		1184


//--------------------- .nv.constant0._ZN2at6native27unrolled_elementwise_kernelINS0_13BinaryFunctorIN3c107complexIdEES5_S5_NS0_15binary_internal10MulFunctorIS5_EEEESt5arrayIPcLm3EELi4E23TrivialOffsetCalculatorILi2EjESD_ILi1EjENS0_6memory12LoadWithCastILi2EEENSG_13StoreWithCastILi1EEEEEviT_T0_T2_T3_T4_T5_ --------------------------
	.section	.nv.constant0._ZN2at6native27unrolled_elementwise_kernelINS0_13BinaryFunctorIN3c107complexIdEES5_S5_NS0_15binary_internal10MulFunctorIS5_EEEESt5arrayIPcLm3EELi4E23TrivialOffsetCalculatorILi2EjESD_ILi1EjENS0_6memory12LoadWithCastILi2EEENSG_13StoreWithCastILi1EEEEEviT_T0_T2_T3_T4_T5_,"a",@progbits
	.sectionflags	@""
	.align	4
.nv.constant0._ZN2at6native27unrolled_elementwise_kernelINS0_13BinaryFunctorIN3c107complexIdEES5_S5_NS0_15binary_internal10MulFunctorIS5_EEEESt5arrayIPcLm3EELi4E23TrivialOffsetCalculatorILi2EjESD_ILi1EjENS0_6memory12LoadWithCastILi2EEENSG_13StoreWithCastILi1EEEEEviT_T0_T2_T3_T4_T5_:
	.zero		584


//--------------------- .nv.constant0._ZN2at6native18elementwise_kernelILi128ELi2EZNS0_22gpu_kernel_impl_nocastINS0_13BinaryFunctorIN3c107complexIdEES6_S6_NS0_15binary_internal10MulFunctorIS6_EEEEEEvRNS_18TensorIteratorBaseERKT_EUliE_EEviT1_ --------------------------
	.section	.nv.constant0._ZN2at6native18elementwise_kernelILi128ELi2EZNS0_22gpu_kernel_impl_nocastINS0_13BinaryFunctorIN3c107complexIdEES6_S6_NS0_15binary_internal10MulFunctorIS6_EEEEEEvRNS_18TensorIteratorBaseERKT_EUliE_EEviT1_,"a",@progbits
	.sectionflags	@""
	.align	4
.nv.constant0._ZN2at6native18elementwise_kernelILi128ELi2EZNS0_22gpu_kernel_impl_nocastINS0_13BinaryFunctorIN3c107complexIdEES6_S6_NS0_15binary_internal10MulFunctorIS6_EEEEEEvRNS_18TensorIteratorBaseERKT_EUliE_EEviT1_:
	.zero		1184


//--------------------- .nv.constant0._ZN2at6native27unrolled_elementwise_kernelINS0_13BinaryFunctorIN3c107complexIdEES5_S5_NS0_15binary_internal10MulFunctorIS5_EEEESt5arrayIPcLm3EELi4E23TrivialOffsetCalculatorILi2EjESD_ILi1EjENS0_6memory15LoadWithoutCastENSG_16StoreWithoutCastEEEviT_T0_T2_T3_T4_T5_ --------------------------
	.section	.nv.constant0._ZN2at6native27unrolled_elementwise_kernelINS0_13BinaryFunctorIN3c107complexIdEES5_S5_NS0_15binary_internal10MulFunctorIS5_EEEESt5arrayIPcLm3EELi4E23TrivialOffsetCalculatorILi2EjESD_ILi1EjENS0_6memory15LoadWithoutCastENSG_16StoreWithoutCastEEEviT_T0_T2_T3_T4_T5_,"a",@progbits
	.sectionflags	@""
	.align	4
.nv.constant0._ZN2at6native27unrolled_elementwise_kernelINS0_13BinaryFunctorIN3c107complexIdEES5_S5_NS0_15binary_internal10MulFunctorIS5_EEEESt5arrayIPcLm3EELi4E23TrivialOffsetCalculatorILi2EjESD_ILi1EjENS0_6memory15LoadWithoutCastENSG_16StoreWithoutCastEEEviT_T0_T2_T3_T4_T5_:
	.zero		564


//--------------------- .nv.constant0._ZN2at6native29vectorized_elementwise_kernelILi2ENS0_13BinaryFunctorIN3c107complexIdEES5_S5_NS0_15binary_internal10MulFunctorIS5_EEEESt5arrayIPcLm3EEEEviT0_T1_ --------------------------
	.section	.nv.constant0._ZN2at6native29vectorized_elementwise_kernelILi2ENS0_13BinaryFunctorIN3c107complexIdEES5_S5_NS0_15binary_internal10MulFunctorIS5_EEEESt5arrayIPcLm3EEEEviT0_T1_,"a",@progbits
	.sectionflags	@""
	.align	4
.nv.constant0._ZN2at6native29vectorized_elementwise_kernelILi2ENS0_13BinaryFunctorIN3c107complexIdEES5_S5_NS0_15binary_internal10MulFunctorIS5_EEEESt5arrayIPcLm3EEEEviT0_T1_:
	.zero		560


//--------------------- .nv.constant0._ZN2at6native29vectorized_elementwise_kernelILi4ENS0_13BinaryFunctorIN3c107complexIdEES5_S5_NS0_15binary_internal10MulFunctorIS5_EEEESt5arrayIPcLm3EEEEviT0_T1_ --------------------------
	.section	.nv.constant0._ZN2at6native29vectorized_elementwise_kernelILi4ENS0_13BinaryFunctorIN3c107complexIdEES5_S5_NS0_15binary_internal10MulFunctorIS5_EEEESt5arrayIPcLm3EEEEviT0_T1_,"a",@progbits
	.sectionflags	@""
	.align	4
.nv.constant0._ZN2at6native29vectorized_elementwise_kernelILi4ENS0_13BinaryFunctorIN3c107complexIdEES5_S5_NS0_15binary_internal10MulFunctorIS5_EEEESt5arrayIPcLm3EEEEviT0_T1_:
	.zero		560


//--------------------- .nv.constant0._ZN2at6native29vectorized_elementwise_kernelILi8ENS0_13BinaryFunctorIN3c107complexIdEES5_S5_NS0_15binary_internal10MulFunctorIS5_EEEESt5arrayIPcLm3EEEEviT0_T1_ --------------------------
	.section	.nv.constant0._ZN2at6native29vectorized_elementwise_kernelILi8ENS0_13BinaryFunctorIN3c107complexIdEES5_S5_NS0_15binary_internal10MulFunctorIS5_EEEESt5arrayIPcLm3EEEEviT0_T1_,"a",@progbits
	.sectionflags	@""
	.align	4
.nv.constant0._ZN2at6native29vectorized_elementwise_kernelILi8ENS0_13BinaryFunctorIN3c107complexIdEES5_S5_NS0_15binary_internal10MulFunctorIS5_EEEESt5arrayIPcLm3EEEEviT0_T1_:
	.zero		560


//--------------------- .nv.constant0._ZN2at6native18elementwise_kernelILi128ELi4EZNS0_15gpu_kernel_implINS0_13AUnaryFunctorIfffNS0_15binary_internal10MulFunctorIfEEEEEEvRNS_18TensorIteratorBaseERKT_EUliE_EEviT1_ --------------------------
	.section	.nv.constant0._ZN2at6native18elementwise_kernelILi128ELi4EZNS0_15gpu_kernel_implINS0_13AUnaryFunctorIfffNS0_15binary_internal10MulFunctorIfEEEEEEvRNS_18TensorIteratorBaseERKT_EUliE_EEviT1_,"a",@progbits
	.sectionflags	@""
	.align	4
.nv.constant0._ZN2at6native18elementwise_kernelILi128ELi4EZNS0_15gpu_kernel_implINS0_13AUnaryFunctorIfffNS0_15binary_internal10MulFunctorIfEEEEEEvRNS_18TensorIteratorBaseERKT_EUliE_EEviT1_:
	.zero		1080


//--------------------- .nv.constant0._ZN2at6native27unrolled_elementwise_kernelINS0_13AUnaryFunctorIfffNS0_15binary_internal10MulFunctorIfEEEESt5arrayIPcLm2EELi4E23TrivialOffsetCalculatorILi1EjESB_NS0_6memory12LoadWithCastILi1EEENSC_13StoreWithCastILi1EEEEEviT_T0_T2_T3_T4_T5_ --------------------------
	.section	.nv.constant0._ZN2at6native27unrolled_elementwise_kernelINS0_13AUnaryFunctorIfffNS0_15binary_internal10MulFunctorIfEEEESt5arrayIPcLm2EELi4E23TrivialOffsetCalculatorILi1EjESB_NS0_6memory12LoadWithCastILi1EEENSC_13StoreWithCastILi1EEEEEviT_T0_T2_T3_T4_T5_,"a",@progbits
	.sectionflags	@""
	.align	4
.nv.constant0._ZN2at6native27unrolled_elementwise_kernelINS0_13AUnaryFunctorIfffNS0_15binary_internal10MulFunctorIfEEEESt5arrayIPcLm2EELi4E23TrivialOffsetCalculatorILi1EjESB_NS0_6memory12LoadWithCastILi1EEENSC_13StoreWithCastILi1EEEEEviT_T0_T2_T3_T4_T5_:
	.zero		580


//--------------------- .nv.constant0._ZN2at6native18elementwise_kernelILi128ELi2EZNS0_22gpu_kernel_impl_nocastINS0_13AUnaryFunctorIfffNS0_15binary_internal10MulFunctorIfEEEEEEvRNS_18TensorIteratorBaseERKT_EUliE_EEviT1_ --------------------------
	.section	.nv.constant0._ZN2at6native18elementwise_kernelILi128ELi2EZNS0_22gpu_kernel_impl_nocastINS0_13AUnaryFunctorIfffNS0_15binary_internal10MulFunctorIfEEEEEEvRNS_18TensorIteratorBaseERKT_EUliE_EEviT1_,"a",@progbits
	.sectionflags	@""
	.align	4
.nv.constant0._ZN2at6native18elementwise_kernelILi128ELi2EZNS0_22gpu_kernel_impl_nocastINS0_13AUnaryFunctorIfffNS0_15binary_internal10MulFunctorIfEEEEEEvRNS_18TensorIteratorBaseERKT_EUliE_EEviT1_:
	.zero		1072


//--------------------- .nv.constant0._ZN2at6native27unrolled_elementwise_kernelINS0_13AUnaryFunctorIfffNS0_15binary_internal10MulFunctorIfEEEESt5arrayIPcLm2EELi4E23TrivialOffsetCalculatorILi1EjESB_NS0_6memory15LoadWithoutCastENSC_16StoreWithoutCastEEEviT_T0_T2_T3_T4_T5_ --------------------------
	.section	.nv.constant0._ZN2at6native27unrolled_elementwise_kernelINS0_13AUnaryFunctorIfffNS0_15binary_internal10MulFunctorIfEEEESt5arrayIPcLm2EELi4E23TrivialOffsetCalculatorILi1EjESB_NS0_6memory15LoadWithoutCastENSC_16StoreWithoutCastEEEviT_T0_T2_T3_T4_T5_,"a",@progbits
	.sectionflags	@""
	.align	4
.nv.constant0._ZN2at6native27unrolled_elementwise_kernelINS0_13AUnaryFunctorIfffNS0_15binary_internal10MulFunctorIfEEEESt5arrayIPcLm2EELi4E23TrivialOffsetCalculatorILi1EjESB_NS0_6memory15LoadWithoutCastENSC_16StoreWithoutCastEEEviT_T0_T2_T3_T4_T5_:
	.zero		564


//--------------------- .nv.constant0._ZN2at6native29vectorized_elementwise_kernelILi2ENS0_13AUnaryFunctorIfffNS0_15binary_internal10MulFunctorIfEEEESt5arrayIPcLm2EEEEviT0_T1_ --------------------------
	.section	.nv.constant0._ZN2at6native29vectorized_elementwise_kernelILi2ENS0_13AUnaryFunctorIfffNS0_15binary_internal10MulFunctorIfEEEESt5arrayIPcLm2EEEEviT0_T1_,"a",@progbits
	.sectionflags	@""
	.align	4
.nv.constant0._ZN2at6native29vectorized_elementwise_kernelILi2ENS0_13AUnaryFunctorIfffNS0_15binary_internal10MulFunctorIfEEEESt5arrayIPcLm2EEEEviT0_T1_:
	.zero		560


//--------------------- .nv.constant0._ZN2at6native29vectorized_elementwise_kernelILi4ENS0_13AUnaryFunctorIfffNS0_15binary_internal10MulFunctorIfEEEESt5arrayIPcLm2EEEEviT0_T1_ --------------------------
	.section	.nv.constant0._ZN2at6native29vectorized_elementwise_kernelILi4ENS0_13AUnaryFunctorIfffNS0_15binary_internal10MulFunctorIfEEEESt5arrayIPcLm2EEEEviT0_T1_,"a",@progbits
	.sectionflags	@""
	.align	4
.nv.constant0._ZN2at6native29vectorized_elementwise_kernelILi4ENS0_13AUnaryFunctorIfffNS0_15binary_internal10MulFunctorIfEEEESt5arrayIPcLm2EEEEviT0_T1_:
	.zero		560


//--------------------- .nv.constant0._ZN2at6native29vectorized_elementwise_kernelILi8ENS0_13AUnaryFunctorIfffNS0_15binary_internal10MulFunctorIfEEEESt5arrayIPcLm2EEEEviT0_T1_ --------------------------
	.section	.nv.constant0._ZN2at6native29vectorized_elementwise_kernelILi8ENS0_13AUnaryFunctorIfffNS0_15binary_internal10MulFunctorIfEEEESt5arrayIPcLm2EEEEviT0_T1_,"a",@progbits
	.sectionflags	@""
	.align	4
.nv.constant0._ZN2at6native29vectorized_elementwise_kernelILi8ENS0_13AUnaryFunctorIfffNS0_15binary_internal10MulFunctorIfEEEESt5arrayIPcLm2EEEEviT0_T1_:
	.zero		560


//--------------------- .nv.constant0._ZN2at6native18elementwise_kernelILi128ELi4EZNS0_15gpu_kernel_implINS0_13BinaryFunctorIfffNS0_15binary_internal10MulFunctorIfEEEEEEvRNS_18TensorIteratorBaseERKT_EUliE_EEviT1_ --------------------------
	.section	.nv.constant0._ZN2at6native18elementwise_kernelILi128ELi4EZNS0_15gpu_kernel_implINS0_13BinaryFunctorIfffNS0_15binary_internal10MulFunctorIfEEEEEEvRNS_18TensorIteratorBaseERKT_EUliE_EEviT1_,"a",@progbits
	.sectionflags	@""
	.align	4
.nv.constant0._ZN2at6native18elementwise_kernelILi128ELi4EZNS0_15gpu_kernel_implINS0_13BinaryFunctorIfffNS0_15binary_internal10MulFunctorIfEEEEEEvRNS_18TensorIteratorBaseERKT_EUliE_EEviT1_:
	.zero		1184


//--------------------- .nv.constant0._ZN2at6native27unrolled_elementwise_kernelINS0_13BinaryFunctorIfffNS0_15binary_internal10MulFunctorIfEEEESt5arrayIPcLm3EELi4E23TrivialOffsetCalculatorILi2EjESA_ILi1EjENS0_6memory12LoadWithCastILi2EEENSD_13StoreWithCastILi1EEEEEviT_T0_T2_T3_T4_T5_ --------------------------
	.section	.nv.constant0._ZN2at6native27unrolled_elementwise_kernelINS0_13BinaryFunctorIfffNS0_15binary_internal10MulFunctorIfEEEESt5arrayIPcLm3EELi4E23TrivialOffsetCalculatorILi2EjESA_ILi1EjENS0_6memory12LoadWithCastILi2EEENSD_13StoreWithCastILi1EEEEEviT_T0_T2_T3_T4_T5_,"a",@progbits
	.sectionflags	@""
	.align	4
.nv.constant0._ZN2at6native27unrolled_elementwise_kernelINS0_13BinaryFunctorIfffNS0_15binary_internal10MulFunctorIfEEEESt5arrayIPcLm3EELi4E23TrivialOffsetCalculatorILi2EjESA_ILi1EjENS0_6memory12LoadWithCastILi2EEENSD_13StoreWithCastILi1EEEEEviT_T0_T2_T3_T4_T5_:
	.zero		584


//--------------------- .nv.constant0._ZN2at6native18elementwise_kernelILi128ELi2EZNS0_22gpu_kernel_impl_nocastINS0_13BinaryFunctorIfffNS0_15binary_internal10MulFunctorIfEEEEEEvRNS_18TensorIteratorBaseERKT_EUliE_EEviT1_ --------------------------
	.section	.nv.constant0._ZN2at6native18elementwise_kernelILi128ELi2EZNS0_22gpu_kernel_impl_nocastINS0_13BinaryFunctorIfffNS0_15binary_internal10MulFunctorIfEEEEEEvRNS_18TensorIteratorBaseERKT_EUliE_EEviT1_,"a",@progbits
	.sectionflags	@""
	.align	4
.nv.constant0._ZN2at6native18elementwise_kernelILi128ELi2EZNS0_22gpu_kernel_impl_nocastINS0_13BinaryFunctorIfffNS0_15binary_internal10MulFunctorIfEEEEEEvRNS_18TensorIteratorBaseERKT_EUliE_EEviT1_:
	.zero		1184


//--------------------- .nv.constant0._ZN2at6native27unrolled_elementwise_kernelINS0_13BinaryFunctorIfffNS0_15binary_internal10MulFunctorIfEEEESt5arrayIPcLm3EELi4E23TrivialOffsetCalculatorILi2EjESA_ILi1EjENS0_6memory15LoadWithoutCastENSD_16StoreWithoutCastEEEviT_T0_T2_T3_T4_T5_ --------------------------
	.section	.nv.constant0._ZN2at6native27unrolled_elementwise_kernelINS0_13BinaryFunctorIfffNS0_15binary_internal10MulFunctorIfEEEESt5arrayIPcLm3EELi4E23TrivialOffsetCalculatorILi2EjESA_ILi1EjENS0_6memory15LoadWithoutCastENSD_16StoreWithoutCastEEEviT_T0_T2_T3_T4_T5_,"a",@progbits
	.sectionflags	@""
	.align	4
.nv.constant0._ZN2at6native27unrolled_elementwise_kernelINS0_13BinaryFunctorIfffNS0_15binary_internal10MulFunctorIfEEEESt5arrayIPcLm3EELi4E23TrivialOffsetCalculatorILi2EjESA_ILi1EjENS0_6memory15LoadWithoutCastENSD_16StoreWithoutCastEEEviT_T0_T2_T3_T4_T5_:
	.zero		564


//--------------------- .nv.constant0._ZN2at6native29vectorized_elementwise_kernelILi2ENS0_13BinaryFunctorIfffNS0_15binary_internal10MulFunctorIfEEEESt5arrayIPcLm3EEEEviT0_T1_ --------------------------
	.section	.nv.constant0._ZN2at6native29vectorized_elementwise_kernelILi2ENS0_13BinaryFunctorIfffNS0_15binary_internal10MulFunctorIfEEEESt5arrayIPcLm3EEEEviT0_T1_,"a",@progbits
	.sectionflags	@""
	.align	4
.nv.constant0._ZN2at6native29vectorized_elementwise_kernelILi2ENS0_13BinaryFunctorIfffNS0_15binary_internal10MulFunctorIfEEEESt5arrayIPcLm3EEEEviT0_T1_:
	.zero		560


//--------------------- .nv.constant0._ZN2at6native29vectorized_elementwise_kernelILi4ENS0_13BinaryFunctorIfffNS0_15binary_internal10MulFunctorIfEEEESt5arrayIPcLm3EEEEviT0_T1_ --------------------------
	.section	.nv.constant0._ZN2at6native29vectorized_elementwise_kernelILi4ENS0_13BinaryFunctorIfffNS0_15binary_internal10MulFunctorIfEEEESt5arrayIPcLm3EEEEviT0_T1_,"a",@progbits
	.sectionflags	@""
	.align	4
.nv.constant0._ZN2at6native29vectorized_elementwise_kernelILi4ENS0_13BinaryFunctorIfffNS0_15binary_internal10MulFunctorIfEEEESt5arrayIPcLm3EEEEviT0_T1_:
	.zero		560


//--------------------- .nv.constant0._ZN2at6native29vectorized_elementwise_kernelILi8ENS0_13BinaryFunctorIfffNS0_15binary_internal10MulFunctorIfEEEESt5arrayIPcLm3EEEEviT0_T1_ --------------------------
	.section	.nv.constant0._ZN2at6native29vectorized_elementwise_kernelILi8ENS0_13BinaryFunctorIfffNS0_15binary_internal10MulFunctorIfEEEESt5arrayIPcLm3EEEEviT0_T1_,"a",@progbits
	.sectionflags	@""
	.align	4
.nv.constant0._ZN2at6native29vectorized_elementwise_kernelILi8ENS0_13BinaryFunctorIfffNS0_15binary_internal10MulFunctorIfEEEESt5arrayIPcLm3EEEEviT0_T1_:
	.zero		560


//--------------------- .nv.constant0._ZN2at6native18elementwise_kernelILi128ELi4EZNS0_15gpu_kernel_implINS0_13AUnaryFunctorIdddNS0_15binary_internal10MulFunctorIdEEEEEEvRNS_18TensorIteratorBaseERKT_EUliE_EEviT1_ --------------------------
	.section	.nv.constant0._ZN2at6native18elementwise_kernelILi128ELi4EZNS0_15gpu_kernel_implINS0_13AUnaryFunctorIdddNS0_15binary_internal10MulFunctorIdEEEEEEvRNS_18TensorIteratorBaseERKT_EUliE_EEviT1_,"a",@progbits
	.sectionflags	@""
	.align	4
.nv.constant0._ZN2at6native18elementwise_kernelILi128ELi4EZNS0_15gpu_kernel_implINS0_13AUnaryFunctorIdddNS0_15binary_internal10MulFunctorIdEEEEEEvRNS_18TensorIteratorBaseERKT_EUliE_EEviT1_:
	.zero		1088


//--------------------- .nv.constant0._ZN2at6native27unrolled_elementwise_kernelINS0_13AUnaryFunctorIdddNS0_15binary_internal10MulFunctorIdEEEESt5arrayIPcLm2EELi4E23TrivialOffsetCalculatorILi1EjESB_NS0_6memory12LoadWithCastILi1EEENSC_13StoreWithCastILi1EEEEEviT_T0_T2_T3_T4_T5_ --------------------------
	.section	.nv.constant0._ZN2at6native27unrolled_elementwise_kernelINS0_13AUnaryFunctorIdddNS0_15binary_internal10MulFunctorIdEEEESt5arrayIPcLm2EELi4E23TrivialOffsetCalculatorILi1EjESB_NS0_6memory12LoadWithCastILi1EEENSC_13StoreWithCastILi1EEEEEviT_T0_T2_T3_T4_T5_,"a",@progbits
	.sectionflags	@""
	.align	4
.nv.constant0._ZN2at6native27unrolled_elementwise_kernelINS0_13AUnaryFunctorIdddNS0_15binary_internal10MulFunctorIdEEEESt5arrayIPcLm2EELi4E23TrivialOffsetCalculatorILi1EjESB_NS0_6memory12LoadWithCastILi1EEENSC_13StoreWithCastILi1EEEEEviT_T0_T2_T3_T4_T5_:
	.zero		588


//--------------------- .nv.constant0._ZN2at6native18elementwise_kernelILi128ELi2EZNS0_22gpu_kernel_impl_nocastINS0_13AUnaryFunctorIdddNS0_15binary_internal10MulFunctorIdEEEEEEvRNS_18TensorIteratorBaseERKT_EUliE_EEviT1_ --------------------------
	.section	.nv.constant0._ZN2at6native18elementwise_kernelILi128ELi2EZNS0_22gpu_kernel_impl_nocastINS0_13AUnaryFunctorIdddNS0_15binary_internal10MulFunctorIdEEEEEEvRNS_18TensorIteratorBaseERKT_EUliE_EEviT1_,"a",@progbits
	.sectionflags	@""
	.align	4
.nv.constant0._ZN2at6native18elementwise_kernelILi128ELi2EZNS0_22gpu_kernel_impl_nocastINS0_13AUnaryFunctorIdddNS0_15binary_internal10MulFunctorIdEEEEEEvRNS_18TensorIteratorBaseERKT_EUliE_EEviT1_:
	.zero		1080


//--------------------- .nv.constant0._ZN2at6native27unrolled_elementwise_kernelINS0_13AUnaryFunctorIdddNS0_15binary_internal10MulFunctorIdEEEESt5arrayIPcLm2EELi4E23TrivialOffsetCalculatorILi1EjESB_NS0_6memory15LoadWithoutCastENSC_16StoreWithoutCastEEEviT_T0_T2_T3_T4_T5_ --------------------------
	.section	.nv.constant0._ZN2at6native27unrolled_elementwise_kernelINS0_13AUnaryFunctorIdddNS0_15binary_internal10MulFunctorIdEEEESt5arrayIPcLm2EELi4E23TrivialOffsetCalculatorILi1EjESB_NS0_6memory15LoadWithoutCastENSC_16StoreWithoutCastEEEviT_T0_T2_T3_T4_T5_,"a",@progbits
	.sectionflags	@""
	.align	4
.nv.constant0._ZN2at6native27unrolled_elementwise_kernelINS0_13AUnaryFunctorIdddNS0_15binary_internal10MulFunctorIdEEEESt5arrayIPcLm2EELi4E23TrivialOffsetCalculatorILi1EjESB_NS0_6memory15LoadWithoutCastENSC_16StoreWithoutCastEEEviT_T0_T2_T3_T4_T5_:
	.zero		572


//--------------------- .nv.constant0._ZN2at6native29vectorized_elementwise_kernelILi2ENS0_13AUnaryFunctorIdddNS0_15binary_internal10MulFunctorIdEEEESt5arrayIPcLm2EEEEviT0_T1_ --------------------------
	.section	.nv.constant0._ZN2at6native29vectorized_elementwise_kernelILi2ENS0_13AUnaryFunctorIdddNS0_15binary_internal10MulFunctorIdEEEESt5arrayIPcLm2EEEEviT0_T1_,"a",@progbits
	.sectionflags	@""
	.align	4
.nv.constant0._ZN2at6native29vectorized_elementwise_kernelILi2ENS0_13AUnaryFunctorIdddNS0_15binary_internal10MulFunctorIdEEEESt5arrayIPcLm2EEEEviT0_T1_:
	.zero		568


//--------------------- .nv.constant0._ZN2at6native29vectorized_elementwise_kernelILi4ENS0_13AUnaryFunctorIdddNS0_15binary_internal10MulFunctorIdEEEESt5arrayIPcLm2EEEEviT0_T1_ --------------------------
	.section	.nv.constant0._ZN2at6native29vectorized_elementwise_kernelILi4ENS0_13AUnaryFunctorIdddNS0_15binary_internal10MulFunctorIdEEEESt5arrayIPcLm2EEEEviT0_T1_,"a",@progbits
	.sectionflags	@""
	.align	4
.nv.constant0._ZN2at6native29vectorized_elementwise_kernelILi4ENS0_13AUnaryFunctorIdddNS0_15binary_internal10MulFunctorIdEEEESt5arrayIPcLm2EEEEviT0_T1_:
	.zero		568


//--------------------- .nv.constant0._ZN2at6native29vectorized_elementwise_kernelILi8ENS0_13AUnaryFunctorIdddNS0_15binary_internal10MulFunctorIdEEEESt5arrayIPcLm2EEEEviT0_T1_ --------------------------
	.section	.nv.constant0._ZN2at6native29vectorized_elementwise_kernelILi8ENS0_13AUnaryFunctorIdddNS0_15binary_internal10MulFunctorIdEEEESt5arrayIPcLm2EEEEviT0_T1_,"a",@progbits
	.sectionflags	@""
	.align	4
.nv.constant0._ZN2at6native29vectorized_elementwise_kernelILi8ENS0_13AUnaryFunctorIdddNS0_15binary_internal10MulFunctorIdEEEESt5arrayIPcLm2EEEEviT0_T1_:
	.zero		568


//--------------------- .nv.constant0._ZN2at6native18elementwise_kernelILi128ELi4EZNS0_15gpu_kernel_implINS0_13BinaryFunctorIdddNS0_15binary_internal10MulFunctorIdEEEEEEvRNS_18TensorIteratorBaseERKT_EUliE_EEviT1_ --------------------------
	.section	.nv.constant0._ZN2at6native18elementwise_kernelILi128ELi4EZNS0_15gpu_kernel_implINS0_13BinaryFunctorIdddNS0_15binary_internal10MulFunctorIdEEEEEEvRNS_18TensorIteratorBaseERKT_EUliE_EEviT1_,"a",@progbits
	.sectionflags	@""
	.align	4
.nv.constant0._ZN2at6native18elementwise_kernelILi128ELi4EZNS0_15gpu_kernel_implINS0_13BinaryFunctorIdddNS0_15binary_internal10MulFunctorIdEEEEEEvRNS_18TensorIteratorBaseERKT_EUliE_EEviT1_:
	.zero		1184


//--------------------- .nv.constant0._ZN2at6native27unrolled_elementwise_kernelINS0_13BinaryFunctorIdddNS0_15binary_internal10MulFunctorIdEEEESt5arrayIPcLm3EELi4E23TrivialOffsetCalculatorILi2EjESA_ILi1EjENS0_6memory12LoadWithCastILi2EEENSD_13StoreWithCastILi1EEEEEviT_T0_T2_T3_T4_T5_ --------------------------
	.section	.nv.constant0._ZN2at6native27unrolled_elementwise_kernelINS0_13BinaryFunctorIdddNS0_15binary_internal10MulFunctorIdEEEESt5arrayIPcLm3EELi4E23TrivialOffsetCalculatorILi2EjESA_ILi1EjENS0_6memory12LoadWithCastILi2EEENSD_13StoreWithCastILi1EEEEEviT_T0_T2_T3_T4_T5_,"a",@progbits
	.sectionflags	@""
	.align	4
.nv.constant0._ZN2at6native27unrolled_elementwise_kernelINS0_13BinaryFunctorIdddNS0_15binary_internal10MulFunctorIdEEEESt5arrayIPcLm3EELi4E23TrivialOffsetCalculatorILi2EjESA_ILi1EjENS0_6memory12LoadWithCastILi2EEENSD_13StoreWithCastILi1EEEEEviT_T0_T2_T3_T4_T5_:
	.zero		584


//--------------------- .nv.constant0._ZN2at6native18elementwise_kernelILi128ELi2EZNS0_22gpu_kernel_impl_nocastINS0_13BinaryFunctorIdddNS0_15binary_internal10MulFunctorIdEEEEEEvRNS_18TensorIteratorBaseERKT_EUliE_EEviT1_ --------------------------
	.section	.nv.constant0._ZN2at6native18elementwise_kernelILi128ELi2EZNS0_22gpu_kernel_impl_nocastINS0_13BinaryFunctorIdddNS0_15binary_internal10MulFunctorIdEEEEEEvRNS_18TensorIteratorBaseERKT_EUliE_EEviT1_,"a",@progbits
	.sectionflags	@""
	.align	4
.nv.constant0._ZN2at6native18elementwise_kernelILi128ELi2EZNS0_22gpu_kernel_impl_nocastINS0_13BinaryFunctorIdddNS0_15binary_internal10MulFunctorIdEEEEEEvRNS_18TensorIteratorBaseERKT_EUliE_EEviT1_:
	.zero		1184


//--------------------- .nv.constant0._ZN2at6native27unrolled_elementwise_kernelINS0_13BinaryFunctorIdddNS0_15binary_internal10MulFunctorIdEEEESt5arrayIPcLm3EELi4E23TrivialOffsetCalculatorILi2EjESA_ILi1EjENS0_6memory15LoadWithoutCastENSD_16StoreWithoutCastEEEviT_T0_T2_T3_T4_T5_ --------------------------
	.section	.nv.constant0._ZN2at6native27unrolled_elementwise_kernelINS0_13BinaryFunctorIdddNS0_15binary_internal10MulFunctorIdEEEESt5arrayIPcLm3EELi4E23TrivialOffsetCalculatorILi2EjESA_ILi1EjENS0_6memory15LoadWithoutCastENSD_16StoreWithoutCastEEEviT_T0_T2_T3_T4_T5_,"a",@progbits
	.sectionflags	@""
	.align	4
.nv.constant0._ZN2at6native27unrolled_elementwise_kernelINS0_13BinaryFunctorIdddNS0_15binary_internal10MulFunctorIdEEEESt5arrayIPcLm3EELi4E23TrivialOffsetCalculatorILi2EjESA_ILi1EjENS0_6memory15LoadWithoutCastENSD_16StoreWithoutCastEEEviT_T0_T2_T3_T4_T5_:
	.zero		564


//--------------------- .nv.constant0._ZN2at6native29vectorized_elementwise_kernelILi2ENS0_13BinaryFunctorIdddNS0_15binary_internal10MulFunctorIdEEEESt5arrayIPcLm3EEEEviT0_T1_ --------------------------
	.section	.nv.constant0._ZN2at6native29vectorized_elementwise_kernelILi2ENS0_13BinaryFunctorIdddNS0_15binary_internal10MulFunctorIdEEEESt5arrayIPcLm3EEEEviT0_T1_,"a",@progbits
	.sectionflags	@""
	.align	4
.nv.constant0._ZN2at6native29vectorized_elementwise_kernelILi2ENS0_13BinaryFunctorIdddNS0_15binary_internal10MulFunctorIdEEEESt5arrayIPcLm3EEEEviT0_T1_:
	.zero		560


//--------------------- .nv.constant0._ZN2at6native29vectorized_elementwise_kernelILi4ENS0_13BinaryFunctorIdddNS0_15binary_internal10MulFunctorIdEEEESt5arrayIPcLm3EEEEviT0_T1_ --------------------------
	.section	.nv.constant0._ZN2at6native29vectorized_elementwise_kernelILi4ENS0_13BinaryFunctorIdddNS0_15binary_internal10MulFunctorIdEEEESt5arrayIPcLm3EEEEviT0_T1_,"a",@progbits
	.sectionflags	@""
	.align	4
.nv.constant0._ZN2at6native29vectorized_elementwise_kernelILi4ENS0_13BinaryFunctorIdddNS0_15binary_internal10MulFunctorIdEEEESt5arrayIPcLm3EEEEviT0_T1_:
	.zero		560


//--------------------- .nv.constant0._ZN2at6native29vectorized_elementwise_kernelILi8ENS0_13BinaryFunctorIdddNS0_15binary_internal10MulFunctorIdEEEESt5arrayIPcLm3EEEEviT0_T1_ --------------------------
	.section	.nv.constant0._ZN2at6native29vectorized_elementwise_kernelILi8ENS0_13BinaryFunctorIdddNS0_15binary_internal10MulFunctorIdEEEESt5arrayIPcLm3EEEEviT0_T1_,"a",@progbits
	.sectionflags	@""
	.align	4
.nv.constant0._ZN2at6native29vectorized_elementwise_kernelILi8ENS0_13BinaryFunctorIdddNS0_15binary_internal10MulFunctorIdEEEESt5arrayIPcLm3EEEEviT0_T1_:
	.zero		560


//--------------------- .nv.constant0._ZN2at6native18elementwise_kernelILi128ELi4EZNS0_15gpu_kernel_implINS0_13AUnaryFunctorIsssNS0_15binary_internal10MulFunctorIsEEEEEEvRNS_18TensorIteratorBaseERKT_EUliE_EEviT1_ --------------------------
	.section	.nv.constant0._ZN2at6native18elementwise_kernelILi128ELi4EZNS0_15gpu_kernel_implINS0_13AUnaryFunctorIsssNS0_15binary_internal10MulFunctorIsEEEEEEvRNS_18TensorIteratorBaseERKT_EUliE_EEviT1_,"a",@progbits
	.sectionflags	@""
	.align	4
.nv.constant0._ZN2at6native18elementwise_kernelILi128ELi4EZNS0_15gpu_kernel_implINS0_13AUnaryFunctorIsssNS0_15binary_internal10MulFunctorIsEEEEEEvRNS_18TensorIteratorBaseERKT_EUliE_EEviT1_:
	.zero		1072


//--------------------- .nv.constant0._ZN2at6native27unrolled_elementwise_kernelINS0_13AUnaryFunctorIsssNS0_15binary_internal10MulFunctorIsEEEESt5arrayIPcLm2EELi4E23TrivialOffsetCalculatorILi1EjESB_NS0_6memory12LoadWithCastILi1EEENSC_13StoreWithCastILi1EEEEEviT_T0_T2_T3_T4_T5_ --------------------------
	.section	.nv.constant0._ZN2at6native27unrolled_elementwise_kernelINS0_13AUnaryFunctorIsssNS0_15binary_internal10MulFunctorIsEEEESt5arrayIPcLm2EELi4E23TrivialOffsetCalculatorILi1EjESB_NS0_6memory12LoadWithCastILi1EEENSC_13StoreWithCastILi1EEEEEviT_T0_T2_T3_T4_T5_,"a",@progbits
	.sectionflags	@""
	.align	4
.nv.constant0._ZN2at6native27unrolled_elementwise_kernelINS0_13AUnaryFunctorIsssNS0_15binary_internal10MulFunctorIsEEEESt5arrayIPcLm2EELi4E23TrivialOffsetCalculatorILi1EjESB_NS0_6memory12LoadWithCastILi1EEENSC_13StoreWithCastILi1EEEEEviT_T0_T2_T3_T4_T5_:
	.zero		572


//--------------------- .nv.constant0._ZN2at6native18elementwise_kernelILi128ELi4EZNS0_22gpu_kernel_impl_nocastINS0_13AUnaryFunctorIsssNS0_15binary_internal10MulFunctorIsEEEEEEvRNS_18TensorIteratorBaseERKT_EUliE_EEviT1_ --------------------------
	.section	.nv.constant0._ZN2at6native18elementwise_kernelILi128ELi4EZNS0_22gpu_kernel_impl_nocastINS0_13AUnaryFunctorIsssNS0_15binary_internal10MulFunctorIsEEEEEEvRNS_18TensorIteratorBaseERKT_EUliE_EEviT1_,"a",@progbits
	.sectionflags	@""
	.align	4
.nv.constant0._ZN2at6native18elementwise_kernelILi128ELi4EZNS0_22gpu_kernel_impl_nocastINS0_13AUnaryFunctorIsssNS0_15binary_internal10MulFunctorIsEEEEEEvRNS_18TensorIteratorBaseERKT_EUliE_EEviT1_:
	.zero		1072


//--------------------- .nv.constant0._ZN2at6native27unrolled_elementwise_kernelINS0_13AUnaryFunctorIsssNS0_15binary_internal10MulFunctorIsEEEESt5arrayIPcLm2EELi4E23TrivialOffsetCalculatorILi1EjESB_NS0_6memory15LoadWithoutCastENSC_16StoreWithoutCastEEEviT_T0_T2_T3_T4_T5_ --------------------------
	.section	.nv.constant0._ZN2at6native27unrolled_elementwise_kernelINS0_13AUnaryFunctorIsssNS0_15binary_internal10MulFunctorIsEEEESt5arrayIPcLm2EELi4E23TrivialOffsetCalculatorILi1EjESB_NS0_6memory15LoadWithoutCastENSC_16StoreWithoutCastEEEviT_T0_T2_T3_T4_T5_,"a",@progbits
	.sectionflags	@""
	.align	4
.nv.constant0._ZN2at6native27unrolled_elementwise_kernelINS0_13AUnaryFunctorIsssNS0_15binary_internal10MulFunctorIsEEEESt5arrayIPcLm2EELi4E23TrivialOffsetCalculatorILi1EjESB_NS0_6memory15LoadWithoutCastENSC_16StoreWithoutCastEEEviT_T0_T2_T3_T4_T5_:
	.zero		556


//--------------------- .nv.constant0._ZN2at6native29vectorized_elementwise_kernelILi2ENS0_13AUnaryFunctorIsssNS0_15binary_internal10MulFunctorIsEEEESt5arrayIPcLm2EEEEviT0_T1_ --------------------------
	.section	.nv.constant0._ZN2at6native29vectorized_elementwise_kernelILi2ENS0_13AUnaryFunctorIsssNS0_15binary_internal10MulFunctorIsEEEESt5arrayIPcLm2EEEEviT0_T1_,"a",@progbits
	.sectionflags	@""
	.align	4
.nv.constant0._ZN2at6native29vectorized_elementwise_kernelILi2ENS0_13AUnaryFunctorIsssNS0_15binary_internal10MulFunctorIsEEEESt5arrayIPcLm2EEEEviT0_T1_:
	.zero		552


//--------------------- .nv.constant0._ZN2at6native29vectorized_elementwise_kernelILi4ENS0_13AUnaryFunctorIsssNS0_15binary_internal10MulFunctorIsEEEESt5arrayIPcLm2EEEEviT0_T1_ --------------------------
	.section	.nv.constant0._ZN2at6native29vectorized_elementwise_kernelILi4ENS0_13AUnaryFunctorIsssNS0_15binary_internal10MulFunctorIsEEEESt5arrayIPcLm2EEEEviT0_T1_,"a",@progbits
	.sectionflags	@""
	.align	4
.nv.constant0._ZN2at6native29vectorized_elementwise_kernelILi4ENS0_13AUnaryFunctorIsssNS0_15binary_internal10MulFunctorIsEEEESt5arrayIPcLm2EEEEviT0_T1_:
	.zero		552


//--------------------- .nv.constant0._ZN2at6native29vectorized_elementwise_kernelILi8ENS0_13AUnaryFunctorIsssNS0_15binary_internal10MulFunctorIsEEEESt5arrayIPcLm2EEEEviT0_T1_ --------------------------
	.section	.nv.constant0._ZN2at6native29vectorized_elementwise_kernelILi8ENS0_13AUnaryFunctorIsssNS0_15binary_internal10MulFunctorIsEEEESt5arrayIPcLm2EEEEviT0_T1_,"a",@progbits
	.sectionflags	@""
	.align	4
.nv.constant0._ZN2at6native29vectorized_elementwise_kernelILi8ENS0_13AUnaryFunctorIsssNS0_15binary_internal10MulFunctorIsEEEESt5arrayIPcLm2EEEEviT0_T1_:
	.zero		552


//--------------------- .nv.constant0._ZN2at6native18elementwise_kernelILi128ELi4EZNS0_15gpu_kernel_implINS0_13BinaryFunctorIsssNS0_15binary_internal10MulFunctorIsEEEEEEvRNS_18TensorIteratorBaseERKT_EUliE_EEviT1_ --------------------------
	.section	.nv.constant0._ZN2at6native18elementwise_kernelILi128ELi4EZNS0_15gpu_kernel_implINS0_13BinaryFunctorIsssNS0_15binary_internal10MulFunctorIsEEEEEEvRNS_18TensorIteratorBaseERKT_EUliE_EEviT1_,"a",@progbits
	.sectionflags	@""
	.align	4
.nv.constant0._ZN2at6native18elementwise_kernelILi128ELi4EZNS0_15gpu_kernel_implINS0_13BinaryFunctorIsssNS0_15binary_internal10MulFunctorIsEEEEEEvRNS_18TensorIteratorBaseERKT_EUliE_EEviT1_:
	.zero		1184


//--------------------- .nv.constant0._ZN2at6native27unrolled_elementwise_kernelINS0_13BinaryFunctorIsssNS0_15binary_internal10MulFunctorIsEEEESt5arrayIPcLm3EELi4E23TrivialOffsetCalculatorILi2EjESA_ILi1EjENS0_6memory12LoadWithCastILi2EEENSD_13StoreWithCastILi1EEEEEviT_T0_T2_T3_T4_T5_ --------------------------
	.section	.nv.constant0._ZN2at6native27unrolled_elementwise_kernelINS0_13BinaryFunctorIsssNS0_15binary_internal10MulFunctorIsEEEESt5arrayIPcLm3EELi4E23TrivialOffsetCalculatorILi2EjESA_ILi1EjENS0_6memory12LoadWithCastILi2EEENSD_13StoreWithCastILi1EEEEEviT_T0_T2_T3_T4_T5_,"a",@progbits
	.sectionflags	@""
	.align	4
.nv.constant0._ZN2at6native27unrolled_elementwise_kernelINS0_13BinaryFunctorIsssNS0_15binary_internal10MulFunctorIsEEEESt5arrayIPcLm3EELi4E23TrivialOffsetCalculatorILi2EjESA_ILi1EjENS0_6memory12LoadWithCastILi2EEENSD_13StoreWithCastILi1EEEEEviT_T0_T2_T3_T4_T5_:
	.zero		584


//--------------------- .nv.constant0._ZN2at6native18elementwise_kernelILi128ELi4EZNS0_22gpu_kernel_impl_nocastINS0_13BinaryFunctorIsssNS0_15binary_internal10MulFunctorIsEEEEEEvRNS_18TensorIteratorBaseERKT_EUliE_EEviT1_ --------------------------
	.section	.nv.constant0._ZN2at6native18elementwise_kernelILi128ELi4EZNS0_22gpu_kernel_impl_nocastINS0_13BinaryFunctorIsssNS0_15binary_internal10MulFunctorIsEEEEEEvRNS_18TensorIteratorBaseERKT_EUliE_EEviT1_,"a",@progbits
	.sectionflags	@""
	.align	4
.nv.constant0._ZN2at6native18elementwise_kernelILi128ELi4EZNS0_22gpu_kernel_impl_nocastINS0_13BinaryFunctorIsssNS0_15binary_internal10MulFunctorIsEEEEEEvRNS_18TensorIteratorBaseERKT_EUliE_EEviT1_:
	.zero		1184


//--------------------- .nv.constant0._ZN2at6native27unrolled_elementwise_kernelINS0_13BinaryFunctorIsssNS0_15binary_internal10MulFunctorIsEEEESt5arrayIPcLm3EELi4E23TrivialOffsetCalculatorILi2EjESA_ILi1EjENS0_6memory15LoadWithoutCastENSD_16StoreWithoutCastEEEviT_T0_T2_T3_T4_T5_ --------------------------
	.section	.nv.constant0._ZN2at6native27unrolled_elementwise_kernelINS0_13BinaryFunctorIsssNS0_15binary_internal10MulFunctorIsEEEESt5arrayIPcLm3EELi4E23TrivialOffsetCalculatorILi2EjESA_ILi1EjENS0_6memory15LoadWithoutCastENSD_16StoreWithoutCastEEEviT_T0_T2_T3_T4_T5_,"a",@progbits
	.sectionflags	@""
	.align	4
.nv.constant0._ZN2at6native27unrolled_elementwise_kernelINS0_13BinaryFunctorIsssNS0_15binary_internal10MulFunctorIsEEEESt5arrayIPcLm3EELi4E23TrivialOffsetCalculatorILi2EjESA_ILi1EjENS0_6memory15LoadWithoutCastENSD_16StoreWithoutCastEEEviT_T0_T2_T3_T4_T5_:
	.zero		564


//--------------------- .nv.constant0._ZN2at6native29vectorized_elementwise_kernelILi2ENS0_13BinaryFunctorIsssNS0_15binary_internal10MulFunctorIsEEEESt5arrayIPcLm3EEEEviT0_T1_ --------------------------
	.section	.nv.constant0._ZN2at6native29vectorized_elementwise_kernelILi2ENS0_13BinaryFunctorIsssNS0_15binary_internal10MulFunctorIsEEEESt5arrayIPcLm3EEEEviT0_T1_,"a",@progbits
	.sectionflags	@""
	.align	4
.nv.constant0._ZN2at6native29vectorized_elementwise_kernelILi2ENS0_13BinaryFunctorIsssNS0_15binary_internal10MulFunctorIsEEEESt5arrayIPcLm3EEEEviT0_T1_:
	.zero		560


//--------------------- .nv.constant0._ZN2at6native29vectorized_elementwise_kernelILi4ENS0_13BinaryFunctorIsssNS0_15binary_internal10MulFunctorIsEEEESt5arrayIPcLm3EEEEviT0_T1_ --------------------------
	.section	.nv.constant0._ZN2at6native29vectorized_elementwise_kernelILi4ENS0_13BinaryFunctorIsssNS0_15binary_internal10MulFunctorIsEEEESt5arrayIPcLm3EEEEviT0_T1_,"a",@progbits
	.sectionflags	@""
	.align	4
.nv.constant0._ZN2at6native29vectorized_elementwise_kernelILi4ENS0_13BinaryFunctorIsssNS0_15binary_internal10MulFunctorIsEEEESt5arrayIPcLm3EEEEviT0_T1_:
	.zero		560


//--------------------- .nv.constant0._ZN2at6native29vectorized_elementwise_kernelILi8ENS0_13BinaryFunctorIsssNS0_15binary_internal10MulFunctorIsEEEESt5arrayIPcLm3EEEEviT0_T1_ --------------------------
	.section	.nv.constant0._ZN2at6native29vectorized_elementwise_kernelILi8ENS0_13BinaryFunctorIsssNS0_15binary_internal10MulFunctorIsEEEESt5arrayIPcLm3EEEEviT0_T1_,"a",@progbits
	.sectionflags	@""
	.align	4
.nv.constant0._ZN2at6native29vectorized_elementwise_kernelILi8ENS0_13BinaryFunctorIsssNS0_15binary_internal10MulFunctorIsEEEESt5arrayIPcLm3EEEEviT0_T1_:
	.zero		560


//--------------------- .nv.constant0._ZN2at6native18elementwise_kernelILi128ELi4EZNS0_15gpu_kernel_implINS0_13AUnaryFunctorIlllNS0_15binary_internal10MulFunctorIlEEEEEEvRNS_18TensorIteratorBaseERKT_EUliE_EEviT1_ --------------------------
	.section	.nv.constant0._ZN2at6native18elementwise_kernelILi128ELi4EZNS0_15gpu_kernel_implINS0_13AUnaryFunctorIlllNS0_15binary_internal10MulFunctorIlEEEEEEvRNS_18TensorIteratorBaseERKT_EUliE_EEviT1_,"a",@progbits
	.sectionflags	@""
	.align	4
.nv.constant0._ZN2at6native18elementwise_kernelILi128ELi4EZNS0_15gpu_kernel_implINS0_13AUnaryFunctorIlllNS0_15binary_internal10MulFunctorIlEEEEEEvRNS_18TensorIteratorBaseERKT_EUliE_EEviT1_:
	.zero		1088


//--------------------- .nv.constant0._ZN2at6native27unrolled_elementwise_kernelINS0_13AUnaryFunctorIlllNS0_15binary_internal10MulFunctorIlEEEESt5arrayIPcLm2EELi4E23TrivialOffsetCalculatorILi1EjESB_NS0_6memory12LoadWithCastILi1EEENSC_13StoreWithCastILi1EEEEEviT_T0_T2_T3_T4_T5_ --------------------------
	.section	.nv.constant0._ZN2at6native27unrolled_elementwise_kernelINS0_13AUnaryFunctorIlllNS0_15binary_internal10MulFunctorIlEEEESt5arrayIPcLm2EELi4E23TrivialOffsetCalculatorILi1EjESB_NS0_6memory12LoadWithCastILi1EEENSC_13StoreWithCastILi1EEEEEviT_T0_T2_T3_T4_T5_,"a",@progbits
	.sectionflags	@""
	.align	4
.nv.constant0._ZN2at6native27unrolled_elementwise_kernelINS0_13AUnaryFunctorIlllNS0_15binary_internal10MulFunctorIlEEEESt5arrayIPcLm2EELi4E23TrivialOffsetCalculatorILi1EjESB_NS0_6memory12LoadWithCastILi1EEENSC_13StoreWithCastILi1EEEEEviT_T0_T2_T3_T4_T5_:
	.zero		588


//--------------------- .nv.constant0._ZN2at6native18elementwise_kernelILi128ELi2EZNS0_22gpu_kernel_impl_nocastINS0_13AUnaryFunctorIlllNS0_15binary_internal10MulFunctorIlEEEEEEvRNS_18TensorIteratorBaseERKT_EUliE_EEviT1_ --------------------------
	.section	.nv.constant0._ZN2at6native18elementwise_kernelILi128ELi2EZNS0_22gpu_kernel_impl_nocastINS0_13AUnaryFunctorIlllNS0_15binary_internal10MulFunctorIlEEEEEEvRNS_18TensorIteratorBaseERKT_EUliE_EEviT1_,"a",@progbits
	.sectionflags	@""
	.align	4
.nv.constant0._ZN2at6native18elementwise_kernelILi128ELi2EZNS0_22gpu_kernel_impl_nocastINS0_13AUnaryFunctorIlllNS0_15binary_internal10MulFunctorIlEEEEEEvRNS_18TensorIteratorBaseERKT_EUliE_EEviT1_:
	.zero		1080


//--------------------- .nv.constant0._ZN2at6native27unrolled_elementwise_kernelINS0_13AUnaryFunctorIlllNS0_15binary_internal10MulFunctorIlEEEESt5arrayIPcLm2EELi4E23TrivialOffsetCalculatorILi1EjESB_NS0_6memory15LoadWithoutCastENSC_16StoreWithoutCastEEEviT_T0_T2_T3_T4_T5_ --------------------------
	.section	.nv.constant0._ZN2at6native27unrolled_elementwise_kernelINS0_13AUnaryFunctorIlllNS0_15binary_internal10MulFunctorIlEEEESt5arrayIPcLm2EELi4E23TrivialOffsetCalculatorILi1EjESB_NS0_6memory15LoadWithoutCastENSC_16StoreWithoutCastEEEviT_T0_T2_T3_T4_T5_,"a",@progbits
	.sectionflags	@""
	.align	4
.nv.constant0._ZN2at6native27unrolled_elementwise_kernelINS0_13AUnaryFunctorIlllNS0_15binary_internal10MulFunctorIlEEEESt5arrayIPcLm2EELi4E23TrivialOffsetCalculatorILi1EjESB_NS0_6memory15LoadWithoutCastENSC_16StoreWithoutCastEEEviT_T0_T2_T3_T4_T5_:
	.zero		572


//--------------------- .nv.constant0._ZN2at6native29vectorized_elementwise_kernelILi2ENS0_13AUnaryFunctorIlllNS0_15binary_internal10MulFunctorIlEEEESt5arrayIPcLm2EEEEviT0_T1_ --------------------------
	.section	.nv.constant0._ZN2at6native29vectorized_elementwise_kernelILi2ENS0_13AUnaryFunctorIlllNS0_15binary_internal10MulFunctorIlEEEESt5arrayIPcLm2EEEEviT0_T1_,"a",@progbits
	.sectionflags	@""
	.align	4
.nv.constant0._ZN2at6native29vectorized_elementwise_kernelILi2ENS0_13AUnaryFunctorIlllNS0_15binary_internal10MulFunctorIlEEEESt5arrayIPcLm2EEEEviT0_T1_:
	.zero		568


//--------------------- .nv.constant0._ZN2at6native29vectorized_elementwise_kernelILi4ENS0_13AUnaryFunctorIlllNS0_15binary_internal10MulFunctorIlEEEESt5arrayIPcLm2EEEEviT0_T1_ --------------------------
	.section	.nv.constant0._ZN2at6native29vectorized_elementwise_kernelILi4ENS0_13AUnaryFunctorIlllNS0_15binary_internal10MulFunctorIlEEEESt5arrayIPcLm2EEEEviT0_T1_,"a",@progbits
	.sectionflags	@""
	.align	4
.nv.constant0._ZN2at6native29vectorized_elementwise_kernelILi4ENS0_13AUnaryFunctorIlllNS0_15binary_internal10MulFunctorIlEEEESt5arrayIPcLm2EEEEviT0_T1_:
	.zero		568


//--------------------- .nv.constant0._ZN2at6native29vectorized_elementwise_kernelILi8ENS0_13AUnaryFunctorIlllNS0_15binary_internal10MulFunctorIlEEEESt5arrayIPcLm2EEEEviT0_T1_ --------------------------
	.section	.nv.constant0._ZN2at6native29vectorized_elementwise_kernelILi8ENS0_13AUnaryFunctorIlllNS0_15binary_internal10MulFunctorIlEEEESt5arrayIPcLm2EEEEviT0_T1_,"a",@progbits
	.sectionflags	@""
	.align	4
.nv.constant0._ZN2at6native29vectorized_elementwise_kernelILi8ENS0_13AUnaryFunctorIlllNS0_15binary_internal10MulFunctorIlEEEESt5arrayIPcLm2EEEEviT0_T1_:
	.zero		568


//--------------------- .nv.constant0._ZN2at6native18elementwise_kernelILi128ELi4EZNS0_15gpu_kernel_implINS0_13BinaryFunctorIlllNS0_15binary_internal10MulFunctorIlEEEEEEvRNS_18TensorIteratorBaseERKT_EUliE_EEviT1_ --------------------------
	.section	.nv.constant0._ZN2at6native18elementwise_kernelILi128ELi4EZNS0_15gpu_kernel_implINS0_13BinaryFunctorIlllNS0_15binary_internal10MulFunctorIlEEEEEEvRNS_18TensorIteratorBaseERKT_EUliE_EEviT1_,"a",@progbits
	.sectionflags	@""
	.align	4
.nv.constant0._ZN2at6native18elementwise_kernelILi128ELi4EZNS0_15gpu_kernel_implINS0_13BinaryFunctorIlllNS0_15binary_internal10MulFunctorIlEEEEEEvRNS_18TensorIteratorBaseERKT_EUliE_EEviT1_:
	.zero		1184


//--------------------- .nv.constant0._ZN2at6native27unrolled_elementwise_kernelINS0_13BinaryFunctorIlllNS0_15binary_internal10MulFunctorIlEEEESt5arrayIPcLm3EELi4E23TrivialOffsetCalculatorILi2EjESA_ILi1EjENS0_6memory12LoadWithCastILi2EEENSD_13StoreWithCastILi1EEEEEviT_T0_T2_T3_T4_T5_ --------------------------
	.section	.nv.constant0._ZN2at6native27unrolled_elementwise_kernelINS0_13BinaryFunctorIlllNS0_15binary_internal10MulFunctorIlEEEESt5arrayIPcLm3EELi4E23TrivialOffsetCalculatorILi2EjESA_ILi1EjENS0_6memory12LoadWithCastILi2EEENSD_13StoreWithCastILi1EEEEEviT_T0_T2_T3_T4_T5_,"a",@progbits
	.sectionflags	@""
	.align	4
.nv.constant0._ZN2at6native27unrolled_elementwise_kernelINS0_13BinaryFunctorIlllNS0_15binary_internal10MulFunctorIlEEEESt5arrayIPcLm3EELi4E23TrivialOffsetCalculatorILi2EjESA_ILi1EjENS0_6memory12LoadWithCastILi2EEENSD_13StoreWithCastILi1EEEEEviT_T0_T2_T3_T4_T5_:
	.zero		584


//--------------------- .nv.constant0._ZN2at6native18elementwise_kernelILi128ELi2EZNS0_22gpu_kernel_impl_nocastINS0_13BinaryFunctorIlllNS0_15binary_internal10MulFunctorIlEEEEEEvRNS_18TensorIteratorBaseERKT_EUliE_EEviT1_ --------------------------
	.section	.nv.constant0._ZN2at6native18elementwise_kernelILi128ELi2EZNS0_22gpu_kernel_impl_nocastINS0_13BinaryFunctorIlllNS0_15binary_internal10MulFunctorIlEEEEEEvRNS_18TensorIteratorBaseERKT_EUliE_EEviT1_,"a",@progbits
	.sectionflags	@""
	.align	4
.nv.constant0._ZN2at6native18elementwise_kernelILi128ELi2EZNS0_22gpu_kernel_impl_nocastINS0_13BinaryFunctorIlllNS0_15binary_internal10MulFunctorIlEEEEEEvRNS_18TensorIteratorBaseERKT_EUliE_EEviT1_:
	.zero		1184


//--------------------- .nv.constant0._ZN2at6native27unrolled_elementwise_kernelINS0_13BinaryFunctorIlllNS0_15binary_internal10MulFunctorIlEEEESt5arrayIPcLm3EELi4E23TrivialOffsetCalculatorILi2EjESA_ILi1EjENS0_6memory15LoadWithoutCastENSD_16StoreWithoutCastEEEviT_T0_T2_T3_T4_T5_ --------------------------
	.section	.nv.constant0._ZN2at6native27unrolled_elementwise_kernelINS0_13BinaryFunctorIlllNS0_15binary_internal10MulFunctorIlEEEESt5arrayIPcLm3EELi4E23TrivialOffsetCalculatorILi2EjESA_ILi1EjENS0_6memory15LoadWithoutCastENSD_16StoreWithoutCastEEEviT_T0_T2_T3_T4_T5_,"a",@progbits
	.sectionflags	@""
	.align	4
.nv.constant0._ZN2at6native27unrolled_elementwise_kernelINS0_13BinaryFunctorIlllNS0_15binary_internal10MulFunctorIlEEEESt5arrayIPcLm3EELi4E23TrivialOffsetCalculatorILi2EjESA_ILi1EjENS0_6memory15LoadWithoutCastENSD_16StoreWithoutCastEEEviT_T0_T2_T3_T4_T5_:
	.zero		564


//--------------------- .nv.constant0._ZN2at6native29vectorized_elementwise_kernelILi2ENS0_13BinaryFunctorIlllNS0_15binary_internal10MulFunctorIlEEEESt5arrayIPcLm3EEEEviT0_T1_ --------------------------
	.section	.nv.constant0._ZN2at6native29vectorized_elementwise_kernelILi2ENS0_13BinaryFunctorIlllNS0_15binary_internal10MulFunctorIlEEEESt5arrayIPcLm3EEEEviT0_T1_,"a",@progbits
	.sectionflags	@""
	.align	4
.nv.constant0._ZN2at6native29vectorized_elementwise_kernelILi2ENS0_13BinaryFunctorIlllNS0_15binary_internal10MulFunctorIlEEEESt5arrayIPcLm3EEEEviT0_T1_:
	.zero		560


//--------------------- .nv.constant0._ZN2at6native29vectorized_elementwise_kernelILi4ENS0_13BinaryFunctorIlllNS0_15binary_internal10MulFunctorIlEEEESt5arrayIPcLm3EEEEviT0_T1_ --------------------------
	.section	.nv.constant0._ZN2at6native29vectorized_elementwise_kernelILi4ENS0_13BinaryFunctorIlllNS0_15binary_internal10MulFunctorIlEEEESt5arrayIPcLm3EEEEviT0_T1_,"a",@progbits
	.sectionflags	@""
	.align	4
.nv.constant0._ZN2at6native29vectorized_elementwise_kernelILi4ENS0_13BinaryFunctorIlllNS0_15binary_internal10MulFunctorIlEEEESt5arrayIPcLm3EEEEviT0_T1_:
	.zero		560


//--------------------- .nv.constant0._ZN2at6native29vectorized_elementwise_kernelILi8ENS0_13BinaryFunctorIlllNS0_15binary_internal10MulFunctorIlEEEESt5arrayIPcLm3EEEEviT0_T1_ --------------------------
	.section	.nv.constant0._ZN2at6native29vectorized_elementwise_kernelILi8ENS0_13BinaryFunctorIlllNS0_15binary_internal10MulFunctorIlEEEESt5arrayIPcLm3EEEEviT0_T1_,"a",@progbits
	.sectionflags	@""
	.align	4
.nv.constant0._ZN2at6native29vectorized_elementwise_kernelILi8ENS0_13BinaryFunctorIlllNS0_15binary_internal10MulFunctorIlEEEESt5arrayIPcLm3EEEEviT0_T1_:
	.zero		560


//--------------------- .nv.constant0._ZN2at6native18elementwise_kernelILi128ELi4EZNS0_15gpu_kernel_implINS0_13AUnaryFunctorIiiiNS0_15binary_internal10MulFunctorIiEEEEEEvRNS_18TensorIteratorBaseERKT_EUliE_EEviT1_ --------------------------
	.section	.nv.constant0._ZN2at6native18elementwise_kernelILi128ELi4EZNS0_15gpu_kernel_implINS0_13AUnaryFunctorIiiiNS0_15binary_internal10MulFunctorIiEEEEEEvRNS_18TensorIteratorBaseERKT_EUliE_EEviT1_,"a",@progbits
	.sectionflags	@""
	.align	4
.nv.constant0._ZN2at6native18elementwise_kernelILi128ELi4EZNS0_15gpu_kernel_implINS0_13AUnaryFunctorIiiiNS0_15binary_internal10MulFunctorIiEEEEEEvRNS_18TensorIteratorBaseERKT_EUliE_EEviT1_:
	.zero		1080


//--------------------- .nv.constant0._ZN2at6native27unrolled_elementwise_kernelINS0_13AUnaryFunctorIiiiNS0_15binary_internal10MulFunctorIiEEEESt5arrayIPcLm2EELi4E23TrivialOffsetCalculatorILi1EjESB_NS0_6memory12LoadWithCastILi1EEENSC_13StoreWithCastILi1EEEEEviT_T0_T2_T3_T4_T5_ --------------------------
	.section	.nv.constant0._ZN2at6native27unrolled_elementwise_kernelINS0_13AUnaryFunctorIiiiNS0_15binary_internal10MulFunctorIiEEEESt5arrayIPcLm2EELi4E23TrivialOffsetCalculatorILi1EjESB_NS0_6memory12LoadWithCastILi1EEENSC_13StoreWithCastILi1EEEEEviT_T0_T2_T3_T4_T5_,"a",@progbits
	.sectionflags	@""
	.align	4
.nv.constant0._ZN2at6native27unrolled_elementwise_kernelINS0_13AUnaryFunctorIiiiNS0_15binary_internal10MulFunctorIiEEEESt5arrayIPcLm2EELi4E23TrivialOffsetCalculatorILi1EjESB_NS0_6memory12LoadWithCastILi1EEENSC_13StoreWithCastILi1EEEEEviT_T0_T2_T3_T4_T5_:
	.zero		580


//--------------------- .nv.constant0._ZN2at6native18elementwise_kernelILi128ELi2EZNS0_22gpu_kernel_impl_nocastINS0_13AUnaryFunctorIiiiNS0_15binary_internal10MulFunctorIiEEEEEEvRNS_18TensorIteratorBaseERKT_EUliE_EEviT1_ --------------------------
	.section	.nv.constant0._ZN2at6native18elementwise_kernelILi128ELi2EZNS0_22gpu_kernel_impl_nocastINS0_13AUnaryFunctorIiiiNS0_15binary_internal10MulFunctorIiEEEEEEvRNS_18TensorIteratorBaseERKT_EUliE_EEviT1_,"a",@progbits
	.sectionflags	@""
	.align	4
.nv.constant0._ZN2at6native18elementwise_kernelILi128ELi2EZNS0_22gpu_kernel_impl_nocastINS0_13AUnaryFunctorIiiiNS0_15binary_internal10MulFunctorIiEEEEEEvRNS_18TensorIteratorBaseERKT_EUliE_EEviT1_:
	.zero		1072


//--------------------- .nv.constant0._ZN2at6native27unrolled_elementwise_kernelINS0_13AUnaryFunctorIiiiNS0_15binary_internal10MulFunctorIiEEEESt5arrayIPcLm2EELi4E23TrivialOffsetCalculatorILi1EjESB_NS0_6memory15LoadWithoutCastENSC_16StoreWithoutCastEEEviT_T0_T2_T3_T4_T5_ --------------------------
	.section	.nv.constant0._ZN2at6native27unrolled_elementwise_kernelINS0_13AUnaryFunctorIiiiNS0_15binary_internal10MulFunctorIiEEEESt5arrayIPcLm2EELi4E23TrivialOffsetCalculatorILi1EjESB_NS0_6memory15LoadWithoutCastENSC_16StoreWithoutCastEEEviT_T0_T2_T3_T4_T5_,"a",@progbits
	.sectionflags	@""
	.align	4
.nv.constant0._ZN2at6native27unrolled_elementwise_kernelINS0_13AUnaryFunctorIiiiNS0_15binary_internal10MulFunctorIiEEEESt5arrayIPcLm2EELi4E23TrivialOffsetCalculatorILi1EjESB_NS0_6memory15LoadWithoutCastENSC_16StoreWithoutCastEEEviT_T0_T2_T3_T4_T5_:
	.zero		564


//--------------------- .nv.constant0._ZN2at6native29vectorized_elementwise_kernelILi2ENS0_13AUnaryFunctorIiiiNS0_15binary_internal10MulFunctorIiEEEESt5arrayIPcLm2EEEEviT0_T1_ --------------------------
	.section	.nv.constant0._ZN2at6native29vectorized_elementwise_kernelILi2ENS0_13AUnaryFunctorIiiiNS0_15binary_internal10MulFunctorIiEEEESt5arrayIPcLm2EEEEviT0_T1_,"a",@progbits
	.sectionflags	@""
	.align	4
.nv.constant0._ZN2at6native29vectorized_elementwise_kernelILi2ENS0_13AUnaryFunctorIiiiNS0_15binary_internal10MulFunctorIiEEEESt5arrayIPcLm2EEEEviT0_T1_:
	.zero		560


//--------------------- .nv.constant0._ZN2at6native29vectorized_elementwise_kernelILi4ENS0_13AUnaryFunctorIiiiNS0_15binary_internal10MulFunctorIiEEEESt5arrayIPcLm2EEEEviT0_T1_ --------------------------
	.section	.nv.constant0._ZN2at6native29vectorized_elementwise_kernelILi4ENS0_13AUnaryFunctorIiiiNS0_15binary_internal10MulFunctorIiEEEESt5arrayIPcLm2EEEEviT0_T1_,"a",@progbits
	.sectionflags	@""
	.align	4
.nv.constant0._ZN2at6native29vectorized_elementwise_kernelILi4ENS0_13AUnaryFunctorIiiiNS0_15binary_internal10MulFunctorIiEEEESt5arrayIPcLm2EEEEviT0_T1_:
	.zero		560


//--------------------- .nv.constant0._ZN2at6native29vectorized_elementwise_kernelILi8ENS0_13AUnaryFunctorIiiiNS0_15binary_internal10MulFunctorIiEEEESt5arrayIPcLm2EEEEviT0_T1_ --------------------------
	.section	.nv.constant0._ZN2at6native29vectorized_elementwise_kernelILi8ENS0_13AUnaryFunctorIiiiNS0_15binary_internal10MulFunctorIiEEEESt5arrayIPcLm2EEEEviT0_T1_,"a",@progbits
	.sectionflags	@""
	.align	4
.nv.constant0._ZN2at6native29vectorized_elementwise_kernelILi8ENS0_13AUnaryFunctorIiiiNS0_15binary_internal10MulFunctorIiEEEESt5arrayIPcLm2EEEEviT0_T1_:
	.zero		560


//--------------------- .nv.constant0._ZN2at6native18elementwise_kernelILi128ELi4EZNS0_15gpu_kernel_implINS0_13BinaryFunctorIiiiNS0_15binary_internal10MulFunctorIiEEEEEEvRNS_18TensorIteratorBaseERKT_EUliE_EEviT1_ --------------------------
	.section	.nv.constant0._ZN2at6native18elementwise_kernelILi128ELi4EZNS0_15gpu_kernel_implINS0_13BinaryFunctorIiiiNS0_15binary_internal10MulFunctorIiEEEEEEvRNS_18TensorIteratorBaseERKT_EUliE_EEviT1_,"a",@progbits
	.sectionflags	@""
	.align	4
.nv.constant0._ZN2at6native18elementwise_kernelILi128ELi4EZNS0_15gpu_kernel_implINS0_13BinaryFunctorIiiiNS0_15binary_internal10MulFunctorIiEEEEEEvRNS_18TensorIteratorBaseERKT_EUliE_EEviT1_:
	.zero		1184


//--------------------- .nv.constant0._ZN2at6native27unrolled_elementwise_kernelINS0_13BinaryFunctorIiiiNS0_15binary_internal10MulFunctorIiEEEESt5arrayIPcLm3EELi4E23TrivialOffsetCalculatorILi2EjESA_ILi1EjENS0_6memory12LoadWithCastILi2EEENSD_13StoreWithCastILi1EEEEEviT_T0_T2_T3_T4_T5_ --------------------------
	.section	.nv.constant0._ZN2at6native27unrolled_elementwise_kernelINS0_13BinaryFunctorIiiiNS0_15binary_internal10MulFunctorIiEEEESt5arrayIPcLm3EELi4E23TrivialOffsetCalculatorILi2EjESA_ILi1EjENS0_6memory12LoadWithCastILi2EEENSD_13StoreWithCastILi1EEEEEviT_T0_T2_T3_T4_T5_,"a",@progbits
	.sectionflags	@""
	.align	4
.nv.constant0._ZN2at6native27unrolled_elementwise_kernelINS0_13BinaryFunctorIiiiNS0_15binary_internal10MulFunctorIiEEEESt5arrayIPcLm3EELi4E23TrivialOffsetCalculatorILi2EjESA_ILi1EjENS0_6memory12LoadWithCastILi2EEENSD_13StoreWithCastILi1EEEEEviT_T0_T2_T3_T4_T5_:
	.zero		584


//--------------------- .nv.constant0._ZN2at6native18elementwise_kernelILi128ELi2EZNS0_22gpu_kernel_impl_nocastINS0_13BinaryFunctorIiiiNS0_15binary_internal10MulFunctorIiEEEEEEvRNS_18TensorIteratorBaseERKT_EUliE_EEviT1_ --------------------------
	.section	.nv.constant0._ZN2at6native18elementwise_kernelILi128ELi2EZNS0_22gpu_kernel_impl_nocastINS0_13BinaryFunctorIiiiNS0_15binary_internal10MulFunctorIiEEEEEEvRNS_18TensorIteratorBaseERKT_EUliE_EEviT1_,"a",@progbits
	.sectionflags	@""
	.align	4
.nv.constant0._ZN2at6native18elementwise_kernelILi128ELi2EZNS0_22gpu_kernel_impl_nocastINS0_13BinaryFunctorIiiiNS0_15binary_internal10MulFunctorIiEEEEEEvRNS_18TensorIteratorBaseERKT_EUliE_EEviT1_:
	.zero		1184


//--------------------- .nv.constant0._ZN2at6native27unrolled_elementwise_kernelINS0_13BinaryFunctorIiiiNS0_15binary_internal10MulFunctorIiEEEESt5arrayIPcLm3EELi4E23TrivialOffsetCalculatorILi2EjESA_ILi1EjENS0_6memory15LoadWithoutCastENSD_16StoreWithoutCastEEEviT_T0_T2_T3_T4_T5_ --------------------------
	.section	.nv.constant0._ZN2at6native27unrolled_elementwise_kernelINS0_13BinaryFunctorIiiiNS0_15binary_internal10MulFunctorIiEEEESt5arrayIPcLm3EELi4E23TrivialOffsetCalculatorILi2EjESA_ILi1EjENS0_6memory15LoadWithoutCastENSD_16StoreWithoutCastEEEviT_T0_T2_T3_T4_T5_,"a",@progbits
	.sectionflags	@""
	.align	4
.nv.constant0._ZN2at6native27unrolled_elementwise_kernelINS0_13BinaryFunctorIiiiNS0_15binary_internal10MulFunctorIiEEEESt5arrayIPcLm3EELi4E23TrivialOffsetCalculatorILi2EjESA_ILi1EjENS0_6memory15LoadWithoutCastENSD_16StoreWithoutCastEEEviT_T0_T2_T3_T4_T5_:
	.zero		564


//--------------------- .nv.constant0._ZN2at6native29vectorized_elementwise_kernelILi2ENS0_13BinaryFunctorIiiiNS0_15binary_internal10MulFunctorIiEEEESt5arrayIPcLm3EEEEviT0_T1_ --------------------------
	.section	.nv.constant0._ZN2at6native29vectorized_elementwise_kernelILi2ENS0_13BinaryFunctorIiiiNS0_15binary_internal10MulFunctorIiEEEESt5arrayIPcLm3EEEEviT0_T1_,"a",@progbits
	.sectionflags	@""
	.align	4
.nv.constant0._ZN2at6native29vectorized_elementwise_kernelILi2ENS0_13BinaryFunctorIiiiNS0_15binary_internal10MulFunctorIiEEEESt5arrayIPcLm3EEEEviT0_T1_:
	.zero		560


//--------------------- .nv.constant0._ZN2at6native29vectorized_elementwise_kernelILi4ENS0_13BinaryFunctorIiiiNS0_15binary_internal10MulFunctorIiEEEESt5arrayIPcLm3EEEEviT0_T1_ --------------------------
	.section	.nv.constant0._ZN2at6native29vectorized_elementwise_kernelILi4ENS0_13BinaryFunctorIiiiNS0_15binary_internal10MulFunctorIiEEEESt5arrayIPcLm3EEEEviT0_T1_,"a",@progbits
	.sectionflags	@""
	.align	4
.nv.constant0._ZN2at6native29vectorized_elementwise_kernelILi4ENS0_13BinaryFunctorIiiiNS0_15binary_internal10MulFunctorIiEEEESt5arrayIPcLm3EEEEviT0_T1_:
	.zero		560


//--------------------- .nv.constant0._ZN2at6native29vectorized_elementwise_kernelILi8ENS0_13BinaryFunctorIiiiNS0_15binary_internal10MulFunctorIiEEEESt5arrayIPcLm3EEEEviT0_T1_ --------------------------
	.section	.nv.constant0._ZN2at6native29vectorized_elementwise_kernelILi8ENS0_13BinaryFunctorIiiiNS0_15binary_internal10MulFunctorIiEEEESt5arrayIPcLm3EEEEviT0_T1_,"a",@progbits
	.sectionflags	@""
	.align	4
.nv.constant0._ZN2at6native29vectorized_elementwise_kernelILi8ENS0_13BinaryFunctorIiiiNS0_15binary_internal10MulFunctorIiEEEESt5arrayIPcLm3EEEEviT0_T1_:
	.zero		560


//--------------------- .nv.constant0._ZN2at6native18elementwise_kernelILi128ELi4EZNS0_15gpu_kernel_implINS0_13AUnaryFunctorIaaaNS0_15binary_internal10MulFunctorIaEEEEEEvRNS_18TensorIteratorBaseERKT_EUliE_EEviT1_ --------------------------
	.section	.nv.constant0._ZN2at6native18elementwise_kernelILi128ELi4EZNS0_15gpu_kernel_implINS0_13AUnaryFunctorIaaaNS0_15binary_internal10MulFunctorIaEEEEEEvRNS_18TensorIteratorBaseERKT_EUliE_EEviT1_,"a",@progbits
	.sectionflags	@""
	.align	4
.nv.constant0._ZN2at6native18elementwise_kernelILi128ELi4EZNS0_15gpu_kernel_implINS0_13AUnaryFunctorIaaaNS0_15binary_internal10MulFunctorIaEEEEEEvRNS_18TensorIteratorBaseERKT_EUliE_EEviT1_:
	.zero		1072


//--------------------- .nv.constant0._ZN2at6native27unrolled_elementwise_kernelINS0_13AUnaryFunctorIaaaNS0_15binary_internal10MulFunctorIaEEEESt5arrayIPcLm2EELi4E23TrivialOffsetCalculatorILi1EjESB_NS0_6memory12LoadWithCastILi1EEENSC_13StoreWithCastILi1EEEEEviT_T0_T2_T3_T4_T5_ --------------------------
	.section	.nv.constant0._ZN2at6native27unrolled_elementwise_kernelINS0_13AUnaryFunctorIaaaNS0_15binary_internal10MulFunctorIaEEEESt5arrayIPcLm2EELi4E23TrivialOffsetCalculatorILi1EjESB_NS0_6memory12LoadWithCastILi1EEENSC_13StoreWithCastILi1EEEEEviT_T0_T2_T3_T4_T5_,"a",@progbits
	.sectionflags	@""
	.align	4
.nv.constant0._ZN2at6native27unrolled_elementwise_kernelINS0_13AUnaryFunctorIaaaNS0_15binary_internal10MulFunctorIaEEEESt5arrayIPcLm2EELi4E23TrivialOffsetCalculatorILi1EjESB_NS0_6memory12LoadWithCastILi1EEENSC_13StoreWithCastILi1EEEEEviT_T0_T2_T3_T4_T5_:
	.zero		572


//--------------------- .nv.constant0._ZN2at6native18elementwise_kernelILi128ELi4EZNS0_22gpu_kernel_impl_nocastINS0_13AUnaryFunctorIaaaNS0_15binary_internal10MulFunctorIaEEEEEEvRNS_18TensorIteratorBaseERKT_EUliE_EEviT1_ --------------------------
	.section	.nv.constant0._ZN2at6native18elementwise_kernelILi128ELi4EZNS0_22gpu_kernel_impl_nocastINS0_13AUnaryFunctorIaaaNS0_15binary_internal10MulFunctorIaEEEEEEvRNS_18TensorIteratorBaseERKT_EUliE_EEviT1_,"a",@progbits
	.sectionflags	@""
	.align	4
.nv.constant0._ZN2at6native18elementwise_kernelILi128ELi4EZNS0_22gpu_kernel_impl_nocastINS0_13AUnaryFunctorIaaaNS0_15binary_internal10MulFunctorIaEEEEEEvRNS_18TensorIteratorBaseERKT_EUliE_EEviT1_:
	.zero		1072


//--------------------- .nv.constant0._ZN2at6native27unrolled_elementwise_kernelINS0_13AUnaryFunctorIaaaNS0_15binary_internal10MulFunctorIaEEEESt5arrayIPcLm2EELi4E23TrivialOffsetCalculatorILi1EjESB_NS0_6memory15LoadWithoutCastENSC_16StoreWithoutCastEEEviT_T0_T2_T3_T4_T5_ --------------------------
	.section	.nv.constant0._ZN2at6native27unrolled_elementwise_kernelINS0_13AUnaryFunctorIaaaNS0_15binary_internal10MulFunctorIaEEEESt5arrayIPcLm2EELi4E23TrivialOffsetCalculatorILi1EjESB_NS0_6memory15LoadWithoutCastENSC_16StoreWithoutCastEEEviT_T0_T2_T3_T4_T5_,"a",@progbits
	.sectionflags	@""
	.align	4
.nv.constant0._ZN2at6native27unrolled_elementwise_kernelINS0_13AUnaryFunctorIaaaNS0_15binary_internal10MulFunctorIaEEEESt5arrayIPcLm2EELi4E23TrivialOffsetCalculatorILi1EjESB_NS0_6memory15LoadWithoutCastENSC_16StoreWithoutCastEEEviT_T0_T2_T3_T4_T5_:
	.zero		556


//--------------------- .nv.constant0._ZN2at6native29vectorized_elementwise_kernelILi2ENS0_13AUnaryFunctorIaaaNS0_15binary_internal10MulFunctorIaEEEESt5arrayIPcLm2EEEEviT0_T1_ --------------------------
	.section	.nv.constant0._ZN2at6native29vectorized_elementwise_kernelILi2ENS0_13AUnaryFunctorIaaaNS0_15binary_internal10MulFunctorIaEEEESt5arrayIPcLm2EEEEviT0_T1_,"a",@progbits
	.sectionflags	@""
	.align	4
.nv.constant0._ZN2at6native29vectorized_elementwise_kernelILi2ENS0_13AUnaryFunctorIaaaNS0_15binary_internal10MulFunctorIaEEEESt5arrayIPcLm2EEEEviT0_T1_:
	.zero		552


//--------------------- .nv.constant0._ZN2at6native29vectorized_elementwise_kernelILi4ENS0_13AUnaryFunctorIaaaNS0_15binary_internal10MulFunctorIaEEEESt5arrayIPcLm2EEEEviT0_T1_ --------------------------
	.section	.nv.constant0._ZN2at6native29vectorized_elementwise_kernelILi4ENS0_13AUnaryFunctorIaaaNS0_15binary_internal10MulFunctorIaEEEESt5arrayIPcLm2EEEEviT0_T1_,"a",@progbits
	.sectionflags	@""
	.align	4
.nv.constant0._ZN2at6native29vectorized_elementwise_kernelILi4ENS0_13AUnaryFunctorIaaaNS0_15binary_internal10MulFunctorIaEEEESt5arrayIPcLm2EEEEviT0_T1_:
	.zero		552


//--------------------- .nv.constant0._ZN2at6native29vectorized_elementwise_kernelILi8ENS0_13AUnaryFunctorIaaaNS0_15binary_internal10MulFunctorIaEEEESt5arrayIPcLm2EEEEviT0_T1_ --------------------------
	.section	.nv.constant0._ZN2at6native29vectorized_elementwise_kernelILi8ENS0_13AUnaryFunctorIaaaNS0_15binary_internal10MulFunctorIaEEEESt5arrayIPcLm2EEEEviT0_T1_,"a",@progbits
	.sectionflags	@""
	.align	4
.nv.constant0._ZN2at6native29vectorized_elementwise_kernelILi8ENS0_13AUnaryFunctorIaaaNS0_15binary_internal10MulFunctorIaEEEESt5arrayIPcLm2EEEEviT0_T1_:
	.zero		552


//--------------------- .nv.constant0._ZN2at6native18elementwise_kernelILi128ELi4EZNS0_15gpu_kernel_implINS0_13BinaryFunctorIaaaNS0_15binary_internal10MulFunctorIaEEEEEEvRNS_18TensorIteratorBaseERKT_EUliE_EEviT1_ --------------------------
	.section	.nv.constant0._ZN2at6native18elementwise_kernelILi128ELi4EZNS0_15gpu_kernel_implINS0_13BinaryFunctorIaaaNS0_15binary_internal10MulFunctorIaEEEEEEvRNS_18TensorIteratorBaseERKT_EUliE_EEviT1_,"a",@progbits
	.sectionflags	@""
	.align	4
.nv.constant0._ZN2at6native18elementwise_kernelILi128ELi4EZNS0_15gpu_kernel_implINS0_13BinaryFunctorIaaaNS0_15binary_internal10MulFunctorIaEEEEEEvRNS_18TensorIteratorBaseERKT_EUliE_EEviT1_:
	.zero		1184


//--------------------- .nv.constant0._ZN2at6native27unrolled_elementwise_kernelINS0_13BinaryFunctorIaaaNS0_15binary_internal10MulFunctorIaEEEESt5arrayIPcLm3EELi4E23TrivialOffsetCalculatorILi2EjESA_ILi1EjENS0_6memory12LoadWithCastILi2EEENSD_13StoreWithCastILi1EEEEEviT_T0_T2_T3_T4_T5_ --------------------------
	.section	.nv.constant0._ZN2at6native27unrolled_elementwise_kernelINS0_13BinaryFunctorIaaaNS0_15binary_internal10MulFunctorIaEEEESt5arrayIPcLm3EELi4E23TrivialOffsetCalculatorILi2EjESA_ILi1EjENS0_6memory12LoadWithCastILi2EEENSD_13StoreWithCastILi1EEEEEviT_T0_T2_T3_T4_T5_,"a",@progbits
	.sectionflags	@""
	.align	4
.nv.constant0._ZN2at6native27unrolled_elementwise_kernelINS0_13BinaryFunctorIaaaNS0_15binary_internal10MulFunctorIaEEEESt5arrayIPcLm3EELi4E23TrivialOffsetCalculatorILi2EjESA_ILi1EjENS0_6memory12LoadWithCastILi2EEENSD_13StoreWithCastILi1EEEEEviT_T0_T2_T3_T4_T5_:
	.zero		584


//--------------------- .nv.constant0._ZN2at6native18elementwise_kernelILi128ELi4EZNS0_22gpu_kernel_impl_nocastINS0_13BinaryFunctorIaaaNS0_15binary_internal10MulFunctorIaEEEEEEvRNS_18TensorIteratorBaseERKT_EUliE_EEviT1_ --------------------------
	.section	.nv.constant0._ZN2at6native18elementwise_kernelILi128ELi4EZNS0_22gpu_kernel_impl_nocastINS0_13BinaryFunctorIaaaNS0_15binary_internal10MulFunctorIaEEEEEEvRNS_18TensorIteratorBaseERKT_EUliE_EEviT1_,"a",@progbits
	.sectionflags	@""
	.align	4
.nv.constant0._ZN2at6native18elementwise_kernelILi128ELi4EZNS0_22gpu_kernel_impl_nocastINS0_13BinaryFunctorIaaaNS0_15binary_internal10MulFunctorIaEEEEEEvRNS_18TensorIteratorBaseERKT_EUliE_EEviT1_:
	.zero		1184


//--------------------- .nv.constant0._ZN2at6native27unrolled_elementwise_kernelINS0_13BinaryFunctorIaaaNS0_15binary_internal10MulFunctorIaEEEESt5arrayIPcLm3EELi4E23TrivialOffsetCalculatorILi2EjESA_ILi1EjENS0_6memory15LoadWithoutCastENSD_16StoreWithoutCastEEEviT_T0_T2_T3_T4_T5_ --------------------------
	.section	.nv.constant0._ZN2at6native27unrolled_elementwise_kernelINS0_13BinaryFunctorIaaaNS0_15binary_internal10MulFunctorIaEEEESt5arrayIPcLm3EELi4E23TrivialOffsetCalculatorILi2EjESA_ILi1EjENS0_6memory15LoadWithoutCastENSD_16StoreWithoutCastEEEviT_T0_T2_T3_T4_T5_,"a",@progbits
	.sectionflags	@""
	.align	4
.nv.constant0._ZN2at6native27unrolled_elementwise_kernelINS0_13BinaryFunctorIaaaNS0_15binary_internal10MulFunctorIaEEEESt5arrayIPcLm3EELi4E23TrivialOffsetCalculatorILi2EjESA_ILi1EjENS0_6memory15LoadWithoutCastENSD_16StoreWithoutCastEEEviT_T0_T2_T3_T4_T5_:
	.zero		564


//--------------------- .nv.constant0._ZN2at6native29vectorized_elementwise_kernelILi2ENS0_13BinaryFunctorIaaaNS0_15binary_internal10MulFunctorIaEEEESt5arrayIPcLm3EEEEviT0_T1_ --------------------------
	.section	.nv.constant0._ZN2at6native29vectorized_elementwise_kernelILi2ENS0_13BinaryFunctorIaaaNS0_15binary_internal10MulFunctorIaEEEESt5arrayIPcLm3EEEEviT0_T1_,"a",@progbits
	.sectionflags	@""
	.align	4
.nv.constant0._ZN2at6native29vectorized_elementwise_kernelILi2ENS0_13BinaryFunctorIaaaNS0_15binary_internal10MulFunctorIaEEEESt5arrayIPcLm3EEEEviT0_T1_:
	.zero		560


//--------------------- .nv.constant0._ZN2at6native29vectorized_elementwise_kernelILi4ENS0_13BinaryFunctorIaaaNS0_15binary_internal10MulFunctorIaEEEESt5arrayIPcLm3EEEEviT0_T1_ --------------------------
	.section	.nv.constant0._ZN2at6native29vectorized_elementwise_kernelILi4ENS0_13BinaryFunctorIaaaNS0_15binary_internal10MulFunctorIaEEEESt5arrayIPcLm3EEEEviT0_T1_,"a",@progbits
	.sectionflags	@""
	.align	4
.nv.constant0._ZN2at6native29vectorized_elementwise_kernelILi4ENS0_13BinaryFunctorIaaaNS0_15binary_internal10MulFunctorIaEEEESt5arrayIPcLm3EEEEviT0_T1_:
	.zero		560


//--------------------- .nv.constant0._ZN2at6native29vectorized_elementwise_kernelILi8ENS0_13BinaryFunctorIaaaNS0_15binary_internal10MulFunctorIaEEEESt5arrayIPcLm3EEEEviT0_T1_ --------------------------
	.section	.nv.constant0._ZN2at6native29vectorized_elementwise_kernelILi8ENS0_13BinaryFunctorIaaaNS0_15binary_internal10MulFunctorIaEEEESt5arrayIPcLm3EEEEviT0_T1_,"a",@progbits
	.sectionflags	@""
	.align	4
.nv.constant0._ZN2at6native29vectorized_elementwise_kernelILi8ENS0_13BinaryFunctorIaaaNS0_15binary_internal10MulFunctorIaEEEESt5arrayIPcLm3EEEEviT0_T1_:
	.zero		560


//--------------------- .nv.constant0._ZN2at6native18elementwise_kernelILi128ELi4EZNS0_15gpu_kernel_implINS0_13AUnaryFunctorIhhhNS0_15binary_internal10MulFunctorIhEEEEEEvRNS_18TensorIteratorBaseERKT_EUliE_EEviT1_ --------------------------
	.section	.nv.constant0._ZN2at6native18elementwise_kernelILi128ELi4EZNS0_15gpu_kernel_implINS0_13AUnaryFunctorIhhhNS0_15binary_internal10MulFunctorIhEEEEEEvRNS_18TensorIteratorBaseERKT_EUliE_EEviT1_,"a",@progbits
	.sectionflags	@""
	.align	4
.nv.constant0._ZN2at6native18elementwise_kernelILi128ELi4EZNS0_15gpu_kernel_implINS0_13AUnaryFunctorIhhhNS0_15binary_internal10MulFunctorIhEEEEEEvRNS_18TensorIteratorBaseERKT_EUliE_EEviT1_:
	.zero		1072


//--------------------- .nv.constant0._ZN2at6native27unrolled_elementwise_kernelINS0_13AUnaryFunctorIhhhNS0_15binary_internal10MulFunctorIhEEEESt5arrayIPcLm2EELi4E23TrivialOffsetCalculatorILi1EjESB_NS0_6memory12LoadWithCastILi1EEENSC_13StoreWithCastILi1EEEEEviT_T0_T2_T3_T4_T5_ --------------------------
	.section	.nv.constant0._ZN2at6native27unrolled_elementwise_kernelINS0_13AUnaryFunctorIhhhNS0_15binary_internal10MulFunctorIhEEEESt5arrayIPcLm2EELi4E23TrivialOffsetCalculatorILi1EjESB_NS0_6memory12LoadWithCastILi1EEENSC_13StoreWithCastILi1EEEEEviT_T0_T2_T3_T4_T5_,"a",@progbits
	.sectionflags	@""
	.align	4
.nv.constant0._ZN2at6native27unrolled_elementwise_kernelINS0_13AUnaryFunctorIhhhNS0_15binary_internal10MulFunctorIhEEEESt5arrayIPcLm2EELi4E23TrivialOffsetCalculatorILi1EjESB_NS0_6memory12LoadWithCastILi1EEENSC_13StoreWithCastILi1EEEEEviT_T0_T2_T3_T4_T5_:
	.zero		572


//--------------------- .nv.constant0._ZN2at6native18elementwise_kernelILi128ELi4EZNS0_22gpu_kernel_impl_nocastINS0_13AUnaryFunctorIhhhNS0_15binary_internal10MulFunctorIhEEEEEEvRNS_18TensorIteratorBaseERKT_EUliE_EEviT1_ --------------------------
	.section	.nv.constant0._ZN2at6native18elementwise_kernelILi128ELi4EZNS0_22gpu_kernel_impl_nocastINS0_13AUnaryFunctorIhhhNS0_15binary_internal10MulFunctorIhEEEEEEvRNS_18TensorIteratorBaseERKT_EUliE_EEviT1_,"a",@progbits
	.sectionflags	@""
	.align	4
.nv.constant0._ZN2at6native18elementwise_kernelILi128ELi4EZNS0_22gpu_kernel_impl_nocastINS0_13AUnaryFunctorIhhhNS0_15binary_internal10MulFunctorIhEEEEEEvRNS_18TensorIteratorBaseERKT_EUliE_EEviT1_:
	.zero		1072


//--------------------- .nv.constant0._ZN2at6native27unrolled_elementwise_kernelINS0_13AUnaryFunctorIhhhNS0_15binary_internal10MulFunctorIhEEEESt5arrayIPcLm2EELi4E23TrivialOffsetCalculatorILi1EjESB_NS0_6memory15LoadWithoutCastENSC_16StoreWithoutCastEEEviT_T0_T2_T3_T4_T5_ --------------------------
	.section	.nv.constant0._ZN2at6native27unrolled_elementwise_kernelINS0_13AUnaryFunctorIhhhNS0_15binary_internal10MulFunctorIhEEEESt5arrayIPcLm2EELi4E23TrivialOffsetCalculatorILi1EjESB_NS0_6memory15LoadWithoutCastENSC_16StoreWithoutCastEEEviT_T0_T2_T3_T4_T5_,"a",@progbits
	.sectionflags	@""
	.align	4
.nv.constant0._ZN2at6native27unrolled_elementwise_kernelINS0_13AUnaryFunctorIhhhNS0_15binary_internal10MulFunctorIhEEEESt5arrayIPcLm2EELi4E23TrivialOffsetCalculatorILi1EjESB_NS0_6memory15LoadWithoutCastENSC_16StoreWithoutCastEEEviT_T0_T2_T3_T4_T5_:
	.zero		556


//--------------------- .nv.constant0._ZN2at6native29vectorized_elementwise_kernelILi2ENS0_13AUnaryFunctorIhhhNS0_15binary_internal10MulFunctorIhEEEESt5arrayIPcLm2EEEEviT0_T1_ --------------------------
	.section	.nv.constant0._ZN2at6native29vectorized_elementwise_kernelILi2ENS0_13AUnaryFunctorIhhhNS0_15binary_internal10MulFunctorIhEEEESt5arrayIPcLm2EEEEviT0_T1_,"a",@progbits
	.sectionflags	@""
	.align	4
.nv.constant0._ZN2at6native29vectorized_elementwise_kernelILi2ENS0_13AUnaryFunctorIhhhNS0_15binary_internal10MulFunctorIhEEEESt5arrayIPcLm2EEEEviT0_T1_:
	.zero		552


//--------------------- .nv.constant0._ZN2at6native29vectorized_elementwise_kernelILi4ENS0_13AUnaryFunctorIhhhNS0_15binary_internal10MulFunctorIhEEEESt5arrayIPcLm2EEEEviT0_T1_ --------------------------
	.section	.nv.constant0._ZN2at6native29vectorized_elementwise_kernelILi4ENS0_13AUnaryFunctorIhhhNS0_15binary_internal10MulFunctorIhEEEESt5arrayIPcLm2EEEEviT0_T1_,"a",@progbits
	.sectionflags	@""
	.align	4
.nv.constant0._ZN2at6native29vectorized_elementwise_kernelILi4ENS0_13AUnaryFunctorIhhhNS0_15binary_internal10MulFunctorIhEEEESt5arrayIPcLm2EEEEviT0_T1_:
	.zero		552


//--------------------- .nv.constant0._ZN2at6native29vectorized_elementwise_kernelILi8ENS0_13AUnaryFunctorIhhhNS0_15binary_internal10MulFunctorIhEEEESt5arrayIPcLm2EEEEviT0_T1_ --------------------------
	.section	.nv.constant0._ZN2at6native29vectorized_elementwise_kernelILi8ENS0_13AUnaryFunctorIhhhNS0_15binary_internal10MulFunctorIhEEEESt5arrayIPcLm2EEEEviT0_T1_,"a",@progbits
	.sectionflags	@""
	.align	4
.nv.constant0._ZN2at6native29vectorized_elementwise_kernelILi8ENS0_13AUnaryFunctorIhhhNS0_15binary_internal10MulFunctorIhEEEESt5arrayIPcLm2EEEEviT0_T1_:
	.zero		552


//--------------------- .nv.constant0._ZN2at6native18elementwise_kernelILi128ELi4EZNS0_15gpu_kernel_implINS0_13BinaryFunctorIhhhNS0_15binary_internal10MulFunctorIhEEEEEEvRNS_18TensorIteratorBaseERKT_EUliE_EEviT1_ --------------------------
	.section	.nv.constant0._ZN2at6native18elementwise_kernelILi128ELi4EZNS0_15gpu_kernel_implINS0_13BinaryFunctorIhhhNS0_15binary_internal10MulFunctorIhEEEEEEvRNS_18TensorIteratorBaseERKT_EUliE_EEviT1_,"a",@progbits
	.sectionflags	@""
	.align	4
.nv.constant0._ZN2at6native18elementwise_kernelILi128ELi4EZNS0_15gpu_kernel_implINS0_13BinaryFunctorIhhhNS0_15binary_internal10MulFunctorIhEEEEEEvRNS_18TensorIteratorBaseERKT_EUliE_EEviT1_:
	.zero		1184


//--------------------- .nv.constant0._ZN2at6native27unrolled_elementwise_kernelINS0_13BinaryFunctorIhhhNS0_15binary_internal10MulFunctorIhEEEESt5arrayIPcLm3EELi4E23TrivialOffsetCalculatorILi2EjESA_ILi1EjENS0_6memory12LoadWithCastILi2EEENSD_13StoreWithCastILi1EEEEEviT_T0_T2_T3_T4_T5_ --------------------------
	.section	.nv.constant0._ZN2at6native27unrolled_elementwise_kernelINS0_13BinaryFunctorIhhhNS0_15binary_internal10MulFunctorIhEEEESt5arrayIPcLm3EELi4E23TrivialOffsetCalculatorILi2EjESA_ILi1EjENS0_6memory12LoadWithCastILi2EEENSD_13StoreWithCastILi1EEEEEviT_T0_T2_T3_T4_T5_,"a",@progbits
	.sectionflags	@""
	.align	4
.nv.constant0._ZN2at6native27unrolled_elementwise_kernelINS0_13BinaryFunctorIhhhNS0_15binary_internal10MulFunctorIhEEEESt5arrayIPcLm3EELi4E23TrivialOffsetCalculatorILi2EjESA_ILi1EjENS0_6memory12LoadWithCastILi2EEENSD_13StoreWithCastILi1EEEEEviT_T0_T2_T3_T4_T5_:
	.zero		584


//--------------------- .nv.constant0._ZN2at6native18elementwise_kernelILi128ELi4EZNS0_22gpu_kernel_impl_nocastINS0_13BinaryFunctorIhhhNS0_15binary_internal10MulFunctorIhEEEEEEvRNS_18TensorIteratorBaseERKT_EUliE_EEviT1_ --------------------------
	.section	.nv.constant0._ZN2at6native18elementwise_kernelILi128ELi4EZNS0_22gpu_kernel_impl_nocastINS0_13BinaryFunctorIhhhNS0_15binary_internal10MulFunctorIhEEEEEEvRNS_18TensorIteratorBaseERKT_EUliE_EEviT1_,"a",@progbits
	.sectionflags	@""
	.align	4
.nv.constant0._ZN2at6native18elementwise_kernelILi128ELi4EZNS0_22gpu_kernel_impl_nocastINS0_13BinaryFunctorIhhhNS0_15binary_internal10MulFunctorIhEEEEEEvRNS_18TensorIteratorBaseERKT_EUliE_EEviT1_:
	.zero		1184


//--------------------- .nv.constant0._ZN2at6native27unrolled_elementwise_kernelINS0_13BinaryFunctorIhhhNS0_15binary_internal10MulFunctorIhEEEESt5arrayIPcLm3EELi4E23TrivialOffsetCalculatorILi2EjESA_ILi1EjENS0_6memory15LoadWithoutCastENSD_16StoreWithoutCastEEEviT_T0_T2_T3_T4_T5_ --------------------------
	.section	.nv.constant0._ZN2at6native27unrolled_elementwise_kernelINS0_13BinaryFunctorIhhhNS0_15binary_internal10MulFunctorIhEEEESt5arrayIPcLm3EELi4E23TrivialOffsetCalculatorILi2EjESA_ILi1EjENS0_6memory15LoadWithoutCastENSD_16StoreWithoutCastEEEviT_T0_T2_T3_T4_T5_,"a",@progbits
	.sectionflags	@""
	.align	4
.nv.constant0._ZN2at6native27unrolled_elementwise_kernelINS0_13BinaryFunctorIhhhNS0_15binary_internal10MulFunctorIhEEEESt5arrayIPcLm3EELi4E23TrivialOffsetCalculatorILi2EjESA_ILi1EjENS0_6memory15LoadWithoutCastENSD_16StoreWithoutCastEEEviT_T0_T2_T3_T4_T5_:
	.zero		564


//--------------------- .nv.constant0._ZN2at6native29vectorized_elementwise_kernelILi2ENS0_13BinaryFunctorIhhhNS0_15binary_internal10MulFunctorIhEEEESt5arrayIPcLm3EEEEviT0_T1_ --------------------------
	.section	.nv.constant0._ZN2at6native29vectorized_elementwise_kernelILi2ENS0_13BinaryFunctorIhhhNS0_15binary_internal10MulFunctorIhEEEESt5arrayIPcLm3EEEEviT0_T1_,"a",@progbits
	.sectionflags	@""
	.align	4
.nv.constant0._ZN2at6native29vectorized_elementwise_kernelILi2ENS0_13BinaryFunctorIhhhNS0_15binary_internal10MulFunctorIhEEEESt5arrayIPcLm3EEEEviT0_T1_:
	.zero		560


//--------------------- .nv.constant0._ZN2at6native29vectorized_elementwise_kernelILi4ENS0_13BinaryFunctorIhhhNS0_15binary_internal10MulFunctorIhEEEESt5arrayIPcLm3EEEEviT0_T1_ --------------------------
	.section	.nv.constant0._ZN2at6native29vectorized_elementwise_kernelILi4ENS0_13BinaryFunctorIhhhNS0_15binary_internal10MulFunctorIhEEEESt5arrayIPcLm3EEEEviT0_T1_,"a",@progbits
	.sectionflags	@""
	.align	4
.nv.constant0._ZN2at6native29vectorized_elementwise_kernelILi4ENS0_13BinaryFunctorIhhhNS0_15binary_internal10MulFunctorIhEEEESt5arrayIPcLm3EEEEviT0_T1_:
	.zero		560


//--------------------- .nv.constant0._ZN2at6native29vectorized_elementwise_kernelILi8ENS0_13BinaryFunctorIhhhNS0_15binary_internal10MulFunctorIhEEEESt5arrayIPcLm3EEEEviT0_T1_ --------------------------
	.section	.nv.constant0._ZN2at6native29vectorized_elementwise_kernelILi8ENS0_13BinaryFunctorIhhhNS0_15binary_internal10MulFunctorIhEEEESt5arrayIPcLm3EEEEviT0_T1_,"a",@progbits
	.sectionflags	@""
	.align	4
.nv.constant0._ZN2at6native29vectorized_elementwise_kernelILi8ENS0_13BinaryFunctorIhhhNS0_15binary_internal10MulFunctorIhEEEESt5arrayIPcLm3EEEEviT0_T1_:
	.zero		560


//--------------------- SYMBOLS --------------------------

	.type		.nv.reservedSmem.offset0,@object
	.size		.nv.reservedSmem.offset0,0x4
	.type		__assertfail,@function
